// Copyright (c) 2024, Jay Shah, Ganesh Bikshandi, Ying Zhang, Vijay Thakkar, Pradeep Ramani, Tri Dao.
// Splitting the different template instantiations to different files to speed up compilation.
// This file is auto-generated. See "generate_kernels.py"

#include "flash_fwd_launch_template.h"

#ifndef FLASHATTENTION_DISABLE_HDIM256
template void run_mha_fwd_<90, cutlass::half_t, 256, 256, false, true, false, true>(Flash_fwd_params &params, cudaStream_t stream);
#endif


// ===== COMPILED SASS (sm_90a) =====

	.target	sm_90a

	.elftype	@"ET_EXEC"


//--------------------- .note.nv.tkinfo           --------------------------
	.section	.note.nv.tkinfo,"",@"SHT_NOTE"
	.sectionflags	@"SHF_NOTE_NV_TKINFO"
	.tkinfo
        /*0018*/ 	.word	0x00000002
        /*0030*/ 	.string	""
        /*0030*/ 	.string	"ptxas"
        /*0030*/ 	.string	"Cuda compilation tools, release 13.0, V13.0.88"
        /*0030*/ 	.string	"Build cuda_13.0.r13.0/compiler.36424714_0"
        /*0030*/ 	.string	"-arch sm_90a -m 64 "



//--------------------- .note.nv.cuinfo           --------------------------
	.section	.note.nv.cuinfo,"",@"SHT_NOTE"
	.sectionflags	@"SHF_NOTE_NV_CUINFO"
        /*0018*/ 	.short	0x0002
        /*001a*/ 	.short	0x005a
        /*001c*/ 	.short	0x0082
	.zero		2


//--------------------- .nv.info                  --------------------------
	.section	.nv.info,"",@"SHT_CUDA_INFO"
	.align	4


	//----- nvinfo : EIATTR_REGCOUNT
	.align		4
        /*0000*/ 	.byte	0x04, 0x2f
        /*0002*/ 	.short	(.L_23 - .L_22)
	.align		4
.L_22:
        /*0004*/ 	.word	index@(_ZN7cutlass13device_kernelIN5flash11enable_sm90INS1_16FlashAttnFwdSm90INS1_25CollectiveMainloopFwdSm90ILi2EN4cute5tupleIJNS5_1CILi1EEES8_S8_EEENS6_IJNS7_ILi128EEENS7_ILi80EEENS7_ILi256EEEEEELi256ENS_6half_tEfNS_4arch4Sm90ELb1ELb0ELb0ELb1ELb1ELb1ELb0ELb1ELb1ELb1ELb0ELb0EEENS1_21CollectiveEpilogueFwdINS6_IJSA_SC_SB_EEES9_SE_SG_Li256ELb1ELb1ELb0ELb0EEENS1_36VarlenDynamicPersistentTileSchedulerILi128ELi80ELi256ELi128ELb0ELb1ELb1ELb1ELb1ELb1EEEEEEEEEvNT_6ParamsE)
        /*0008*/ 	.word	0x000000a8


	//----- nvinfo : EIATTR_FRAME_SIZE
	.align		4
.L_23:
        /*000c*/ 	.byte	0x04, 0x11
        /*000e*/ 	.short	(.L_25 - .L_24)
	.align		4
.L_24:
        /*0010*/ 	.word	index@(_ZN7cutlass13device_kernelIN5flash11enable_sm90INS1_16FlashAttnFwdSm90INS1_25CollectiveMainloopFwdSm90ILi2EN4cute5tupleIJNS5_1CILi1EEES8_S8_EEENS6_IJNS7_ILi128EEENS7_ILi80EEENS7_ILi256EEEEEELi256ENS_6half_tEfNS_4arch4Sm90ELb1ELb0ELb0ELb1ELb1ELb1ELb0ELb1ELb1ELb1ELb0ELb0EEENS1_21CollectiveEpilogueFwdINS6_IJSA_SC_SB_EEES9_SE_SG_Li256ELb1ELb1ELb0ELb0EEENS1_36VarlenDynamicPersistentTileSchedulerILi128ELi80ELi256ELi128ELb0ELb1ELb1ELb1ELb1ELb1EEEEEEEEEvNT_6ParamsE)
        /*0014*/ 	.word	0x00000090


	//----- nvinfo : EIATTR_REGCOUNT
	.align		4
.L_25:
        /*0018*/ 	.byte	0x04, 0x2f
        /*001a*/ 	.short	(.L_27 - .L_26)
	.align		4
.L_26:
        /*001c*/ 	.word	index@(_ZN7cutlass13device_kernelIN5flash11enable_sm90INS1_16FlashAttnFwdSm90INS1_25CollectiveMainloopFwdSm90ILi2EN4cute5tupleIJNS5_1CILi1EEES8_S8_EEENS6_IJNS7_ILi128EEENS7_ILi80EEENS7_ILi256EEEEEELi256ENS_6half_tEfNS_4arch4Sm90ELb1ELb0ELb0ELb1ELb1ELb0ELb0ELb1ELb1ELb1ELb0ELb0EEENS1_21CollectiveEpilogueFwdINS6_IJSA_SC_SB_EEES9_SE_SG_Li256ELb1ELb1ELb0ELb0EEENS1_36VarlenDynamicPersistentTileSchedulerILi128ELi80ELi256ELi128ELb0ELb1ELb1ELb1ELb1ELb1EEEEEEEEEvNT_6ParamsE)
        /*0020*/ 	.word	0x000000a8


	//----- nvinfo : EIATTR_FRAME_SIZE
	.align		4
.L_27:
        /*0024*/ 	.byte	0x04, 0x11
        /*0026*/ 	.short	(.L_29 - .L_28)
	.align		4
.L_28:
        /*0028*/ 	.word	index@(_ZN7cutlass13device_kernelIN5flash11enable_sm90INS1_16FlashAttnFwdSm90INS1_25CollectiveMainloopFwdSm90ILi2EN4cute5tupleIJNS5_1CILi1EEES8_S8_EEENS6_IJNS7_ILi128EEENS7_ILi80EEENS7_ILi256EEEEEELi256ENS_6half_tEfNS_4arch4Sm90ELb1ELb0ELb0ELb1ELb1ELb0ELb0ELb1ELb1ELb1ELb0ELb0EEENS1_21CollectiveEpilogueFwdINS6_IJSA_SC_SB_EEES9_SE_SG_Li256ELb1ELb1ELb0ELb0EEENS1_36VarlenDynamicPersistentTileSchedulerILi128ELi80ELi256ELi128ELb0ELb1ELb1ELb1ELb1ELb1EEEEEEEEEvNT_6ParamsE)
        /*002c*/ 	.word	0x00000030


	//----- nvinfo : EIATTR_REGCOUNT
	.align		4
.L_29:
        /*0030*/ 	.byte	0x04, 0x2f
        /*0032*/ 	.short	(.L_31 - .L_30)
	.align		4
.L_30:
        /*0034*/ 	.word	index@(_ZN7cutlass13device_kernelIN5flash11enable_sm90INS1_16FlashAttnFwdSm90INS1_25CollectiveMainloopFwdSm90ILi2EN4cute5tupleIJNS5_1CILi1EEES8_S8_EEENS6_IJNS7_ILi128EEENS7_ILi80EEENS7_ILi256EEEEEELi256ENS_6half_tEfNS_4arch4Sm90ELb1ELb0ELb0ELb0ELb1ELb0ELb0ELb1ELb1ELb1ELb0ELb0EEENS1_21CollectiveEpilogueFwdINS6_IJSA_SC_SB_EEES9_SE_SG_Li256ELb0ELb1ELb0ELb0EEENS1_30DynamicPersistentTileSchedulerILi256ELi128ELb0ELb1ELb1EEEEEEEEEvNT_6ParamsE)
        /*0038*/ 	.word	0x000000a8


	//----- nvinfo : EIATTR_FRAME_SIZE
	.align		4
.L_31:
        /*003c*/ 	.byte	0x04, 0x11
        /*003e*/ 	.short	(.L_33 - .L_32)
	.align		4
.L_32:
        /*0040*/ 	.word	index@(_ZN7cutlass13device_kernelIN5flash11enable_sm90INS1_16FlashAttnFwdSm90INS1_25CollectiveMainloopFwdSm90ILi2EN4cute5tupleIJNS5_1CILi1EEES8_S8_EEENS6_IJNS7_ILi128EEENS7_ILi80EEENS7_ILi256EEEEEELi256ENS_6half_tEfNS_4arch4Sm90ELb1ELb0ELb0ELb0ELb1ELb0ELb0ELb1ELb1ELb1ELb0ELb0EEENS1_21CollectiveEpilogueFwdINS6_IJSA_SC_SB_EEES9_SE_SG_Li256ELb0ELb1ELb0ELb0EEENS1_30DynamicPersistentTileSchedulerILi256ELi128ELb0ELb1ELb1EEEEEEEEEvNT_6ParamsE)
        /*0044*/ 	.word	0x00000008


	//----- nvinfo : EIATTR_REGCOUNT
	.align		4
.L_33:
        /*0048*/ 	.byte	0x04, 0x2f
        /*004a*/ 	.short	(.L_35 - .L_34)
	.align		4
.L_34:
        /*004c*/ 	.word	index@(_ZN7cutlass13device_kernelIN5flash11enable_sm90INS1_16FlashAttnFwdSm90INS1_25CollectiveMainloopFwdSm90ILi2EN4cute5tupleIJNS5_1CILi1EEES8_S8_EEENS6_IJNS7_ILi128EEENS7_ILi64EEENS7_ILi256EEEEEELi256ENS_6half_tEfNS_4arch4Sm90ELb0ELb1ELb0ELb1ELb1ELb1ELb0ELb1ELb1ELb1ELb0ELb0EEENS1_21CollectiveEpilogueFwdINS6_IJSA_SC_SB_EEES9_SE_SG_Li256ELb1ELb1ELb0ELb0EEENS1_36VarlenDynamicPersistentTileSchedulerILi128ELi64ELi256ELi128ELb0ELb1ELb1ELb1ELb0ELb1EEEEEEEEEvNT_6ParamsE)
        /*0050*/ 	.word	0x000000a8


	//----- nvinfo : EIATTR_FRAME_SIZE
	.align		4
.L_35:
        /*0054*/ 	.byte	0x04, 0x11
        /*0056*/ 	.short	(.L_37 - .L_36)
	.align		4
.L_36:
        /*0058*/ 	.word	index@(_ZN7cutlass13device_kernelIN5flash11enable_sm90INS1_16FlashAttnFwdSm90INS1_25CollectiveMainloopFwdSm90ILi2EN4cute5tupleIJNS5_1CILi1EEES8_S8_EEENS6_IJNS7_ILi128EEENS7_ILi64EEENS7_ILi256EEEEEELi256ENS_6half_tEfNS_4arch4Sm90ELb0ELb1ELb0ELb1ELb1ELb1ELb0ELb1ELb1ELb1ELb0ELb0EEENS1_21CollectiveEpilogueFwdINS6_IJSA_SC_SB_EEES9_SE_SG_Li256ELb1ELb1ELb0ELb0EEENS1_36VarlenDynamicPersistentTileSchedulerILi128ELi64ELi256ELi128ELb0ELb1ELb1ELb1ELb0ELb1EEEEEEEEEvNT_6ParamsE)
        /*005c*/ 	.word	0x000000d8


	//----- nvinfo : EIATTR_REGCOUNT
	.align		4
.L_37:
        /*0060*/ 	.byte	0x04, 0x2f
        /*0062*/ 	.short	(.L_39 - .L_38)
	.align		4
.L_38:
        /*0064*/ 	.word	index@(_ZN7cutlass13device_kernelIN5flash11enable_sm90INS1_16FlashAttnFwdSm90INS1_25CollectiveMainloopFwdSm90ILi2EN4cute5tupleIJNS5_1CILi1EEES8_S8_EEENS6_IJNS7_ILi128EEENS7_ILi64EEENS7_ILi256EEEEEELi256ENS_6half_tEfNS_4arch4Sm90ELb0ELb1ELb0ELb1ELb1ELb0ELb0ELb1ELb1ELb1ELb0ELb0EEENS1_21CollectiveEpilogueFwdINS6_IJSA_SC_SB_EEES9_SE_SG_Li256ELb1ELb1ELb0ELb0EEENS1_36VarlenDynamicPersistentTileSchedulerILi128ELi64ELi256ELi128ELb0ELb1ELb1ELb1ELb0ELb1EEEEEEEEEvNT_6ParamsE)
        /*0068*/ 	.word	0x000000a8


	//----- nvinfo : EIATTR_FRAME_SIZE
	.align		4
.L_39:
        /*006c*/ 	.byte	0x04, 0x11
        /*006e*/ 	.short	(.L_41 - .L_40)
	.align		4
.L_40:
        /*0070*/ 	.word	index@(_ZN7cutlass13device_kernelIN5flash11enable_sm90INS1_16FlashAttnFwdSm90INS1_25CollectiveMainloopFwdSm90ILi2EN4cute5tupleIJNS5_1CILi1EEES8_S8_EEENS6_IJNS7_ILi128EEENS7_ILi64EEENS7_ILi256EEEEEELi256ENS_6half_tEfNS_4arch4Sm90ELb0ELb1ELb0ELb1ELb1ELb0ELb0ELb1ELb1ELb1ELb0ELb0EEENS1_21CollectiveEpilogueFwdINS6_IJSA_SC_SB_EEES9_SE_SG_Li256ELb1ELb1ELb0ELb0EEENS1_36VarlenDynamicPersistentTileSchedulerILi128ELi64ELi256ELi128ELb0ELb1ELb1ELb1ELb0ELb1EEEEEEEEEvNT_6ParamsE)
        /*0074*/ 	.word	0x00000028


	//----- nvinfo : EIATTR_REGCOUNT
	.align		4
.L_41:
        /*0078*/ 	.byte	0x04, 0x2f
        /*007a*/ 	.short	(.L_43 - .L_42)
	.align		4
.L_42:
        /*007c*/ 	.word	index@(_ZN7cutlass13device_kernelIN5flash11enable_sm90INS1_16FlashAttnFwdSm90INS1_25CollectiveMainloopFwdSm90ILi2EN4cute5tupleIJNS5_1CILi1EEES8_S8_EEENS6_IJNS7_ILi128EEENS7_ILi64EEENS7_ILi256EEEEEELi256ENS_6half_tEfNS_4arch4Sm90ELb0ELb1ELb0ELb0ELb1ELb0ELb0ELb1ELb1ELb1ELb0ELb0EEENS1_21CollectiveEpilogueFwdINS6_IJSA_SC_SB_EEES9_SE_SG_Li256ELb0ELb1ELb0ELb0EEENS1_30DynamicPersistentTileSchedulerILi256ELi128ELb0ELb1ELb1EEEEEEEEEvNT_6ParamsE)
        /*0080*/ 	.word	0x000000a8


	//----- nvinfo : EIATTR_FRAME_SIZE
	.align		4
.L_43:
        /*0084*/ 	.byte	0x04, 0x11
        /*0086*/ 	.short	(.L_45 - .L_44)
	.align		4
.L_44:
        /*0088*/ 	.word	index@(_ZN7cutlass13device_kernelIN5flash11enable_sm90INS1_16FlashAttnFwdSm90INS1_25CollectiveMainloopFwdSm90ILi2EN4cute5tupleIJNS5_1CILi1EEES8_S8_EEENS6_IJNS7_ILi128EEENS7_ILi64EEENS7_ILi256EEEEEELi256ENS_6half_tEfNS_4arch4Sm90ELb0ELb1ELb0ELb0ELb1ELb0ELb0ELb1ELb1ELb1ELb0ELb0EEENS1_21CollectiveEpilogueFwdINS6_IJSA_SC_SB_EEES9_SE_SG_Li256ELb0ELb1ELb0ELb0EEENS1_30DynamicPersistentTileSchedulerILi256ELi128ELb0ELb1ELb1EEEEEEEEEvNT_6ParamsE)
        /*008c*/ 	.word	0x00000008


	//----- nvinfo : EIATTR_REGCOUNT
	.align		4
.L_45:
        /*0090*/ 	.byte	0x04, 0x2f
        /*0092*/ 	.short	(.L_47 - .L_46)
	.align		4
.L_46:
        /*0094*/ 	.word	index@(_ZN7cutlass13device_kernelIN5flash11enable_sm90INS1_16FlashAttnFwdSm90INS1_25CollectiveMainloopFwdSm90ILi2EN4cute5tupleIJNS5_1CILi1EEES8_S8_EEENS6_IJNS7_ILi128EEENS7_ILi80EEENS7_ILi256EEEEEELi256ENS_6half_tEfNS_4arch4Sm90ELb0ELb0ELb0ELb1ELb1ELb1ELb0ELb1ELb1ELb1ELb0ELb0EEENS1_21CollectiveEpilogueFwdINS6_IJSA_SC_SB_EEES9_SE_SG_Li256ELb1ELb1ELb0ELb0EEENS1_36VarlenDynamicPersistentTileSchedulerILi128ELi80ELi256ELi128ELb0ELb1ELb1ELb0ELb1ELb1EEEEEEEEEvNT_6ParamsE)
        /*0098*/ 	.word	0x000000a8


	//----- nvinfo : EIATTR_FRAME_SIZE
	.align		4
.L_47:
        /*009c*/ 	.byte	0x04, 0x11
        /*009e*/ 	.short	(.L_49 - .L_48)
	.align		4
.L_48:
        /*00a0*/ 	.word	index@(_ZN7cutlass13device_kernelIN5flash11enable_sm90INS1_16FlashAttnFwdSm90INS1_25CollectiveMainloopFwdSm90ILi2EN4cute5tupleIJNS5_1CILi1EEES8_S8_EEENS6_IJNS7_ILi128EEENS7_ILi80EEENS7_ILi256EEEEEELi256ENS_6half_tEfNS_4arch4Sm90ELb0ELb0ELb0ELb1ELb1ELb1ELb0ELb1ELb1ELb1ELb0ELb0EEENS1_21CollectiveEpilogueFwdINS6_IJSA_SC_SB_EEES9_SE_SG_Li256ELb1ELb1ELb0ELb0EEENS1_36VarlenDynamicPersistentTileSchedulerILi128ELi80ELi256ELi128ELb0ELb1ELb1ELb0ELb1ELb1EEEEEEEEEvNT_6ParamsE)
        /*00a4*/ 	.word	0x00000080


	//----- nvinfo : EIATTR_REGCOUNT
	.align		4
.L_49:
        /*00a8*/ 	.byte	0x04, 0x2f
        /*00aa*/ 	.short	(.L_51 - .L_50)
	.align		4
.L_50:
        /*00ac*/ 	.word	index@(_ZN7cutlass13device_kernelIN5flash11enable_sm90INS1_16FlashAttnFwdSm90INS1_25CollectiveMainloopFwdSm90ILi2EN4cute5tupleIJNS5_1CILi1EEES8_S8_EEENS6_IJNS7_ILi128EEENS7_ILi80EEENS7_ILi256EEEEEELi256ENS_6half_tEfNS_4arch4Sm90ELb0ELb0ELb0ELb1ELb1ELb0ELb0ELb1ELb1ELb1ELb0ELb0EEENS1_21CollectiveEpilogueFwdINS6_IJSA_SC_SB_EEES9_SE_SG_Li256ELb1ELb1ELb0ELb0EEENS1_36VarlenDynamicPersistentTileSchedulerILi128ELi80ELi256ELi128ELb0ELb1ELb1ELb0ELb1ELb1EEEEEEEEEvNT_6ParamsE)
        /*00b0*/ 	.word	0x000000a8


	//----- nvinfo : EIATTR_FRAME_SIZE
	.align		4
.L_51:
        /*00b4*/ 	.byte	0x04, 0x11
        /*00b6*/ 	.short	(.L_53 - .L_52)
	.align		4
.L_52:
        /*00b8*/ 	.word	index@(_ZN7cutlass13device_kernelIN5flash11enable_sm90INS1_16FlashAttnFwdSm90INS1_25CollectiveMainloopFwdSm90ILi2EN4cute5tupleIJNS5_1CILi1EEES8_S8_EEENS6_IJNS7_ILi128EEENS7_ILi80EEENS7_ILi256EEEEEELi256ENS_6half_tEfNS_4arch4Sm90ELb0ELb0ELb0ELb1ELb1ELb0ELb0ELb1ELb1ELb1ELb0ELb0EEENS1_21CollectiveEpilogueFwdINS6_IJSA_SC_SB_EEES9_SE_SG_Li256ELb1ELb1ELb0ELb0EEENS1_36VarlenDynamicPersistentTileSchedulerILi128ELi80ELi256ELi128ELb0ELb1ELb1ELb0ELb1ELb1EEEEEEEEEvNT_6ParamsE)
        /*00bc*/ 	.word	0x00000028


	//----- nvinfo : EIATTR_REGCOUNT
	.align		4
.L_53:
        /*00c0*/ 	.byte	0x04, 0x2f
        /*00c2*/ 	.short	(.L_55 - .L_54)
	.align		4
.L_54:
        /*00c4*/ 	.word	index@(_ZN7cutlass13device_kernelIN5flash11enable_sm90INS1_16FlashAttnFwdSm90INS1_25CollectiveMainloopFwdSm90ILi2EN4cute5tupleIJNS5_1CILi1EEES8_S8_EEENS6_IJNS7_ILi128EEENS7_ILi80EEENS7_ILi256EEEEEELi256ENS_6half_tEfNS_4arch4Sm90ELb0ELb0ELb0ELb0ELb1ELb0ELb0ELb1ELb1ELb1ELb0ELb0EEENS1_21CollectiveEpilogueFwdINS6_IJSA_SC_SB_EEES9_SE_SG_Li256ELb0ELb1ELb0ELb0EEENS1_29StaticPersistentTileSchedulerILb0EEEEEEEEEvNT_6ParamsE)
        /*00c8*/ 	.word	0x000000a8


	//----- nvinfo : EIATTR_FRAME_SIZE
	.align		4
.L_55:
        /*00cc*/ 	.byte	0x04, 0x11
        /*00ce*/ 	.short	(.L_57 - .L_56)
	.align		4
.L_56:
        /*00d0*/ 	.word	index@(_ZN7cutlass13device_kernelIN5flash11enable_sm90INS1_16FlashAttnFwdSm90INS1_25CollectiveMainloopFwdSm90ILi2EN4cute5tupleIJNS5_1CILi1EEES8_S8_EEENS6_IJNS7_ILi128EEENS7_ILi80EEENS7_ILi256EEEEEELi256ENS_6half_tEfNS_4arch4Sm90ELb0ELb0ELb0ELb0ELb1ELb0ELb0ELb1ELb1ELb1ELb0ELb0EEENS1_21CollectiveEpilogueFwdINS6_IJSA_SC_SB_EEES9_SE_SG_Li256ELb0ELb1ELb0ELb0EEENS1_29StaticPersistentTileSchedulerILb0EEEEEEEEEvNT_6ParamsE)
        /*00d4*/ 	.word	0x00000010


	//----- nvinfo : EIATTR_MIN_STACK_SIZE
	.align		4
.L_57:
        /*00d8*/ 	.byte	0x04, 0x12
        /*00da*/ 	.short	(.L_59 - .L_58)
	.align		4
.L_58:
        /*00dc*/ 	.word	index@(_ZN7cutlass13device_kernelIN5flash11enable_sm90INS1_16FlashAttnFwdSm90INS1_25CollectiveMainloopFwdSm90ILi2EN4cute5tupleIJNS5_1CILi1EEES8_S8_EEENS6_IJNS7_ILi128EEENS7_ILi80EEENS7_ILi256EEEEEELi256ENS_6half_tEfNS_4arch4Sm90ELb0ELb0ELb0ELb0ELb1ELb0ELb0ELb1ELb1ELb1ELb0ELb0EEENS1_21CollectiveEpilogueFwdINS6_IJSA_SC_SB_EEES9_SE_SG_Li256ELb0ELb1ELb0ELb0EEENS1_29StaticPersistentTileSchedulerILb0EEEEEEEEEvNT_6ParamsE)
        /*00e0*/ 	.word	0x00000010


	//----- nvinfo : EIATTR_MIN_STACK_SIZE
	.align		4
.L_59:
        /*00e4*/ 	.byte	0x04, 0x12
        /*00e6*/ 	.short	(.L_61 - .L_60)
	.align		4
.L_60:
        /*00e8*/ 	.word	index@(_ZN7cutlass13device_kernelIN5flash11enable_sm90INS1_16FlashAttnFwdSm90INS1_25CollectiveMainloopFwdSm90ILi2EN4cute5tupleIJNS5_1CILi1EEES8_S8_EEENS6_IJNS7_ILi128EEENS7_ILi80EEENS7_ILi256EEEEEELi256ENS_6half_tEfNS_4arch4Sm90ELb0ELb0ELb0ELb1ELb1ELb0ELb0ELb1ELb1ELb1ELb0ELb0EEENS1_21CollectiveEpilogueFwdINS6_IJSA_SC_SB_EEES9_SE_SG_Li256ELb1ELb1ELb0ELb0EEENS1_36VarlenDynamicPersistentTileSchedulerILi128ELi80ELi256ELi128ELb0ELb1ELb1ELb0ELb1ELb1EEEEEEEEEvNT_6ParamsE)
        /*00ec*/ 	.word	0x00000028


	//----- nvinfo : EIATTR_MIN_STACK_SIZE
	.align		4
.L_61:
        /*00f0*/ 	.byte	0x04, 0x12
        /*00f2*/ 	.short	(.L_63 - .L_62)
	.align		4
.L_62:
        /*00f4*/ 	.word	index@(_ZN7cutlass13device_kernelIN5flash11enable_sm90INS1_16FlashAttnFwdSm90INS1_25CollectiveMainloopFwdSm90ILi2EN4cute5tupleIJNS5_1CILi1EEES8_S8_EEENS6_IJNS7_ILi128EEENS7_ILi80EEENS7_ILi256EEEEEELi256ENS_6half_tEfNS_4arch4Sm90ELb0ELb0ELb0ELb1ELb1ELb1ELb0ELb1ELb1ELb1ELb0ELb0EEENS1_21CollectiveEpilogueFwdINS6_IJSA_SC_SB_EEES9_SE_SG_Li256ELb1ELb1ELb0ELb0EEENS1_36VarlenDynamicPersistentTileSchedulerILi128ELi80ELi256ELi128ELb0ELb1ELb1ELb0ELb1ELb1EEEEEEEEEvNT_6ParamsE)
        /*00f8*/ 	.word	0x00000080


	//----- nvinfo : EIATTR_MIN_STACK_SIZE
	.align		4
.L_63:
        /*00fc*/ 	.byte	0x04, 0x12
        /*00fe*/ 	.short	(.L_65 - .L_64)
	.align		4
.L_64:
        /*0100*/ 	.word	index@(_ZN7cutlass13device_kernelIN5flash11enable_sm90INS1_16FlashAttnFwdSm90INS1_25CollectiveMainloopFwdSm90ILi2EN4cute5tupleIJNS5_1CILi1EEES8_S8_EEENS6_IJNS7_ILi128EEENS7_ILi64EEENS7_ILi256EEEEEELi256ENS_6half_tEfNS_4arch4Sm90ELb0ELb1ELb0ELb0ELb1ELb0ELb0ELb1ELb1ELb1ELb0ELb0EEENS1_21CollectiveEpilogueFwdINS6_IJSA_SC_SB_EEES9_SE_SG_Li256ELb0ELb1ELb0ELb0EEENS1_30DynamicPersistentTileSchedulerILi256ELi128ELb0ELb1ELb1EEEEEEEEEvNT_6ParamsE)
        /*0104*/ 	.word	0x00000008


	//----- nvinfo : EIATTR_MIN_STACK_SIZE
	.align		4
.L_65:
        /*0108*/ 	.byte	0x04, 0x12
        /*010a*/ 	.short	(.L_67 - .L_66)
	.align		4
.L_66:
        /*010c*/ 	.word	index@(_ZN7cutlass13device_kernelIN5flash11enable_sm90INS1_16FlashAttnFwdSm90INS1_25CollectiveMainloopFwdSm90ILi2EN4cute5tupleIJNS5_1CILi1EEES8_S8_EEENS6_IJNS7_ILi128EEENS7_ILi64EEENS7_ILi256EEEEEELi256ENS_6half_tEfNS_4arch4Sm90ELb0ELb1ELb0ELb1ELb1ELb0ELb0ELb1ELb1ELb1ELb0ELb0EEENS1_21CollectiveEpilogueFwdINS6_IJSA_SC_SB_EEES9_SE_SG_Li256ELb1ELb1ELb0ELb0EEENS1_36VarlenDynamicPersistentTileSchedulerILi128ELi64ELi256ELi128ELb0ELb1ELb1ELb1ELb0ELb1EEEEEEEEEvNT_6ParamsE)
        /*0110*/ 	.word	0x00000028


	//----- nvinfo : EIATTR_MIN_STACK_SIZE
	.align		4
.L_67:
        /*0114*/ 	.byte	0x04, 0x12
        /*0116*/ 	.short	(.L_69 - .L_68)
	.align		4
.L_68:
        /*0118*/ 	.word	index@(_ZN7cutlass13device_kernelIN5flash11enable_sm90INS1_16FlashAttnFwdSm90INS1_25CollectiveMainloopFwdSm90ILi2EN4cute5tupleIJNS5_1CILi1EEES8_S8_EEENS6_IJNS7_ILi128EEENS7_ILi64EEENS7_ILi256EEEEEELi256ENS_6half_tEfNS_4arch4Sm90ELb0ELb1ELb0ELb1ELb1ELb1ELb0ELb1ELb1ELb1ELb0ELb0EEENS1_21CollectiveEpilogueFwdINS6_IJSA_SC_SB_EEES9_SE_SG_Li256ELb1ELb1ELb0ELb0EEENS1_36VarlenDynamicPersistentTileSchedulerILi128ELi64ELi256ELi128ELb0ELb1ELb1ELb1ELb0ELb1EEEEEEEEEvNT_6ParamsE)
        /*011c*/ 	.word	0x000000d8


	//----- nvinfo : EIATTR_MIN_STACK_SIZE
	.align		4
.L_69:
        /*0120*/ 	.byte	0x04, 0x12
        /*0122*/ 	.short	(.L_71 - .L_70)
	.align		4
.L_70:
        /*0124*/ 	.word	index@(_ZN7cutlass13device_kernelIN5flash11enable_sm90INS1_16FlashAttnFwdSm90INS1_25CollectiveMainloopFwdSm90ILi2EN4cute5tupleIJNS5_1CILi1EEES8_S8_EEENS6_IJNS7_ILi128EEENS7_ILi80EEENS7_ILi256EEEEEELi256ENS_6half_tEfNS_4arch4Sm90ELb1ELb0ELb0ELb0ELb1ELb0ELb0ELb1ELb1ELb1ELb0ELb0EEENS1_21CollectiveEpilogueFwdINS6_IJSA_SC_SB_EEES9_SE_SG_Li256ELb0ELb1ELb0ELb0EEENS1_30DynamicPersistentTileSchedulerILi256ELi128ELb0ELb1ELb1EEEEEEEEEvNT_6ParamsE)
        /*0128*/ 	.word	0x00000008


	//----- nvinfo : EIATTR_MIN_STACK_SIZE
	.align		4
.L_71:
        /*012c*/ 	.byte	0x04, 0x12
        /*012e*/ 	.short	(.L_73 - .L_72)
	.align		4
.L_72:
        /*0130*/ 	.word	index@(_ZN7cutlass13device_kernelIN5flash11enable_sm90INS1_16FlashAttnFwdSm90INS1_25CollectiveMainloopFwdSm90ILi2EN4cute5tupleIJNS5_1CILi1EEES8_S8_EEENS6_IJNS7_ILi128EEENS7_ILi80EEENS7_ILi256EEEEEELi256ENS_6half_tEfNS_4arch4Sm90ELb1ELb0ELb0ELb1ELb1ELb0ELb0ELb1ELb1ELb1ELb0ELb0EEENS1_21CollectiveEpilogueFwdINS6_IJSA_SC_SB_EEES9_SE_SG_Li256ELb1ELb1ELb0ELb0EEENS1_36VarlenDynamicPersistentTileSchedulerILi128ELi80ELi256ELi128ELb0ELb1ELb1ELb1ELb1ELb1EEEEEEEEEvNT_6ParamsE)
        /*0134*/ 	.word	0x00000030


	//----- nvinfo : EIATTR_MIN_STACK_SIZE
	.align		4
.L_73:
        /*0138*/ 	.byte	0x04, 0x12
        /*013a*/ 	.short	(.L_75 - .L_74)
	.align		4
.L_74:
        /*013c*/ 	.word	index@(_ZN7cutlass13device_kernelIN5flash11enable_sm90INS1_16FlashAttnFwdSm90INS1_25CollectiveMainloopFwdSm90ILi2EN4cute5tupleIJNS5_1CILi1EEES8_S8_EEENS6_IJNS7_ILi128EEENS7_ILi80EEENS7_ILi256EEEEEELi256ENS_6half_tEfNS_4arch4Sm90ELb1ELb0ELb0ELb1ELb1ELb1ELb0ELb1ELb1ELb1ELb0ELb0EEENS1_21CollectiveEpilogueFwdINS6_IJSA_SC_SB_EEES9_SE_SG_Li256ELb1ELb1ELb0ELb0EEENS1_36VarlenDynamicPersistentTileSchedulerILi128ELi80ELi256ELi128ELb0ELb1ELb1ELb1ELb1ELb1EEEEEEEEEvNT_6ParamsE)
        /*0140*/ 	.word	0x00000090
.L_75:


//--------------------- .nv.compat                --------------------------
	.section	.nv.compat,"",@"SHT_CUDA_COMPAT_INFO"
	.align	4
        /*0000*/ 	.byte	0x02, 0x09, 0x01, 0x00, 0x02, 0x02, 0x04, 0x00, 0x02, 0x05, 0x05, 0x00, 0x03, 0x07, 0x01, 0x01
        /*0010*/ 	.byte	0x02, 0x03, 0x01, 0x00, 0x02, 0x06, 0x01, 0x00, 0x04, 0x0b, 0x08, 0x00, 0x00, 0x00, 0x00, 0x00
        /*0020*/ 	.byte	0x00, 0x00, 0x00, 0x00


//--------------------- .nv.info._ZN7cutlass13device_kernelIN5flash11enable_sm90INS1_16FlashAttnFwdSm90INS1_25CollectiveMainloopFwdSm90ILi2EN4cute5tupleIJNS5_1CILi1EEES8_S8_EEENS6_IJNS7_ILi128EEENS7_ILi80EEENS7_ILi256EEEEEELi256ENS_6half_tEfNS_4arch4Sm90ELb0ELb0ELb0ELb0ELb1ELb0ELb0ELb1ELb1ELb1ELb0ELb0EEENS1_21CollectiveEpilogueFwdINS6_IJSA_SC_SB_EEES9_SE_SG_Li256ELb0ELb1ELb0ELb0EEENS1_29StaticPersistentTileSchedulerILb0EEEEEEEEEvNT_6ParamsE --------------------------
	.section	.nv.info._ZN7cutlass13device_kernelIN5flash11enable_sm90INS1_16FlashAttnFwdSm90INS1_25CollectiveMainloopFwdSm90ILi2EN4cute5tupleIJNS5_1CILi1EEES8_S8_EEENS6_IJNS7_ILi128EEENS7_ILi80EEENS7_ILi256EEEEEELi256ENS_6half_tEfNS_4arch4Sm90ELb0ELb0ELb0ELb0ELb1ELb0ELb0ELb1ELb1ELb1ELb0ELb0EEENS1_21CollectiveEpilogueFwdINS6_IJSA_SC_SB_EEES9_SE_SG_Li256ELb0ELb1ELb0ELb0EEENS1_29StaticPersistentTileSchedulerILb0EEEEEEEEEvNT_6ParamsE,"",@"SHT_CUDA_INFO"
	.sectionflags	@""
	.align	4


	//----- nvinfo : EIATTR_CUDA_API_VERSION
	.align		4
        /*0000*/ 	.byte	0x04, 0x37
        /*0002*/ 	.short	(.L_77 - .L_76)
.L_76:
        /*0004*/ 	.word	0x00000082


	//----- nvinfo : EIATTR_KPARAM_INFO
	.align		4
.L_77:
        /*0008*/ 	.byte	0x04, 0x17
        /*000a*/ 	.short	(.L_79 - .L_78)
.L_78:
        /*000c*/ 	.word	0x00000000
        /*0010*/ 	.short	0x0000
        /*0012*/ 	.short	0x0070
        /*0014*/ 	.byte	0x00, 0xf0, 0x01, 0x28


	//----- nvinfo : EIATTR_SPARSE_MMA_MASK
	.align		4
.L_79:
        /*0018*/ 	.byte	0x03, 0x50
        /*001a*/ 	.short	0x0000


	//----- nvinfo : EIATTR_MAXREG_COUNT
	.align		4
        /*001c*/ 	.byte	0x03, 0x1b
        /*001e*/ 	.short	0x00a8


	//----- nvinfo : EIATTR_NUM_BARRIERS
	.align		4
        /*0020*/ 	.byte	0x02, 0x4c
        /*0022*/ 	.byte	0x09
	.zero		1


	//----- nvinfo : EIATTR_EXTERNS
	.align		4
        /*0024*/ 	.byte	0x04, 0x0f
        /*0026*/ 	.short	(.L_81 - .L_80)


	//   ....[0]....
	.align		4
.L_80:
        /*0028*/ 	.word	index@(__assertfail)


	//----- nvinfo : EIATTR_ANNOTATIONS
	.align		4
.L_81:
        /*002c*/ 	.byte	0x04, 0x55
        /*002e*/ 	.short	(.L_83 - .L_82)


	//   ....[0]....
.L_82:
        /*0030*/ 	.word	0x00000001
        /*0034*/ 	.byte	0xa0, 0x08, 0x00, 0x00, 0x01, 0x00, 0x00, 0x00, 0x50, 0x09, 0x00, 0x00, 0x01, 0x00, 0x00, 0x00
        /*0044*/ 	.byte	0x00, 0xc3, 0x00, 0x00, 0x01, 0x00, 0x00, 0x00, 0xe0, 0xc3, 0x00, 0x00, 0x01, 0x00, 0x00, 0x00
        /*0054*/ 	.byte	0xb0, 0xc6, 0x00, 0x00, 0x01, 0x00, 0x00, 0x00, 0x60, 0xc7, 0x00, 0x00, 0x01, 0x00, 0x00, 0x00
        /*0064*/ 	.byte	0x00, 0xce, 0x00, 0x00, 0x01, 0x00, 0x00, 0x00, 0xa0, 0xd9, 0x00, 0x00, 0x01, 0x00, 0x00, 0x00
        /*0074*/ 	.byte	0xe0, 0xe1, 0x00, 0x00, 0x01, 0x00, 0x00, 0x00, 0x30, 0xf9, 0x00, 0x00, 0x01, 0x00, 0x00, 0x00
        /*0084*/ 	.byte	0xe0, 0xf9, 0x00, 0x00, 0x01, 0x00, 0x00, 0x00, 0x60, 0xfb, 0x00, 0x00


	//----- nvinfo : EIATTR_MERCURY_ISA_VERSION
	.align		4
.L_83:
        /*0090*/ 	.byte	0x03, 0x5f
        /*0092*/ 	.short	0x0101


	//----- nvinfo : EIATTR_INT_WARP_WIDE_INSTR_OFFSETS
	.align		4
        /*0094*/ 	.byte	0x04, 0x31
        /*0096*/ 	.short	(.L_85 - .L_84)


	//   ....[0]....
.L_84:
        /*0098*/ 	.word	0x000000c0


	//   ....[1]....
        /*009c*/ 	.word	0x000000d0


	//   ....[2]....
        /*00a0*/ 	.word	0x00000170


	//----- nvinfo : EIATTR_COOP_GROUP_MASK_REGIDS
	.align		4
.L_85:
        /*00a4*/ 	.byte	0x04, 0x29
        /*00a6*/ 	.short	(.L_87 - .L_86)


	//   ....[0]....
.L_86:
        /*00a8*/ 	.word	0xffffffff


	//   ....[1]....
        /*00ac*/ 	.word	0xffffffff


	//   ....[2]....
        /*00b0*/ 	.word	0xffffffff


	//   ....[3]....
        /*00b4*/ 	.word	0xffffffff


	//   ....[4]....
        /*00b8*/ 	.word	0xffffffff


	//   ....[5]....
        /*00bc*/ 	.word	0xffffffff


	//   ....[6]....
        /*00c0*/ 	.word	0xffffffff


	//   ....[7]....
        /*00c4*/ 	.word	0xffffffff


	//   ....[8]....
        /*00c8*/ 	.word	0xffffffff


	//   ....[9]....
        /*00cc*/ 	.word	0xffffffff


	//   ....[10]....
        /*00d0*/ 	.word	0xffffffff


	//   ....[11]....
        /*00d4*/ 	.word	0xffffffff


	//   ....[12]....
        /*00d8*/ 	.word	0xffffffff


	//   ....[13]....
        /*00dc*/ 	.word	0xffffffff


	//   ....[14]....
        /*00e0*/ 	.word	0xffffffff


	//   ....[15]....
        /*00e4*/ 	.word	0xffffffff


	//   ....[16]....
        /*00e8*/ 	.word	0xffffffff


	//   ....[17]....
        /*00ec*/ 	.word	0xffffffff


	//   ....[18]....
        /*00f0*/ 	.word	0xffffffff


	//   ....[19]....
        /*00f4*/ 	.word	0xffffffff


	//   ....[20]....
        /*00f8*/ 	.word	0xffffffff


	//   ....[21]....
        /*00fc*/ 	.word	0xffffffff


	//   ....[22]....
        /*0100*/ 	.word	0xffffffff


	//   ....[23]....
        /*0104*/ 	.word	0xffffffff


	//   ....[24]....
        /*0108*/ 	.word	0xffffffff


	//   ....[25]....
        /*010c*/ 	.word	0xffffffff


	//   ....[26]....
        /*0110*/ 	.word	0xffffffff


	//   ....[27]....
        /*0114*/ 	.word	0xffffffff


	//   ....[28]....
        /*0118*/ 	.word	0xffffffff


	//   ....[29]....
        /*011c*/ 	.word	0xffffffff


	//   ....[30]....
        /*0120*/ 	.word	0xffffffff


	//   ....[31]....
        /*0124*/ 	.word	0xffffffff


	//   ....[32]....
        /*0128*/ 	.word	0xffffffff


	//   ....[33]....
        /*012c*/ 	.word	0xffffffff


	//   ....[34]....
        /*0130*/ 	.word	0xffffffff


	//   ....[35]....
        /*0134*/ 	.word	0xffffffff


	//   ....[36]....
        /*0138*/ 	.word	0xffffffff


	//   ....[37]....
        /*013c*/ 	.word	0xffffffff


	//   ....[38]....
        /*0140*/ 	.word	0xffffffff


	//   ....[39]....
        /*0144*/ 	.word	0xffffffff


	//   ....[40]....
        /*0148*/ 	.word	0xffffffff


	//   ....[41]....
        /*014c*/ 	.word	0xffffffff


	//   ....[42]....
        /*0150*/ 	.word	0xffffffff


	//   ....[43]....
        /*0154*/ 	.word	0xffffffff


	//   ....[44]....
        /*0158*/ 	.word	0xffffffff


	//   ....[45]....
        /*015c*/ 	.word	0xffffffff


	//   ....[46]....
        /*0160*/ 	.word	0xffffffff


	//   ....[47]....
        /*0164*/ 	.word	0xffffffff


	//   ....[48]....
        /*0168*/ 	.word	0xffffffff


	//   ....[49]....
        /*016c*/ 	.word	0xffffffff


	//   ....[50]....
        /*0170*/ 	.word	0xffffffff


	//   ....[51]....
        /*0174*/ 	.word	0xffffffff


	//   ....[52]....
        /*0178*/ 	.word	0xffffffff


	//   ....[53]....
        /*017c*/ 	.word	0xffffffff


	//   ....[54]....
        /*0180*/ 	.word	0xffffffff


	//   ....[55]....
        /*0184*/ 	.word	0xffffffff


	//   ....[56]....
        /*0188*/ 	.word	0xffffffff


	//   ....[57]....
        /*018c*/ 	.word	0xffffffff


	//   ....[58]....
        /*0190*/ 	.word	0xffffffff


	//   ....[59]....
        /*0194*/ 	.word	0xffffffff


	//   ....[60]....
        /*0198*/ 	.word	0xffffffff


	//   ....[61]....
        /*019c*/ 	.word	0xffffffff


	//   ....[62]....
        /*01a0*/ 	.word	0xffffffff


	//   ....[63]....
        /*01a4*/ 	.word	0xffffffff


	//   ....[64]....
        /*01a8*/ 	.word	0xffffffff


	//   ....[65]....
        /*01ac*/ 	.word	0xffffffff


	//   ....[66]....
        /*01b0*/ 	.word	0xffffffff


	//   ....[67]....
        /*01b4*/ 	.word	0xffffffff


	//   ....[68]....
        /*01b8*/ 	.word	0xffffffff


	//   ....[69]....
        /*01bc*/ 	.word	0xffffffff


	//   ....[70]....
        /*01c0*/ 	.word	0xffffffff


	//   ....[71]....
        /*01c4*/ 	.word	0xffffffff


	//   ....[72]....
        /*01c8*/ 	.word	0xffffffff


	//   ....[73]....
        /*01cc*/ 	.word	0xffffffff


	//   ....[74]....
        /*01d0*/ 	.word	0xffffffff


	//   ....[75]....
        /*01d4*/ 	.word	0xffffffff


	//   ....[76]....
        /*01d8*/ 	.word	0xffffffff


	//   ....[77]....
        /*01dc*/ 	.word	0xffffffff


	//   ....[78]....
        /*01e0*/ 	.word	0xffffffff


	//   ....[79]....
        /*01e4*/ 	.word	0xffffffff


	//   ....[80]....
        /*01e8*/ 	.word	0xffffffff


	//   ....[81]....
        /*01ec*/ 	.word	0xffffffff


	//   ....[82]....
        /*01f0*/ 	.word	0xffffffff


	//   ....[83]....
        /*01f4*/ 	.word	0xffffffff


	//   ....[84]....
        /*01f8*/ 	.word	0xffffffff


	//   ....[85]....
        /*01fc*/ 	.word	0xffffffff


	//   ....[86]....
        /*0200*/ 	.word	0xffffffff


	//   ....[87]....
        /*0204*/ 	.word	0xffffffff


	//   ....[88]....
        /*0208*/ 	.word	0x0500000f


	//   ....[89]....
        /*020c*/ 	.word	0x0500000f


	//   ....[90]....
        /*0210*/ 	.word	0x0500000f


	//   ....[91]....
        /*0214*/ 	.word	0x0500000f


	//   ....[92]....
        /*0218*/ 	.word	0x0500000f


	//   ....[93]....
        /*021c*/ 	.word	0x0500000f


	//   ....[94]....
        /*0220*/ 	.word	0x0500000f


	//   ....[95]....
        /*0224*/ 	.word	0x0500000f


	//   ....[96]....
        /*0228*/ 	.word	0x0500000f


	//   ....[97]....
        /*022c*/ 	.word	0x0500000f


	//   ....[98]....
        /*0230*/ 	.word	0x0500000f


	//   ....[99]....
        /*0234*/ 	.word	0x0500000f


	//   ....[100]....
        /*0238*/ 	.word	0x0500000f


	//   ....[101]....
        /*023c*/ 	.word	0x0500000f


	//   ....[102]....
        /*0240*/ 	.word	0x0500000f


	//   ....[103]....
        /*0244*/ 	.word	0x0500000f


	//   ....[104]....
        /*0248*/ 	.word	0x0500000f


	//   ....[105]....
        /*024c*/ 	.word	0x0500000f


	//   ....[106]....
        /*0250*/ 	.word	0x0500000f


	//   ....[107]....
        /*0254*/ 	.word	0x0500000f


	//   ....[108]....
        /*0258*/ 	.word	0x0500000f


	//   ....[109]....
        /*025c*/ 	.word	0x0500000f


	//   ....[110]....
        /*0260*/ 	.word	0x0500000f


	//   ....[111]....
        /*0264*/ 	.word	0x0500000f


	//   ....[112]....
        /*0268*/ 	.word	0x0500000f


	//   ....[113]....
        /*026c*/ 	.word	0x0500000f


	//   ....[114]....
        /*0270*/ 	.word	0x0500000f


	//   ....[115]....
        /*0274*/ 	.word	0x0500000f


	//   ....[116]....
        /*0278*/ 	.word	0x0500000f


	//   ....[117]....
        /*027c*/ 	.word	0x0500000f


	//   ....[118]....
        /*0280*/ 	.word	0x0500000f


	//   ....[119]....
        /*0284*/ 	.word	0x0500000f


	//   ....[120]....
        /*0288*/ 	.word	0x0500000f


	//   ....[121]....
        /*028c*/ 	.word	0x0500000f


	//   ....[122]....
        /*0290*/ 	.word	0x0500000f


	//   ....[123]....
        /*0294*/ 	.word	0x0500000f


	//   ....[124]....
        /*0298*/ 	.word	0x0500000f


	//   ....[125]....
        /*029c*/ 	.word	0x0500000f


	//   ....[126]....
        /*02a0*/ 	.word	0x0500000f


	//   ....[127]....
        /*02a4*/ 	.word	0x0500000f


	//   ....[128]....
        /*02a8*/ 	.word	0x0500000f


	//   ....[129]....
        /*02ac*/ 	.word	0x0500000f


	//   ....[130]....
        /*02b0*/ 	.word	0x0500000f


	//   ....[131]....
        /*02b4*/ 	.word	0x0500000f


	//   ....[132]....
        /*02b8*/ 	.word	0x0500000f


	//   ....[133]....
        /*02bc*/ 	.word	0x0500000f


	//   ....[134]....
        /*02c0*/ 	.word	0x0500000f


	//   ....[135]....
        /*02c4*/ 	.word	0x0500000f


	//   ....[136]....
        /*02c8*/ 	.word	0x0500000f


	//   ....[137]....
        /*02cc*/ 	.word	0x0500000f


	//   ....[138]....
        /*02d0*/ 	.word	0x0500000f


	//   ....[139]....
        /*02d4*/ 	.word	0x0500000f


	//   ....[140]....
        /*02d8*/ 	.word	0x0500000f


	//   ....[141]....
        /*02dc*/ 	.word	0x0500000f


	//   ....[142]....
        /*02e0*/ 	.word	0x0500000f


	//   ....[143]....
        /*02e4*/ 	.word	0x0500000f


	//   ....[144]....
        /*02e8*/ 	.word	0x0500000f


	//   ....[145]....
        /*02ec*/ 	.word	0x0500000f


	//----- nvinfo : EIATTR_COOP_GROUP_INSTR_OFFSETS
	.align		4
.L_87:
        /*02f0*/ 	.byte	0x04, 0x28
        /*02f2*/ 	.short	(.L_89 - .L_88)


	//   ....[0]....
.L_88:
        /*02f4*/ 	.word	0x00000070


	//   ....[1]....
        /*02f8*/ 	.word	0x000000b0


	//   ....[2]....
        /*02fc*/ 	.word	0x000002d0


	//   ....[3]....
        /*0300*/ 	.word	0x00000430


	//   ....[4]....
        /*0304*/ 	.word	0x00000550


	//   ....[5]....
        /*0308*/ 	.word	0x000006b0


	//   ....[6]....
        /*030c*/ 	.word	0x00000d40


	//   ....[7]....
        /*0310*/ 	.word	0x00004060


	//   ....[8]....
        /*0314*/ 	.word	0x00004160


	//   ....[9]....
        /*0318*/ 	.word	0x00004570


	//   ....[10]....
        /*031c*/ 	.word	0x000045f0


	//   ....[11]....
        /*0320*/ 	.word	0x000083b0


	//   ....[12]....
        /*0324*/ 	.word	0x000083c0


	//   ....[13]....
        /*0328*/ 	.word	0x000083f0


	//   ....[14]....
        /*032c*/ 	.word	0x00008400


	//   ....[15]....
        /*0330*/ 	.word	0x000097c0


	//   ....[16]....
        /*0334*/ 	.word	0x00009800


	//   ....[17]....
        /*0338*/ 	.word	0x000098a0


	//   ....[18]....
        /*033c*/ 	.word	0x000098c0


	//   ....[19]....
        /*0340*/ 	.word	0x0000b5e0


	//   ....[20]....
        /*0344*/ 	.word	0x0000b610


	//   ....[21]....
        /*0348*/ 	.word	0x0000b740


	//   ....[22]....
        /*034c*/ 	.word	0x0000b7a0


	//   ....[23]....
        /*0350*/ 	.word	0x0000bc30


	//   ....[24]....
        /*0354*/ 	.word	0x0000bc70


	//   ....[25]....
        /*0358*/ 	.word	0x0000bde0


	//   ....[26]....
        /*035c*/ 	.word	0x0000be00


	//   ....[27]....
        /*0360*/ 	.word	0x0000bf30


	//   ....[28]....
        /*0364*/ 	.word	0x0000bf50


	//   ....[29]....
        /*0368*/ 	.word	0x0000c0a0


	//   ....[30]....
        /*036c*/ 	.word	0x0000c0d0


	//   ....[31]....
        /*0370*/ 	.word	0x0000d300


	//   ....[32]....
        /*0374*/ 	.word	0x0000d330


	//   ....[33]....
        /*0378*/ 	.word	0x0000d360


	//   ....[34]....
        /*037c*/ 	.word	0x0000d3c0


	//   ....[35]....
        /*0380*/ 	.word	0x0000d420


	//   ....[36]....
        /*0384*/ 	.word	0x0000d470


	//   ....[37]....
        /*0388*/ 	.word	0x0000d520


	//   ....[38]....
        /*038c*/ 	.word	0x0000d540


	//   ....[39]....
        /*0390*/ 	.word	0x0000d5e0


	//   ....[40]....
        /*0394*/ 	.word	0x0000d600


	//   ....[41]....
        /*0398*/ 	.word	0x0000dc90


	//   ....[42]....
        /*039c*/ 	.word	0x0000dcb0


	//   ....[43]....
        /*03a0*/ 	.word	0x0000dce0


	//   ....[44]....
        /*03a4*/ 	.word	0x0000dd20


	//   ....[45]....
        /*03a8*/ 	.word	0x0000ddb0


	//   ....[46]....
        /*03ac*/ 	.word	0x0000ddd0


	//   ....[47]....
        /*03b0*/ 	.word	0x0000de70


	//   ....[48]....
        /*03b4*/ 	.word	0x0000de90


	//   ....[49]....
        /*03b8*/ 	.word	0x0000df30


	//   ....[50]....
        /*03bc*/ 	.word	0x0000df50


	//   ....[51]....
        /*03c0*/ 	.word	0x0000dff0


	//   ....[52]....
        /*03c4*/ 	.word	0x0000e010


	//   ....[53]....
        /*03c8*/ 	.word	0x0000e0b0


	//   ....[54]....
        /*03cc*/ 	.word	0x0000e0d0


	//   ....[55]....
        /*03d0*/ 	.word	0x0000e170


	//   ....[56]....
        /*03d4*/ 	.word	0x0000e190


	//   ....[57]....
        /*03d8*/ 	.word	0x0000e810


	//   ....[58]....
        /*03dc*/ 	.word	0x0000e840


	//   ....[59]....
        /*03e0*/ 	.word	0x0000e850


	//   ....[60]....
        /*03e4*/ 	.word	0x0000e870


	//   ....[61]....
        /*03e8*/ 	.word	0x0000e8e0


	//   ....[62]....
        /*03ec*/ 	.word	0x0000e900


	//   ....[63]....
        /*03f0*/ 	.word	0x0000e960


	//   ....[64]....
        /*03f4*/ 	.word	0x0000e980


	//   ....[65]....
        /*03f8*/ 	.word	0x0000e9e0


	//   ....[66]....
        /*03fc*/ 	.word	0x0000ea00


	//   ....[67]....
        /*0400*/ 	.word	0x0000ecd0


	//   ....[68]....
        /*0404*/ 	.word	0x0000ecf0


	//   ....[69]....
        /*0408*/ 	.word	0x0000ed10


	//   ....[70]....
        /*040c*/ 	.word	0x0000edb0


	//   ....[71]....
        /*0410*/ 	.word	0x0000edd0


	//   ....[72]....
        /*0414*/ 	.word	0x0000ee70


	//   ....[73]....
        /*0418*/ 	.word	0x0000ee90


	//   ....[74]....
        /*041c*/ 	.word	0x0000ef30


	//   ....[75]....
        /*0420*/ 	.word	0x0000ef50


	//   ....[76]....
        /*0424*/ 	.word	0x0000ef60


	//   ....[77]....
        /*0428*/ 	.word	0x0000f460


	//   ....[78]....
        /*042c*/ 	.word	0x0000f480


	//   ....[79]....
        /*0430*/ 	.word	0x0000f4a0


	//   ....[80]....
        /*0434*/ 	.word	0x0000f4e0


	//   ....[81]....
        /*0438*/ 	.word	0x0000f570


	//   ....[82]....
        /*043c*/ 	.word	0x0000f5a0


	//   ....[83]....
        /*0440*/ 	.word	0x0000f630


	//   ....[84]....
        /*0444*/ 	.word	0x0000f660


	//   ....[85]....
        /*0448*/ 	.word	0x0000f670


	//   ....[86]....
        /*044c*/ 	.word	0x0000f700


	//   ....[87]....
        /*0450*/ 	.word	0x0000fae0


	//   ....[88]....
        /*0454*/ 	.word	0x0000ffe0


	//   ....[89]....
        /*0458*/ 	.word	0x000100d0


	//   ....[90]....
        /*045c*/ 	.word	0x000101a0


	//   ....[91]....
        /*0460*/ 	.word	0x00010240


	//   ....[92]....
        /*0464*/ 	.word	0x00010310


	//   ....[93]....
        /*0468*/ 	.word	0x00010390


	//   ....[94]....
        /*046c*/ 	.word	0x00010480


	//   ....[95]....
        /*0470*/ 	.word	0x00010500


	//   ....[96]....
        /*0474*/ 	.word	0x000105f0


	//   ....[97]....
        /*0478*/ 	.word	0x00010680


	//   ....[98]....
        /*047c*/ 	.word	0x00010750


	//   ....[99]....
        /*0480*/ 	.word	0x000107e0


	//   ....[100]....
        /*0484*/ 	.word	0x00010850


	//   ....[101]....
        /*0488*/ 	.word	0x000108d0


	//   ....[102]....
        /*048c*/ 	.word	0x000109a0


	//   ....[103]....
        /*0490*/ 	.word	0x00010a10


	//   ....[104]....
        /*0494*/ 	.word	0x00010b10


	//   ....[105]....
        /*0498*/ 	.word	0x00010b80


	//   ....[106]....
        /*049c*/ 	.word	0x00010c80


	//   ....[107]....
        /*04a0*/ 	.word	0x00010cf0


	//   ....[108]....
        /*04a4*/ 	.word	0x00010df0


	//   ....[109]....
        /*04a8*/ 	.word	0x00010e60


	//   ....[110]....
        /*04ac*/ 	.word	0x00010f60


	//   ....[111]....
        /*04b0*/ 	.word	0x00010fd0


	//   ....[112]....
        /*04b4*/ 	.word	0x000110d0


	//   ....[113]....
        /*04b8*/ 	.word	0x00011140


	//   ....[114]....
        /*04bc*/ 	.word	0x00011220


	//   ....[115]....
        /*04c0*/ 	.word	0x00011360


	//   ....[116]....
        /*04c4*/ 	.word	0x00011410


	//   ....[117]....
        /*04c8*/ 	.word	0x00011470


	//   ....[118]....
        /*04cc*/ 	.word	0x00011540


	//   ....[119]....
        /*04d0*/ 	.word	0x000115a0


	//   ....[120]....
        /*04d4*/ 	.word	0x00011670


	//   ....[121]....
        /*04d8*/ 	.word	0x000116d0


	//   ....[122]....
        /*04dc*/ 	.word	0x000117a0


	//   ....[123]....
        /*04e0*/ 	.word	0x00011800


	//   ....[124]....
        /*04e4*/ 	.word	0x000118d0


	//   ....[125]....
        /*04e8*/ 	.word	0x000119b0


	//   ....[126]....
        /*04ec*/ 	.word	0x00011a50


	//   ....[127]....
        /*04f0*/ 	.word	0x00011ab0


	//   ....[128]....
        /*04f4*/ 	.word	0x00011bc0


	//   ....[129]....
        /*04f8*/ 	.word	0x00011c20


	//   ....[130]....
        /*04fc*/ 	.word	0x00011d30


	//   ....[131]....
        /*0500*/ 	.word	0x00011d90


	//   ....[132]....
        /*0504*/ 	.word	0x00011ea0


	//   ....[133]....
        /*0508*/ 	.word	0x00011f00


	//   ....[134]....
        /*050c*/ 	.word	0x00011fc0


	//   ....[135]....
        /*0510*/ 	.word	0x00012120


	//   ....[136]....
        /*0514*/ 	.word	0x000121c0


	//   ....[137]....
        /*0518*/ 	.word	0x00012220


	//   ....[138]....
        /*051c*/ 	.word	0x000122f0


	//   ....[139]....
        /*0520*/ 	.word	0x000123d0


	//   ....[140]....
        /*0524*/ 	.word	0x00012490


	//   ....[141]....
        /*0528*/ 	.word	0x00012570


	//   ....[142]....
        /*052c*/ 	.word	0x00012630


	//   ....[143]....
        /*0530*/ 	.word	0x00012710


	//   ....[144]....
        /*0534*/ 	.word	0x000127d0


	//   ....[145]....
        /*0538*/ 	.word	0x00012960


	//----- nvinfo : EIATTR_REG_RECONFIG
	.align		4
.L_89:
        /*053c*/ 	.byte	0x01, 0x54
	.zero		2


	//----- nvinfo : EIATTR_SYSCALL_OFFSETS
	.align		4
        /*0540*/ 	.byte	0x04, 0x46
        /*0542*/ 	.short	(.L_91 - .L_90)


	//   ....[0]....
.L_90:
        /*0544*/ 	.word	0x000010f0


	//   ....[1]....
        /*0548*/ 	.word	0x0000caf0


	//   ....[2]....
        /*054c*/ 	.word	0x0000cc30


	//   ....[3]....
        /*0550*/ 	.word	0x0000cd20


	//   ....[4]....
        /*0554*/ 	.word	0x0000d990


	//----- nvinfo : EIATTR_MBARRIER_INSTR_OFFSETS
	.align		4
.L_91:
        /*0558*/ 	.byte	0x04, 0x39
        /*055a*/ 	.short	(.L_93 - .L_92)


	//   ....[0]....
.L_92:
        /*055c*/ 	.word	0x00000180
        /*0560*/ 	.word	0x000000ff
        /*0564*/ 	.word	0x00038800
        /*0568*/ 	.short	0x0100
        /*056a*/ 	.byte	0x08
	.zero		1


	//   ....[1]....
        /*056c*/ 	.word	0x00000190
        /*0570*/ 	.word	0x000000ff
        /*0574*/ 	.word	0x00038820
        /*0578*/ 	.short	0x0100
        /*057a*/ 	.byte	0x08
	.zero		1


	//   ....[2]....
        /*057c*/ 	.word	0x00000280
        /*0580*/ 	.word	0x000000ff
        /*0584*/ 	.word	0x00038830
        /*0588*/ 	.short	0x0100
        /*058a*/ 	.byte	0x08
	.zero		1


	//   ....[3]....
        /*058c*/ 	.word	0x00000290
        /*0590*/ 	.word	0x000000ff
        /*0594*/ 	.word	0x00038840
        /*0598*/ 	.short	0x0100
        /*059a*/ 	.byte	0x08
	.zero		1


	//   ....[4]....
        /*059c*/ 	.word	0x000002a0
        /*05a0*/ 	.word	0x000000ff
        /*05a4*/ 	.word	0x00038838
        /*05a8*/ 	.short	0x0100
        /*05aa*/ 	.byte	0x08
	.zero		1


	//   ....[5]....
        /*05ac*/ 	.word	0x000002b0
        /*05b0*/ 	.word	0x000000ff
        /*05b4*/ 	.word	0x00038848
        /*05b8*/ 	.short	0x0100
        /*05ba*/ 	.byte	0x08
	.zero		1


	//   ....[6]....
        /*05bc*/ 	.word	0x000003e0
        /*05c0*/ 	.word	0x000000ff
        /*05c4*/ 	.word	0x00038850
        /*05c8*/ 	.short	0x0100
        /*05ca*/ 	.byte	0x08
	.zero		1


	//   ....[7]....
        /*05cc*/ 	.word	0x000003f0
        /*05d0*/ 	.word	0x000000ff
        /*05d4*/ 	.word	0x00038860
        /*05d8*/ 	.short	0x0100
        /*05da*/ 	.byte	0x08
	.zero		1


	//   ....[8]....
        /*05dc*/ 	.word	0x00000400
        /*05e0*/ 	.word	0x000000ff
        /*05e4*/ 	.word	0x00038858
        /*05e8*/ 	.short	0x0100
        /*05ea*/ 	.byte	0x08
	.zero		1


	//   ....[9]....
        /*05ec*/ 	.word	0x00000410
        /*05f0*/ 	.word	0x000000ff
        /*05f4*/ 	.word	0x00038868
        /*05f8*/ 	.short	0x0100
        /*05fa*/ 	.byte	0x08
	.zero		1


	//   ....[10]....
        /*05fc*/ 	.word	0x00000500
        /*0600*/ 	.word	0x000000ff
        /*0604*/ 	.word	0x00038870
        /*0608*/ 	.short	0x0100
        /*060a*/ 	.byte	0x06
	.zero		1


	//   ....[11]....
        /*060c*/ 	.word	0x00000510
        /*0610*/ 	.word	0x000000ff
        /*0614*/ 	.word	0x00038880
        /*0618*/ 	.short	0x0100
        /*061a*/ 	.byte	0x06
	.zero		1


	//   ....[12]....
        /*061c*/ 	.word	0x00000520
        /*0620*/ 	.word	0x000000ff
        /*0624*/ 	.word	0x00038878
        /*0628*/ 	.short	0x0100
        /*062a*/ 	.byte	0x06
	.zero		1


	//   ....[13]....
        /*062c*/ 	.word	0x00000530
        /*0630*/ 	.word	0x000000ff
        /*0634*/ 	.word	0x00038888
        /*0638*/ 	.short	0x0100
        /*063a*/ 	.byte	0x06
	.zero		1


	//   ....[14]....
        /*063c*/ 	.word	0x00000660
        /*0640*/ 	.word	0x000000ff
        /*0644*/ 	.word	0x00038890
        /*0648*/ 	.short	0x0100
        /*064a*/ 	.byte	0x08
	.zero		1


	//   ....[15]....
        /*064c*/ 	.word	0x00000670
        /*0650*/ 	.word	0x000000ff
        /*0654*/ 	.word	0x000388a0
        /*0658*/ 	.short	0x0100
        /*065a*/ 	.byte	0x08
	.zero		1


	//   ....[16]....
        /*065c*/ 	.word	0x00000680
        /*0660*/ 	.word	0x000000ff
        /*0664*/ 	.word	0x00038898
        /*0668*/ 	.short	0x0100
        /*066a*/ 	.byte	0x08
	.zero		1


	//   ....[17]....
        /*066c*/ 	.word	0x00000690
        /*0670*/ 	.word	0x000000ff
        /*0674*/ 	.word	0x000388a8
        /*0678*/ 	.short	0x0100
        /*067a*/ 	.byte	0x08
	.zero		1


	//   ....[18]....
        /*067c*/ 	.word	0x000007d0
        /*0680*/ 	.word	0x000000ff
        /*0684*/ 	.word	0x000388b0
        /*0688*/ 	.short	0x0100
        /*068a*/ 	.byte	0x08
	.zero		1


	//   ....[19]....
        /*068c*/ 	.word	0x000007e0
        /*0690*/ 	.word	0x000000ff
        /*0694*/ 	.word	0x000388c0
        /*0698*/ 	.short	0x0100
        /*069a*/ 	.byte	0x08
	.zero		1


	//   ....[20]....
        /*069c*/ 	.word	0x000007f0
        /*06a0*/ 	.word	0x000000ff
        /*06a4*/ 	.word	0x000388b8
        /*06a8*/ 	.short	0x0100
        /*06aa*/ 	.byte	0x08
	.zero		1


	//   ....[21]....
        /*06ac*/ 	.word	0x00000800
        /*06b0*/ 	.word	0x000000ff
        /*06b4*/ 	.word	0x000388c8
        /*06b8*/ 	.short	0x0100
        /*06ba*/ 	.byte	0x08
	.zero		1


	//   ....[22]....
        /*06bc*/ 	.word	0x00001170
        /*06c0*/ 	.word	0x000000ff
        /*06c4*/ 	.word	0x00038800
        /*06c8*/ 	.short	0x010a
        /*06ca*/ 	.byte	0x28
	.zero		1


	//   ....[23]....
        /*06cc*/ 	.word	0x00001200
        /*06d0*/ 	.word	0x00000000
        /*06d4*/ 	.word	0x00038830
        /*06d8*/ 	.short	0x010a
        /*06da*/ 	.byte	0x3f
	.zero		1


	//   ....[24]....
        /*06dc*/ 	.word	0x00001250
        /*06e0*/ 	.word	0x00000000
        /*06e4*/ 	.word	0x00038830
        /*06e8*/ 	.short	0x010a
        /*06ea*/ 	.byte	0x3f
	.zero		1


	//   ....[25]....
        /*06ec*/ 	.word	0x000038a0
        /*06f0*/ 	.word	0x000000ff
        /*06f4*/ 	.word	0x00000000
        /*06f8*/ 	.short	0x0101
        /*06fa*/ 	.byte	0x04
	.zero		1


	//   ....[26]....
        /*06fc*/ 	.word	0x000054b0
        /*0700*/ 	.word	0x000000ff
        /*0704*/ 	.word	0x00038830
        /*0708*/ 	.short	0x010a
        /*070a*/ 	.byte	0x3c
	.zero		1


	//   ....[27]....
        /*070c*/ 	.word	0x000054f0
        /*0710*/ 	.word	0x000000ff
        /*0714*/ 	.word	0x00038830
        /*0718*/ 	.short	0x010a
        /*071a*/ 	.byte	0x3c
	.zero		1


	//   ....[28]....
        /*071c*/ 	.word	0x00007e40
        /*0720*/ 	.word	0x000000ff
        /*0724*/ 	.word	0x00038850
        /*0728*/ 	.short	0x010a
        /*072a*/ 	.byte	0x04
	.zero		1


	//   ....[29]....
        /*072c*/ 	.word	0x00007e80
        /*0730*/ 	.word	0x000000ff
        /*0734*/ 	.word	0x00038850
        /*0738*/ 	.short	0x010a
        /*073a*/ 	.byte	0x04
	.zero		1


	//   ....[30]....
        /*073c*/ 	.word	0x00008250
        /*0740*/ 	.word	0x000000ff
        /*0744*/ 	.word	0x00000000
        /*0748*/ 	.short	0x0101
        /*074a*/ 	.byte	0x3c
	.zero		1


	//   ....[31]....
        /*074c*/ 	.word	0x00008d90
        /*0750*/ 	.word	0x000000ff
        /*0754*/ 	.word	0x00000000
        /*0758*/ 	.short	0x0101
        /*075a*/ 	.byte	0x04
	.zero		1


	//   ....[32]....
        /*075c*/ 	.word	0x00009710
        /*0760*/ 	.word	0x000000ff
        /*0764*/ 	.word	0x00038850
        /*0768*/ 	.short	0x010a
        /*076a*/ 	.byte	0x0c
	.zero		1


	//   ....[33]....
        /*076c*/ 	.word	0x00009750
        /*0770*/ 	.word	0x000000ff
        /*0774*/ 	.word	0x00038850
        /*0778*/ 	.short	0x010a
        /*077a*/ 	.byte	0x0c
	.zero		1


	//   ....[34]....
        /*077c*/ 	.word	0x0000a6a0
        /*0780*/ 	.word	0x000000ff
        /*0784*/ 	.word	0x00000000
        /*0788*/ 	.short	0x0101
        /*078a*/ 	.byte	0x05
	.zero		1


	//   ....[35]....
        /*078c*/ 	.word	0x0000bc60
        /*0790*/ 	.word	0x000000ff
        /*0794*/ 	.word	0x00000000
        /*0798*/ 	.short	0x0101
        /*079a*/ 	.byte	0x04
	.zero		1


	//   ....[36]....
        /*079c*/ 	.word	0x0000d180
        /*07a0*/ 	.word	0x00000000
        /*07a4*/ 	.word	0x00038840
        /*07a8*/ 	.short	0x010a
        /*07aa*/ 	.byte	0x3f
	.zero		1


	//   ....[37]....
        /*07ac*/ 	.word	0x0000d770
        /*07b0*/ 	.word	0x00000000
        /*07b4*/ 	.word	0x00038830
        /*07b8*/ 	.short	0x0107
        /*07ba*/ 	.byte	0x3f
	.zero		1


	//   ....[38]....
        /*07bc*/ 	.word	0x0000d830
        /*07c0*/ 	.word	0x00000000
        /*07c4*/ 	.word	0x00038830
        /*07c8*/ 	.short	0x0101
        /*07ca*/ 	.byte	0x3f
	.zero		1


	//   ....[39]....
        /*07cc*/ 	.word	0x0000e2a0
        /*07d0*/ 	.word	0x000000ff
        /*07d4*/ 	.word	0x00038800
        /*07d8*/ 	.short	0x0107
        /*07da*/ 	.byte	0x27
	.zero		1


	//   ....[40]....
        /*07dc*/ 	.word	0x0000e300
        /*07e0*/ 	.word	0x000000ff
        /*07e4*/ 	.word	0x00038800
        /*07e8*/ 	.short	0x0101
        /*07ea*/ 	.byte	0x27
	.zero		1


	//   ....[41]....
        /*07ec*/ 	.word	0x0000e320
        /*07f0*/ 	.word	0x000000ff
        /*07f4*/ 	.word	0x00038820
        /*07f8*/ 	.short	0x010a
        /*07fa*/ 	.byte	0x27
	.zero		1


	//   ....[42]....
        /*07fc*/ 	.word	0x0000e630
        /*0800*/ 	.word	0x00000007
        /*0804*/ 	.word	0x00038840
        /*0808*/ 	.short	0x010a
        /*080a*/ 	.byte	0x3f
	.zero		1


	//   ....[43]....
        /*080c*/ 	.word	0x0000eaf0
        /*0810*/ 	.word	0x00000007
        /*0814*/ 	.word	0x00038830
        /*0818*/ 	.short	0x0107
        /*081a*/ 	.byte	0x3f
	.zero		1


	//   ....[44]....
        /*081c*/ 	.word	0x0000eba0
        /*0820*/ 	.word	0x00000007
        /*0824*/ 	.word	0x00038830
        /*0828*/ 	.short	0x0101
        /*082a*/ 	.byte	0x3f
	.zero		1


	//   ....[45]....
        /*082c*/ 	.word	0x0000ec20
        /*0830*/ 	.word	0x00000007
        /*0834*/ 	.word	0x00038860
        /*0838*/ 	.short	0x010a
        /*083a*/ 	.byte	0x3f
	.zero		1


	//   ....[46]....
        /*083c*/ 	.word	0x0000f1a0
        /*0840*/ 	.word	0x00000007
        /*0844*/ 	.word	0x00038850
        /*0848*/ 	.short	0x0107
        /*084a*/ 	.byte	0x3f
	.zero		1


	//   ....[47]....
        /*084c*/ 	.word	0x0000f2c0
        /*0850*/ 	.word	0x00000007
        /*0854*/ 	.word	0x00038850
        /*0858*/ 	.short	0x0101
        /*085a*/ 	.byte	0x3f
	.zero		1


	//   ....[48]....
        /*085c*/ 	.word	0x0000f3a0
        /*0860*/ 	.word	0x00000004
        /*0864*/ 	.word	0x00038860
        /*0868*/ 	.short	0x010a
        /*086a*/ 	.byte	0x3f
	.zero		1


	//   ....[49]....
        /*086c*/ 	.word	0x0000f880
        /*0870*/ 	.word	0x00000004
        /*0874*/ 	.word	0x00038850
        /*0878*/ 	.short	0x0107
        /*087a*/ 	.byte	0x3f
	.zero		1


	//   ....[50]....
        /*087c*/ 	.word	0x0000f970
        /*0880*/ 	.word	0x00000004
        /*0884*/ 	.word	0x00038850
        /*0888*/ 	.short	0x0101
        /*088a*/ 	.byte	0x3f
	.zero		1


	//   ....[51]....
        /*088c*/ 	.word	0x0000fa60
        /*0890*/ 	.word	0x00000005
        /*0894*/ 	.word	0x00038820
        /*0898*/ 	.short	0x010a
        /*089a*/ 	.byte	0x3f
	.zero		1


	//   ....[52]....
        /*089c*/ 	.word	0x0000fc00
        /*08a0*/ 	.word	0x00000003
        /*08a4*/ 	.word	0x00038840
        /*08a8*/ 	.short	0x010a
        /*08aa*/ 	.byte	0x3f
	.zero		1


	//   ....[53]....
        /*08ac*/ 	.word	0x0000fca0
        /*08b0*/ 	.word	0x00000005
        /*08b4*/ 	.word	0x00038840
        /*08b8*/ 	.short	0x010a
        /*08ba*/ 	.byte	0x3f
	.zero		1


	//   ....[54]....
        /*08bc*/ 	.word	0x0000fce0
        /*08c0*/ 	.word	0x00000003
        /*08c4*/ 	.word	0x00038860
        /*08c8*/ 	.short	0x010a
        /*08ca*/ 	.byte	0x3f
	.zero		1


	//   ....[55]....
        /*08cc*/ 	.word	0x0000fd20
        /*08d0*/ 	.word	0x00000005
        /*08d4*/ 	.word	0x00038860
        /*08d8*/ 	.short	0x010a
        /*08da*/ 	.byte	0x3f
	.zero		1


	//   ....[56]....
        /*08dc*/ 	.word	0x0000fd90
        /*08e0*/ 	.word	0x00000003
        /*08e4*/ 	.word	0x00038800
        /*08e8*/ 	.short	0x010a
        /*08ea*/ 	.byte	0x3f
	.zero		1


	//   ....[57]....
        /*08ec*/ 	.word	0x0000fde0
        /*08f0*/ 	.word	0x00000000
        /*08f4*/ 	.word	0x00038830
        /*08f8*/ 	.short	0x010a
        /*08fa*/ 	.byte	0x3f
	.zero		1


	//   ....[58]....
        /*08fc*/ 	.word	0x0000fe40
        /*0900*/ 	.word	0x00000004
        /*0904*/ 	.word	0x00038830
        /*0908*/ 	.short	0x010a
        /*090a*/ 	.byte	0x3f
	.zero		1


	//   ....[59]....
        /*090c*/ 	.word	0x0000fea0
        /*0910*/ 	.word	0x00000003
        /*0914*/ 	.word	0x00038850
        /*0918*/ 	.short	0x010a
        /*091a*/ 	.byte	0x3f
	.zero		1


	//   ....[60]....
        /*091c*/ 	.word	0x0000ff00
        /*0920*/ 	.word	0x00000007
        /*0924*/ 	.word	0x00038850
        /*0928*/ 	.short	0x010a
        /*092a*/ 	.byte	0x3f
	.zero		1


	//   ....[61]....
        /*092c*/ 	.word	0x00010020
        /*0930*/ 	.word	0x00000000
        /*0934*/ 	.word	0x00038840
        /*0938*/ 	.short	0x010a
        /*093a*/ 	.byte	0x3f
	.zero		1


	//   ....[62]....
        /*093c*/ 	.word	0x00011260
        /*0940*/ 	.word	0x00000003
        /*0944*/ 	.word	0x00038820
        /*0948*/ 	.short	0x010a
        /*094a*/ 	.byte	0x3f
	.zero		1


	//   ....[63]....
        /*094c*/ 	.word	0x000112b0
        /*0950*/ 	.word	0x00000007
        /*0954*/ 	.word	0x00038840
        /*0958*/ 	.short	0x010a
        /*095a*/ 	.byte	0x3f
	.zero		1


	//   ....[64]....
        /*095c*/ 	.word	0x00011900
        /*0960*/ 	.word	0x00000007
        /*0964*/ 	.word	0x00038860
        /*0968*/ 	.short	0x010a
        /*096a*/ 	.byte	0x3f
	.zero		1


	//   ....[65]....
        /*096c*/ 	.word	0x00012070
        /*0970*/ 	.word	0x00000004
        /*0974*/ 	.word	0x00038860
        /*0978*/ 	.short	0x010a
        /*097a*/ 	.byte	0x3f
	.zero		1


	//   ....[66]....
        /*097c*/ 	.word	0x00012880
        /*0980*/ 	.word	0x00000005
        /*0984*/ 	.word	0x00038820
        /*0988*/ 	.short	0x010a
        /*098a*/ 	.byte	0x3f
	.zero		1


	//   ....[67]....
        /*098c*/ 	.word	0x00012a20
        /*0990*/ 	.word	0x00000003
        /*0994*/ 	.word	0x00038840
        /*0998*/ 	.short	0x010a
        /*099a*/ 	.byte	0x3f
	.zero		1


	//   ....[68]....
        /*099c*/ 	.word	0x00012a70
        /*09a0*/ 	.word	0x00000005
        /*09a4*/ 	.word	0x00038840
        /*09a8*/ 	.short	0x010a
        /*09aa*/ 	.byte	0x3f
	.zero		1


	//   ....[69]....
        /*09ac*/ 	.word	0x00012ac0
        /*09b0*/ 	.word	0x00000003
        /*09b4*/ 	.word	0x00038860
        /*09b8*/ 	.short	0x010a
        /*09ba*/ 	.byte	0x3f
	.zero		1


	//----- nvinfo : EIATTR_NUM_MBARRIERS
	.align		4
.L_93:
        /*09bc*/ 	.byte	0x03, 0x38
        /*09be*/ 	.short	0x0016


	//----- nvinfo : EIATTR_EXIT_INSTR_OFFSETS
	.align		4
        /*09c0*/ 	.byte	0x04, 0x1c
        /*09c2*/ 	.short	(.L_95 - .L_94)


	//   ....[0]....
.L_94:
        /*09c4*/ 	.word	0x00000940


	//   ....[1]....
        /*09c8*/ 	.word	0x0000c260


	//   ....[2]....
        /*09cc*/ 	.word	0x0000fd70


	//----- nvinfo : EIATTR_MAX_THREADS
	.align		4
.L_95:
        /*09d0*/ 	.byte	0x04, 0x05
        /*09d2*/ 	.short	(.L_97 - .L_96)
.L_96:
        /*09d4*/ 	.word	0x00000180
        /*09d8*/ 	.word	0x00000001
        /*09dc*/ 	.word	0x00000001


	//----- nvinfo : EIATTR_CRS_STACK_SIZE
	.align		4
.L_97:
        /*09e0*/ 	.byte	0x04, 0x1e
        /*09e2*/ 	.short	(.L_99 - .L_98)
.L_98:
        /*09e4*/ 	.word	0x00000000


	//----- nvinfo : EIATTR_CBANK_PARAM_SIZE
	.align		4
.L_99:
        /*09e8*/ 	.byte	0x03, 0x19
        /*09ea*/ 	.short	0x0a70


	//----- nvinfo : EIATTR_PARAM_CBANK
	.align		4
        /*09ec*/ 	.byte	0x04, 0x0a
        /*09ee*/ 	.short	(.L_101 - .L_100)
	.align		4
.L_100:
        /*09f0*/ 	.word	index@(.nv.constant0._ZN7cutlass13device_kernelIN5flash11enable_sm90INS1_16FlashAttnFwdSm90INS1_25CollectiveMainloopFwdSm90ILi2EN4cute5tupleIJNS5_1CILi1EEES8_S8_EEENS6_IJNS7_ILi128EEENS7_ILi80EEENS7_ILi256EEEEEELi256ENS_6half_tEfNS_4arch4Sm90ELb0ELb0ELb0ELb0ELb1ELb0ELb0ELb1ELb1ELb1ELb0ELb0EEENS1_21CollectiveEpilogueFwdINS6_IJSA_SC_SB_EEES9_SE_SG_Li256ELb0ELb1ELb0ELb0EEENS1_29StaticPersistentTileSchedulerILb0EEEEEEEEEvNT_6ParamsE)
        /*09f4*/ 	.short	0x0210
        /*09f6*/ 	.short	0x0a70


	//----- nvinfo : EIATTR_SW_WAR
	.align		4
.L_101:
        /*09f8*/ 	.byte	0x04, 0x36
        /*09fa*/ 	.short	(.L_103 - .L_102)
.L_102:
        /*09fc*/ 	.word	0x00000008
.L_103:


//--------------------- .nv.info._ZN7cutlass13device_kernelIN5flash11enable_sm90INS1_16FlashAttnFwdSm90INS1_25CollectiveMainloopFwdSm90ILi2EN4cute5tupleIJNS5_1CILi1EEES8_S8_EEENS6_IJNS7_ILi128EEENS7_ILi80EEENS7_ILi256EEEEEELi256ENS_6half_tEfNS_4arch4Sm90ELb0ELb0ELb0ELb1ELb1ELb0ELb0ELb1ELb1ELb1ELb0ELb0EEENS1_21CollectiveEpilogueFwdINS6_IJSA_SC_SB_EEES9_SE_SG_Li256ELb1ELb1ELb0ELb0EEENS1_36VarlenDynamicPersistentTileSchedulerILi128ELi80ELi256ELi128ELb0ELb1ELb1ELb0ELb1ELb1EEEEEEEEEvNT_6ParamsE --------------------------
	.section	.nv.info._ZN7cutlass13device_kernelIN5flash11enable_sm90INS1_16FlashAttnFwdSm90INS1_25CollectiveMainloopFwdSm90ILi2EN4cute5tupleIJNS5_1CILi1EEES8_S8_EEENS6_IJNS7_ILi128EEENS7_ILi80EEENS7_ILi256EEEEEELi256ENS_6half_tEfNS_4arch4Sm90ELb0ELb0ELb0ELb1ELb1ELb0ELb0ELb1ELb1ELb1ELb0ELb0EEENS1_21CollectiveEpilogueFwdINS6_IJSA_SC_SB_EEES9_SE_SG_Li256ELb1ELb1ELb0ELb0EEENS1_36VarlenDynamicPersistentTileSchedulerILi128ELi80ELi256ELi128ELb0ELb1ELb1ELb0ELb1ELb1EEEEEEEEEvNT_6ParamsE,"",@"SHT_CUDA_INFO"
	.sectionflags	@""
	.align	4


	//----- nvinfo : EIATTR_CUDA_API_VERSION
	.align		4
        /*0000*/ 	.byte	0x04, 0x37
        /*0002*/ 	.short	(.L_105 - .L_104)
.L_104:
        /*0004*/ 	.word	0x00000082


	//----- nvinfo : EIATTR_KPARAM_INFO
	.align		4
.L_105:
        /*0008*/ 	.byte	0x04, 0x17
        /*000a*/ 	.short	(.L_107 - .L_106)
.L_106:
        /*000c*/ 	.word	0x00000000
        /*0010*/ 	.short	0x0000
        /*0012*/ 	.short	0x0070
        /*0014*/ 	.byte	0x00, 0xf0, 0x01, 0x2a


	//----- nvinfo : EIATTR_SPARSE_MMA_MASK
	.align		4
.L_107:
        /*0018*/ 	.byte	0x03, 0x50
        /*001a*/ 	.short	0x0000


	//----- nvinfo : EIATTR_MAXREG_COUNT
	.align		4
        /*001c*/ 	.byte	0x03, 0x1b
        /*001e*/ 	.short	0x00a8


	//----- nvinfo : EIATTR_NUM_BARRIERS
	.align		4
        /*0020*/ 	.byte	0x02, 0x4c
        /*0022*/ 	.byte	0x09
	.zero		1


	//----- nvinfo : EIATTR_EXTERNS
	.align		4
        /*0024*/ 	.byte	0x04, 0x0f
        /*0026*/ 	.short	(.L_109 - .L_108)


	//   ....[0]....
	.align		4
.L_108:
        /*0028*/ 	.word	index@(__assertfail)


	//----- nvinfo : EIATTR_ANNOTATIONS
	.align		4
.L_109:
        /*002c*/ 	.byte	0x04, 0x55
        /*002e*/ 	.short	(.L_111 - .L_110)


	//   ....[0]....
.L_110:
        /*0030*/ 	.word	0x00000001
        /*0034*/ 	.byte	0xa0, 0x08, 0x00, 0x00, 0x01, 0x00, 0x00, 0x00, 0xa0, 0x09, 0x00, 0x00, 0x01, 0x00, 0x00, 0x00
        /* <DEDUP_REMOVED lines=14> */
        /*0124*/ 	.byte	0xd0, 0x2c, 0x01, 0x00, 0x01, 0x00, 0x00, 0x00, 0x70, 0x2e, 0x01, 0x00


	//----- nvinfo : EIATTR_MERCURY_ISA_VERSION
	.align		4
.L_111:
        /*0130*/ 	.byte	0x03, 0x5f
        /*0132*/ 	.short	0x0101


	//----- nvinfo : EIATTR_UNUSED_LOAD_BYTE_OFFSET
	.align		4
        /*0134*/ 	.byte	0x04, 0x44
        /*0136*/ 	.short	(.L_113 - .L_112)


	//   ....[0]....
.L_112:
        /*0138*/ 	.word	0x00000950
        /*013c*/ 	.word	0x0000fff0


	//   ....[1]....
        /*0140*/ 	.word	0x0000abb0
        /*0144*/ 	.word	0x0000fff0


	//----- nvinfo : EIATTR_INT_WARP_WIDE_INSTR_OFFSETS
	.align		4
.L_113:
        /*0148*/ 	.byte	0x04, 0x31
        /*014a*/ 	.short	(.L_115 - .L_114)


	//   ....[0]....
.L_114:
        /*014c*/ 	.word	0x000000c0


	//   ....[1]....
        /*0150*/ 	.word	0x000000d0


	//   ....[2]....
        /*0154*/ 	.word	0x00000170


	//   ....[3]....
        /*0158*/ 	.word	0x0000eb40


	//   ....[4]....
        /*015c*/ 	.word	0x0000ebd0


	//   ....[5]....
        /*0160*/ 	.word	0x00011b60


	//   ....[6]....
        /*0164*/ 	.word	0x00011bf0


	//----- nvinfo : EIATTR_COOP_GROUP_MASK_REGIDS
	.align		4
.L_115:
        /*0168*/ 	.byte	0x04, 0x29
        /*016a*/ 	.short	(.L_117 - .L_116)


	//   ....[0]....
.L_116:
        /*016c*/ 	.word	0xffffffff


	//   ....[1]....
        /*0170*/ 	.word	0xffffffff


	//   ....[2]....
        /*0174*/ 	.word	0xffffffff


	//   ....[3]....
        /*0178*/ 	.word	0xffffffff


	//   ....[4]....
        /*017c*/ 	.word	0xffffffff


	//   ....[5]....
        /*0180*/ 	.word	0xffffffff


	//   ....[6]....
        /*0184*/ 	.word	0xffffffff


	//   ....[7]....
        /*0188*/ 	.word	0xffffffff


	//   ....[8]....
        /*018c*/ 	.word	0xffffffff


	//   ....[9]....
        /*0190*/ 	.word	0xffffffff


	//   ....[10]....
        /*0194*/ 	.word	0xffffffff


	//   ....[11]....
        /*0198*/ 	.word	0xffffffff


	//   ....[12]....
        /*019c*/ 	.word	0xffffffff


	//   ....[13]....
        /*01a0*/ 	.word	0xffffffff


	//   ....[14]....
        /*01a4*/ 	.word	0xffffffff


	//   ....[15]....
        /*01a8*/ 	.word	0xffffffff


	//   ....[16]....
        /*01ac*/ 	.word	0xffffffff


	//   ....[17]....
        /*01b0*/ 	.word	0xffffffff


	//   ....[18]....
        /*01b4*/ 	.word	0xffffffff


	//   ....[19]....
        /*01b8*/ 	.word	0xffffffff


	//   ....[20]....
        /*01bc*/ 	.word	0xffffffff


	//   ....[21]....
        /*01c0*/ 	.word	0xffffffff


	//   ....[22]....
        /*01c4*/ 	.word	0xffffffff


	//   ....[23]....
        /*01c8*/ 	.word	0xffffffff


	//   ....[24]....
        /*01cc*/ 	.word	0xffffffff


	//   ....[25]....
        /*01d0*/ 	.word	0xffffffff


	//   ....[26]....
        /*01d4*/ 	.word	0xffffffff


	//   ....[27]....
        /*01d8*/ 	.word	0xffffffff


	//   ....[28]....
        /*01dc*/ 	.word	0xffffffff


	//   ....[29]....
        /*01e0*/ 	.word	0xffffffff


	//   ....[30]....
        /*01e4*/ 	.word	0xffffffff


	//   ....[31]....
        /*01e8*/ 	.word	0xffffffff


	//   ....[32]....
        /*01ec*/ 	.word	0xffffffff


	//   ....[33]....
        /*01f0*/ 	.word	0xffffffff


	//   ....[34]....
        /*01f4*/ 	.word	0xffffffff


	//   ....[35]....
        /*01f8*/ 	.word	0xffffffff


	//   ....[36]....
        /*01fc*/ 	.word	0xffffffff


	//   ....[37]....
        /*0200*/ 	.word	0xffffffff


	//   ....[38]....
        /*0204*/ 	.word	0xffffffff


	//   ....[39]....
        /*0208*/ 	.word	0xffffffff


	//   ....[40]....
        /*020c*/ 	.word	0xffffffff


	//   ....[41]....
        /*0210*/ 	.word	0xffffffff


	//   ....[42]....
        /*0214*/ 	.word	0xffffffff


	//   ....[43]....
        /*0218*/ 	.word	0xffffffff


	//   ....[44]....
        /*021c*/ 	.word	0xffffffff


	//   ....[45]....
        /*0220*/ 	.word	0xffffffff


	//   ....[46]....
        /*0224*/ 	.word	0xffffffff


	//   ....[47]....
        /*0228*/ 	.word	0xffffffff


	//   ....[48]....
        /*022c*/ 	.word	0xffffffff


	//   ....[49]....
        /*0230*/ 	.word	0xffffffff


	//   ....[50]....
        /*0234*/ 	.word	0xffffffff


	//   ....[51]....
        /*0238*/ 	.word	0xffffffff


	//   ....[52]....
        /*023c*/ 	.word	0xffffffff


	//   ....[53]....
        /*0240*/ 	.word	0xffffffff


	//   ....[54]....
        /*0244*/ 	.word	0xffffffff


	//   ....[55]....
        /*0248*/ 	.word	0xffffffff


	//   ....[56]....
        /*024c*/ 	.word	0xffffffff


	//   ....[57]....
        /*0250*/ 	.word	0xffffffff


	//   ....[58]....
        /*0254*/ 	.word	0xffffffff


	//   ....[59]....
        /*0258*/ 	.word	0xffffffff


	//   ....[60]....
        /*025c*/ 	.word	0xffffffff


	//   ....[61]....
        /*0260*/ 	.word	0xffffffff


	//   ....[62]....
        /*0264*/ 	.word	0xffffffff


	//   ....[63]....
        /*0268*/ 	.word	0xffffffff


	//   ....[64]....
        /*026c*/ 	.word	0xffffffff


	//   ....[65]....
        /*0270*/ 	.word	0xffffffff


	//   ....[66]....
        /*0274*/ 	.word	0xffffffff


	//   ....[67]....
        /*0278*/ 	.word	0xffffffff


	//   ....[68]....
        /*027c*/ 	.word	0xffffffff


	//   ....[69]....
        /*0280*/ 	.word	0xffffffff


	//   ....[70]....
        /*0284*/ 	.word	0xffffffff


	//   ....[71]....
        /*0288*/ 	.word	0xffffffff


	//   ....[72]....
        /*028c*/ 	.word	0xffffffff


	//   ....[73]....
        /*0290*/ 	.word	0xffffffff


	//   ....[74]....
        /*0294*/ 	.word	0xffffffff


	//   ....[75]....
        /*0298*/ 	.word	0xffffffff


	//   ....[76]....
        /*029c*/ 	.word	0xffffffff


	//   ....[77]....
        /*02a0*/ 	.word	0xffffffff


	//   ....[78]....
        /*02a4*/ 	.word	0xffffffff


	//   ....[79]....
        /*02a8*/ 	.word	0xffffffff


	//   ....[80]....
        /*02ac*/ 	.word	0xffffffff


	//   ....[81]....
        /*02b0*/ 	.word	0xffffffff


	//   ....[82]....
        /*02b4*/ 	.word	0xffffffff


	//   ....[83]....
        /*02b8*/ 	.word	0xffffffff


	//   ....[84]....
        /*02bc*/ 	.word	0xffffffff


	//   ....[85]....
        /*02c0*/ 	.word	0xffffffff


	//   ....[86]....
        /*02c4*/ 	.word	0xffffffff


	//   ....[87]....
        /*02c8*/ 	.word	0xffffffff


	//   ....[88]....
        /*02cc*/ 	.word	0xffffffff


	//   ....[89]....
        /*02d0*/ 	.word	0xffffffff


	//   ....[90]....
        /*02d4*/ 	.word	0xffffffff


	//   ....[91]....
        /*02d8*/ 	.word	0xffffffff


	//   ....[92]....
        /*02dc*/ 	.word	0xffffffff


	//   ....[93]....
        /*02e0*/ 	.word	0xffffffff


	//   ....[94]....
        /*02e4*/ 	.word	0xffffffff


	//   ....[95]....
        /*02e8*/ 	.word	0xffffffff


	//   ....[96]....
        /*02ec*/ 	.word	0xffffffff


	//   ....[97]....
        /*02f0*/ 	.word	0xffffffff


	//   ....[98]....
        /*02f4*/ 	.word	0xffffffff


	//   ....[99]....
        /*02f8*/ 	.word	0xffffffff


	//   ....[100]....
        /*02fc*/ 	.word	0xffffffff


	//   ....[101]....
        /*0300*/ 	.word	0xffffffff


	//   ....[102]....
        /*0304*/ 	.word	0xffffffff


	//   ....[103]....
        /*0308*/ 	.word	0xffffffff


	//   ....[104]....
        /*030c*/ 	.word	0xffffffff


	//   ....[105]....
        /*0310*/ 	.word	0xffffffff


	//   ....[106]....
        /*0314*/ 	.word	0xffffffff


	//   ....[107]....
        /*0318*/ 	.word	0xffffffff


	//   ....[108]....
        /*031c*/ 	.word	0xffffffff


	//   ....[109]....
        /*0320*/ 	.word	0xffffffff


	//   ....[110]....
        /*0324*/ 	.word	0xffffffff


	//   ....[111]....
        /*0328*/ 	.word	0xffffffff


	//   ....[112]....
        /*032c*/ 	.word	0xffffffff


	//   ....[113]....
        /*0330*/ 	.word	0xffffffff


	//   ....[114]....
        /*0334*/ 	.word	0xffffffff


	//   ....[115]....
        /*0338*/ 	.word	0xffffffff


	//   ....[116]....
        /*033c*/ 	.word	0xffffffff


	//   ....[117]....
        /*0340*/ 	.word	0xffffffff


	//   ....[118]....
        /*0344*/ 	.word	0xffffffff


	//   ....[119]....
        /*0348*/ 	.word	0xffffffff


	//   ....[120]....
        /*034c*/ 	.word	0xffffffff


	//   ....[121]....
        /*0350*/ 	.word	0xffffffff


	//   ....[122]....
        /*0354*/ 	.word	0xffffffff


	//   ....[123]....
        /*0358*/ 	.word	0xffffffff


	//   ....[124]....
        /*035c*/ 	.word	0xffffffff


	//   ....[125]....
        /*0360*/ 	.word	0xffffffff


	//   ....[126]....
        /*0364*/ 	.word	0xffffffff


	//   ....[127]....
        /*0368*/ 	.word	0xffffffff


	//   ....[128]....
        /*036c*/ 	.word	0xffffffff


	//   ....[129]....
        /*0370*/ 	.word	0x0500000f


	//   ....[130]....
        /*0374*/ 	.word	0x0500000f


	//   ....[131]....
        /*0378*/ 	.word	0x0500000f


	//   ....[132]....
        /*037c*/ 	.word	0x0500000f


	//   ....[133]....
        /*0380*/ 	.word	0x0500000f


	//   ....[134]....
        /*0384*/ 	.word	0x0500000f


	//   ....[135]....
        /*0388*/ 	.word	0x0500000f


	//   ....[136]....
        /*038c*/ 	.word	0x0500000f


	//   ....[137]....
        /*0390*/ 	.word	0x0500000f


	//   ....[138]....
        /*0394*/ 	.word	0x0500000f


	//   ....[139]....
        /*0398*/ 	.word	0x0500000f


	//   ....[140]....
        /*039c*/ 	.word	0x0500000f


	//   ....[141]....
        /*03a0*/ 	.word	0x0500000f


	//   ....[142]....
        /*03a4*/ 	.word	0x0500000f


	//   ....[143]....
        /*03a8*/ 	.word	0x0500000f


	//   ....[144]....
        /*03ac*/ 	.word	0x0500000f


	//   ....[145]....
        /*03b0*/ 	.word	0x0500000f


	//   ....[146]....
        /*03b4*/ 	.word	0x0500000f


	//   ....[147]....
        /*03b8*/ 	.word	0x0500000f


	//   ....[148]....
        /*03bc*/ 	.word	0x0500000f


	//   ....[149]....
        /*03c0*/ 	.word	0x0500000f


	//   ....[150]....
        /*03c4*/ 	.word	0x0500000f


	//   ....[151]....
        /*03c8*/ 	.word	0x0500000f


	//   ....[152]....
        /*03cc*/ 	.word	0x0500000f


	//   ....[153]....
        /*03d0*/ 	.word	0x0500000f


	//   ....[154]....
        /*03d4*/ 	.word	0x0500000f


	//   ....[155]....
        /*03d8*/ 	.word	0x0500000f


	//   ....[156]....
        /*03dc*/ 	.word	0x0500000f


	//   ....[157]....
        /*03e0*/ 	.word	0x0500000f


	//   ....[158]....
        /*03e4*/ 	.word	0x0500000f


	//   ....[159]....
        /*03e8*/ 	.word	0x0500000f


	//   ....[160]....
        /*03ec*/ 	.word	0x0500000f


	//   ....[161]....
        /*03f0*/ 	.word	0x0500000f


	//   ....[162]....
        /*03f4*/ 	.word	0x0500000f


	//   ....[163]....
        /*03f8*/ 	.word	0x0500000f


	//   ....[164]....
        /*03fc*/ 	.word	0x0500000f


	//   ....[165]....
        /*0400*/ 	.word	0x0500000f


	//   ....[166]....
        /*0404*/ 	.word	0x0500000f


	//   ....[167]....
        /*0408*/ 	.word	0x0500000f


	//   ....[168]....
        /*040c*/ 	.word	0x0500000f


	//   ....[169]....
        /*0410*/ 	.word	0x0500000f


	//   ....[170]....
        /*0414*/ 	.word	0x0500000f


	//   ....[171]....
        /*0418*/ 	.word	0x0500000f


	//   ....[172]....
        /*041c*/ 	.word	0x0500000f


	//   ....[173]....
        /*0420*/ 	.word	0x0500000f


	//   ....[174]....
        /*0424*/ 	.word	0x0500000f


	//   ....[175]....
        /*0428*/ 	.word	0x0500000f


	//   ....[176]....
        /*042c*/ 	.word	0x0500000f


	//   ....[177]....
        /*0430*/ 	.word	0x0500000f


	//   ....[178]....
        /*0434*/ 	.word	0x0500000f


	//   ....[179]....
        /*0438*/ 	.word	0x0500000f


	//   ....[180]....
        /*043c*/ 	.word	0x0500000f


	//   ....[181]....
        /*0440*/ 	.word	0x0500000f


	//   ....[182]....
        /*0444*/ 	.word	0x0500000f


	//   ....[183]....
        /*0448*/ 	.word	0x0500000f


	//   ....[184]....
        /*044c*/ 	.word	0x0500000f


	//   ....[185]....
        /*0450*/ 	.word	0x0500000f


	//   ....[186]....
        /*0454*/ 	.word	0x0500000f


	//   ....[187]....
        /*0458*/ 	.word	0x0500000f


	//   ....[188]....
        /*045c*/ 	.word	0x0500000f


	//   ....[189]....
        /*0460*/ 	.word	0x0500000f


	//   ....[190]....
        /*0464*/ 	.word	0x0500000f


	//   ....[191]....
        /*0468*/ 	.word	0x0500000f


	//   ....[192]....
        /*046c*/ 	.word	0x0500000f


	//   ....[193]....
        /*0470*/ 	.word	0x0500000f


	//   ....[194]....
        /*0474*/ 	.word	0x0500000f


	//   ....[195]....
        /*0478*/ 	.word	0x0500000f


	//   ....[196]....
        /*047c*/ 	.word	0x0500000f


	//   ....[197]....
        /*0480*/ 	.word	0x0500000f


	//   ....[198]....
        /*0484*/ 	.word	0x0500000f


	//   ....[199]....
        /*0488*/ 	.word	0x0500000f


	//   ....[200]....
        /*048c*/ 	.word	0x0500000f


	//   ....[201]....
        /*0490*/ 	.word	0x0500000f


	//   ....[202]....
        /*0494*/ 	.word	0x0500000f


	//   ....[203]....
        /*0498*/ 	.word	0x0500000f


	//----- nvinfo : EIATTR_COOP_GROUP_INSTR_OFFSETS
	.align		4
.L_117:
        /*049c*/ 	.byte	0x04, 0x28
        /*049e*/ 	.short	(.L_119 - .L_118)


	//   ....[0]....
.L_118:
        /*04a0*/ 	.word	0x00000070


	//   ....[1]....
        /*04a4*/ 	.word	0x000000b0


	//   ....[2]....
        /*04a8*/ 	.word	0x000002d0


	//   ....[3]....
        /*04ac*/ 	.word	0x00000430


	//   ....[4]....
        /*04b0*/ 	.word	0x00000550


	//   ....[5]....
        /*04b4*/ 	.word	0x000006b0


	//   ....[6]....
        /*04b8*/ 	.word	0x000015f0


	//   ....[7]....
        /*04bc*/ 	.word	0x000047c0


	//   ....[8]....
        /*04c0*/ 	.word	0x000048c0


	//   ....[9]....
        /*04c4*/ 	.word	0x00004d00


	//   ....[10]....
        /*04c8*/ 	.word	0x00004d70


	//   ....[11]....
        /*04cc*/ 	.word	0x00008ab0


	//   ....[12]....
        /*04d0*/ 	.word	0x00008ac0


	//   ....[13]....
        /*04d4*/ 	.word	0x00008af0


	//   ....[14]....
        /*04d8*/ 	.word	0x00008b00


	//   ....[15]....
        /*04dc*/ 	.word	0x00009ea0


	//   ....[16]....
        /*04e0*/ 	.word	0x00009ed0


	//   ....[17]....
        /*04e4*/ 	.word	0x00009fb0


	//   ....[18]....
        /*04e8*/ 	.word	0x00009fc0


	//   ....[19]....
        /*04ec*/ 	.word	0x0000bd30


	//   ....[20]....
        /*04f0*/ 	.word	0x0000bd70


	//   ....[21]....
        /*04f4*/ 	.word	0x0000bde0


	//   ....[22]....
        /*04f8*/ 	.word	0x0000be20


	//   ....[23]....
        /*04fc*/ 	.word	0x0000c660


	//   ....[24]....
        /*0500*/ 	.word	0x0000c6a0


	//   ....[25]....
        /*0504*/ 	.word	0x0000c810


	//   ....[26]....
        /*0508*/ 	.word	0x0000c830


	//   ....[27]....
        /*050c*/ 	.word	0x0000c970


	//   ....[28]....
        /*0510*/ 	.word	0x0000c990


	//   ....[29]....
        /*0514*/ 	.word	0x0000cae0


	//   ....[30]....
        /*0518*/ 	.word	0x0000cb00


	//   ....[31]....
        /*051c*/ 	.word	0x0000d540


	//   ....[32]....
        /*0520*/ 	.word	0x0000d560


	//   ....[33]....
        /*0524*/ 	.word	0x0000d6a0


	//   ....[34]....
        /*0528*/ 	.word	0x0000d6c0


	//   ....[35]....
        /*052c*/ 	.word	0x0000d800


	//   ....[36]....
        /*0530*/ 	.word	0x0000d820


	//   ....[37]....
        /*0534*/ 	.word	0x0000d970


	//   ....[38]....
        /*0538*/ 	.word	0x0000d990


	//   ....[39]....
        /*053c*/ 	.word	0x0000db60


	//   ....[40]....
        /*0540*/ 	.word	0x0000dd30


	//   ....[41]....
        /*0544*/ 	.word	0x0000dd60


	//   ....[42]....
        /*0548*/ 	.word	0x0000dd90


	//   ....[43]....
        /*054c*/ 	.word	0x0000ddc0


	//   ....[44]....
        /*0550*/ 	.word	0x0000ddf0


	//   ....[45]....
        /*0554*/ 	.word	0x0000de20


	//   ....[46]....
        /*0558*/ 	.word	0x0000df70


	//   ....[47]....
        /*055c*/ 	.word	0x0000dfa0


	//   ....[48]....
        /*0560*/ 	.word	0x0000dfd0


	//   ....[49]....
        /*0564*/ 	.word	0x0000e000


	//   ....[50]....
        /*0568*/ 	.word	0x0000e030


	//   ....[51]....
        /*056c*/ 	.word	0x0000e060


	//   ....[52]....
        /*0570*/ 	.word	0x0000e0f0


	//   ....[53]....
        /*0574*/ 	.word	0x0000e120


	//   ....[54]....
        /*0578*/ 	.word	0x0000e1a0


	//   ....[55]....
        /*057c*/ 	.word	0x0000f740


	//   ....[56]....
        /*0580*/ 	.word	0x0000f780


	//   ....[57]....
        /*0584*/ 	.word	0x0000f7b0


	//   ....[58]....
        /*0588*/ 	.word	0x0000f860


	//   ....[59]....
        /*058c*/ 	.word	0x0000f8a0


	//   ....[60]....
        /*0590*/ 	.word	0x0000f900


	//   ....[61]....
        /*0594*/ 	.word	0x0000f940


	//   ....[62]....
        /*0598*/ 	.word	0x0000f9a0


	//   ....[63]....
        /*059c*/ 	.word	0x0000f9c0


	//   ....[64]....
        /*05a0*/ 	.word	0x0000f9f0


	//   ....[65]....
        /*05a4*/ 	.word	0x000101f0


	//   ....[66]....
        /*05a8*/ 	.word	0x00010220


	//   ....[67]....
        /*05ac*/ 	.word	0x00010280


	//   ....[68]....
        /*05b0*/ 	.word	0x000102e0


	//   ....[69]....
        /*05b4*/ 	.word	0x00010320


	//   ....[70]....
        /*05b8*/ 	.word	0x000103a0


	//   ....[71]....
        /*05bc*/ 	.word	0x000103f0


	//   ....[72]....
        /*05c0*/ 	.word	0x00010460


	//   ....[73]....
        /*05c4*/ 	.word	0x000104a0


	//   ....[74]....
        /*05c8*/ 	.word	0x00010520


	//   ....[75]....
        /*05cc*/ 	.word	0x00010570


	//   ....[76]....
        /*05d0*/ 	.word	0x000105e0


	//   ....[77]....
        /*05d4*/ 	.word	0x00010620


	//   ....[78]....
        /*05d8*/ 	.word	0x000106a0


	//   ....[79]....
        /*05dc*/ 	.word	0x000106f0


	//   ....[80]....
        /*05e0*/ 	.word	0x00010740


	//   ....[81]....
        /*05e4*/ 	.word	0x00010f00


	//   ....[82]....
        /*05e8*/ 	.word	0x00010f30


	//   ....[83]....
        /*05ec*/ 	.word	0x00010f60


	//   ....[84]....
        /*05f0*/ 	.word	0x00011020


	//   ....[85]....
        /*05f4*/ 	.word	0x00011050


	//   ....[86]....
        /*05f8*/ 	.word	0x000110a0


	//   ....[87]....
        /*05fc*/ 	.word	0x000110d0


	//   ....[88]....
        /*0600*/ 	.word	0x00011120


	//   ....[89]....
        /*0604*/ 	.word	0x00011150


	//   ....[90]....
        /*0608*/ 	.word	0x000111c0


	//   ....[91]....
        /*060c*/ 	.word	0x000114a0


	//   ....[92]....
        /*0610*/ 	.word	0x000114c0


	//   ....[93]....
        /*0614*/ 	.word	0x000114d0


	//   ....[94]....
        /*0618*/ 	.word	0x00011580


	//   ....[95]....
        /*061c*/ 	.word	0x00011590


	//   ....[96]....
        /*0620*/ 	.word	0x00011640


	//   ....[97]....
        /*0624*/ 	.word	0x00011650


	//   ....[98]....
        /*0628*/ 	.word	0x00011700


	//   ....[99]....
        /*062c*/ 	.word	0x00011710


	//   ....[100]....
        /*0630*/ 	.word	0x00011720


	//   ....[101]....
        /*0634*/ 	.word	0x00011d40


	//   ....[102]....
        /*0638*/ 	.word	0x00011d80


	//   ....[103]....
        /*063c*/ 	.word	0x00011dc0


	//   ....[104]....
        /*0640*/ 	.word	0x00011df0


	//   ....[105]....
        /*0644*/ 	.word	0x00011e10


	//   ....[106]....
        /*0648*/ 	.word	0x00011ec0


	//   ....[107]....
        /*064c*/ 	.word	0x00011f70


	//   ....[108]....
        /*0650*/ 	.word	0x00011fa0


	//   ....[109]....
        /*0654*/ 	.word	0x00011fb0


	//   ....[110]....
        /*0658*/ 	.word	0x00012040


	//   ....[111]....
        /*065c*/ 	.word	0x00012470


	//   ....[112]....
        /*0660*/ 	.word	0x000124c0


	//   ....[113]....
        /*0664*/ 	.word	0x000124f0


	//   ....[114]....
        /*0668*/ 	.word	0x00012500


	//   ....[115]....
        /*066c*/ 	.word	0x00012530


	//   ....[116]....
        /*0670*/ 	.word	0x00012560


	//   ....[117]....
        /*0674*/ 	.word	0x00012590


	//   ....[118]....
        /*0678*/ 	.word	0x000125c0


	//   ....[119]....
        /*067c*/ 	.word	0x00012740


	//   ....[120]....
        /*0680*/ 	.word	0x00012770


	//   ....[121]....
        /*0684*/ 	.word	0x000127a0


	//   ....[122]....
        /*0688*/ 	.word	0x000127d0


	//   ....[123]....
        /*068c*/ 	.word	0x00012800


	//   ....[124]....
        /*0690*/ 	.word	0x00012830


	//   ....[125]....
        /*0694*/ 	.word	0x000128f0


	//   ....[126]....
        /*0698*/ 	.word	0x00012910


	//   ....[127]....
        /*069c*/ 	.word	0x00012980


	//   ....[128]....
        /*06a0*/ 	.word	0x00012df0


	//   ....[129]....
        /*06a4*/ 	.word	0x000132e0


	//   ....[130]....
        /*06a8*/ 	.word	0x000133d0


	//   ....[131]....
        /*06ac*/ 	.word	0x000134b0


	//   ....[132]....
        /*06b0*/ 	.word	0x00013510


	//   ....[133]....
        /*06b4*/ 	.word	0x000135f0


	//   ....[134]....
        /*06b8*/ 	.word	0x000136c0


	//   ....[135]....
        /*06bc*/ 	.word	0x000137c0


	//   ....[136]....
        /*06c0*/ 	.word	0x00013830


	//   ....[137]....
        /*06c4*/ 	.word	0x00013920


	//   ....[138]....
        /*06c8*/ 	.word	0x00013990


	//   ....[139]....
        /*06cc*/ 	.word	0x00013a70


	//   ....[140]....
        /*06d0*/ 	.word	0x00013b30


	//   ....[141]....
        /*06d4*/ 	.word	0x00013b90


	//   ....[142]....
        /*06d8*/ 	.word	0x00013c10


	//   ....[143]....
        /*06dc*/ 	.word	0x00013ce0


	//   ....[144]....
        /*06e0*/ 	.word	0x00013d60


	//   ....[145]....
        /*06e4*/ 	.word	0x00013e50


	//   ....[146]....
        /*06e8*/ 	.word	0x00013ed0


	//   ....[147]....
        /*06ec*/ 	.word	0x00013fc0


	//   ....[148]....
        /*06f0*/ 	.word	0x00014040


	//   ....[149]....
        /*06f4*/ 	.word	0x00014130


	//   ....[150]....
        /*06f8*/ 	.word	0x000141b0


	//   ....[151]....
        /*06fc*/ 	.word	0x000142a0


	//   ....[152]....
        /*0700*/ 	.word	0x00014320


	//   ....[153]....
        /*0704*/ 	.word	0x00014410


	//   ....[154]....
        /*0708*/ 	.word	0x00014490


	//   ....[155]....
        /*070c*/ 	.word	0x00014560


	//   ....[156]....
        /*0710*/ 	.word	0x00014690


	//   ....[157]....
        /*0714*/ 	.word	0x00014750


	//   ....[158]....
        /*0718*/ 	.word	0x00014830


	//   ....[159]....
        /*071c*/ 	.word	0x00014910


	//   ....[160]....
        /*0720*/ 	.word	0x00014970


	//   ....[161]....
        /*0724*/ 	.word	0x00014a50


	//   ....[162]....
        /*0728*/ 	.word	0x00014ab0


	//   ....[163]....
        /*072c*/ 	.word	0x00014b90


	//   ....[164]....
        /*0730*/ 	.word	0x00014bf0


	//   ....[165]....
        /*0734*/ 	.word	0x00014d00


	//   ....[166]....
        /*0738*/ 	.word	0x00014df0


	//   ....[167]....
        /*073c*/ 	.word	0x00014e90


	//   ....[168]....
        /*0740*/ 	.word	0x00014ef0


	//   ....[169]....
        /*0744*/ 	.word	0x00015010


	//   ....[170]....
        /*0748*/ 	.word	0x00015070


	//   ....[171]....
        /*074c*/ 	.word	0x00015190


	//   ....[172]....
        /*0750*/ 	.word	0x000151f0


	//   ....[173]....
        /*0754*/ 	.word	0x00015310


	//   ....[174]....
        /*0758*/ 	.word	0x00015370


	//   ....[175]....
        /*075c*/ 	.word	0x00015440


	//   ....[176]....
        /*0760*/ 	.word	0x000155a0


	//   ....[177]....
        /*0764*/ 	.word	0x00015650


	//   ....[178]....
        /*0768*/ 	.word	0x000157a0


	//   ....[179]....
        /*076c*/ 	.word	0x00015850


	//   ....[180]....
        /*0770*/ 	.word	0x000158b0


	//   ....[181]....
        /*0774*/ 	.word	0x00015970


	//   ....[182]....
        /*0778*/ 	.word	0x00015a50


	//   ....[183]....
        /*077c*/ 	.word	0x00015b10


	//   ....[184]....
        /*0780*/ 	.word	0x00015bf0


	//   ....[185]....
        /*0784*/ 	.word	0x00015cb0


	//   ....[186]....
        /*0788*/ 	.word	0x00015dc0


	//   ....[187]....
        /*078c*/ 	.word	0x00015e60


	//   ....[188]....
        /*0790*/ 	.word	0x00015f80


	//   ....[189]....
        /*0794*/ 	.word	0x00015ff0


	//   ....[190]....
        /*0798*/ 	.word	0x00016060


	//   ....[191]....
        /*079c*/ 	.word	0x000160d0


	//   ....[192]....
        /*07a0*/ 	.word	0x00016140


	//   ....[193]....
        /*07a4*/ 	.word	0x000161c0


	//   ....[194]....
        /*07a8*/ 	.word	0x00016250


	//   ....[195]....
        /*07ac*/ 	.word	0x000162e0


	//   ....[196]....
        /*07b0*/ 	.word	0x00016350


	//   ....[197]....
        /*07b4*/ 	.word	0x000163c0


	//   ....[198]....
        /*07b8*/ 	.word	0x00016430


	//   ....[199]....
        /*07bc*/ 	.word	0x000164b0


	//   ....[200]....
        /*07c0*/ 	.word	0x00016520


	//   ....[201]....
        /*07c4*/ 	.word	0x000165c0


	//   ....[202]....
        /*07c8*/ 	.word	0x00016650


	//   ....[203]....
        /*07cc*/ 	.word	0x00016770


	//----- nvinfo : EIATTR_REG_RECONFIG
	.align		4
.L_119:
        /*07d0*/ 	.byte	0x01, 0x54
	.zero		2


	//----- nvinfo : EIATTR_SYSCALL_OFFSETS
	.align		4
        /*07d4*/ 	.byte	0x04, 0x46
        /*07d6*/ 	.short	(.L_121 - .L_120)


	//   ....[0]....
.L_120:
        /*07d8*/ 	.word	0x000017d0


	//   ....[1]....
        /*07dc*/ 	.word	0x0000ed30


	//   ....[2]....
        /*07e0*/ 	.word	0x0000ee80


	//   ....[3]....
        /*07e4*/ 	.word	0x0000ef70


	//   ....[4]....
        /*07e8*/ 	.word	0x0000fe40


	//----- nvinfo : EIATTR_MBARRIER_INSTR_OFFSETS
	.align		4
.L_121:
        /*07ec*/ 	.byte	0x04, 0x39
        /*07ee*/ 	.short	(.L_123 - .L_122)


	//   ....[0]....
.L_122:
        /*07f0*/ 	.word	0x00000180
        /*07f4*/ 	.word	0x000000ff
        /*07f8*/ 	.word	0x00038800
        /*07fc*/ 	.short	0x0100
        /*07fe*/ 	.byte	0x08
	.zero		1


	//   ....[1]....
        /*0800*/ 	.word	0x00000190
        /*0804*/ 	.word	0x000000ff
        /*0808*/ 	.word	0x00038820
        /*080c*/ 	.short	0x0100
        /*080e*/ 	.byte	0x08
	.zero		1


	//   ....[2]....
        /*0810*/ 	.word	0x00000280
        /*0814*/ 	.word	0x000000ff
        /*0818*/ 	.word	0x00038830
        /*081c*/ 	.short	0x0100
        /*081e*/ 	.byte	0x08
	.zero		1


	//   ....[3]....
        /*0820*/ 	.word	0x00000290
        /*0824*/ 	.word	0x000000ff
        /*0828*/ 	.word	0x00038840
        /*082c*/ 	.short	0x0100
        /*082e*/ 	.byte	0x08
	.zero		1


	//   ....[4]....
        /*0830*/ 	.word	0x000002a0
        /*0834*/ 	.word	0x000000ff
        /*0838*/ 	.word	0x00038838
        /*083c*/ 	.short	0x0100
        /*083e*/ 	.byte	0x08
	.zero		1


	//   ....[5]....
        /*0840*/ 	.word	0x000002b0
        /*0844*/ 	.word	0x000000ff
        /*0848*/ 	.word	0x00038848
        /*084c*/ 	.short	0x0100
        /*084e*/ 	.byte	0x08
	.zero		1


	//   ....[6]....
        /*0850*/ 	.word	0x000003e0
        /*0854*/ 	.word	0x000000ff
        /*0858*/ 	.word	0x00038850
        /*085c*/ 	.short	0x0100
        /*085e*/ 	.byte	0x08
	.zero		1


	//   ....[7]....
        /*0860*/ 	.word	0x000003f0
        /*0864*/ 	.word	0x000000ff
        /*0868*/ 	.word	0x00038860
        /*086c*/ 	.short	0x0100
        /*086e*/ 	.byte	0x08
	.zero		1


	//   ....[8]....
        /*0870*/ 	.word	0x00000400
        /*0874*/ 	.word	0x000000ff
        /*0878*/ 	.word	0x00038858
        /*087c*/ 	.short	0x0100
        /*087e*/ 	.byte	0x08
	.zero		1


	//   ....[9]....
        /*0880*/ 	.word	0x00000410
        /*0884*/ 	.word	0x000000ff
        /*0888*/ 	.word	0x00038868
        /*088c*/ 	.short	0x0100
        /*088e*/ 	.byte	0x08
	.zero		1


	//   ....[10]....
        /*0890*/ 	.word	0x00000500
        /*0894*/ 	.word	0x000000ff
        /*0898*/ 	.word	0x00038870
        /*089c*/ 	.short	0x0100
        /*089e*/ 	.byte	0x06
	.zero		1


	//   ....[11]....
        /*08a0*/ 	.word	0x00000510
        /*08a4*/ 	.word	0x000000ff
        /*08a8*/ 	.word	0x00038880
        /*08ac*/ 	.short	0x0100
        /*08ae*/ 	.byte	0x06
	.zero		1


	//   ....[12]....
        /*08b0*/ 	.word	0x00000520
        /*08b4*/ 	.word	0x000000ff
        /*08b8*/ 	.word	0x00038878
        /*08bc*/ 	.short	0x0100
        /*08be*/ 	.byte	0x06
	.zero		1


	//   ....[13]....
        /*08c0*/ 	.word	0x00000530
        /*08c4*/ 	.word	0x000000ff
        /*08c8*/ 	.word	0x00038888
        /*08cc*/ 	.short	0x0100
        /*08ce*/ 	.byte	0x06
	.zero		1


	//   ....[14]....
        /*08d0*/ 	.word	0x00000660
        /*08d4*/ 	.word	0x000000ff
        /*08d8*/ 	.word	0x00038890
        /*08dc*/ 	.short	0x0100
        /*08de*/ 	.byte	0x08
	.zero		1


	//   ....[15]....
        /*08e0*/ 	.word	0x00000670
        /*08e4*/ 	.word	0x000000ff
        /*08e8*/ 	.word	0x000388a0
        /*08ec*/ 	.short	0x0100
        /*08ee*/ 	.byte	0x08
	.zero		1


	//   ....[16]....
        /*08f0*/ 	.word	0x00000680
        /*08f4*/ 	.word	0x000000ff
        /*08f8*/ 	.word	0x00038898
        /*08fc*/ 	.short	0x0100
        /*08fe*/ 	.byte	0x08
	.zero		1


	//   ....[17]....
        /*0900*/ 	.word	0x00000690
        /*0904*/ 	.word	0x000000ff
        /*0908*/ 	.word	0x000388a8
        /*090c*/ 	.short	0x0100
        /*090e*/ 	.byte	0x08
	.zero		1


	//   ....[18]....
        /*0910*/ 	.word	0x000007d0
        /*0914*/ 	.word	0x000000ff
        /*0918*/ 	.word	0x000388b0
        /*091c*/ 	.short	0x0100
        /*091e*/ 	.byte	0x08
	.zero		1


	//   ....[19]....
        /*0920*/ 	.word	0x000007e0
        /*0924*/ 	.word	0x000000ff
        /*0928*/ 	.word	0x000388c0
        /*092c*/ 	.short	0x0100
        /*092e*/ 	.byte	0x08
	.zero		1


	//   ....[20]....
        /*0930*/ 	.word	0x000007f0
        /*0934*/ 	.word	0x000000ff
        /*0938*/ 	.word	0x000388b8
        /*093c*/ 	.short	0x0100
        /*093e*/ 	.byte	0x08
	.zero		1


	//   ....[21]....
        /*0940*/ 	.word	0x00000800
        /*0944*/ 	.word	0x000000ff
        /*0948*/ 	.word	0x000388c8
        /*094c*/ 	.short	0x0100
        /*094e*/ 	.byte	0x08
	.zero		1


	//   ....[22]....
        /*0950*/ 	.word	0x00001870
        /*0954*/ 	.word	0x000000ff
        /*0958*/ 	.word	0x00038800
        /*095c*/ 	.short	0x010a
        /*095e*/ 	.byte	0x28
	.zero		1


	//   ....[23]....
        /*0960*/ 	.word	0x00001900
        /*0964*/ 	.word	0x00000000
        /*0968*/ 	.word	0x00038830
        /*096c*/ 	.short	0x010a
        /*096e*/ 	.byte	0x3f
	.zero		1


	//   ....[24]....
        /*0970*/ 	.word	0x00001950
        /*0974*/ 	.word	0x00000000
        /*0978*/ 	.word	0x00038830
        /*097c*/ 	.short	0x010a
        /*097e*/ 	.byte	0x3f
	.zero		1


	//   ....[25]....
        /*0980*/ 	.word	0x00003fa0
        /*0984*/ 	.word	0x000000ff
        /*0988*/ 	.word	0x00000000
        /*098c*/ 	.short	0x0101
        /*098e*/ 	.byte	0x04
	.zero		1


	//   ....[26]....
        /*0990*/ 	.word	0x00005bb0
        /*0994*/ 	.word	0x000000ff
        /*0998*/ 	.word	0x00038830
        /*099c*/ 	.short	0x010a
        /*099e*/ 	.byte	0x3c
	.zero		1


	//   ....[27]....
        /*09a0*/ 	.word	0x00005bf0
        /*09a4*/ 	.word	0x000000ff
        /*09a8*/ 	.word	0x00038830
        /*09ac*/ 	.short	0x010a
        /*09ae*/ 	.byte	0x3c
	.zero		1


	//   ....[28]....
        /*09b0*/ 	.word	0x00008540
        /*09b4*/ 	.word	0x000000ff
        /*09b8*/ 	.word	0x00038850
        /*09bc*/ 	.short	0x010a
        /*09be*/ 	.byte	0x04
	.zero		1


	//   ....[29]....
        /*09c0*/ 	.word	0x00008580
        /*09c4*/ 	.word	0x000000ff
        /*09c8*/ 	.word	0x00038850
        /*09cc*/ 	.short	0x010a
        /*09ce*/ 	.byte	0x04
	.zero		1


	//   ....[30]....
        /*09d0*/ 	.word	0x00008950
        /*09d4*/ 	.word	0x000000ff
        /*09d8*/ 	.word	0x00000000
        /*09dc*/ 	.short	0x0101
        /*09de*/ 	.byte	0x3c
	.zero		1


	//   ....[31]....
        /*09e0*/ 	.word	0x00009490
        /*09e4*/ 	.word	0x000000ff
        /*09e8*/ 	.word	0x00000000
        /*09ec*/ 	.short	0x0101
        /*09ee*/ 	.byte	0x04
	.zero		1


	//   ....[32]....
        /*09f0*/ 	.word	0x00009e10
        /*09f4*/ 	.word	0x000000ff
        /*09f8*/ 	.word	0x00038850
        /*09fc*/ 	.short	0x010a
        /*09fe*/ 	.byte	0x07
	.zero		1


	//   ....[33]....
        /*0a00*/ 	.word	0x00009e50
        /*0a04*/ 	.word	0x000000ff
        /*0a08*/ 	.word	0x00038850
        /*0a0c*/ 	.short	0x010a
        /*0a0e*/ 	.byte	0x07
	.zero		1


	//   ....[34]....
        /*0a10*/ 	.word	0x0000a350
        /*0a14*/ 	.word	0x000000ff
        /*0a18*/ 	.word	0x00000000
        /*0a1c*/ 	.short	0x0101
        /*0a1e*/ 	.byte	0x04
	.zero		1


	//   ....[35]....
        /*0a20*/ 	.word	0x0000c680
        /*0a24*/ 	.word	0x000000ff
        /*0a28*/ 	.word	0x00000000
        /*0a2c*/ 	.short	0x0101
        /*0a2e*/ 	.byte	0x0a
	.zero		1


	//   ....[36]....
        /*0a30*/ 	.word	0x0000f550
        /*0a34*/ 	.word	0x00000005
        /*0a38*/ 	.word	0x00038840
        /*0a3c*/ 	.short	0x010a
        /*0a3e*/ 	.byte	0x3f
	.zero		1


	//   ....[37]....
        /*0a40*/ 	.word	0x0000fb60
        /*0a44*/ 	.word	0x00000005
        /*0a48*/ 	.word	0x00038830
        /*0a4c*/ 	.short	0x0107
        /*0a4e*/ 	.byte	0x3f
	.zero		1


	//   ....[38]....
        /*0a50*/ 	.word	0x0000fc40
        /*0a54*/ 	.word	0x00000005
        /*0a58*/ 	.word	0x00038830
        /*0a5c*/ 	.short	0x0101
        /*0a5e*/ 	.byte	0x3f
	.zero		1


	//   ....[39]....
        /*0a60*/ 	.word	0x00010830
        /*0a64*/ 	.word	0x00000016
        /*0a68*/ 	.word	0x00038800
        /*0a6c*/ 	.short	0x0107
        /*0a6e*/ 	.byte	0x3f
	.zero		1


	//   ....[40]....
        /*0a70*/ 	.word	0x00010930
        /*0a74*/ 	.word	0x00000016
        /*0a78*/ 	.word	0x00038800
        /*0a7c*/ 	.short	0x0101
        /*0a7e*/ 	.byte	0x3f
	.zero		1


	//   ....[41]....
        /*0a80*/ 	.word	0x00010950
        /*0a84*/ 	.word	0x00000016
        /*0a88*/ 	.word	0x00038820
        /*0a8c*/ 	.short	0x010a
        /*0a8e*/ 	.byte	0x3f
	.zero		1


	//   ....[42]....
        /*0a90*/ 	.word	0x00010d50
        /*0a94*/ 	.word	0x00000006
        /*0a98*/ 	.word	0x00038840
        /*0a9c*/ 	.short	0x010a
        /*0a9e*/ 	.byte	0x3f
	.zero		1


	//   ....[43]....
        /*0aa0*/ 	.word	0x000112d0
        /*0aa4*/ 	.word	0x00000006
        /*0aa8*/ 	.word	0x00038830
        /*0aac*/ 	.short	0x0107
        /*0aae*/ 	.byte	0x3f
	.zero		1


	//   ....[44]....
        /*0ab0*/ 	.word	0x00011380
        /*0ab4*/ 	.word	0x00000006
        /*0ab8*/ 	.word	0x00038830
        /*0abc*/ 	.short	0x0101
        /*0abe*/ 	.byte	0x3f
	.zero		1


	//   ....[45]....
        /*0ac0*/ 	.word	0x000113e0
        /*0ac4*/ 	.word	0x00000006
        /*0ac8*/ 	.word	0x00038860
        /*0acc*/ 	.short	0x010a
        /*0ace*/ 	.byte	0x3f
	.zero		1


	//   ....[46]....
        /*0ad0*/ 	.word	0x000118d0
        /*0ad4*/ 	.word	0x00000006
        /*0ad8*/ 	.word	0x00038850
        /*0adc*/ 	.short	0x0107
        /*0ade*/ 	.byte	0x3f
	.zero		1


	//   ....[47]....
        /*0ae0*/ 	.word	0x00011a90
        /*0ae4*/ 	.word	0x00000006
        /*0ae8*/ 	.word	0x00038850
        /*0aec*/ 	.short	0x0101
        /*0aee*/ 	.byte	0x3f
	.zero		1


	//   ....[48]....
        /*0af0*/ 	.word	0x00011c90
        /*0af4*/ 	.word	0x00000004
        /*0af8*/ 	.word	0x00038860
        /*0afc*/ 	.short	0x010a
        /*0afe*/ 	.byte	0x3f
	.zero		1


	//   ....[49]....
        /*0b00*/ 	.word	0x000121c0
        /*0b04*/ 	.word	0x00000004
        /*0b08*/ 	.word	0x00038850
        /*0b0c*/ 	.short	0x0107
        /*0b0e*/ 	.byte	0x3f
	.zero		1


	//   ....[50]....
        /*0b10*/ 	.word	0x00012270
        /*0b14*/ 	.word	0x00000004
        /*0b18*/ 	.word	0x00038850
        /*0b1c*/ 	.short	0x0101
        /*0b1e*/ 	.byte	0x3f
	.zero		1


	//   ....[51]....
        /*0b20*/ 	.word	0x00012d70
        /*0b24*/ 	.word	0x00000004
        /*0b28*/ 	.word	0x00038820
        /*0b2c*/ 	.short	0x010a
        /*0b2e*/ 	.byte	0x3f
	.zero		1


	//   ....[52]....
        /*0b30*/ 	.word	0x00012f10
        /*0b34*/ 	.word	0x00000005
        /*0b38*/ 	.word	0x00038840
        /*0b3c*/ 	.short	0x010a
        /*0b3e*/ 	.byte	0x3f
	.zero		1


	//   ....[53]....
        /*0b40*/ 	.word	0x00012fb0
        /*0b44*/ 	.word	0x0000001b
        /*0b48*/ 	.word	0x00038840
        /*0b4c*/ 	.short	0x010a
        /*0b4e*/ 	.byte	0x3f
	.zero		1


	//   ....[54]....
        /*0b50*/ 	.word	0x00012ff0
        /*0b54*/ 	.word	0x00000005
        /*0b58*/ 	.word	0x00038860
        /*0b5c*/ 	.short	0x010a
        /*0b5e*/ 	.byte	0x3f
	.zero		1


	//   ....[55]....
        /*0b60*/ 	.word	0x00013030
        /*0b64*/ 	.word	0x0000001b
        /*0b68*/ 	.word	0x00038860
        /*0b6c*/ 	.short	0x010a
        /*0b6e*/ 	.byte	0x3f
	.zero		1


	//   ....[56]....
        /*0b70*/ 	.word	0x000130a0
        /*0b74*/ 	.word	0x00000003
        /*0b78*/ 	.word	0x00038800
        /*0b7c*/ 	.short	0x010a
        /*0b7e*/ 	.byte	0x3f
	.zero		1


	//   ....[57]....
        /*0b80*/ 	.word	0x000130f0
        /*0b84*/ 	.word	0x00000000
        /*0b88*/ 	.word	0x00038830
        /*0b8c*/ 	.short	0x010a
        /*0b8e*/ 	.byte	0x3f
	.zero		1


	//   ....[58]....
        /*0b90*/ 	.word	0x00013150
        /*0b94*/ 	.word	0x00000004
        /*0b98*/ 	.word	0x00038830
        /*0b9c*/ 	.short	0x010a
        /*0b9e*/ 	.byte	0x3f
	.zero		1


	//   ....[59]....
        /*0ba0*/ 	.word	0x000131b0
        /*0ba4*/ 	.word	0x00000002
        /*0ba8*/ 	.word	0x00038850
        /*0bac*/ 	.short	0x010a
        /*0bae*/ 	.byte	0x3f
	.zero		1


	//   ....[60]....
        /*0bb0*/ 	.word	0x00013210
        /*0bb4*/ 	.word	0x00000007
        /*0bb8*/ 	.word	0x00038850
        /*0bbc*/ 	.short	0x010a
        /*0bbe*/ 	.byte	0x3f
	.zero		1


	//   ....[61]....
        /*0bc0*/ 	.word	0x00013320
        /*0bc4*/ 	.word	0x00000005
        /*0bc8*/ 	.word	0x00038840
        /*0bcc*/ 	.short	0x010a
        /*0bce*/ 	.byte	0x3f
	.zero		1


	//   ....[62]....
        /*0bd0*/ 	.word	0x00014590
        /*0bd4*/ 	.word	0x00000016
        /*0bd8*/ 	.word	0x00038820
        /*0bdc*/ 	.short	0x010a
        /*0bde*/ 	.byte	0x3f
	.zero		1


	//   ....[63]....
        /*0be0*/ 	.word	0x000145e0
        /*0be4*/ 	.word	0x00000006
        /*0be8*/ 	.word	0x00038840
        /*0bec*/ 	.short	0x010a
        /*0bee*/ 	.byte	0x3f
	.zero		1


	//   ....[64]....
        /*0bf0*/ 	.word	0x00014d40
        /*0bf4*/ 	.word	0x00000006
        /*0bf8*/ 	.word	0x00038860
        /*0bfc*/ 	.short	0x010a
        /*0bfe*/ 	.byte	0x3f
	.zero		1


	//   ....[65]....
        /*0c00*/ 	.word	0x000154f0
        /*0c04*/ 	.word	0x00000004
        /*0c08*/ 	.word	0x00038860
        /*0c0c*/ 	.short	0x010a
        /*0c0e*/ 	.byte	0x3f
	.zero		1


	//   ....[66]....
        /*0c10*/ 	.word	0x00016690
        /*0c14*/ 	.word	0x00000004
        /*0c18*/ 	.word	0x00038820
        /*0c1c*/ 	.short	0x010a
        /*0c1e*/ 	.byte	0x3f
	.zero		1


	//   ....[67]....
        /*0c20*/ 	.word	0x00016830
        /*0c24*/ 	.word	0x00000005
        /*0c28*/ 	.word	0x00038840
        /*0c2c*/ 	.short	0x010a
        /*0c2e*/ 	.byte	0x3f
	.zero		1


	//   ....[68]....
        /*0c30*/ 	.word	0x00016880
        /*0c34*/ 	.word	0x0000001b
        /*0c38*/ 	.word	0x00038840
        /*0c3c*/ 	.short	0x010a
        /*0c3e*/ 	.byte	0x3f
	.zero		1


	//   ....[69]....
        /*0c40*/ 	.word	0x000168d0
        /*0c44*/ 	.word	0x00000005
        /*0c48*/ 	.word	0x00038860
        /*0c4c*/ 	.short	0x010a
        /*0c4e*/ 	.byte	0x3f
	.zero		1


	//----- nvinfo : EIATTR_NUM_MBARRIERS
	.align		4
.L_123:
        /*0c50*/ 	.byte	0x03, 0x38
        /*0c52*/ 	.short	0x0016


	//----- nvinfo : EIATTR_EXIT_INSTR_OFFSETS
	.align		4
        /*0c54*/ 	.byte	0x04, 0x1c
        /*0c56*/ 	.short	(.L_125 - .L_124)


	//   ....[0]....
.L_124:
        /*0c58*/ 	.word	0x00000990


	//   ....[1]....
        /*0c5c*/ 	.word	0x0000db10


	//   ....[2]....
        /*0c60*/ 	.word	0x00013080


	//----- nvinfo : EIATTR_MAX_THREADS
	.align		4
.L_125:
        /*0c64*/ 	.byte	0x04, 0x05
        /*0c66*/ 	.short	(.L_127 - .L_126)
.L_126:
        /*0c68*/ 	.word	0x00000180
        /*0c6c*/ 	.word	0x00000001
        /*0c70*/ 	.word	0x00000001


	//----- nvinfo : EIATTR_CRS_STACK_SIZE
	.align		4
.L_127:
        /*0c74*/ 	.byte	0x04, 0x1e
        /*0c76*/ 	.short	(.L_129 - .L_128)
.L_128:
        /*0c78*/ 	.word	0x00000000


	//----- nvinfo : EIATTR_CBANK_PARAM_SIZE
	.align		4
.L_129:
        /*0c7c*/ 	.byte	0x03, 0x19
        /*0c7e*/ 	.short	0x0af0


	//----- nvinfo : EIATTR_PARAM_CBANK
	.align		4
        /*0c80*/ 	.byte	0x04, 0x0a
        /*0c82*/ 	.short	(.L_131 - .L_130)
	.align		4
.L_130:
        /*0c84*/ 	.word	index@(.nv.constant0._ZN7cutlass13device_kernelIN5flash11enable_sm90INS1_16FlashAttnFwdSm90INS1_25CollectiveMainloopFwdSm90ILi2EN4cute5tupleIJNS5_1CILi1EEES8_S8_EEENS6_IJNS7_ILi128EEENS7_ILi80EEENS7_ILi256EEEEEELi256ENS_6half_tEfNS_4arch4Sm90ELb0ELb0ELb0ELb1ELb1ELb0ELb0ELb1ELb1ELb1ELb0ELb0EEENS1_21CollectiveEpilogueFwdINS6_IJSA_SC_SB_EEES9_SE_SG_Li256ELb1ELb1ELb0ELb0EEENS1_36VarlenDynamicPersistentTileSchedulerILi128ELi80ELi256ELi128ELb0ELb1ELb1ELb0ELb1ELb1EEEEEEEEEvNT_6ParamsE)
        /*0c88*/ 	.short	0x0210
        /*0c8a*/ 	.short	0x0af0


	//----- nvinfo : EIATTR_SW_WAR
	.align		4
.L_131:
        /*0c8c*/ 	.byte	0x04, 0x36
        /*0c8e*/ 	.short	(.L_133 - .L_132)
.L_132:
        /*0c90*/ 	.word	0x00000008
.L_133:


//--------------------- .nv.info._ZN7cutlass13device_kernelIN5flash11enable_sm90INS1_16FlashAttnFwdSm90INS1_25CollectiveMainloopFwdSm90ILi2EN4cute5tupleIJNS5_1CILi1EEES8_S8_EEENS6_IJNS7_ILi128EEENS7_ILi80EEENS7_ILi256EEEEEELi256ENS_6half_tEfNS_4arch4Sm90ELb0ELb0ELb0ELb1ELb1ELb1ELb0ELb1ELb1ELb1ELb0ELb0EEENS1_21CollectiveEpilogueFwdINS6_IJSA_SC_SB_EEES9_SE_SG_Li256ELb1ELb1ELb0ELb0EEENS1_36VarlenDynamicPersistentTileSchedulerILi128ELi80ELi256ELi128ELb0ELb1ELb1ELb0ELb1ELb1EEEEEEEEEvNT_6ParamsE --------------------------
	.section	.nv.info._ZN7cutlass13device_kernelIN5flash11enable_sm90INS1_16FlashAttnFwdSm90INS1_25CollectiveMainloopFwdSm90ILi2EN4cute5tupleIJNS5_1CILi1EEES8_S8_EEENS6_IJNS7_ILi128EEENS7_ILi80EEENS7_ILi256EEEEEELi256ENS_6half_tEfNS_4arch4Sm90ELb0ELb0ELb0ELb1ELb1ELb1ELb0ELb1ELb1ELb1ELb0ELb0EEENS1_21CollectiveEpilogueFwdINS6_IJSA_SC_SB_EEES9_SE_SG_Li256ELb1ELb1ELb0ELb0EEENS1_36VarlenDynamicPersistentTileSchedulerILi128ELi80ELi256ELi128ELb0ELb1ELb1ELb0ELb1ELb1EEEEEEEEEvNT_6ParamsE,"",@"SHT_CUDA_INFO"
	.sectionflags	@""
	.align	4


	//----- nvinfo : EIATTR_CUDA_API_VERSION
	.align		4
        /*0000*/ 	.byte	0x04, 0x37
        /*0002*/ 	.short	(.L_135 - .L_134)
.L_134:
        /*0004*/ 	.word	0x00000082


	//----- nvinfo : EIATTR_KPARAM_INFO
	.align		4
.L_135:
        /*0008*/ 	.byte	0x04, 0x17
        /*000a*/ 	.short	(.L_137 - .L_136)
.L_136:
        /*000c*/ 	.word	0x00000000
        /*0010*/ 	.short	0x0000
        /*0012*/ 	.short	0x0070
        /*0014*/ 	.byte	0x00, 0xf0, 0x01, 0x2a


	//----- nvinfo : EIATTR_SPARSE_MMA_MASK
	.align		4
.L_137:
        /*0018*/ 	.byte	0x03, 0x50
        /*001a*/ 	.short	0x0000


	//----- nvinfo : EIATTR_MAXREG_COUNT
	.align		4
        /*001c*/ 	.byte	0x03, 0x1b
        /*001e*/ 	.short	0x00a8


	//----- nvinfo : EIATTR_NUM_BARRIERS
	.align		4
        /*0020*/ 	.byte	0x02, 0x4c
        /*0022*/ 	.byte	0x10
	.zero		1


	//----- nvinfo : EIATTR_EXTERNS
	.align		4
        /*0024*/ 	.byte	0x04, 0x0f
        /*0026*/ 	.short	(.L_139 - .L_138)


	//   ....[0]....
	.align		4
.L_138:
        /*0028*/ 	.word	index@(__assertfail)


	//----- nvinfo : EIATTR_ANNOTATIONS
	.align		4
.L_139:
        /*002c*/ 	.byte	0x04, 0x55
        /*002e*/ 	.short	(.L_141 - .L_140)


	//   ....[0]....
.L_140:
        /* <DEDUP_REMOVED lines=54> */


	//----- nvinfo : EIATTR_MERCURY_ISA_VERSION
	.align		4
.L_141:
        /*0380*/ 	.byte	0x03, 0x5f
        /*0382*/ 	.short	0x0101


	//----- nvinfo : EIATTR_UNUSED_LOAD_BYTE_OFFSET
	.align		4
        /*0384*/ 	.byte	0x04, 0x44
        /*0386*/ 	.short	(.L_143 - .L_142)


	//   ....[0]....
.L_142:
        /*0388*/ 	.word	0x00000a30
        /*038c*/ 	.word	0x0000fff0


	//   ....[1]....
        /*0390*/ 	.word	0x0001ce70
        /*0394*/ 	.word	0x0000fff0


	//----- nvinfo : EIATTR_INT_WARP_WIDE_INSTR_OFFSETS
	.align		4
.L_143:
        /*0398*/ 	.byte	0x04, 0x31
        /*039a*/ 	.short	(.L_145 - .L_144)


	//   ....[0]....
.L_144:
        /*039c*/ 	.word	0x00000130


	//   ....[1]....
        /*03a0*/ 	.word	0x00000170


	//   ....[2]....
        /*03a4*/ 	.word	0x000001e0


	//   ....[3]....
        /*03a8*/ 	.word	0x00022840


	//   ....[4]....
        /*03ac*/ 	.word	0x000228e0


	//   ....[5]....
        /*03b0*/ 	.word	0x000259b0


	//   ....[6]....
        /*03b4*/ 	.word	0x00025a50


	//----- nvinfo : EIATTR_COOP_GROUP_MASK_REGIDS
	.align		4
.L_145:
        /*03b8*/ 	.byte	0x04, 0x29
        /*03ba*/ 	.short	(.L_147 - .L_146)


	//   ....[0]....
.L_146:
        /*03bc*/ 	.word	0xffffffff


	//   ....[1]....
        /*03c0*/ 	.word	0xffffffff


	//   ....[2]....
        /*03c4*/ 	.word	0xffffffff


	//   ....[3]....
        /*03c8*/ 	.word	0xffffffff


	//   ....[4]....
        /*03cc*/ 	.word	0xffffffff


	//   ....[5]....
        /*03d0*/ 	.word	0xffffffff


	//   ....[6]....
        /*03d4*/ 	.word	0xffffffff


	//   ....[7]....
        /*03d8*/ 	.word	0xffffffff


	//   ....[8]....
        /*03dc*/ 	.word	0xffffffff


	//   ....[9]....
        /*03e0*/ 	.word	0xffffffff


	//   ....[10]....
        /*03e4*/ 	.word	0xffffffff


	//   ....[11]....
        /*03e8*/ 	.word	0xffffffff


	//   ....[12]....
        /*03ec*/ 	.word	0xffffffff


	//   ....[13]....
        /*03f0*/ 	.word	0xffffffff


	//   ....[14]....
        /*03f4*/ 	.word	0xffffffff


	//   ....[15]....
        /*03f8*/ 	.word	0xffffffff


	//   ....[16]....
        /*03fc*/ 	.word	0xffffffff


	//   ....[17]....
        /*0400*/ 	.word	0xffffffff


	//   ....[18]....
        /*0404*/ 	.word	0xffffffff


	//   ....[19]....
        /*0408*/ 	.word	0xffffffff


	//   ....[20]....
        /*040c*/ 	.word	0xffffffff


	//   ....[21]....
        /*0410*/ 	.word	0xffffffff


	//   ....[22]....
        /*0414*/ 	.word	0xffffffff


	//   ....[23]....
        /*0418*/ 	.word	0xffffffff


	//   ....[24]....
        /*041c*/ 	.word	0xffffffff


	//   ....[25]....
        /*0420*/ 	.word	0xffffffff


	//   ....[26]....
        /*0424*/ 	.word	0xffffffff


	//   ....[27]....
        /*0428*/ 	.word	0xffffffff


	//   ....[28]....
        /*042c*/ 	.word	0xffffffff


	//   ....[29]....
        /*0430*/ 	.word	0xffffffff


	//   ....[30]....
        /*0434*/ 	.word	0xffffffff


	//   ....[31]....
        /*0438*/ 	.word	0xffffffff


	//   ....[32]....
        /*043c*/ 	.word	0xffffffff


	//   ....[33]....
        /*0440*/ 	.word	0xffffffff


	//   ....[34]....
        /*0444*/ 	.word	0xffffffff


	//   ....[35]....
        /*0448*/ 	.word	0xffffffff


	//   ....[36]....
        /*044c*/ 	.word	0xffffffff


	//   ....[37]....
        /*0450*/ 	.word	0xffffffff


	//   ....[38]....
        /*0454*/ 	.word	0xffffffff


	//   ....[39]....
        /*0458*/ 	.word	0xffffffff


	//   ....[40]....
        /*045c*/ 	.word	0xffffffff


	//   ....[41]....
        /*0460*/ 	.word	0xffffffff


	//   ....[42]....
        /*0464*/ 	.word	0xffffffff


	//   ....[43]....
        /*0468*/ 	.word	0xffffffff


	//   ....[44]....
        /*046c*/ 	.word	0xffffffff


	//   ....[45]....
        /*0470*/ 	.word	0xffffffff


	//   ....[46]....
        /*0474*/ 	.word	0xffffffff


	//   ....[47]....
        /*0478*/ 	.word	0xffffffff


	//   ....[48]....
        /*047c*/ 	.word	0xffffffff


	//   ....[49]....
        /*0480*/ 	.word	0xffffffff


	//   ....[50]....
        /*0484*/ 	.word	0xffffffff


	//   ....[51]....
        /*0488*/ 	.word	0xffffffff


	//   ....[52]....
        /*048c*/ 	.word	0xffffffff


	//   ....[53]....
        /*0490*/ 	.word	0xffffffff


	//   ....[54]....
        /*0494*/ 	.word	0xffffffff


	//   ....[55]....
        /*0498*/ 	.word	0xffffffff


	//   ....[56]....
        /*049c*/ 	.word	0xffffffff


	//   ....[57]....
        /*04a0*/ 	.word	0xffffffff


	//   ....[58]....
        /*04a4*/ 	.word	0xffffffff


	//   ....[59]....
        /*04a8*/ 	.word	0xffffffff


	//   ....[60]....
        /*04ac*/ 	.word	0xffffffff


	//   ....[61]....
        /*04b0*/ 	.word	0xffffffff


	//   ....[62]....
        /*04b4*/ 	.word	0xffffffff


	//   ....[63]....
        /*04b8*/ 	.word	0xffffffff


	//   ....[64]....
        /*04bc*/ 	.word	0xffffffff


	//   ....[65]....
        /*04c0*/ 	.word	0xffffffff


	//   ....[66]....
        /*04c4*/ 	.word	0xffffffff


	//   ....[67]....
        /*04c8*/ 	.word	0xffffffff


	//   ....[68]....
        /*04cc*/ 	.word	0xffffffff


	//   ....[69]....
        /*04d0*/ 	.word	0xffffffff


	//   ....[70]....
        /*04d4*/ 	.word	0xffffffff


	//   ....[71]....
        /*04d8*/ 	.word	0xffffffff


	//   ....[72]....
        /*04dc*/ 	.word	0xffffffff


	//   ....[73]....
        /*04e0*/ 	.word	0xffffffff


	//   ....[74]....
        /*04e4*/ 	.word	0xffffffff


	//   ....[75]....
        /*04e8*/ 	.word	0xffffffff


	//   ....[76]....
        /*04ec*/ 	.word	0xffffffff


	//   ....[77]....
        /*04f0*/ 	.word	0xffffffff


	//   ....[78]....
        /*04f4*/ 	.word	0xffffffff


	//   ....[79]....
        /*04f8*/ 	.word	0xffffffff


	//   ....[80]....
        /*04fc*/ 	.word	0xffffffff


	//   ....[81]....
        /*0500*/ 	.word	0xffffffff


	//   ....[82]....
        /*0504*/ 	.word	0xffffffff


	//   ....[83]....
        /*0508*/ 	.word	0xffffffff


	//   ....[84]....
        /*050c*/ 	.word	0xffffffff


	//   ....[85]....
        /*0510*/ 	.word	0xffffffff


	//   ....[86]....
        /*0514*/ 	.word	0xffffffff


	//   ....[87]....
        /*0518*/ 	.word	0xffffffff


	//   ....[88]....
        /*051c*/ 	.word	0xffffffff


	//   ....[89]....
        /*0520*/ 	.word	0xffffffff


	//   ....[90]....
        /*0524*/ 	.word	0xffffffff


	//   ....[91]....
        /*0528*/ 	.word	0xffffffff


	//   ....[92]....
        /*052c*/ 	.word	0xffffffff


	//   ....[93]....
        /*0530*/ 	.word	0xffffffff


	//   ....[94]....
        /*0534*/ 	.word	0xffffffff


	//   ....[95]....
        /*0538*/ 	.word	0xffffffff


	//   ....[96]....
        /*053c*/ 	.word	0xffffffff


	//   ....[97]....
        /*0540*/ 	.word	0xffffffff


	//   ....[98]....
        /*0544*/ 	.word	0xffffffff


	//   ....[99]....
        /*0548*/ 	.word	0xffffffff


	//   ....[100]....
        /*054c*/ 	.word	0xffffffff


	//   ....[101]....
        /*0550*/ 	.word	0xffffffff


	//   ....[102]....
        /*0554*/ 	.word	0xffffffff


	//   ....[103]....
        /*0558*/ 	.word	0xffffffff


	//   ....[104]....
        /*055c*/ 	.word	0xffffffff


	//   ....[105]....
        /*0560*/ 	.word	0xffffffff


	//   ....[106]....
        /*0564*/ 	.word	0xffffffff


	//   ....[107]....
        /*0568*/ 	.word	0xffffffff


	//   ....[108]....
        /*056c*/ 	.word	0xffffffff


	//   ....[109]....
        /*0570*/ 	.word	0xffffffff


	//   ....[110]....
        /*0574*/ 	.word	0xffffffff


	//   ....[111]....
        /*0578*/ 	.word	0xffffffff


	//   ....[112]....
        /*057c*/ 	.word	0xffffffff


	//   ....[113]....
        /*0580*/ 	.word	0xffffffff


	//   ....[114]....
        /*0584*/ 	.word	0xffffffff


	//   ....[115]....
        /*0588*/ 	.word	0xffffffff


	//   ....[116]....
        /*058c*/ 	.word	0xffffffff


	//   ....[117]....
        /*0590*/ 	.word	0xffffffff


	//   ....[118]....
        /*0594*/ 	.word	0xffffffff


	//   ....[119]....
        /*0598*/ 	.word	0xffffffff


	//   ....[120]....
        /*059c*/ 	.word	0xffffffff


	//   ....[121]....
        /*05a0*/ 	.word	0xffffffff


	//   ....[122]....
        /*05a4*/ 	.word	0xffffffff


	//   ....[123]....
        /*05a8*/ 	.word	0xffffffff


	//   ....[124]....
        /*05ac*/ 	.word	0xffffffff


	//   ....[125]....
        /*05b0*/ 	.word	0xffffffff


	//   ....[126]....
        /*05b4*/ 	.word	0xffffffff


	//   ....[127]....
        /*05b8*/ 	.word	0xffffffff


	//   ....[128]....
        /*05bc*/ 	.word	0xffffffff


	//   ....[129]....
        /*05c0*/ 	.word	0xffffffff


	//   ....[130]....
        /*05c4*/ 	.word	0xffffffff


	//   ....[131]....
        /*05c8*/ 	.word	0xffffffff


	//   ....[132]....
        /*05cc*/ 	.word	0xffffffff


	//   ....[133]....
        /*05d0*/ 	.word	0xffffffff


	//   ....[134]....
        /*05d4*/ 	.word	0xffffffff


	//   ....[135]....
        /*05d8*/ 	.word	0xffffffff


	//   ....[136]....
        /*05dc*/ 	.word	0xffffffff


	//   ....[137]....
        /*05e0*/ 	.word	0xffffffff


	//   ....[138]....
        /*05e4*/ 	.word	0xffffffff


	//   ....[139]....
        /*05e8*/ 	.word	0xffffffff


	//   ....[140]....
        /*05ec*/ 	.word	0xffffffff


	//   ....[141]....
        /*05f0*/ 	.word	0xffffffff


	//   ....[142]....
        /*05f4*/ 	.word	0xffffffff


	//   ....[143]....
        /*05f8*/ 	.word	0xffffffff


	//   ....[144]....
        /*05fc*/ 	.word	0xffffffff


	//   ....[145]....
        /*0600*/ 	.word	0xffffffff


	//   ....[146]....
        /*0604*/ 	.word	0xffffffff


	//   ....[147]....
        /*0608*/ 	.word	0xffffffff


	//   ....[148]....
        /*060c*/ 	.word	0xffffffff


	//   ....[149]....
        /*0610*/ 	.word	0xffffffff


	//   ....[150]....
        /*0614*/ 	.word	0xffffffff


	//   ....[151]....
        /*0618*/ 	.word	0xffffffff


	//   ....[152]....
        /*061c*/ 	.word	0xffffffff


	//   ....[153]....
        /*0620*/ 	.word	0xffffffff


	//   ....[154]....
        /*0624*/ 	.word	0xffffffff


	//   ....[155]....
        /*0628*/ 	.word	0xffffffff


	//   ....[156]....
        /*062c*/ 	.word	0xffffffff


	//   ....[157]....
        /*0630*/ 	.word	0xffffffff


	//   ....[158]....
        /*0634*/ 	.word	0xffffffff


	//   ....[159]....
        /*0638*/ 	.word	0xffffffff


	//   ....[160]....
        /*063c*/ 	.word	0xffffffff


	//   ....[161]....
        /*0640*/ 	.word	0xffffffff


	//   ....[162]....
        /*0644*/ 	.word	0xffffffff


	//   ....[163]....
        /*0648*/ 	.word	0x0500000f


	//   ....[164]....
        /*064c*/ 	.word	0x0500000f


	//   ....[165]....
        /*0650*/ 	.word	0x0500000f


	//   ....[166]....
        /*0654*/ 	.word	0x0500000f


	//   ....[167]....
        /*0658*/ 	.word	0x0500000f


	//   ....[168]....
        /*065c*/ 	.word	0x0500000f


	//   ....[169]....
        /*0660*/ 	.word	0x0500000f


	//   ....[170]....
        /*0664*/ 	.word	0x0500000f


	//   ....[171]....
        /*0668*/ 	.word	0x0500000f


	//   ....[172]....
        /*066c*/ 	.word	0x0500000f


	//   ....[173]....
        /*0670*/ 	.word	0x0500000f


	//   ....[174]....
        /*0674*/ 	.word	0x0500000f


	//   ....[175]....
        /*0678*/ 	.word	0x0500000f


	//   ....[176]....
        /*067c*/ 	.word	0x0500000f


	//   ....[177]....
        /*0680*/ 	.word	0x0500000f


	//   ....[178]....
        /*0684*/ 	.word	0x0500000f


	//   ....[179]....
        /*0688*/ 	.word	0x0500000f


	//   ....[180]....
        /*068c*/ 	.word	0x0500000f


	//   ....[181]....
        /*0690*/ 	.word	0x0500000f


	//   ....[182]....
        /*0694*/ 	.word	0x0500000f


	//   ....[183]....
        /*0698*/ 	.word	0x0500000f


	//   ....[184]....
        /*069c*/ 	.word	0x0500000f


	//   ....[185]....
        /*06a0*/ 	.word	0x0500000f


	//   ....[186]....
        /*06a4*/ 	.word	0x0500000f


	//   ....[187]....
        /*06a8*/ 	.word	0x0500000f


	//   ....[188]....
        /*06ac*/ 	.word	0x0500000f


	//   ....[189]....
        /*06b0*/ 	.word	0x0500000f


	//   ....[190]....
        /*06b4*/ 	.word	0x0500000f


	//   ....[191]....
        /*06b8*/ 	.word	0x0500000f


	//   ....[192]....
        /*06bc*/ 	.word	0x0500000f


	//   ....[193]....
        /*06c0*/ 	.word	0x0500000f


	//   ....[194]....
        /*06c4*/ 	.word	0x0500000f


	//   ....[195]....
        /*06c8*/ 	.word	0x0500000f


	//   ....[196]....
        /*06cc*/ 	.word	0x0500000f


	//   ....[197]....
        /*06d0*/ 	.word	0x0500000f


	//   ....[198]....
        /*06d4*/ 	.word	0x0500000f


	//   ....[199]....
        /*06d8*/ 	.word	0x0500000f


	//   ....[200]....
        /*06dc*/ 	.word	0x0500000f


	//   ....[201]....
        /*06e0*/ 	.word	0x0500000f


	//   ....[202]....
        /*06e4*/ 	.word	0x0500000f


	//   ....[203]....
        /*06e8*/ 	.word	0x0500000f


	//   ....[204]....
        /*06ec*/ 	.word	0x0500000f


	//   ....[205]....
        /*06f0*/ 	.word	0x0500000f


	//   ....[206]....
        /*06f4*/ 	.word	0x0500000f


	//   ....[207]....
        /*06f8*/ 	.word	0x0500000f


	//   ....[208]....
        /*06fc*/ 	.word	0x0500000f


	//   ....[209]....
        /*0700*/ 	.word	0x0500000f


	//   ....[210]....
        /*0704*/ 	.word	0x0500000f


	//   ....[211]....
        /*0708*/ 	.word	0x0500000f


	//   ....[212]....
        /*070c*/ 	.word	0x0500000f


	//   ....[213]....
        /*0710*/ 	.word	0x0500000f


	//   ....[214]....
        /*0714*/ 	.word	0x0500000f


	//   ....[215]....
        /*0718*/ 	.word	0x0500000f


	//   ....[216]....
        /*071c*/ 	.word	0x0500000f


	//   ....[217]....
        /*0720*/ 	.word	0x0500000f


	//   ....[218]....
        /*0724*/ 	.word	0x0500000f


	//   ....[219]....
        /*0728*/ 	.word	0x0500000f


	//   ....[220]....
        /*072c*/ 	.word	0x0500000f


	//   ....[221]....
        /*0730*/ 	.word	0x0500000f


	//   ....[222]....
        /*0734*/ 	.word	0x0500000f


	//   ....[223]....
        /*0738*/ 	.word	0x0500000f


	//   ....[224]....
        /*073c*/ 	.word	0x0500000f


	//   ....[225]....
        /*0740*/ 	.word	0x0500000f


	//   ....[226]....
        /*0744*/ 	.word	0x0500000f


	//   ....[227]....
        /*0748*/ 	.word	0x0500000f


	//   ....[228]....
        /*074c*/ 	.word	0x0500000f


	//   ....[229]....
        /*0750*/ 	.word	0x0500000f


	//   ....[230]....
        /*0754*/ 	.word	0x0500000f


	//   ....[231]....
        /*0758*/ 	.word	0x0500000f


	//   ....[232]....
        /*075c*/ 	.word	0x0500000f


	//   ....[233]....
        /*0760*/ 	.word	0x0500000f


	//   ....[234]....
        /*0764*/ 	.word	0x0500000f


	//   ....[235]....
        /*0768*/ 	.word	0x0500000f


	//   ....[236]....
        /*076c*/ 	.word	0x0500000f


	//   ....[237]....
        /*0770*/ 	.word	0x0500000f


	//   ....[238]....
        /*0774*/ 	.word	0x0500000f


	//   ....[239]....
        /*0778*/ 	.word	0x0500000f


	//   ....[240]....
        /*077c*/ 	.word	0x0500000f


	//   ....[241]....
        /*0780*/ 	.word	0x0500000f


	//   ....[242]....
        /*0784*/ 	.word	0x0500000f


	//   ....[243]....
        /*0788*/ 	.word	0x0500000f


	//   ....[244]....
        /*078c*/ 	.word	0x0500000f


	//   ....[245]....
        /*0790*/ 	.word	0x0500000f


	//   ....[246]....
        /*0794*/ 	.word	0x0500000f


	//   ....[247]....
        /*0798*/ 	.word	0x0500000f


	//   ....[248]....
        /*079c*/ 	.word	0x0500000f


	//   ....[249]....
        /*07a0*/ 	.word	0x0500000f


	//   ....[250]....
        /*07a4*/ 	.word	0x0500000f


	//   ....[251]....
        /*07a8*/ 	.word	0x0500000f


	//   ....[252]....
        /*07ac*/ 	.word	0x0500000f


	//   ....[253]....
        /*07b0*/ 	.word	0x0500000f


	//   ....[254]....
        /*07b4*/ 	.word	0x0500000f


	//   ....[255]....
        /*07b8*/ 	.word	0x0500000f


	//   ....[0]....
        /*07bc*/ 	.word	0x0500000f


	//   ....[1]....
        /*07c0*/ 	.word	0x0500000f


	//   ....[2]....
        /*07c4*/ 	.word	0x0500000f


	//   ....[3]....
        /*07c8*/ 	.word	0x0500000f


	//   ....[4]....
        /*07cc*/ 	.word	0x0500000f


	//   ....[5]....
        /*07d0*/ 	.word	0x0500000f


	//   ....[6]....
        /*07d4*/ 	.word	0x0500000f


	//   ....[7]....
        /*07d8*/ 	.word	0x0500000f


	//   ....[8]....
        /*07dc*/ 	.word	0x0500000f


	//----- nvinfo : EIATTR_COOP_GROUP_INSTR_OFFSETS
	.align		4
.L_147:
        /*07e0*/ 	.byte	0x04, 0x28
        /*07e2*/ 	.short	(.L_149 - .L_148)


	//   ....[0]....
.L_148:
        /*07e4*/ 	.word	0x00000060


	//   ....[1]....
        /*07e8*/ 	.word	0x00000140


	//   ....[2]....
        /*07ec*/ 	.word	0x00000190


	//   ....[3]....
        /*07f0*/ 	.word	0x000003c0


	//   ....[4]....
        /*07f4*/ 	.word	0x00000520


	//   ....[5]....
        /*07f8*/ 	.word	0x00000640


	//   ....[6]....
        /*07fc*/ 	.word	0x000007a0


	//   ....[7]....
        /*0800*/ 	.word	0x00003340


	//   ....[8]....
        /*0804*/ 	.word	0x00003350


	//   ....[9]....
        /*0808*/ 	.word	0x00004150


	//   ....[10]....
        /*080c*/ 	.word	0x00004160


	//   ....[11]....
        /*0810*/ 	.word	0x00004ef0


	//   ....[12]....
        /*0814*/ 	.word	0x00004f00


	//   ....[13]....
        /*0818*/ 	.word	0x00006990


	//   ....[14]....
        /*081c*/ 	.word	0x000069a0


	//   ....[15]....
        /*0820*/ 	.word	0x00007830


	//   ....[16]....
        /*0824*/ 	.word	0x00007840


	//   ....[17]....
        /*0828*/ 	.word	0x00008850


	//   ....[18]....
        /*082c*/ 	.word	0x00008860


	//   ....[19]....
        /*0830*/ 	.word	0x00009ac0


	//   ....[20]....
        /*0834*/ 	.word	0x00009ad0


	//   ....[21]....
        /*0838*/ 	.word	0x00009c90


	//   ....[22]....
        /*083c*/ 	.word	0x00009ca0


	//   ....[23]....
        /*0840*/ 	.word	0x00009e70


	//   ....[24]....
        /*0844*/ 	.word	0x00009e80


	//   ....[25]....
        /*0848*/ 	.word	0x0000a2f0


	//   ....[26]....
        /*084c*/ 	.word	0x0000a300


	//   ....[27]....
        /*0850*/ 	.word	0x0000a480


	//   ....[28]....
        /*0854*/ 	.word	0x0000a4a0


	//   ....[29]....
        /*0858*/ 	.word	0x0000a630


	//   ....[30]....
        /*085c*/ 	.word	0x0000a650


	//   ....[31]....
        /*0860*/ 	.word	0x0000ae30


	//   ....[32]....
        /*0864*/ 	.word	0x0000b450


	//   ....[33]....
        /*0868*/ 	.word	0x0000b460


	//   ....[34]....
        /*086c*/ 	.word	0x0000b470


	//   ....[35]....
        /*0870*/ 	.word	0x0000b480


	//   ....[36]....
        /*0874*/ 	.word	0x0000e6e0


	//   ....[37]....
        /*0878*/ 	.word	0x0000e6f0


	//   ....[38]....
        /*087c*/ 	.word	0x0000e700


	//   ....[39]....
        /*0880*/ 	.word	0x0000e710


	//   ....[40]....
        /*0884*/ 	.word	0x00015bb0


	//   ....[41]....
        /*0888*/ 	.word	0x00015cb0


	//   ....[42]....
        /*088c*/ 	.word	0x00016140


	//   ....[43]....
        /*0890*/ 	.word	0x000161e0


	//   ....[44]....
        /*0894*/ 	.word	0x0001ad20


	//   ....[45]....
        /*0898*/ 	.word	0x0001ad40


	//   ....[46]....
        /*089c*/ 	.word	0x0001ad60


	//   ....[47]....
        /*08a0*/ 	.word	0x0001ad80


	//   ....[48]....
        /*08a4*/ 	.word	0x0001c160


	//   ....[49]....
        /*08a8*/ 	.word	0x0001c210


	//   ....[50]....
        /*08ac*/ 	.word	0x0001c3e0


	//   ....[51]....
        /*08b0*/ 	.word	0x0001c400


	//   ....[52]....
        /*08b4*/ 	.word	0x0001e0d0


	//   ....[53]....
        /*08b8*/ 	.word	0x0001e110


	//   ....[54]....
        /*08bc*/ 	.word	0x0001e140


	//   ....[55]....
        /*08c0*/ 	.word	0x0001e170


	//   ....[56]....
        /*08c4*/ 	.word	0x0001e9f0


	//   ....[57]....
        /*08c8*/ 	.word	0x0001ea10


	//   ....[58]....
        /*08cc*/ 	.word	0x0001eb60


	//   ....[59]....
        /*08d0*/ 	.word	0x0001eb80


	//   ....[60]....
        /*08d4*/ 	.word	0x0001ecd0


	//   ....[61]....
        /*08d8*/ 	.word	0x0001ecf0


	//   ....[62]....
        /*08dc*/ 	.word	0x0001ee50


	//   ....[63]....
        /*08e0*/ 	.word	0x0001ee70


	//   ....[64]....
        /*08e4*/ 	.word	0x0001f7e0


	//   ....[65]....
        /*08e8*/ 	.word	0x0001f7f0


	//   ....[66]....
        /*08ec*/ 	.word	0x0001f940


	//   ....[67]....
        /*08f0*/ 	.word	0x0001f960


	//   ....[68]....
        /*08f4*/ 	.word	0x0001fab0


	//   ....[69]....
        /*08f8*/ 	.word	0x0001fad0


	//   ....[70]....
        /*08fc*/ 	.word	0x0001fc30


	//   ....[71]....
        /*0900*/ 	.word	0x0001fc50


	//   ....[72]....
        /*0904*/ 	.word	0x0001fe30


	//   ....[73]....
        /*0908*/ 	.word	0x0001fff0


	//   ....[74]....
        /*090c*/ 	.word	0x00020020


	//   ....[75]....
        /*0910*/ 	.word	0x00020050


	//   ....[76]....
        /*0914*/ 	.word	0x00020080


	//   ....[77]....
        /*0918*/ 	.word	0x000200b0


	//   ....[78]....
        /*091c*/ 	.word	0x000200e0


	//   ....[79]....
        /*0920*/ 	.word	0x00020260


	//   ....[80]....
        /*0924*/ 	.word	0x00020290


	//   ....[81]....
        /*0928*/ 	.word	0x000202c0


	//   ....[82]....
        /*092c*/ 	.word	0x000202f0


	//   ....[83]....
        /*0930*/ 	.word	0x00020320


	//   ....[84]....
        /*0934*/ 	.word	0x00020350


	//   ....[85]....
        /*0938*/ 	.word	0x000203e0


	//   ....[86]....
        /*093c*/ 	.word	0x00020410


	//   ....[87]....
        /*0940*/ 	.word	0x00020490


	//   ....[88]....
        /*0944*/ 	.word	0x00021000


	//   ....[89]....
        /*0948*/ 	.word	0x00023460


	//   ....[90]....
        /*094c*/ 	.word	0x000234a0


	//   ....[91]....
        /*0950*/ 	.word	0x000234e0


	//   ....[92]....
        /*0954*/ 	.word	0x000235a0


	//   ....[93]....
        /*0958*/ 	.word	0x000235d0


	//   ....[94]....
        /*095c*/ 	.word	0x00023630


	//   ....[95]....
        /*0960*/ 	.word	0x00023670


	//   ....[96]....
        /*0964*/ 	.word	0x000236d0


	//   ....[97]....
        /*0968*/ 	.word	0x000236f0


	//   ....[98]....
        /*096c*/ 	.word	0x00023720


	//   ....[99]....
        /*0970*/ 	.word	0x00023f80


	//   ....[100]....
        /*0974*/ 	.word	0x00023fc0


	//   ....[101]....
        /*0978*/ 	.word	0x00023fe0


	//   ....[102]....
        /*097c*/ 	.word	0x00024080


	//   ....[103]....
        /*0980*/ 	.word	0x00024090


	//   ....[104]....
        /*0984*/ 	.word	0x00024140


	//   ....[105]....
        /*0988*/ 	.word	0x00024150


	//   ....[106]....
        /*098c*/ 	.word	0x00024200


	//   ....[107]....
        /*0990*/ 	.word	0x00024210


	//   ....[108]....
        /*0994*/ 	.word	0x000242c0


	//   ....[109]....
        /*0998*/ 	.word	0x000242d0


	//   ....[110]....
        /*099c*/ 	.word	0x00024380


	//   ....[111]....
        /*09a0*/ 	.word	0x00024390


	//   ....[112]....
        /*09a4*/ 	.word	0x00024440


	//   ....[113]....
        /*09a8*/ 	.word	0x00024450


	//   ....[114]....
        /*09ac*/ 	.word	0x00024490


	//   ....[115]....
        /*09b0*/ 	.word	0x00024ce0


	//   ....[116]....
        /*09b4*/ 	.word	0x00024d20


	//   ....[117]....
        /*09b8*/ 	.word	0x00024d50


	//   ....[118]....
        /*09bc*/ 	.word	0x00024e10


	//   ....[119]....
        /*09c0*/ 	.word	0x00024e40


	//   ....[120]....
        /*09c4*/ 	.word	0x00024e90


	//   ....[121]....
        /*09c8*/ 	.word	0x00024ec0


	//   ....[122]....
        /*09cc*/ 	.word	0x00024f10


	//   ....[123]....
        /*09d0*/ 	.word	0x00024f40


	//   ....[124]....
        /*09d4*/ 	.word	0x00024fb0


	//   ....[125]....
        /*09d8*/ 	.word	0x000252b0


	//   ....[126]....
        /*09dc*/ 	.word	0x000252e0


	//   ....[127]....
        /*09e0*/ 	.word	0x000253a0


	//   ....[128]....
        /*09e4*/ 	.word	0x000253b0


	//   ....[129]....
        /*09e8*/ 	.word	0x00025460


	//   ....[130]....
        /*09ec*/ 	.word	0x00025470


	//   ....[131]....
        /*09f0*/ 	.word	0x00025520


	//   ....[132]....
        /*09f4*/ 	.word	0x00025530


	//   ....[133]....
        /*09f8*/ 	.word	0x00025540


	//   ....[134]....
        /*09fc*/ 	.word	0x000255f0


	//   ....[135]....
        /*0a00*/ 	.word	0x00025bb0


	//   ....[136]....
        /*0a04*/ 	.word	0x00025bf0


	//   ....[137]....
        /*0a08*/ 	.word	0x00025c90


	//   ....[138]....
        /*0a0c*/ 	.word	0x00025cc0


	//   ....[139]....
        /*0a10*/ 	.word	0x00025d50


	//   ....[140]....
        /*0a14*/ 	.word	0x00025d80


	//   ....[141]....
        /*0a18*/ 	.word	0x00025e10


	//   ....[142]....
        /*0a1c*/ 	.word	0x00025e40


	//   ....[143]....
        /*0a20*/ 	.word	0x00025e50


	//   ....[144]....
        /*0a24*/ 	.word	0x00025ee0


	//   ....[145]....
        /*0a28*/ 	.word	0x00026340


	//   ....[146]....
        /*0a2c*/ 	.word	0x00026390


	//   ....[147]....
        /*0a30*/ 	.word	0x000263c0


	//   ....[148]....
        /*0a34*/ 	.word	0x000263d0


	//   ....[149]....
        /*0a38*/ 	.word	0x00026400


	//   ....[150]....
        /*0a3c*/ 	.word	0x00026430


	//   ....[151]....
        /*0a40*/ 	.word	0x00026460


	//   ....[152]....
        /*0a44*/ 	.word	0x00026490


	//   ....[153]....
        /*0a48*/ 	.word	0x00026620


	//   ....[154]....
        /*0a4c*/ 	.word	0x00026650


	//   ....[155]....
        /*0a50*/ 	.word	0x00026680


	//   ....[156]....
        /*0a54*/ 	.word	0x000266b0


	//   ....[157]....
        /*0a58*/ 	.word	0x000266e0


	//   ....[158]....
        /*0a5c*/ 	.word	0x00026710


	//   ....[159]....
        /*0a60*/ 	.word	0x000267d0


	//   ....[160]....
        /*0a64*/ 	.word	0x000267f0


	//   ....[161]....
        /*0a68*/ 	.word	0x00026860


	//   ....[162]....
        /*0a6c*/ 	.word	0x00026cd0


	//   ....[163]....
        /*0a70*/ 	.word	0x00026ff0


	//   ....[164]....
        /*0a74*/ 	.word	0x00027080


	//   ....[165]....
        /*0a78*/ 	.word	0x00027120


	//   ....[166]....
        /*0a7c*/ 	.word	0x000271b0


	//   ....[167]....
        /*0a80*/ 	.word	0x00027250


	//   ....[168]....
        /*0a84*/ 	.word	0x000272e0


	//   ....[169]....
        /*0a88*/ 	.word	0x000273d0


	//   ....[170]....
        /*0a8c*/ 	.word	0x00027460


	//   ....[171]....
        /*0a90*/ 	.word	0x00027500


	//   ....[172]....
        /*0a94*/ 	.word	0x00027590


	//   ....[173]....
        /*0a98*/ 	.word	0x00027630


	//   ....[174]....
        /*0a9c*/ 	.word	0x000276c0


	//   ....[175]....
        /*0aa0*/ 	.word	0x000277b0


	//   ....[176]....
        /*0aa4*/ 	.word	0x00027840


	//   ....[177]....
        /*0aa8*/ 	.word	0x000278e0


	//   ....[178]....
        /*0aac*/ 	.word	0x00027970


	//   ....[179]....
        /*0ab0*/ 	.word	0x00027a10


	//   ....[180]....
        /*0ab4*/ 	.word	0x00027aa0


	//   ....[181]....
        /*0ab8*/ 	.word	0x00027b90


	//   ....[182]....
        /*0abc*/ 	.word	0x00027c20


	//   ....[183]....
        /*0ac0*/ 	.word	0x00027c70


	//   ....[184]....
        /*0ac4*/ 	.word	0x00027cc0


	//   ....[185]....
        /*0ac8*/ 	.word	0x00027da0


	//   ....[186]....
        /*0acc*/ 	.word	0x00027e30


	//   ....[187]....
        /*0ad0*/ 	.word	0x00027e80


	//   ....[188]....
        /*0ad4*/ 	.word	0x00027ed0


	//   ....[189]....
        /*0ad8*/ 	.word	0x00028130


	//   ....[190]....
        /*0adc*/ 	.word	0x00028410


	//   ....[191]....
        /*0ae0*/ 	.word	0x00028500


	//   ....[192]....
        /*0ae4*/ 	.word	0x000285b0


	//   ....[193]....
        /*0ae8*/ 	.word	0x00028730


	//   ....[194]....
        /*0aec*/ 	.word	0x00028780


	//   ....[195]....
        /*0af0*/ 	.word	0x00028890


	//   ....[196]....
        /*0af4*/ 	.word	0x000288f0


	//   ....[197]....
        /*0af8*/ 	.word	0x00028a00


	//   ....[198]....
        /*0afc*/ 	.word	0x00028a60


	//   ....[199]....
        /*0b00*/ 	.word	0x00028b60


	//   ....[200]....
        /*0b04*/ 	.word	0x00028bb0


	//   ....[201]....
        /*0b08*/ 	.word	0x00028c60


	//   ....[202]....
        /*0b0c*/ 	.word	0x00028cc0


	//   ....[203]....
        /*0b10*/ 	.word	0x00028df0


	//   ....[204]....
        /*0b14*/ 	.word	0x00028e40


	//   ....[205]....
        /*0b18*/ 	.word	0x00028f80


	//   ....[206]....
        /*0b1c*/ 	.word	0x00028fd0


	//   ....[207]....
        /*0b20*/ 	.word	0x00029110


	//   ....[208]....
        /*0b24*/ 	.word	0x00029160


	//   ....[209]....
        /*0b28*/ 	.word	0x000292a0


	//   ....[210]....
        /*0b2c*/ 	.word	0x000292f0


	//   ....[211]....
        /*0b30*/ 	.word	0x00029430


	//   ....[212]....
        /*0b34*/ 	.word	0x00029480


	//   ....[213]....
        /*0b38*/ 	.word	0x000295c0


	//   ....[214]....
        /*0b3c*/ 	.word	0x00029610


	//   ....[215]....
        /*0b40*/ 	.word	0x00029730


	//   ....[216]....
        /*0b44*/ 	.word	0x00029780


	//   ....[217]....
        /*0b48*/ 	.word	0x000298b0


	//   ....[218]....
        /*0b4c*/ 	.word	0x00029950


	//   ....[219]....
        /*0b50*/ 	.word	0x00029af0


	//   ....[220]....
        /*0b54*/ 	.word	0x00029b40


	//   ....[221]....
        /*0b58*/ 	.word	0x00029c40


	//   ....[222]....
        /*0b5c*/ 	.word	0x00029c90


	//   ....[223]....
        /*0b60*/ 	.word	0x00029d90


	//   ....[224]....
        /*0b64*/ 	.word	0x00029de0


	//   ....[225]....
        /*0b68*/ 	.word	0x00029f10


	//   ....[226]....
        /*0b6c*/ 	.word	0x00029f60


	//   ....[227]....
        /*0b70*/ 	.word	0x0002a050


	//   ....[228]....
        /*0b74*/ 	.word	0x0002a0f0


	//   ....[229]....
        /*0b78*/ 	.word	0x0002a230


	//   ....[230]....
        /*0b7c*/ 	.word	0x0002a280


	//   ....[231]....
        /*0b80*/ 	.word	0x0002a3c0


	//   ....[232]....
        /*0b84*/ 	.word	0x0002a410


	//   ....[233]....
        /*0b88*/ 	.word	0x0002a550


	//   ....[234]....
        /*0b8c*/ 	.word	0x0002a5a0


	//   ....[235]....
        /*0b90*/ 	.word	0x0002a6e0


	//   ....[236]....
        /*0b94*/ 	.word	0x0002a730


	//   ....[237]....
        /*0b98*/ 	.word	0x0002a820


	//   ....[238]....
        /*0b9c*/ 	.word	0x0002a8d0


	//   ....[239]....
        /*0ba0*/ 	.word	0x0002aa80


	//   ....[240]....
        /*0ba4*/ 	.word	0x0002aad0


	//   ....[241]....
        /*0ba8*/ 	.word	0x0002ac00


	//   ....[242]....
        /*0bac*/ 	.word	0x0002ac50


	//   ....[243]....
        /*0bb0*/ 	.word	0x0002ad80


	//   ....[244]....
        /*0bb4*/ 	.word	0x0002add0


	//   ....[245]....
        /*0bb8*/ 	.word	0x0002af00


	//   ....[246]....
        /*0bbc*/ 	.word	0x0002af50


	//   ....[247]....
        /*0bc0*/ 	.word	0x0002afe0


	//   ....[248]....
        /*0bc4*/ 	.word	0x0002b080


	//   ....[249]....
        /*0bc8*/ 	.word	0x0002b1b0


	//   ....[250]....
        /*0bcc*/ 	.word	0x0002b220


	//   ....[251]....
        /*0bd0*/ 	.word	0x0002b290


	//   ....[252]....
        /*0bd4*/ 	.word	0x0002b300


	//   ....[253]....
        /*0bd8*/ 	.word	0x0002b370


	//   ....[254]....
        /*0bdc*/ 	.word	0x0002b3f0


	//   ....[255]....
        /*0be0*/ 	.word	0x0002b480


	//   ....[0]....
        /*0be4*/ 	.word	0x0002b510


	//   ....[1]....
        /*0be8*/ 	.word	0x0002b580


	//   ....[2]....
        /*0bec*/ 	.word	0x0002b5f0


	//   ....[3]....
        /*0bf0*/ 	.word	0x0002b660


	//   ....[4]....
        /*0bf4*/ 	.word	0x0002b6e0


	//   ....[5]....
        /*0bf8*/ 	.word	0x0002b750


	//   ....[6]....
        /*0bfc*/ 	.word	0x0002b7f0


	//   ....[7]....
        /*0c00*/ 	.word	0x0002b880


	//   ....[8]....
        /*0c04*/ 	.word	0x0002b9a0


	//----- nvinfo : EIATTR_REG_RECONFIG
	.align		4
.L_149:
        /*0c08*/ 	.byte	0x01, 0x54
	.zero		2


	//----- nvinfo : EIATTR_SYSCALL_OFFSETS
	.align		4
        /*0c0c*/ 	.byte	0x04, 0x46
        /*0c0e*/ 	.short	(.L_151 - .L_150)


	//   ....[0]....
.L_150:
        /*0c10*/ 	.word	0x00001690


	//   ....[1]....
        /*0c14*/ 	.word	0x000017e0


	//   ....[2]....
        /*0c18*/ 	.word	0x0000afd0


	//   ....[3]....
        /*0c1c*/ 	.word	0x0000b360


	//   ....[4]....
        /*0c20*/ 	.word	0x00022a40


	//   ....[5]....
        /*0c24*/ 	.word	0x00022b90


	//   ....[6]....
        /*0c28*/ 	.word	0x00022c80


	//   ....[7]....
        /*0c2c*/ 	.word	0x00023bb0


	//----- nvinfo : EIATTR_MBARRIER_INSTR_OFFSETS
	.align		4
.L_151:
        /*0c30*/ 	.byte	0x04, 0x39
        /*0c32*/ 	.short	(.L_153 - .L_152)


	//   ....[0]....
.L_152:
        /*0c34*/ 	.word	0x00000270
        /*0c38*/ 	.word	0x000000ff
        /*0c3c*/ 	.word	0x00038800
        /*0c40*/ 	.short	0x0100
        /*0c42*/ 	.byte	0x08
	.zero		1


	//   ....[1]....
        /*0c44*/ 	.word	0x00000280
        /*0c48*/ 	.word	0x000000ff
        /*0c4c*/ 	.word	0x00038820
        /*0c50*/ 	.short	0x0100
        /*0c52*/ 	.byte	0x08
	.zero		1


	//   ....[2]....
        /*0c54*/ 	.word	0x00000370
        /*0c58*/ 	.word	0x000000ff
        /*0c5c*/ 	.word	0x00038830
        /*0c60*/ 	.short	0x0100
        /*0c62*/ 	.byte	0x08
	.zero		1


	//   ....[3]....
        /*0c64*/ 	.word	0x00000380
        /*0c68*/ 	.word	0x000000ff
        /*0c6c*/ 	.word	0x00038840
        /*0c70*/ 	.short	0x0100
        /*0c72*/ 	.byte	0x08
	.zero		1


	//   ....[4]....
        /*0c74*/ 	.word	0x00000390
        /*0c78*/ 	.word	0x000000ff
        /*0c7c*/ 	.word	0x00038838
        /*0c80*/ 	.short	0x0100
        /*0c82*/ 	.byte	0x08
	.zero		1


	//   ....[5]....
        /*0c84*/ 	.word	0x000003a0
        /*0c88*/ 	.word	0x000000ff
        /*0c8c*/ 	.word	0x00038848
        /*0c90*/ 	.short	0x0100
        /*0c92*/ 	.byte	0x08
	.zero		1


	//   ....[6]....
        /*0c94*/ 	.word	0x000004d0
        /*0c98*/ 	.word	0x000000ff
        /*0c9c*/ 	.word	0x00038850
        /*0ca0*/ 	.short	0x0100
        /*0ca2*/ 	.byte	0x08
	.zero		1


	//   ....[7]....
        /*0ca4*/ 	.word	0x000004e0
        /*0ca8*/ 	.word	0x000000ff
        /*0cac*/ 	.word	0x00038860
        /*0cb0*/ 	.short	0x0100
        /*0cb2*/ 	.byte	0x08
	.zero		1


	//   ....[8]....
        /*0cb4*/ 	.word	0x000004f0
        /*0cb8*/ 	.word	0x000000ff
        /*0cbc*/ 	.word	0x00038858
        /*0cc0*/ 	.short	0x0100
        /*0cc2*/ 	.byte	0x08
	.zero		1


	//   ....[9]....
        /*0cc4*/ 	.word	0x00000500
        /*0cc8*/ 	.word	0x000000ff
        /*0ccc*/ 	.word	0x00038868
        /*0cd0*/ 	.short	0x0100
        /*0cd2*/ 	.byte	0x08
	.zero		1


	//   ....[10]....
        /*0cd4*/ 	.word	0x000005f0
        /*0cd8*/ 	.word	0x000000ff
        /*0cdc*/ 	.word	0x00038870
        /*0ce0*/ 	.short	0x0100
        /*0ce2*/ 	.byte	0x06
	.zero		1


	//   ....[11]....
        /*0ce4*/ 	.word	0x00000600
        /*0ce8*/ 	.word	0x000000ff
        /*0cec*/ 	.word	0x00038880
        /*0cf0*/ 	.short	0x0100
        /*0cf2*/ 	.byte	0x06
	.zero		1


	//   ....[12]....
        /*0cf4*/ 	.word	0x00000610
        /*0cf8*/ 	.word	0x000000ff
        /*0cfc*/ 	.word	0x00038878
        /*0d00*/ 	.short	0x0100
        /*0d02*/ 	.byte	0x06
	.zero		1


	//   ....[13]....
        /*0d04*/ 	.word	0x00000620
        /*0d08*/ 	.word	0x000000ff
        /*0d0c*/ 	.word	0x00038888
        /*0d10*/ 	.short	0x0100
        /*0d12*/ 	.byte	0x06
	.zero		1


	//   ....[14]....
        /*0d14*/ 	.word	0x00000750
        /*0d18*/ 	.word	0x000000ff
        /*0d1c*/ 	.word	0x00038890
        /*0d20*/ 	.short	0x0100
        /*0d22*/ 	.byte	0x08
	.zero		1


	//   ....[15]....
        /*0d24*/ 	.word	0x00000760
        /*0d28*/ 	.word	0x000000ff
        /*0d2c*/ 	.word	0x000388a0
        /*0d30*/ 	.short	0x0100
        /*0d32*/ 	.byte	0x08
	.zero		1


	//   ....[16]....
        /*0d34*/ 	.word	0x00000770
        /*0d38*/ 	.word	0x000000ff
        /*0d3c*/ 	.word	0x00038898
        /*0d40*/ 	.short	0x0100
        /*0d42*/ 	.byte	0x08
	.zero		1


	//   ....[17]....
        /*0d44*/ 	.word	0x00000780
        /*0d48*/ 	.word	0x000000ff
        /*0d4c*/ 	.word	0x000388a8
        /*0d50*/ 	.short	0x0100
        /*0d52*/ 	.byte	0x08
	.zero		1


	//   ....[18]....
        /*0d54*/ 	.word	0x000008b0
        /*0d58*/ 	.word	0x000000ff
        /*0d5c*/ 	.word	0x000388b0
        /*0d60*/ 	.short	0x0100
        /*0d62*/ 	.byte	0x08
	.zero		1


	//   ....[19]....
        /*0d64*/ 	.word	0x000008c0
        /*0d68*/ 	.word	0x000000ff
        /*0d6c*/ 	.word	0x000388c0
        /*0d70*/ 	.short	0x0100
        /*0d72*/ 	.byte	0x08
	.zero		1


	//   ....[20]....
        /*0d74*/ 	.word	0x000008d0
        /*0d78*/ 	.word	0x000000ff
        /*0d7c*/ 	.word	0x000388b8
        /*0d80*/ 	.short	0x0100
        /*0d82*/ 	.byte	0x08
	.zero		1


	//   ....[21]....
        /*0d84*/ 	.word	0x000008e0
        /*0d88*/ 	.word	0x000000ff
        /*0d8c*/ 	.word	0x000388c8
        /*0d90*/ 	.short	0x0100
        /*0d92*/ 	.byte	0x08
	.zero		1


	//   ....[22]....
        /*0d94*/ 	.word	0x000032f0
        /*0d98*/ 	.word	0x00000059
        /*0d9c*/ 	.word	0x00038890
        /*0da0*/ 	.short	0x010a
        /*0da2*/ 	.byte	0x3f
	.zero		1


	//   ....[23]....
        /*0da4*/ 	.word	0x00006930
        /*0da8*/ 	.word	0x00000059
        /*0dac*/ 	.word	0x00038890
        /*0db0*/ 	.short	0x010a
        /*0db2*/ 	.byte	0x3f
	.zero		1


	//   ....[24]....
        /*0db4*/ 	.word	0x00009900
        /*0db8*/ 	.word	0x00000059
        /*0dbc*/ 	.word	0x00038890
        /*0dc0*/ 	.short	0x010a
        /*0dc2*/ 	.byte	0x3f
	.zero		1


	//   ....[25]....
        /*0dc4*/ 	.word	0x0000a100
        /*0dc8*/ 	.word	0x0000000b
        /*0dcc*/ 	.word	0x00000000
        /*0dd0*/ 	.short	0x0101
        /*0dd2*/ 	.byte	0x3f
	.zero		1


	//   ....[26]....
        /*0dd4*/ 	.word	0x0000a140
        /*0dd8*/ 	.word	0x00000059
        /*0ddc*/ 	.word	0x000388b0
        /*0de0*/ 	.short	0x010a
        /*0de2*/ 	.byte	0x3f
	.zero		1


	//   ....[27]....
        /*0de4*/ 	.word	0x0000a890
        /*0de8*/ 	.word	0x00000059
        /*0dec*/ 	.word	0x00000000
        /*0df0*/ 	.short	0x0101
        /*0df2*/ 	.byte	0x3f
	.zero		1


	//   ....[28]....
        /*0df4*/ 	.word	0x0000b060
        /*0df8*/ 	.word	0x00000016
        /*0dfc*/ 	.word	0x00038800
        /*0e00*/ 	.short	0x010a
        /*0e02*/ 	.byte	0x3f
	.zero		1


	//   ....[29]....
        /*0e04*/ 	.word	0x0000b0b0
        /*0e08*/ 	.word	0x00000016
        /*0e0c*/ 	.word	0x00038800
        /*0e10*/ 	.short	0x010a
        /*0e12*/ 	.byte	0x3f
	.zero		1


	//   ....[30]....
        /*0e14*/ 	.word	0x0000bbc0
        /*0e18*/ 	.word	0x00000016
        /*0e1c*/ 	.word	0x00038800
        /*0e20*/ 	.short	0x010a
        /*0e22*/ 	.byte	0x3f
	.zero		1


	//   ....[31]....
        /*0e24*/ 	.word	0x0000ed60
        /*0e28*/ 	.word	0x00000016
        /*0e2c*/ 	.word	0x00038800
        /*0e30*/ 	.short	0x010a
        /*0e32*/ 	.byte	0x3f
	.zero		1


	//   ....[32]....
        /*0e34*/ 	.word	0x00012130
        /*0e38*/ 	.word	0x00000000
        /*0e3c*/ 	.word	0x00038830
        /*0e40*/ 	.short	0x010a
        /*0e42*/ 	.byte	0x3f
	.zero		1


	//   ....[33]....
        /*0e44*/ 	.word	0x00012180
        /*0e48*/ 	.word	0x00000000
        /*0e4c*/ 	.word	0x00038830
        /*0e50*/ 	.short	0x010a
        /*0e52*/ 	.byte	0x3f
	.zero		1


	//   ....[34]....
        /*0e54*/ 	.word	0x00016040
        /*0e58*/ 	.word	0x00000000
        /*0e5c*/ 	.word	0x00000000
        /*0e60*/ 	.short	0x0101
        /*0e62*/ 	.byte	0x3f
	.zero		1


	//   ....[35]....
        /*0e64*/ 	.word	0x00016fb0
        /*0e68*/ 	.word	0x00000009
        /*0e6c*/ 	.word	0x00038830
        /*0e70*/ 	.short	0x010a
        /*0e72*/ 	.byte	0x3f
	.zero		1


	//   ....[36]....
        /*0e74*/ 	.word	0x00017040
        /*0e78*/ 	.word	0x00000009
        /*0e7c*/ 	.word	0x00038830
        /*0e80*/ 	.short	0x010a
        /*0e82*/ 	.byte	0x3f
	.zero		1


	//   ....[37]....
        /*0e84*/ 	.word	0x0001a750
        /*0e88*/ 	.word	0x00000006
        /*0e8c*/ 	.word	0x00038850
        /*0e90*/ 	.short	0x010a
        /*0e92*/ 	.byte	0x3f
	.zero		1


	//   ....[38]....
        /*0e94*/ 	.word	0x0001a7a0
        /*0e98*/ 	.word	0x00000006
        /*0e9c*/ 	.word	0x00038850
        /*0ea0*/ 	.short	0x010a
        /*0ea2*/ 	.byte	0x3f
	.zero		1


	//   ....[39]....
        /*0ea4*/ 	.word	0x0001b300
        /*0ea8*/ 	.word	0x000000a1
        /*0eac*/ 	.word	0x00000000
        /*0eb0*/ 	.short	0x0101
        /*0eb2*/ 	.byte	0x3f
	.zero		1


	//   ....[40]....
        /*0eb4*/ 	.word	0x0001b6a0
        /*0eb8*/ 	.word	0x00000006
        /*0ebc*/ 	.word	0x00000000
        /*0ec0*/ 	.short	0x0101
        /*0ec2*/ 	.byte	0x3f
	.zero		1


	//   ....[41]....
        /*0ec4*/ 	.word	0x0001c060
        /*0ec8*/ 	.word	0x00000008
        /*0ecc*/ 	.word	0x00038850
        /*0ed0*/ 	.short	0x010a
        /*0ed2*/ 	.byte	0x3f
	.zero		1


	//   ....[42]....
        /*0ed4*/ 	.word	0x0001c100
        /*0ed8*/ 	.word	0x00000008
        /*0edc*/ 	.word	0x00038850
        /*0ee0*/ 	.short	0x010a
        /*0ee2*/ 	.byte	0x3f
	.zero		1


	//   ....[43]....
        /*0ee4*/ 	.word	0x0001cdb0
        /*0ee8*/ 	.word	0x00000005
        /*0eec*/ 	.word	0x00000000
        /*0ef0*/ 	.short	0x0101
        /*0ef2*/ 	.byte	0x3f
	.zero		1


	//   ....[44]....
        /*0ef4*/ 	.word	0x0001ea00
        /*0ef8*/ 	.word	0x00000000
        /*0efc*/ 	.word	0x00000000
        /*0f00*/ 	.short	0x0101
        /*0f02*/ 	.byte	0x3f
	.zero		1


	//   ....[45]....
        /*0f04*/ 	.word	0x000210e0
        /*0f08*/ 	.word	0x00000016
        /*0f0c*/ 	.word	0x00038820
        /*0f10*/ 	.short	0x010a
        /*0f12*/ 	.byte	0x3f
	.zero		1


	//   ....[46]....
        /*0f14*/ 	.word	0x00021170
        /*0f18*/ 	.word	0x00000009
        /*0f1c*/ 	.word	0x000388a0
        /*0f20*/ 	.short	0x010a
        /*0f22*/ 	.byte	0x3f
	.zero		1


	//   ....[47]....
        /*0f24*/ 	.word	0x000216c0
        /*0f28*/ 	.word	0x00000009
        /*0f2c*/ 	.word	0x000388c0
        /*0f30*/ 	.short	0x010a
        /*0f32*/ 	.byte	0x3f
	.zero		1


	//   ....[48]....
        /*0f34*/ 	.word	0x00021cc0
        /*0f38*/ 	.word	0x00000008
        /*0f3c*/ 	.word	0x000388a0
        /*0f40*/ 	.short	0x010a
        /*0f42*/ 	.byte	0x3f
	.zero		1


	//   ....[49]....
        /*0f44*/ 	.word	0x00022200
        /*0f48*/ 	.word	0x00000008
        /*0f4c*/ 	.word	0x000388c0
        /*0f50*/ 	.short	0x010a
        /*0f52*/ 	.byte	0x3f
	.zero		1


	//   ....[50]....
        /*0f54*/ 	.word	0x00023270
        /*0f58*/ 	.word	0x00000005
        /*0f5c*/ 	.word	0x00038840
        /*0f60*/ 	.short	0x010a
        /*0f62*/ 	.byte	0x3f
	.zero		1


	//   ....[51]....
        /*0f64*/ 	.word	0x000238a0
        /*0f68*/ 	.word	0x00000005
        /*0f6c*/ 	.word	0x00038830
        /*0f70*/ 	.short	0x0107
        /*0f72*/ 	.byte	0x3f
	.zero		1


	//   ....[52]....
        /*0f74*/ 	.word	0x00023980
        /*0f78*/ 	.word	0x00000005
        /*0f7c*/ 	.word	0x00038830
        /*0f80*/ 	.short	0x0101
        /*0f82*/ 	.byte	0x3f
	.zero		1


	//   ....[53]....
        /*0f84*/ 	.word	0x000245e0
        /*0f88*/ 	.word	0x00000016
        /*0f8c*/ 	.word	0x00038800
        /*0f90*/ 	.short	0x0107
        /*0f92*/ 	.byte	0x3f
	.zero		1


	//   ....[54]....
        /*0f94*/ 	.word	0x000246e0
        /*0f98*/ 	.word	0x00000016
        /*0f9c*/ 	.word	0x00038800
        /*0fa0*/ 	.short	0x0101
        /*0fa2*/ 	.byte	0x3f
	.zero		1


	//   ....[55]....
        /*0fa4*/ 	.word	0x00024700
        /*0fa8*/ 	.word	0x00000016
        /*0fac*/ 	.word	0x00038820
        /*0fb0*/ 	.short	0x010a
        /*0fb2*/ 	.byte	0x3f
	.zero		1


	//   ....[56]....
        /*0fb4*/ 	.word	0x00024b30
        /*0fb8*/ 	.word	0x00000006
        /*0fbc*/ 	.word	0x00038840
        /*0fc0*/ 	.short	0x010a
        /*0fc2*/ 	.byte	0x3f
	.zero		1


	//   ....[57]....
        /*0fc4*/ 	.word	0x000250d0
        /*0fc8*/ 	.word	0x00000006
        /*0fcc*/ 	.word	0x00038830
        /*0fd0*/ 	.short	0x0107
        /*0fd2*/ 	.byte	0x3f
	.zero		1


	//   ....[58]....
        /*0fd4*/ 	.word	0x00025190
        /*0fd8*/ 	.word	0x00000006
        /*0fdc*/ 	.word	0x00038830
        /*0fe0*/ 	.short	0x0101
        /*0fe2*/ 	.byte	0x3f
	.zero		1


	//   ....[59]....
        /*0fe4*/ 	.word	0x000251f0
        /*0fe8*/ 	.word	0x00000006
        /*0fec*/ 	.word	0x00038860
        /*0ff0*/ 	.short	0x010a
        /*0ff2*/ 	.byte	0x3f
	.zero		1


	//   ....[60]....
        /*0ff4*/ 	.word	0x00025700
        /*0ff8*/ 	.word	0x00000006
        /*0ffc*/ 	.word	0x00038850
        /*1000*/ 	.short	0x0107
        /*1002*/ 	.byte	0x3f
	.zero		1


	//   ....[61]....
        /*1004*/ 	.word	0x000258e0
        /*1008*/ 	.word	0x00000006
        /*100c*/ 	.word	0x00038850
        /*1010*/ 	.short	0x0101
        /*1012*/ 	.byte	0x3f
	.zero		1


	//   ....[62]....
        /*1014*/ 	.word	0x00025b00
        /*1018*/ 	.word	0x00000004
        /*101c*/ 	.word	0x00038860
        /*1020*/ 	.short	0x010a
        /*1022*/ 	.byte	0x3f
	.zero		1


	//   ....[63]....
        /*1024*/ 	.word	0x00026070
        /*1028*/ 	.word	0x00000004
        /*102c*/ 	.word	0x00038850
        /*1030*/ 	.short	0x0107
        /*1032*/ 	.byte	0x3f
	.zero		1


	//   ....[64]....
        /*1034*/ 	.word	0x00026130
        /*1038*/ 	.word	0x00000004
        /*103c*/ 	.word	0x00038850
        /*1040*/ 	.short	0x0101
        /*1042*/ 	.byte	0x3f
	.zero		1


	//   ....[65]....
        /*1044*/ 	.word	0x00026c50
        /*1048*/ 	.word	0x00000005
        /*104c*/ 	.word	0x00038820
        /*1050*/ 	.short	0x010a
        /*1052*/ 	.byte	0x3f
	.zero		1


	//   ....[66]....
        /*1054*/ 	.word	0x00026dc0
        /*1058*/ 	.word	0x00000003
        /*105c*/ 	.word	0x00038840
        /*1060*/ 	.short	0x010a
        /*1062*/ 	.byte	0x3f
	.zero		1


	//   ....[67]....
        /*1064*/ 	.word	0x00026e60
        /*1068*/ 	.word	0x0000001b
        /*106c*/ 	.word	0x00038840
        /*1070*/ 	.short	0x010a
        /*1072*/ 	.byte	0x3f
	.zero		1


	//   ....[68]....
        /*1074*/ 	.word	0x00026ea0
        /*1078*/ 	.word	0x00000003
        /*107c*/ 	.word	0x00038860
        /*1080*/ 	.short	0x010a
        /*1082*/ 	.byte	0x3f
	.zero		1


	//   ....[69]....
        /*1084*/ 	.word	0x00026ee0
        /*1088*/ 	.word	0x0000001b
        /*108c*/ 	.word	0x00038860
        /*1090*/ 	.short	0x010a
        /*1092*/ 	.byte	0x3f
	.zero		1


	//   ....[70]....
        /*1094*/ 	.word	0x00026f40
        /*1098*/ 	.word	0x00000059
        /*109c*/ 	.word	0x00038890
        /*10a0*/ 	.short	0x010a
        /*10a2*/ 	.byte	0x3f
	.zero		1


	//   ....[71]....
        /*10a4*/ 	.word	0x00027320
        /*10a8*/ 	.word	0x00000059
        /*10ac*/ 	.word	0x00038890
        /*10b0*/ 	.short	0x010a
        /*10b2*/ 	.byte	0x3f
	.zero		1


	//   ....[72]....
        /*10b4*/ 	.word	0x00027700
        /*10b8*/ 	.word	0x00000059
        /*10bc*/ 	.word	0x00038890
        /*10c0*/ 	.short	0x010a
        /*10c2*/ 	.byte	0x3f
	.zero		1


	//   ....[73]....
        /*10c4*/ 	.word	0x00027ae0
        /*10c8*/ 	.word	0x00000059
        /*10cc*/ 	.word	0x000388b0
        /*10d0*/ 	.short	0x010a
        /*10d2*/ 	.byte	0x3f
	.zero		1


	//   ....[74]....
        /*10d4*/ 	.word	0x00027cf0
        /*10d8*/ 	.word	0x00000016
        /*10dc*/ 	.word	0x00038800
        /*10e0*/ 	.short	0x010a
        /*10e2*/ 	.byte	0x3f
	.zero		1


	//   ....[75]....
        /*10e4*/ 	.word	0x00027f10
        /*10e8*/ 	.word	0x00000016
        /*10ec*/ 	.word	0x00038800
        /*10f0*/ 	.short	0x010a
        /*10f2*/ 	.byte	0x3f
	.zero		1


	//   ....[76]....
        /*10f4*/ 	.word	0x00027f60
        /*10f8*/ 	.word	0x00000000
        /*10fc*/ 	.word	0x00038830
        /*1100*/ 	.short	0x010a
        /*1102*/ 	.byte	0x3f
	.zero		1


	//   ....[77]....
        /*1104*/ 	.word	0x00027fb0
        /*1108*/ 	.word	0x00000009
        /*110c*/ 	.word	0x00038830
        /*1110*/ 	.short	0x010a
        /*1112*/ 	.byte	0x3f
	.zero		1


	//   ....[78]....
        /*1114*/ 	.word	0x00028000
        /*1118*/ 	.word	0x00000006
        /*111c*/ 	.word	0x00038850
        /*1120*/ 	.short	0x010a
        /*1122*/ 	.byte	0x3f
	.zero		1


	//   ....[79]....
        /*1124*/ 	.word	0x00028050
        /*1128*/ 	.word	0x00000008
        /*112c*/ 	.word	0x00038850
        /*1130*/ 	.short	0x010a
        /*1132*/ 	.byte	0x3f
	.zero		1


	//   ....[80]....
        /*1134*/ 	.word	0x000281f0
        /*1138*/ 	.word	0x00000016
        /*113c*/ 	.word	0x00038820
        /*1140*/ 	.short	0x010a
        /*1142*/ 	.byte	0x3f
	.zero		1


	//   ....[81]....
        /*1144*/ 	.word	0x00028240
        /*1148*/ 	.word	0x00000009
        /*114c*/ 	.word	0x000388a0
        /*1150*/ 	.short	0x010a
        /*1152*/ 	.byte	0x3f
	.zero		1


	//   ....[82]....
        /*1154*/ 	.word	0x00028290
        /*1158*/ 	.word	0x00000009
        /*115c*/ 	.word	0x000388c0
        /*1160*/ 	.short	0x010a
        /*1162*/ 	.byte	0x3f
	.zero		1


	//   ....[83]....
        /*1164*/ 	.word	0x000282e0
        /*1168*/ 	.word	0x00000008
        /*116c*/ 	.word	0x000388a0
        /*1170*/ 	.short	0x010a
        /*1172*/ 	.byte	0x3f
	.zero		1


	//   ....[84]....
        /*1174*/ 	.word	0x00028330
        /*1178*/ 	.word	0x00000008
        /*117c*/ 	.word	0x000388c0
        /*1180*/ 	.short	0x010a
        /*1182*/ 	.byte	0x3f
	.zero		1


	//   ....[85]....
        /*1184*/ 	.word	0x00028450
        /*1188*/ 	.word	0x00000005
        /*118c*/ 	.word	0x00038840
        /*1190*/ 	.short	0x010a
        /*1192*/ 	.byte	0x3f
	.zero		1


	//   ....[86]....
        /*1194*/ 	.word	0x000297b0
        /*1198*/ 	.word	0x00000016
        /*119c*/ 	.word	0x00038820
        /*11a0*/ 	.short	0x010a
        /*11a2*/ 	.byte	0x3f
	.zero		1


	//   ....[87]....
        /*11a4*/ 	.word	0x00029800
        /*11a8*/ 	.word	0x00000006
        /*11ac*/ 	.word	0x00038840
        /*11b0*/ 	.short	0x010a
        /*11b2*/ 	.byte	0x3f
	.zero		1


	//   ....[88]....
        /*11b4*/ 	.word	0x00029fa0
        /*11b8*/ 	.word	0x00000006
        /*11bc*/ 	.word	0x00038860
        /*11c0*/ 	.short	0x010a
        /*11c2*/ 	.byte	0x3f
	.zero		1


	//   ....[89]....
        /*11c4*/ 	.word	0x0002a770
        /*11c8*/ 	.word	0x00000004
        /*11cc*/ 	.word	0x00038860
        /*11d0*/ 	.short	0x010a
        /*11d2*/ 	.byte	0x3f
	.zero		1


	//   ....[90]....
        /*11d4*/ 	.word	0x0002b8c0
        /*11d8*/ 	.word	0x00000005
        /*11dc*/ 	.word	0x00038820
        /*11e0*/ 	.short	0x010a
        /*11e2*/ 	.byte	0x3f
	.zero		1


	//   ....[91]....
        /*11e4*/ 	.word	0x0002ba60
        /*11e8*/ 	.word	0x00000003
        /*11ec*/ 	.word	0x00038840
        /*11f0*/ 	.short	0x010a
        /*11f2*/ 	.byte	0x3f
	.zero		1


	//   ....[92]....
        /*11f4*/ 	.word	0x0002bab0
        /*11f8*/ 	.word	0x0000001b
        /*11fc*/ 	.word	0x00038840
        /*1200*/ 	.short	0x010a
        /*1202*/ 	.byte	0x3f
	.zero		1


	//   ....[93]....
        /*1204*/ 	.word	0x0002bb00
        /*1208*/ 	.word	0x00000003
        /*120c*/ 	.word	0x00038860
        /*1210*/ 	.short	0x010a
        /*1212*/ 	.byte	0x3f
	.zero		1


	//----- nvinfo : EIATTR_NUM_MBARRIERS
	.align		4
.L_153:
        /*1214*/ 	.byte	0x03, 0x38
        /*1216*/ 	.short	0x0016


	//----- nvinfo : EIATTR_EXIT_INSTR_OFFSETS
	.align		4
        /*1218*/ 	.byte	0x04, 0x1c
        /*121a*/ 	.short	(.L_155 - .L_154)


	//   ....[0]....
.L_154:
        /*121c*/ 	.word	0x00026f30


	//----- nvinfo : EIATTR_MAX_THREADS
	.align		4
.L_155:
        /*1220*/ 	.byte	0x04, 0x05
        /*1222*/ 	.short	(.L_157 - .L_156)
.L_156:
        /*1224*/ 	.word	0x00000180
        /*1228*/ 	.word	0x00000001
        /*122c*/ 	.word	0x00000001


	//----- nvinfo : EIATTR_CRS_STACK_SIZE
	.align		4
.L_157:
        /*1230*/ 	.byte	0x04, 0x1e
        /*1232*/ 	.short	(.L_159 - .L_158)
.L_158:
        /*1234*/ 	.word	0x00000000


	//----- nvinfo : EIATTR_CBANK_PARAM_SIZE
	.align		4
.L_159:
        /*1238*/ 	.byte	0x03, 0x19
        /*123a*/ 	.short	0x0af0


	//----- nvinfo : EIATTR_PARAM_CBANK
	.align		4
        /*123c*/ 	.byte	0x04, 0x0a
        /*123e*/ 	.short	(.L_161 - .L_160)
	.align		4
.L_160:
        /*1240*/ 	.word	index@(.nv.constant0._ZN7cutlass13device_kernelIN5flash11enable_sm90INS1_16FlashAttnFwdSm90INS1_25CollectiveMainloopFwdSm90ILi2EN4cute5tupleIJNS5_1CILi1EEES8_S8_EEENS6_IJNS7_ILi128EEENS7_ILi80EEENS7_ILi256EEEEEELi256ENS_6half_tEfNS_4arch4Sm90ELb0ELb0ELb0ELb1ELb1ELb1ELb0ELb1ELb1ELb1ELb0ELb0EEENS1_21CollectiveEpilogueFwdINS6_IJSA_SC_SB_EEES9_SE_SG_Li256ELb1ELb1ELb0ELb0EEENS1_36VarlenDynamicPersistentTileSchedulerILi128ELi80ELi256ELi128ELb0ELb1ELb1ELb0ELb1ELb1EEEEEEEEEvNT_6ParamsE)
        /*1244*/ 	.short	0x0210
        /*1246*/ 	.short	0x0af0


	//----- nvinfo : EIATTR_SW_WAR
	.align		4
.L_161:
        /*1248*/ 	.byte	0x04, 0x36
        /*124a*/ 	.short	(.L_163 - .L_162)
.L_162:
        /*124c*/ 	.word	0x00000008
.L_163:


//--------------------- .nv.info._ZN7cutlass13device_kernelIN5flash11enable_sm90INS1_16FlashAttnFwdSm90INS1_25CollectiveMainloopFwdSm90ILi2EN4cute5tupleIJNS5_1CILi1EEES8_S8_EEENS6_IJNS7_ILi128EEENS7_ILi64EEENS7_ILi256EEEEEELi256ENS_6half_tEfNS_4arch4Sm90ELb0ELb1ELb0ELb0ELb1ELb0ELb0ELb1ELb1ELb1ELb0ELb0EEENS1_21CollectiveEpilogueFwdINS6_IJSA_SC_SB_EEES9_SE_SG_Li256ELb0ELb1ELb0ELb0EEENS1_30DynamicPersistentTileSchedulerILi256ELi128ELb0ELb1ELb1EEEEEEEEEvNT_6ParamsE --------------------------
	.section	.nv.info._ZN7cutlass13device_kernelIN5flash11enable_sm90INS1_16FlashAttnFwdSm90INS1_25CollectiveMainloopFwdSm90ILi2EN4cute5tupleIJNS5_1CILi1EEES8_S8_EEENS6_IJNS7_ILi128EEENS7_ILi64EEENS7_ILi256EEEEEELi256ENS_6half_tEfNS_4arch4Sm90ELb0ELb1ELb0ELb0ELb1ELb0ELb0ELb1ELb1ELb1ELb0ELb0EEENS1_21CollectiveEpilogueFwdINS6_IJSA_SC_SB_EEES9_SE_SG_Li256ELb0ELb1ELb0ELb0EEENS1_30DynamicPersistentTileSchedulerILi256ELi128ELb0ELb1ELb1EEEEEEEEEvNT_6ParamsE,"",@"SHT_CUDA_INFO"
	.sectionflags	@""
	.align	4


	//----- nvinfo : EIATTR_CUDA_API_VERSION
	.align		4
        /*0000*/ 	.byte	0x04, 0x37
        /*0002*/ 	.short	(.L_165 - .L_164)
.L_164:
        /*0004*/ 	.word	0x00000082


	//----- nvinfo : EIATTR_KPARAM_INFO
	.align		4
.L_165:
        /*0008*/ 	.byte	0x04, 0x17
        /*000a*/ 	.short	(.L_167 - .L_166)
.L_166:
        /*000c*/ 	.word	0x00000000
        /*0010*/ 	.short	0x0000
        /*0012*/ 	.short	0x0070
        /*0014*/ 	.byte	0x00, 0xf0, 0x01, 0x2a


	//----- nvinfo : EIATTR_SPARSE_MMA_MASK
	.align		4
.L_167:
        /*0018*/ 	.byte	0x03, 0x50
        /*001a*/ 	.short	0x0000


	//----- nvinfo : EIATTR_MAXREG_COUNT
	.align		4
        /*001c*/ 	.byte	0x03, 0x1b
        /*001e*/ 	.short	0x00a8


	//----- nvinfo : EIATTR_NUM_BARRIERS
	.align		4
        /*0020*/ 	.byte	0x02, 0x4c
        /*0022*/ 	.byte	0x09
	.zero		1


	//----- nvinfo : EIATTR_EXTERNS
	.align		4
        /*0024*/ 	.byte	0x04, 0x0f
        /*0026*/ 	.short	(.L_169 - .L_168)


	//   ....[0]....
	.align		4
.L_168:
        /*0028*/ 	.word	index@(__assertfail)


	//----- nvinfo : EIATTR_ANNOTATIONS
	.align		4
.L_169:
        /*002c*/ 	.byte	0x04, 0x55
        /*002e*/ 	.short	(.L_171 - .L_170)


	//   ....[0]....
.L_170:
        /*0030*/ 	.word	0x00000001
        /*0034*/ 	.byte	0xa0, 0x08, 0x00, 0x00, 0x01, 0x00, 0x00, 0x00, 0x60, 0x09, 0x00, 0x00, 0x01, 0x00, 0x00, 0x00
        /*0044*/ 	.byte	0xc0, 0xf4, 0x00, 0x00, 0x01, 0x00, 0x00, 0x00, 0x60, 0xf5, 0x00, 0x00, 0x01, 0x00, 0x00, 0x00
        /*0054*/ 	.byte	0x10, 0xf6, 0x00, 0x00, 0x01, 0x00, 0x00, 0x00, 0xe0, 0x1c, 0x01, 0x00, 0x01, 0x00, 0x00, 0x00
        /*0064*/ 	.byte	0x00, 0x1d, 0x01, 0x00, 0x01, 0x00, 0x00, 0x00, 0xf0, 0x34, 0x01, 0x00, 0x01, 0x00, 0x00, 0x00
        /*0074*/ 	.byte	0x90, 0x36, 0x01, 0x00


	//----- nvinfo : EIATTR_MERCURY_ISA_VERSION
	.align		4
.L_171:
        /*0078*/ 	.byte	0x03, 0x5f
        /*007a*/ 	.short	0x0101


	//----- nvinfo : EIATTR_INT_WARP_WIDE_INSTR_OFFSETS
	.align		4
        /*007c*/ 	.byte	0x04, 0x31
        /*007e*/ 	.short	(.L_173 - .L_172)


	//   ....[0]....
.L_172:
        /*0080*/ 	.word	0x000000c0


	//   ....[1]....
        /*0084*/ 	.word	0x000000d0


	//   ....[2]....
        /*0088*/ 	.word	0x00000170


	//   ....[3]....
        /*008c*/ 	.word	0x00010280


	//   ....[4]....
        /*0090*/ 	.word	0x00010310


	//   ....[5]....
        /*0094*/ 	.word	0x00012cf0


	//   ....[6]....
        /*0098*/ 	.word	0x00012d80


	//----- nvinfo : EIATTR_COOP_GROUP_MASK_REGIDS
	.align		4
.L_173:
        /*009c*/ 	.byte	0x04, 0x29
        /*009e*/ 	.short	(.L_175 - .L_174)


	//   ....[0]....
.L_174:
        /*00a0*/ 	.word	0xffffffff


	//   ....[1]....
        /*00a4*/ 	.word	0xffffffff


	//   ....[2]....
        /*00a8*/ 	.word	0xffffffff


	//   ....[3]....
        /*00ac*/ 	.word	0xffffffff


	//   ....[4]....
        /*00b0*/ 	.word	0xffffffff


	//   ....[5]....
        /*00b4*/ 	.word	0xffffffff


	//   ....[6]....
        /*00b8*/ 	.word	0xffffffff


	//   ....[7]....
        /*00bc*/ 	.word	0xffffffff


	//   ....[8]....
        /*00c0*/ 	.word	0xffffffff


	//   ....[9]....
        /*00c4*/ 	.word	0xffffffff


	//   ....[10]....
        /*00c8*/ 	.word	0xffffffff


	//   ....[11]....
        /*00cc*/ 	.word	0xffffffff


	//   ....[12]....
        /*00d0*/ 	.word	0xffffffff


	//   ....[13]....
        /*00d4*/ 	.word	0xffffffff


	//   ....[14]....
        /*00d8*/ 	.word	0xffffffff


	//   ....[15]....
        /*00dc*/ 	.word	0xffffffff


	//   ....[16]....
        /*00e0*/ 	.word	0xffffffff


	//   ....[17]....
        /*00e4*/ 	.word	0xffffffff


	//   ....[18]....
        /*00e8*/ 	.word	0xffffffff


	//   ....[19]....
        /*00ec*/ 	.word	0xffffffff


	//   ....[20]....
        /*00f0*/ 	.word	0xffffffff


	//   ....[21]....
        /*00f4*/ 	.word	0xffffffff


	//   ....[22]....
        /*00f8*/ 	.word	0xffffffff


	//   ....[23]....
        /*00fc*/ 	.word	0xffffffff


	//   ....[24]....
        /*0100*/ 	.word	0xffffffff


	//   ....[25]....
        /*0104*/ 	.word	0xffffffff


	//   ....[26]....
        /*0108*/ 	.word	0xffffffff


	//   ....[27]....
        /*010c*/ 	.word	0xffffffff


	//   ....[28]....
        /*0110*/ 	.word	0xffffffff


	//   ....[29]....
        /*0114*/ 	.word	0xffffffff


	//   ....[30]....
        /*0118*/ 	.word	0xffffffff


	//   ....[31]....
        /*011c*/ 	.word	0xffffffff


	//   ....[32]....
        /*0120*/ 	.word	0xffffffff


	//   ....[33]....
        /*0124*/ 	.word	0xffffffff


	//   ....[34]....
        /*0128*/ 	.word	0xffffffff


	//   ....[35]....
        /*012c*/ 	.word	0xffffffff


	//   ....[36]....
        /*0130*/ 	.word	0xffffffff


	//   ....[37]....
        /*0134*/ 	.word	0xffffffff


	//   ....[38]....
        /*0138*/ 	.word	0xffffffff


	//   ....[39]....
        /*013c*/ 	.word	0xffffffff


	//   ....[40]....
        /*0140*/ 	.word	0xffffffff


	//   ....[41]....
        /*0144*/ 	.word	0xffffffff


	//   ....[42]....
        /*0148*/ 	.word	0xffffffff


	//   ....[43]....
        /*014c*/ 	.word	0xffffffff


	//   ....[44]....
        /*0150*/ 	.word	0xffffffff


	//   ....[45]....
        /*0154*/ 	.word	0xffffffff


	//   ....[46]....
        /*0158*/ 	.word	0xffffffff


	//   ....[47]....
        /*015c*/ 	.word	0xffffffff


	//   ....[48]....
        /*0160*/ 	.word	0xffffffff


	//   ....[49]....
        /*0164*/ 	.word	0xffffffff


	//   ....[50]....
        /*0168*/ 	.word	0xffffffff


	//   ....[51]....
        /*016c*/ 	.word	0xffffffff


	//   ....[52]....
        /*0170*/ 	.word	0xffffffff


	//   ....[53]....
        /*0174*/ 	.word	0xffffffff


	//   ....[54]....
        /*0178*/ 	.word	0xffffffff


	//   ....[55]....
        /*017c*/ 	.word	0xffffffff


	//   ....[56]....
        /*0180*/ 	.word	0xffffffff


	//   ....[57]....
        /*0184*/ 	.word	0xffffffff


	//   ....[58]....
        /*0188*/ 	.word	0xffffffff


	//   ....[59]....
        /*018c*/ 	.word	0xffffffff


	//   ....[60]....
        /*0190*/ 	.word	0xffffffff


	//   ....[61]....
        /*0194*/ 	.word	0xffffffff


	//   ....[62]....
        /*0198*/ 	.word	0xffffffff


	//   ....[63]....
        /*019c*/ 	.word	0xffffffff


	//   ....[64]....
        /*01a0*/ 	.word	0xffffffff


	//   ....[65]....
        /*01a4*/ 	.word	0xffffffff


	//   ....[66]....
        /*01a8*/ 	.word	0xffffffff


	//   ....[67]....
        /*01ac*/ 	.word	0xffffffff


	//   ....[68]....
        /*01b0*/ 	.word	0xffffffff


	//   ....[69]....
        /*01b4*/ 	.word	0xffffffff


	//   ....[70]....
        /*01b8*/ 	.word	0xffffffff


	//   ....[71]....
        /*01bc*/ 	.word	0xffffffff


	//   ....[72]....
        /*01c0*/ 	.word	0xffffffff


	//   ....[73]....
        /*01c4*/ 	.word	0xffffffff


	//   ....[74]....
        /*01c8*/ 	.word	0xffffffff


	//   ....[75]....
        /*01cc*/ 	.word	0xffffffff


	//   ....[76]....
        /*01d0*/ 	.word	0xffffffff


	//   ....[77]....
        /*01d4*/ 	.word	0xffffffff


	//   ....[78]....
        /*01d8*/ 	.word	0xffffffff


	//   ....[79]....
        /*01dc*/ 	.word	0xffffffff


	//   ....[80]....
        /*01e0*/ 	.word	0xffffffff


	//   ....[81]....
        /*01e4*/ 	.word	0xffffffff


	//   ....[82]....
        /*01e8*/ 	.word	0xffffffff


	//   ....[83]....
        /*01ec*/ 	.word	0xffffffff


	//   ....[84]....
        /*01f0*/ 	.word	0xffffffff


	//   ....[85]....
        /*01f4*/ 	.word	0xffffffff


	//   ....[86]....
        /*01f8*/ 	.word	0xffffffff


	//   ....[87]....
        /*01fc*/ 	.word	0xffffffff


	//   ....[88]....
        /*0200*/ 	.word	0xffffffff


	//   ....[89]....
        /*0204*/ 	.word	0xffffffff


	//   ....[90]....
        /*0208*/ 	.word	0xffffffff


	//   ....[91]....
        /*020c*/ 	.word	0xffffffff


	//   ....[92]....
        /*0210*/ 	.word	0xffffffff


	//   ....[93]....
        /*0214*/ 	.word	0xffffffff


	//   ....[94]....
        /*0218*/ 	.word	0xffffffff


	//   ....[95]....
        /*021c*/ 	.word	0xffffffff


	//   ....[96]....
        /*0220*/ 	.word	0xffffffff


	//   ....[97]....
        /*0224*/ 	.word	0xffffffff


	//   ....[98]....
        /*0228*/ 	.word	0xffffffff


	//   ....[99]....
        /*022c*/ 	.word	0xffffffff


	//   ....[100]....
        /*0230*/ 	.word	0xffffffff


	//   ....[101]....
        /*0234*/ 	.word	0xffffffff


	//   ....[102]....
        /*0238*/ 	.word	0xffffffff


	//   ....[103]....
        /*023c*/ 	.word	0xffffffff


	//   ....[104]....
        /*0240*/ 	.word	0x0500000f


	//   ....[105]....
        /*0244*/ 	.word	0x0500000f


	//   ....[106]....
        /*0248*/ 	.word	0x0500000f


	//   ....[107]....
        /*024c*/ 	.word	0x0500000f


	//   ....[108]....
        /*0250*/ 	.word	0x0500000f


	//   ....[109]....
        /*0254*/ 	.word	0x0500000f


	//   ....[110]....
        /*0258*/ 	.word	0x0500000f


	//   ....[111]....
        /*025c*/ 	.word	0x0500000f


	//   ....[112]....
        /*0260*/ 	.word	0x0500000f


	//   ....[113]....
        /*0264*/ 	.word	0x0500000f


	//   ....[114]....
        /*0268*/ 	.word	0x0500000f


	//   ....[115]....
        /*026c*/ 	.word	0x0500000f


	//   ....[116]....
        /*0270*/ 	.word	0x0500000f


	//   ....[117]....
        /*0274*/ 	.word	0x0500000f


	//   ....[118]....
        /*0278*/ 	.word	0x0500000f


	//   ....[119]....
        /*027c*/ 	.word	0x0500000f


	//   ....[120]....
        /*0280*/ 	.word	0x0500000f


	//   ....[121]....
        /*0284*/ 	.word	0x0500000f


	//   ....[122]....
        /*0288*/ 	.word	0x0500000f


	//   ....[123]....
        /*028c*/ 	.word	0x0500000f


	//   ....[124]....
        /*0290*/ 	.word	0x0500000f


	//   ....[125]....
        /*0294*/ 	.word	0x0500000f


	//   ....[126]....
        /*0298*/ 	.word	0x0500000f


	//   ....[127]....
        /*029c*/ 	.word	0x0500000f


	//   ....[128]....
        /*02a0*/ 	.word	0x0500000f


	//   ....[129]....
        /*02a4*/ 	.word	0x0500000f


	//   ....[130]....
        /*02a8*/ 	.word	0x0500000f


	//   ....[131]....
        /*02ac*/ 	.word	0x0500000f


	//   ....[132]....
        /*02b0*/ 	.word	0x0500000f


	//   ....[133]....
        /*02b4*/ 	.word	0x0500000f


	//   ....[134]....
        /*02b8*/ 	.word	0x0500000f


	//   ....[135]....
        /*02bc*/ 	.word	0x0500000f


	//   ....[136]....
        /*02c0*/ 	.word	0x0500000f


	//   ....[137]....
        /*02c4*/ 	.word	0x0500000f


	//   ....[138]....
        /*02c8*/ 	.word	0x0500000f


	//   ....[139]....
        /*02cc*/ 	.word	0x0500000f


	//   ....[140]....
        /*02d0*/ 	.word	0x0500000f


	//   ....[141]....
        /*02d4*/ 	.word	0x0500000f


	//   ....[142]....
        /*02d8*/ 	.word	0x0500000f


	//   ....[143]....
        /*02dc*/ 	.word	0x0500000f


	//   ....[144]....
        /*02e0*/ 	.word	0x0500000f


	//   ....[145]....
        /*02e4*/ 	.word	0x0500000f


	//   ....[146]....
        /*02e8*/ 	.word	0x0500000f


	//   ....[147]....
        /*02ec*/ 	.word	0x0500000f


	//   ....[148]....
        /*02f0*/ 	.word	0x0500000f


	//   ....[149]....
        /*02f4*/ 	.word	0x0500000f


	//   ....[150]....
        /*02f8*/ 	.word	0x0500000f


	//   ....[151]....
        /*02fc*/ 	.word	0x0500000f


	//   ....[152]....
        /*0300*/ 	.word	0x0500000f


	//   ....[153]....
        /*0304*/ 	.word	0x0500000f


	//   ....[154]....
        /*0308*/ 	.word	0x0500000f


	//----- nvinfo : EIATTR_COOP_GROUP_INSTR_OFFSETS
	.align		4
.L_175:
        /*030c*/ 	.byte	0x04, 0x28
        /*030e*/ 	.short	(.L_177 - .L_176)


	//   ....[0]....
.L_176:
        /*0310*/ 	.word	0x00000070


	//   ....[1]....
        /*0314*/ 	.word	0x000000b0


	//   ....[2]....
        /*0318*/ 	.word	0x000002d0


	//   ....[3]....
        /*031c*/ 	.word	0x00000430


	//   ....[4]....
        /*0320*/ 	.word	0x00000550


	//   ....[5]....
        /*0324*/ 	.word	0x000006b0


	//   ....[6]....
        /*0328*/ 	.word	0x000019c0


	//   ....[7]....
        /*032c*/ 	.word	0x00002790


	//   ....[8]....
        /*0330*/ 	.word	0x000029f0


	//   ....[9]....
        /*0334*/ 	.word	0x00003380


	//   ....[10]....
        /*0338*/ 	.word	0x000034d0


	//   ....[11]....
        /*033c*/ 	.word	0x00003830


	//   ....[12]....
        /*0340*/ 	.word	0x000038c0


	//   ....[13]....
        /*0344*/ 	.word	0x000057d0


	//   ....[14]....
        /*0348*/ 	.word	0x00005a10


	//   ....[15]....
        /*034c*/ 	.word	0x00006100


	//   ....[16]....
        /*0350*/ 	.word	0x00006200


	//   ....[17]....
        /*0354*/ 	.word	0x00006590


	//   ....[18]....
        /*0358*/ 	.word	0x000065f0


	//   ....[19]....
        /*035c*/ 	.word	0x000083d0


	//   ....[20]....
        /*0360*/ 	.word	0x000083e0


	//   ....[21]....
        /*0364*/ 	.word	0x00008410


	//   ....[22]....
        /*0368*/ 	.word	0x00008420


	//   ....[23]....
        /*036c*/ 	.word	0x0000a020


	//   ....[24]....
        /*0370*/ 	.word	0x0000a250


	//   ....[25]....
        /*0374*/ 	.word	0x0000a940


	//   ....[26]....
        /*0378*/ 	.word	0x0000aa40


	//   ....[27]....
        /*037c*/ 	.word	0x0000add0


	//   ....[28]....
        /*0380*/ 	.word	0x0000ae30


	//   ....[29]....
        /*0384*/ 	.word	0x0000be60


	//   ....[30]....
        /*0388*/ 	.word	0x0000be90


	//   ....[31]....
        /*038c*/ 	.word	0x0000bf50


	//   ....[32]....
        /*0390*/ 	.word	0x0000bf60


	//   ....[33]....
        /*0394*/ 	.word	0x0000dcf0


	//   ....[34]....
        /*0398*/ 	.word	0x0000dd20


	//   ....[35]....
        /*039c*/ 	.word	0x0000dd50


	//   ....[36]....
        /*03a0*/ 	.word	0x0000ddb0


	//   ....[37]....
        /*03a4*/ 	.word	0x0000e2a0


	//   ....[38]....
        /*03a8*/ 	.word	0x0000e2e0


	//   ....[39]....
        /*03ac*/ 	.word	0x0000e420


	//   ....[40]....
        /*03b0*/ 	.word	0x0000e440


	//   ....[41]....
        /*03b4*/ 	.word	0x0000e580


	//   ....[42]....
        /*03b8*/ 	.word	0x0000e5a0


	//   ....[43]....
        /*03bc*/ 	.word	0x0000e6f0


	//   ....[44]....
        /*03c0*/ 	.word	0x0000e710


	//   ....[45]....
        /*03c4*/ 	.word	0x0000ee90


	//   ....[46]....
        /*03c8*/ 	.word	0x0000eeb0


	//   ....[47]....
        /*03cc*/ 	.word	0x0000eff0


	//   ....[48]....
        /*03d0*/ 	.word	0x0000f010


	//   ....[49]....
        /*03d4*/ 	.word	0x0000f150


	//   ....[50]....
        /*03d8*/ 	.word	0x0000f170


	//   ....[51]....
        /*03dc*/ 	.word	0x0000f2c0


	//   ....[52]....
        /*03e0*/ 	.word	0x0000f2e0


	//   ....[53]....
        /*03e4*/ 	.word	0x0000f4f0


	//   ....[54]....
        /*03e8*/ 	.word	0x00010e00


	//   ....[55]....
        /*03ec*/ 	.word	0x00010e20


	//   ....[56]....
        /*03f0*/ 	.word	0x00010e30


	//   ....[57]....
        /*03f4*/ 	.word	0x00010e70


	//   ....[58]....
        /*03f8*/ 	.word	0x00010f10


	//   ....[59]....
        /*03fc*/ 	.word	0x00010f30


	//   ....[60]....
        /*0400*/ 	.word	0x00010fd0


	//   ....[61]....
        /*0404*/ 	.word	0x00010ff0


	//   ....[62]....
        /*0408*/ 	.word	0x00011660


	//   ....[63]....
        /*040c*/ 	.word	0x00011680


	//   ....[64]....
        /*0410*/ 	.word	0x000116b0


	//   ....[65]....
        /*0414*/ 	.word	0x000116f0


	//   ....[66]....
        /*0418*/ 	.word	0x00011780


	//   ....[67]....
        /*041c*/ 	.word	0x000117b0


	//   ....[68]....
        /*0420*/ 	.word	0x00011840


	//   ....[69]....
        /*0424*/ 	.word	0x00011870


	//   ....[70]....
        /*0428*/ 	.word	0x00011900


	//   ....[71]....
        /*042c*/ 	.word	0x00011920


	//   ....[72]....
        /*0430*/ 	.word	0x000119c0


	//   ....[73]....
        /*0434*/ 	.word	0x000119f0


	//   ....[74]....
        /*0438*/ 	.word	0x00011a80


	//   ....[75]....
        /*043c*/ 	.word	0x00011ab0


	//   ....[76]....
        /*0440*/ 	.word	0x00011b40


	//   ....[77]....
        /*0444*/ 	.word	0x00011b60


	//   ....[78]....
        /*0448*/ 	.word	0x000122b0


	//   ....[79]....
        /*044c*/ 	.word	0x000122e0


	//   ....[80]....
        /*0450*/ 	.word	0x000122f0


	//   ....[81]....
        /*0454*/ 	.word	0x00012310


	//   ....[82]....
        /*0458*/ 	.word	0x00012380


	//   ....[83]....
        /*045c*/ 	.word	0x000123a0


	//   ....[84]....
        /*0460*/ 	.word	0x00012400


	//   ....[85]....
        /*0464*/ 	.word	0x00012420


	//   ....[86]....
        /*0468*/ 	.word	0x000126f0


	//   ....[87]....
        /*046c*/ 	.word	0x00012710


	//   ....[88]....
        /*0470*/ 	.word	0x00012730


	//   ....[89]....
        /*0474*/ 	.word	0x000127d0


	//   ....[90]....
        /*0478*/ 	.word	0x000127f0


	//   ....[91]....
        /*047c*/ 	.word	0x00012890


	//   ....[92]....
        /*0480*/ 	.word	0x000128b0


	//   ....[93]....
        /*0484*/ 	.word	0x000128c0


	//   ....[94]....
        /*0488*/ 	.word	0x00012ee0


	//   ....[95]....
        /*048c*/ 	.word	0x00012f00


	//   ....[96]....
        /*0490*/ 	.word	0x00012f10


	//   ....[97]....
        /*0494*/ 	.word	0x00012f30


	//   ....[98]....
        /*0498*/ 	.word	0x00012ff0


	//   ....[99]....
        /*049c*/ 	.word	0x00013020


	//   ....[100]....
        /*04a0*/ 	.word	0x00013030


	//   ....[101]....
        /*04a4*/ 	.word	0x000130c0


	//   ....[102]....
        /*04a8*/ 	.word	0x00013430


	//   ....[103]....
        /*04ac*/ 	.word	0x00013610


	//   ....[104]....
        /*04b0*/ 	.word	0x00013c80


	//   ....[105]....
        /*04b4*/ 	.word	0x00013d60


	//   ....[106]....
        /*04b8*/ 	.word	0x00013e00


	//   ....[107]....
        /*04bc*/ 	.word	0x00013e80


	//   ....[108]....
        /*04c0*/ 	.word	0x00013f50


	//   ....[109]....
        /*04c4*/ 	.word	0x00013fe0


	//   ....[110]....
        /*04c8*/ 	.word	0x000140c0


	//   ....[111]....
        /*04cc*/ 	.word	0x00014140


	//   ....[112]....
        /*04d0*/ 	.word	0x00014220


	//   ....[113]....
        /*04d4*/ 	.word	0x000142b0


	//   ....[114]....
        /*04d8*/ 	.word	0x00014320


	//   ....[115]....
        /*04dc*/ 	.word	0x000143a0


	//   ....[116]....
        /*04e0*/ 	.word	0x00014470


	//   ....[117]....
        /*04e4*/ 	.word	0x000144e0


	//   ....[118]....
        /*04e8*/ 	.word	0x000145e0


	//   ....[119]....
        /*04ec*/ 	.word	0x00014660


	//   ....[120]....
        /*04f0*/ 	.word	0x00014750


	//   ....[121]....
        /*04f4*/ 	.word	0x000147c0


	//   ....[122]....
        /*04f8*/ 	.word	0x000148c0


	//   ....[123]....
        /*04fc*/ 	.word	0x00014930


	//   ....[124]....
        /*0500*/ 	.word	0x00014a30


	//   ....[125]....
        /*0504*/ 	.word	0x00014aa0


	//   ....[126]....
        /*0508*/ 	.word	0x00014ba0


	//   ....[127]....
        /*050c*/ 	.word	0x00014c10


	//   ....[128]....
        /*0510*/ 	.word	0x00014cf0


	//   ....[129]....
        /*0514*/ 	.word	0x00014e20


	//   ....[130]....
        /*0518*/ 	.word	0x00014ec0


	//   ....[131]....
        /*051c*/ 	.word	0x00014f30


	//   ....[132]....
        /*0520*/ 	.word	0x00015000


	//   ....[133]....
        /*0524*/ 	.word	0x00015060


	//   ....[134]....
        /*0528*/ 	.word	0x00015130


	//   ....[135]....
        /*052c*/ 	.word	0x00015190


	//   ....[136]....
        /*0530*/ 	.word	0x00015260


	//   ....[137]....
        /*0534*/ 	.word	0x00015340


	//   ....[138]....
        /*0538*/ 	.word	0x000153e0


	//   ....[139]....
        /*053c*/ 	.word	0x00015440


	//   ....[140]....
        /*0540*/ 	.word	0x00015550


	//   ....[141]....
        /*0544*/ 	.word	0x000155b0


	//   ....[142]....
        /*0548*/ 	.word	0x000156c0


	//   ....[143]....
        /*054c*/ 	.word	0x00015720


	//   ....[144]....
        /*0550*/ 	.word	0x000157e0


	//   ....[145]....
        /*0554*/ 	.word	0x00015940


	//   ....[146]....
        /*0558*/ 	.word	0x000159e0


	//   ....[147]....
        /*055c*/ 	.word	0x00015a40


	//   ....[148]....
        /*0560*/ 	.word	0x00015b10


	//   ....[149]....
        /*0564*/ 	.word	0x00015bf0


	//   ....[150]....
        /*0568*/ 	.word	0x00015cb0


	//   ....[151]....
        /*056c*/ 	.word	0x00015d90


	//   ....[152]....
        /*0570*/ 	.word	0x00015e50


	//   ....[153]....
        /*0574*/ 	.word	0x00015f60


	//   ....[154]....
        /*0578*/ 	.word	0x00016080


	//----- nvinfo : EIATTR_REG_RECONFIG
	.align		4
.L_177:
        /*057c*/ 	.byte	0x01, 0x54
	.zero		2


	//----- nvinfo : EIATTR_SYSCALL_OFFSETS
	.align		4
        /*0580*/ 	.byte	0x04, 0x46
        /*0582*/ 	.short	(.L_179 - .L_178)


	//   ....[0]....
.L_178:
        /*0584*/ 	.word	0x00001ba0


	//   ....[1]....
        /*0588*/ 	.word	0x00010470


	//   ....[2]....
        /*058c*/ 	.word	0x000105c0


	//   ....[3]....
        /*0590*/ 	.word	0x000106b0


	//   ....[4]....
        /*0594*/ 	.word	0x00011310


	//----- nvinfo : EIATTR_MBARRIER_INSTR_OFFSETS
	.align		4
.L_179:
        /*0598*/ 	.byte	0x04, 0x39
        /*059a*/ 	.short	(.L_181 - .L_180)


	//   ....[0]....
.L_180:
        /*059c*/ 	.word	0x00000180
        /*05a0*/ 	.word	0x000000ff
        /*05a4*/ 	.word	0x00030800
        /*05a8*/ 	.short	0x0100
        /*05aa*/ 	.byte	0x08
	.zero		1


	//   ....[1]....
        /*05ac*/ 	.word	0x00000190
        /*05b0*/ 	.word	0x000000ff
        /*05b4*/ 	.word	0x00030820
        /*05b8*/ 	.short	0x0100
        /*05ba*/ 	.byte	0x08
	.zero		1


	//   ....[2]....
        /*05bc*/ 	.word	0x00000280
        /*05c0*/ 	.word	0x000000ff
        /*05c4*/ 	.word	0x00030830
        /*05c8*/ 	.short	0x0100
        /*05ca*/ 	.byte	0x08
	.zero		1


	//   ....[3]....
        /*05cc*/ 	.word	0x00000290
        /*05d0*/ 	.word	0x000000ff
        /*05d4*/ 	.word	0x00030840
        /*05d8*/ 	.short	0x0100
        /*05da*/ 	.byte	0x08
	.zero		1


	//   ....[4]....
        /*05dc*/ 	.word	0x000002a0
        /*05e0*/ 	.word	0x000000ff
        /*05e4*/ 	.word	0x00030838
        /*05e8*/ 	.short	0x0100
        /*05ea*/ 	.byte	0x08
	.zero		1


	//   ....[5]....
        /*05ec*/ 	.word	0x000002b0
        /*05f0*/ 	.word	0x000000ff
        /*05f4*/ 	.word	0x00030848
        /*05f8*/ 	.short	0x0100
        /*05fa*/ 	.byte	0x08
	.zero		1


	//   ....[6]....
        /*05fc*/ 	.word	0x000003e0
        /*0600*/ 	.word	0x000000ff
        /*0604*/ 	.word	0x00030850
        /*0608*/ 	.short	0x0100
        /*060a*/ 	.byte	0x08
	.zero		1


	//   ....[7]....
        /*060c*/ 	.word	0x000003f0
        /*0610*/ 	.word	0x000000ff
        /*0614*/ 	.word	0x00030860
        /*0618*/ 	.short	0x0100
        /*061a*/ 	.byte	0x08
	.zero		1


	//   ....[8]....
        /*061c*/ 	.word	0x00000400
        /*0620*/ 	.word	0x000000ff
        /*0624*/ 	.word	0x00030858
        /*0628*/ 	.short	0x0100
        /*062a*/ 	.byte	0x08
	.zero		1


	//   ....[9]....
        /*062c*/ 	.word	0x00000410
        /*0630*/ 	.word	0x000000ff
        /*0634*/ 	.word	0x00030868
        /*0638*/ 	.short	0x0100
        /*063a*/ 	.byte	0x08
	.zero		1


	//   ....[10]....
        /*063c*/ 	.word	0x00000500
        /*0640*/ 	.word	0x000000ff
        /*0644*/ 	.word	0x00030870
        /*0648*/ 	.short	0x0100
        /*064a*/ 	.byte	0x06
	.zero		1


	//   ....[11]....
        /*064c*/ 	.word	0x00000510
        /*0650*/ 	.word	0x000000ff
        /*0654*/ 	.word	0x00030880
        /*0658*/ 	.short	0x0100
        /*065a*/ 	.byte	0x06
	.zero		1


	//   ....[12]....
        /*065c*/ 	.word	0x00000520
        /*0660*/ 	.word	0x000000ff
        /*0664*/ 	.word	0x00030878
        /*0668*/ 	.short	0x0100
        /*066a*/ 	.byte	0x06
	.zero		1


	//   ....[13]....
        /*066c*/ 	.word	0x00000530
        /*0670*/ 	.word	0x000000ff
        /*0674*/ 	.word	0x00030888
        /*0678*/ 	.short	0x0100
        /*067a*/ 	.byte	0x06
	.zero		1


	//   ....[14]....
        /*067c*/ 	.word	0x00000660
        /*0680*/ 	.word	0x000000ff
        /*0684*/ 	.word	0x00030890
        /*0688*/ 	.short	0x0100
        /*068a*/ 	.byte	0x08
	.zero		1


	//   ....[15]....
        /*068c*/ 	.word	0x00000670
        /*0690*/ 	.word	0x000000ff
        /*0694*/ 	.word	0x000308a0
        /*0698*/ 	.short	0x0100
        /*069a*/ 	.byte	0x08
	.zero		1


	//   ....[16]....
        /*069c*/ 	.word	0x00000680
        /*06a0*/ 	.word	0x000000ff
        /*06a4*/ 	.word	0x00030898
        /*06a8*/ 	.short	0x0100
        /*06aa*/ 	.byte	0x08
	.zero		1


	//   ....[17]....
        /*06ac*/ 	.word	0x00000690
        /*06b0*/ 	.word	0x000000ff
        /*06b4*/ 	.word	0x000308a8
        /*06b8*/ 	.short	0x0100
        /*06ba*/ 	.byte	0x08
	.zero		1


	//   ....[18]....
        /*06bc*/ 	.word	0x000007d0
        /*06c0*/ 	.word	0x000000ff
        /*06c4*/ 	.word	0x000308b0
        /*06c8*/ 	.short	0x0100
        /*06ca*/ 	.byte	0x08
	.zero		1


	//   ....[19]....
        /*06cc*/ 	.word	0x000007e0
        /*06d0*/ 	.word	0x000000ff
        /*06d4*/ 	.word	0x000308c0
        /*06d8*/ 	.short	0x0100
        /*06da*/ 	.byte	0x08
	.zero		1


	//   ....[20]....
        /*06dc*/ 	.word	0x000007f0
        /*06e0*/ 	.word	0x000000ff
        /*06e4*/ 	.word	0x000308b8
        /*06e8*/ 	.short	0x0100
        /*06ea*/ 	.byte	0x08
	.zero		1


	//   ....[21]....
        /*06ec*/ 	.word	0x00000800
        /*06f0*/ 	.word	0x000000ff
        /*06f4*/ 	.word	0x000308c8
        /*06f8*/ 	.short	0x0100
        /*06fa*/ 	.byte	0x08
	.zero		1


	//   ....[22]....
        /*06fc*/ 	.word	0x00001c40
        /*0700*/ 	.word	0x000000ff
        /*0704*/ 	.word	0x00030800
        /*0708*/ 	.short	0x010a
        /*070a*/ 	.byte	0x28
	.zero		1


	//   ....[23]....
        /*070c*/ 	.word	0x00001cc0
        /*0710*/ 	.word	0x00000003
        /*0714*/ 	.word	0x00030830
        /*0718*/ 	.short	0x010a
        /*071a*/ 	.byte	0x3f
	.zero		1


	//   ....[24]....
        /*071c*/ 	.word	0x00001d00
        /*0720*/ 	.word	0x00000003
        /*0724*/ 	.word	0x00030830
        /*0728*/ 	.short	0x010a
        /*072a*/ 	.byte	0x3f
	.zero		1


	//   ....[25]....
        /*072c*/ 	.word	0x000027b0
        /*0730*/ 	.word	0x000000ff
        /*0734*/ 	.word	0x00000000
        /*0738*/ 	.short	0x0101
        /*073a*/ 	.byte	0x04
	.zero		1


	//   ....[26]....
        /*073c*/ 	.word	0x000045b0
        /*0740*/ 	.word	0x000000ff
        /*0744*/ 	.word	0x00030830
        /*0748*/ 	.short	0x010a
        /*074a*/ 	.byte	0x06
	.zero		1


	//   ....[27]....
        /*074c*/ 	.word	0x000045f0
        /*0750*/ 	.word	0x000000ff
        /*0754*/ 	.word	0x00030830
        /*0758*/ 	.short	0x010a
        /*075a*/ 	.byte	0x06
	.zero		1


	//   ....[28]....
        /*075c*/ 	.word	0x00005470
        /*0760*/ 	.word	0x000000ff
        /*0764*/ 	.word	0x00030850
        /*0768*/ 	.short	0x010a
        /*076a*/ 	.byte	0x05
	.zero		1


	//   ....[29]....
        /*076c*/ 	.word	0x000054b0
        /*0770*/ 	.word	0x000000ff
        /*0774*/ 	.word	0x00030850
        /*0778*/ 	.short	0x010a
        /*077a*/ 	.byte	0x05
	.zero		1


	//   ....[30]....
        /*077c*/ 	.word	0x00005830
        /*0780*/ 	.word	0x000000ff
        /*0784*/ 	.word	0x00000000
        /*0788*/ 	.short	0x0101
        /*078a*/ 	.byte	0x06
	.zero		1


	//   ....[31]....
        /*078c*/ 	.word	0x00006cd0
        /*0790*/ 	.word	0x000000ff
        /*0794*/ 	.word	0x00000000
        /*0798*/ 	.short	0x0101
        /*079a*/ 	.byte	0x05
	.zero		1


	//   ....[32]....
        /*079c*/ 	.word	0x00007080
        /*07a0*/ 	.word	0x000000ff
        /*07a4*/ 	.word	0x00030830
        /*07a8*/ 	.short	0x010a
        /*07aa*/ 	.byte	0x06
	.zero		1


	//   ....[33]....
        /*07ac*/ 	.word	0x000070c0
        /*07b0*/ 	.word	0x000000ff
        /*07b4*/ 	.word	0x00030830
        /*07b8*/ 	.short	0x010a
        /*07ba*/ 	.byte	0x06
	.zero		1


	//   ....[34]....
        /*07bc*/ 	.word	0x00007f40
        /*07c0*/ 	.word	0x000000ff
        /*07c4*/ 	.word	0x00030850
        /*07c8*/ 	.short	0x010a
        /*07ca*/ 	.byte	0x05
	.zero		1


	//   ....[35]....
        /*07cc*/ 	.word	0x00007f80
        /*07d0*/ 	.word	0x000000ff
        /*07d4*/ 	.word	0x00030850
        /*07d8*/ 	.short	0x010a
        /*07da*/ 	.byte	0x05
	.zero		1


	//   ....[36]....
        /*07dc*/ 	.word	0x000082f0
        /*07e0*/ 	.word	0x000000ff
        /*07e4*/ 	.word	0x00000000
        /*07e8*/ 	.short	0x0101
        /*07ea*/ 	.byte	0x06
	.zero		1


	//   ....[37]....
        /*07ec*/ 	.word	0x00008c60
        /*07f0*/ 	.word	0x000000ff
        /*07f4*/ 	.word	0x00000000
        /*07f8*/ 	.short	0x0101
        /*07fa*/ 	.byte	0x05
	.zero		1


	//   ....[38]....
        /*07fc*/ 	.word	0x00008e00
        /*0800*/ 	.word	0x000000ff
        /*0804*/ 	.word	0x00030830
        /*0808*/ 	.short	0x010a
        /*080a*/ 	.byte	0x05
	.zero		1


	//   ....[39]....
        /*080c*/ 	.word	0x00008e40
        /*0810*/ 	.word	0x000000ff
        /*0814*/ 	.word	0x00030830
        /*0818*/ 	.short	0x010a
        /*081a*/ 	.byte	0x05
	.zero		1


	//   ....[40]....
        /*081c*/ 	.word	0x00009cc0
        /*0820*/ 	.word	0x000000ff
        /*0824*/ 	.word	0x00030850
        /*0828*/ 	.short	0x010a
        /*082a*/ 	.byte	0x05
	.zero		1


	//   ....[41]....
        /*082c*/ 	.word	0x00009d00
        /*0830*/ 	.word	0x000000ff
        /*0834*/ 	.word	0x00030850
        /*0838*/ 	.short	0x010a
        /*083a*/ 	.byte	0x05
	.zero		1


	//   ....[42]....
        /*083c*/ 	.word	0x0000a040
        /*0840*/ 	.word	0x000000ff
        /*0844*/ 	.word	0x00000000
        /*0848*/ 	.short	0x0101
        /*084a*/ 	.byte	0x04
	.zero		1


	//   ....[43]....
        /*084c*/ 	.word	0x0000b530
        /*0850*/ 	.word	0x000000ff
        /*0854*/ 	.word	0x00000000
        /*0858*/ 	.short	0x0101
        /*085a*/ 	.byte	0x05
	.zero		1


	//   ....[44]....
        /*085c*/ 	.word	0x0000bdd0
        /*0860*/ 	.word	0x000000ff
        /*0864*/ 	.word	0x00030850
        /*0868*/ 	.short	0x010a
        /*086a*/ 	.byte	0x05
	.zero		1


	//   ....[45]....
        /*086c*/ 	.word	0x0000be10
        /*0870*/ 	.word	0x000000ff
        /*0874*/ 	.word	0x00030850
        /*0878*/ 	.short	0x010a
        /*087a*/ 	.byte	0x05
	.zero		1


	//   ....[46]....
        /*087c*/ 	.word	0x0000c3c0
        /*0880*/ 	.word	0x000000ff
        /*0884*/ 	.word	0x00000000
        /*0888*/ 	.short	0x0101
        /*088a*/ 	.byte	0x04
	.zero		1


	//   ....[47]....
        /*088c*/ 	.word	0x0000e2d0
        /*0890*/ 	.word	0x000000c5
        /*0894*/ 	.word	0x00000000
        /*0898*/ 	.short	0x0101
        /*089a*/ 	.byte	0x3f
	.zero		1


	//   ....[48]....
        /*089c*/ 	.word	0x00010c00
        /*08a0*/ 	.word	0x00000004
        /*08a4*/ 	.word	0x00030840
        /*08a8*/ 	.short	0x010a
        /*08aa*/ 	.byte	0x3f
	.zero		1


	//   ....[49]....
        /*08ac*/ 	.word	0x00011100
        /*08b0*/ 	.word	0x00000004
        /*08b4*/ 	.word	0x00030830
        /*08b8*/ 	.short	0x0107
        /*08ba*/ 	.byte	0x3f
	.zero		1


	//   ....[50]....
        /*08bc*/ 	.word	0x000111c0
        /*08c0*/ 	.word	0x00000004
        /*08c4*/ 	.word	0x00030830
        /*08c8*/ 	.short	0x0101
        /*08ca*/ 	.byte	0x3f
	.zero		1


	//   ....[51]....
        /*08cc*/ 	.word	0x00011c70
        /*08d0*/ 	.word	0x00000011
        /*08d4*/ 	.word	0x00030800
        /*08d8*/ 	.short	0x0107
        /*08da*/ 	.byte	0x3f
	.zero		1


	//   ....[52]....
        /*08dc*/ 	.word	0x00011d60
        /*08e0*/ 	.word	0x00000011
        /*08e4*/ 	.word	0x00030800
        /*08e8*/ 	.short	0x0101
        /*08ea*/ 	.byte	0x3f
	.zero		1


	//   ....[53]....
        /*08ec*/ 	.word	0x00011d80
        /*08f0*/ 	.word	0x00000011
        /*08f4*/ 	.word	0x00030820
        /*08f8*/ 	.short	0x010a
        /*08fa*/ 	.byte	0x3f
	.zero		1


	//   ....[54]....
        /*08fc*/ 	.word	0x000120d0
        /*0900*/ 	.word	0x00000007
        /*0904*/ 	.word	0x00030840
        /*0908*/ 	.short	0x010a
        /*090a*/ 	.byte	0x3f
	.zero		1


	//   ....[55]....
        /*090c*/ 	.word	0x00012510
        /*0910*/ 	.word	0x00000007
        /*0914*/ 	.word	0x00030830
        /*0918*/ 	.short	0x0107
        /*091a*/ 	.byte	0x3f
	.zero		1


	//   ....[56]....
        /*091c*/ 	.word	0x000125c0
        /*0920*/ 	.word	0x00000007
        /*0924*/ 	.word	0x00030830
        /*0928*/ 	.short	0x0101
        /*092a*/ 	.byte	0x3f
	.zero		1


	//   ....[57]....
        /*092c*/ 	.word	0x00012620
        /*0930*/ 	.word	0x00000007
        /*0934*/ 	.word	0x00030860
        /*0938*/ 	.short	0x010a
        /*093a*/ 	.byte	0x3f
	.zero		1


	//   ....[58]....
        /*093c*/ 	.word	0x00012ad0
        /*0940*/ 	.word	0x00000007
        /*0944*/ 	.word	0x00030850
        /*0948*/ 	.short	0x0107
        /*094a*/ 	.byte	0x3f
	.zero		1


	//   ....[59]....
        /*094c*/ 	.word	0x00012c20
        /*0950*/ 	.word	0x00000007
        /*0954*/ 	.word	0x00030850
        /*0958*/ 	.short	0x0101
        /*095a*/ 	.byte	0x3f
	.zero		1


	//   ....[60]....
        /*095c*/ 	.word	0x00012e20
        /*0960*/ 	.word	0x00000004
        /*0964*/ 	.word	0x00030860
        /*0968*/ 	.short	0x010a
        /*096a*/ 	.byte	0x3f
	.zero		1


	//   ....[61]....
        /*096c*/ 	.word	0x00013240
        /*0970*/ 	.word	0x00000004
        /*0974*/ 	.word	0x00030850
        /*0978*/ 	.short	0x0107
        /*097a*/ 	.byte	0x3f
	.zero		1


	//   ....[62]....
        /*097c*/ 	.word	0x000132f0
        /*0980*/ 	.word	0x00000004
        /*0984*/ 	.word	0x00030850
        /*0988*/ 	.short	0x0101
        /*098a*/ 	.byte	0x3f
	.zero		1


	//   ....[63]....
        /*098c*/ 	.word	0x00013590
        /*0990*/ 	.word	0x00000005
        /*0994*/ 	.word	0x00030820
        /*0998*/ 	.short	0x010a
        /*099a*/ 	.byte	0x3f
	.zero		1


	//   ....[64]....
        /*099c*/ 	.word	0x00013730
        /*09a0*/ 	.word	0x00000003
        /*09a4*/ 	.word	0x00030840
        /*09a8*/ 	.short	0x010a
        /*09aa*/ 	.byte	0x3f
	.zero		1


	//   ....[65]....
        /*09ac*/ 	.word	0x000137d0
        /*09b0*/ 	.word	0x00000017
        /*09b4*/ 	.word	0x00030840
        /*09b8*/ 	.short	0x010a
        /*09ba*/ 	.byte	0x3f
	.zero		1


	//   ....[66]....
        /*09bc*/ 	.word	0x00013810
        /*09c0*/ 	.word	0x00000003
        /*09c4*/ 	.word	0x00030860
        /*09c8*/ 	.short	0x010a
        /*09ca*/ 	.byte	0x3f
	.zero		1


	//   ....[67]....
        /*09cc*/ 	.word	0x00013850
        /*09d0*/ 	.word	0x00000017
        /*09d4*/ 	.word	0x00030860
        /*09d8*/ 	.short	0x010a
        /*09da*/ 	.byte	0x3f
	.zero		1


	//   ....[68]....
        /*09dc*/ 	.word	0x000138c0
        /*09e0*/ 	.word	0x00000003
        /*09e4*/ 	.word	0x00030800
        /*09e8*/ 	.short	0x010a
        /*09ea*/ 	.byte	0x3f
	.zero		1


	//   ....[69]....
        /*09ec*/ 	.word	0x00013910
        /*09f0*/ 	.word	0x00000003
        /*09f4*/ 	.word	0x00030830
        /*09f8*/ 	.short	0x010a
        /*09fa*/ 	.byte	0x3f
	.zero		1


	//   ....[70]....
        /*09fc*/ 	.word	0x00013970
        /*0a00*/ 	.word	0x00000004
        /*0a04*/ 	.word	0x00030830
        /*0a08*/ 	.short	0x010a
        /*0a0a*/ 	.byte	0x3f
	.zero		1


	//   ....[71]....
        /*0a0c*/ 	.word	0x000139d0
        /*0a10*/ 	.word	0x00000003
        /*0a14*/ 	.word	0x00030850
        /*0a18*/ 	.short	0x010a
        /*0a1a*/ 	.byte	0x3f
	.zero		1


	//   ....[72]....
        /*0a1c*/ 	.word	0x00013a30
        /*0a20*/ 	.word	0x00000004
        /*0a24*/ 	.word	0x00030830
        /*0a28*/ 	.short	0x010a
        /*0a2a*/ 	.byte	0x3f
	.zero		1


	//   ....[73]....
        /*0a2c*/ 	.word	0x00013a90
        /*0a30*/ 	.word	0x00000003
        /*0a34*/ 	.word	0x00030850
        /*0a38*/ 	.short	0x010a
        /*0a3a*/ 	.byte	0x3f
	.zero		1


	//   ....[74]....
        /*0a3c*/ 	.word	0x00013af0
        /*0a40*/ 	.word	0x00000004
        /*0a44*/ 	.word	0x00030830
        /*0a48*/ 	.short	0x010a
        /*0a4a*/ 	.byte	0x3f
	.zero		1


	//   ....[75]....
        /*0a4c*/ 	.word	0x00013b50
        /*0a50*/ 	.word	0x00000003
        /*0a54*/ 	.word	0x00030850
        /*0a58*/ 	.short	0x010a
        /*0a5a*/ 	.byte	0x3f
	.zero		1


	//   ....[76]....
        /*0a5c*/ 	.word	0x00013bb0
        /*0a60*/ 	.word	0x00000007
        /*0a64*/ 	.word	0x00030850
        /*0a68*/ 	.short	0x010a
        /*0a6a*/ 	.byte	0x3f
	.zero		1


	//   ....[77]....
        /*0a6c*/ 	.word	0x00013cb0
        /*0a70*/ 	.word	0x00000004
        /*0a74*/ 	.word	0x00030840
        /*0a78*/ 	.short	0x010a
        /*0a7a*/ 	.byte	0x3f
	.zero		1


	//   ....[78]....
        /*0a7c*/ 	.word	0x00014d20
        /*0a80*/ 	.word	0x00000011
        /*0a84*/ 	.word	0x00030820
        /*0a88*/ 	.short	0x010a
        /*0a8a*/ 	.byte	0x3f
	.zero		1


	//   ....[79]....
        /*0a8c*/ 	.word	0x00014d70
        /*0a90*/ 	.word	0x00000007
        /*0a94*/ 	.word	0x00030840
        /*0a98*/ 	.short	0x010a
        /*0a9a*/ 	.byte	0x3f
	.zero		1


	//   ....[80]....
        /*0a9c*/ 	.word	0x00015290
        /*0aa0*/ 	.word	0x00000007
        /*0aa4*/ 	.word	0x00030860
        /*0aa8*/ 	.short	0x010a
        /*0aaa*/ 	.byte	0x3f
	.zero		1


	//   ....[81]....
        /*0aac*/ 	.word	0x00015890
        /*0ab0*/ 	.word	0x00000004
        /*0ab4*/ 	.word	0x00030860
        /*0ab8*/ 	.short	0x010a
        /*0aba*/ 	.byte	0x3f
	.zero		1


	//   ....[82]....
        /*0abc*/ 	.word	0x00015fa0
        /*0ac0*/ 	.word	0x00000005
        /*0ac4*/ 	.word	0x00030820
        /*0ac8*/ 	.short	0x010a
        /*0aca*/ 	.byte	0x3f
	.zero		1


	//   ....[83]....
        /*0acc*/ 	.word	0x00016140
        /*0ad0*/ 	.word	0x00000003
        /*0ad4*/ 	.word	0x00030840
        /*0ad8*/ 	.short	0x010a
        /*0ada*/ 	.byte	0x3f
	.zero		1


	//   ....[84]....
        /*0adc*/ 	.word	0x00016190
        /*0ae0*/ 	.word	0x00000017
        /*0ae4*/ 	.word	0x00030840
        /*0ae8*/ 	.short	0x010a
        /*0aea*/ 	.byte	0x3f
	.zero		1


	//   ....[85]....
        /*0aec*/ 	.word	0x000161e0
        /*0af0*/ 	.word	0x00000003
        /*0af4*/ 	.word	0x00030860
        /*0af8*/ 	.short	0x010a
        /*0afa*/ 	.byte	0x3f
	.zero		1


	//----- nvinfo : EIATTR_NUM_MBARRIERS
	.align		4
.L_181:
        /*0afc*/ 	.byte	0x03, 0x38
        /*0afe*/ 	.short	0x0016


	//----- nvinfo : EIATTR_EXIT_INSTR_OFFSETS
	.align		4
        /*0b00*/ 	.byte	0x04, 0x1c
        /*0b02*/ 	.short	(.L_183 - .L_182)


	//   ....[0]....
.L_182:
        /*0b04*/ 	.word	0x00000950


	//   ....[1]....
        /*0b08*/ 	.word	0x0000f460


	//   ....[2]....
        /*0b0c*/ 	.word	0x000138a0


	//----- nvinfo : EIATTR_MAX_THREADS
	.align		4
.L_183:
        /*0b10*/ 	.byte	0x04, 0x05
        /*0b12*/ 	.short	(.L_185 - .L_184)
.L_184:
        /*0b14*/ 	.word	0x00000180
        /*0b18*/ 	.word	0x00000001
        /*0b1c*/ 	.word	0x00000001


	//----- nvinfo : EIATTR_CRS_STACK_SIZE
	.align		4
.L_185:
        /*0b20*/ 	.byte	0x04, 0x1e
        /*0b22*/ 	.short	(.L_187 - .L_186)
.L_186:
        /*0b24*/ 	.word	0x00000000


	//----- nvinfo : EIATTR_CBANK_PARAM_SIZE
	.align		4
.L_187:
        /*0b28*/ 	.byte	0x03, 0x19
        /*0b2a*/ 	.short	0x0af0


	//----- nvinfo : EIATTR_PARAM_CBANK
	.align		4
        /*0b2c*/ 	.byte	0x04, 0x0a
        /*0b2e*/ 	.short	(.L_189 - .L_188)
	.align		4
.L_188:
        /*0b30*/ 	.word	index@(.nv.constant0._ZN7cutlass13device_kernelIN5flash11enable_sm90INS1_16FlashAttnFwdSm90INS1_25CollectiveMainloopFwdSm90ILi2EN4cute5tupleIJNS5_1CILi1EEES8_S8_EEENS6_IJNS7_ILi128EEENS7_ILi64EEENS7_ILi256EEEEEELi256ENS_6half_tEfNS_4arch4Sm90ELb0ELb1ELb0ELb0ELb1ELb0ELb0ELb1ELb1ELb1ELb0ELb0EEENS1_21CollectiveEpilogueFwdINS6_IJSA_SC_SB_EEES9_SE_SG_Li256ELb0ELb1ELb0ELb0EEENS1_30DynamicPersistentTileSchedulerILi256ELi128ELb0ELb1ELb1EEEEEEEEEvNT_6ParamsE)
        /*0b34*/ 	.short	0x0210
        /*0b36*/ 	.short	0x0af0


	//----- nvinfo : EIATTR_SW_WAR
	.align		4
.L_189:
        /*0b38*/ 	.byte	0x04, 0x36
        /*0b3a*/ 	.short	(.L_191 - .L_190)
.L_190:
        /*0b3c*/ 	.word	0x00000008
.L_191:


//--------------------- .nv.info._ZN7cutlass13device_kernelIN5flash11enable_sm90INS1_16FlashAttnFwdSm90INS1_25CollectiveMainloopFwdSm90ILi2EN4cute5tupleIJNS5_1CILi1EEES8_S8_EEENS6_IJNS7_ILi128EEENS7_ILi64EEENS7_ILi256EEEEEELi256ENS_6half_tEfNS_4arch4Sm90ELb0ELb1ELb0ELb1ELb1ELb0ELb0ELb1ELb1ELb1ELb0ELb0EEENS1_21CollectiveEpilogueFwdINS6_IJSA_SC_SB_EEES9_SE_SG_Li256ELb1ELb1ELb0ELb0EEENS1_36VarlenDynamicPersistentTileSchedulerILi128ELi64ELi256ELi128ELb0ELb1ELb1ELb1ELb0ELb1EEEEEEEEEvNT_6ParamsE --------------------------
	.section	.nv.info._ZN7cutlass13device_kernelIN5flash11enable_sm90INS1_16FlashAttnFwdSm90INS1_25CollectiveMainloopFwdSm90ILi2EN4cute5tupleIJNS5_1CILi1EEES8_S8_EEENS6_IJNS7_ILi128EEENS7_ILi64EEENS7_ILi256EEEEEELi256ENS_6half_tEfNS_4arch4Sm90ELb0ELb1ELb0ELb1ELb1ELb0ELb0ELb1ELb1ELb1ELb0ELb0EEENS1_21CollectiveEpilogueFwdINS6_IJSA_SC_SB_EEES9_SE_SG_Li256ELb1ELb1ELb0ELb0EEENS1_36VarlenDynamicPersistentTileSchedulerILi128ELi64ELi256ELi128ELb0ELb1ELb1ELb1ELb0ELb1EEEEEEEEEvNT_6ParamsE,"",@"SHT_CUDA_INFO"
	.sectionflags	@""
	.align	4


	//----- nvinfo : EIATTR_CUDA_API_VERSION
	.align		4
        /*0000*/ 	.byte	0x04, 0x37
        /*0002*/ 	.short	(.L_193 - .L_192)
.L_192:
        /*0004*/ 	.word	0x00000082


	//----- nvinfo : EIATTR_KPARAM_INFO
	.align		4
.L_193:
        /*0008*/ 	.byte	0x04, 0x17
        /*000a*/ 	.short	(.L_195 - .L_194)
.L_194:
        /*000c*/ 	.word	0x00000000
        /*0010*/ 	.short	0x0000
        /*0012*/ 	.short	0x0070
        /*0014*/ 	.byte	0x00, 0xf0, 0x01, 0x2a


	//----- nvinfo : EIATTR_SPARSE_MMA_MASK
	.align		4
.L_195:
        /*0018*/ 	.byte	0x03, 0x50
        /*001a*/ 	.short	0x0000


	//----- nvinfo : EIATTR_MAXREG_COUNT
	.align		4
        /*001c*/ 	.byte	0x03, 0x1b
        /*001e*/ 	.short	0x00a8


	//----- nvinfo : EIATTR_NUM_BARRIERS
	.align		4
        /*0020*/ 	.byte	0x02, 0x4c
        /*0022*/ 	.byte	0x09
	.zero		1


	//----- nvinfo : EIATTR_EXTERNS
	.align		4
        /*0024*/ 	.byte	0x04, 0x0f
        /*0026*/ 	.short	(.L_197 - .L_196)


	//   ....[0]....
	.align		4
.L_196:
        /*0028*/ 	.word	index@(__assertfail)


	//----- nvinfo : EIATTR_ANNOTATIONS
	.align		4
.L_197:
        /*002c*/ 	.byte	0x04, 0x55
        /*002e*/ 	.short	(.L_199 - .L_198)


	//   ....[0]....
.L_198:
        /* <DEDUP_REMOVED lines=13> */


	//----- nvinfo : EIATTR_MERCURY_ISA_VERSION
	.align		4
.L_199:
        /*00f0*/ 	.byte	0x03, 0x5f
        /*00f2*/ 	.short	0x0101


	//----- nvinfo : EIATTR_UNUSED_LOAD_BYTE_OFFSET
	.align		4
        /*00f4*/ 	.byte	0x04, 0x44
        /*00f6*/ 	.short	(.L_201 - .L_200)


	//   ....[0]....
.L_200:
        /*00f8*/ 	.word	0x00000950
        /*00fc*/ 	.word	0x0000fff0


	//   ....[1]....
        /*0100*/ 	.word	0x0000cc90
        /*0104*/ 	.word	0x0000fff0


	//----- nvinfo : EIATTR_INT_WARP_WIDE_INSTR_OFFSETS
	.align		4
.L_201:
        /*0108*/ 	.byte	0x04, 0x31
        /*010a*/ 	.short	(.L_203 - .L_202)


	//   ....[0]....
.L_202:
        /*010c*/ 	.word	0x000000c0


	//   ....[1]....
        /*0110*/ 	.word	0x000000d0


	//   ....[2]....
        /*0114*/ 	.word	0x00000170


	//   ....[3]....
        /*0118*/ 	.word	0x00011070


	//   ....[4]....
        /*011c*/ 	.word	0x00011100


	//   ....[5]....
        /*0120*/ 	.word	0x00013e50


	//   ....[6]....
        /*0124*/ 	.word	0x00013ee0


	//----- nvinfo : EIATTR_COOP_GROUP_MASK_REGIDS
	.align		4
.L_203:
        /*0128*/ 	.byte	0x04, 0x29
        /*012a*/ 	.short	(.L_205 - .L_204)


	//   ....[0]....
.L_204:
        /*012c*/ 	.word	0xffffffff


	//   ....[1]....
        /*0130*/ 	.word	0xffffffff


	//   ....[2]....
        /*0134*/ 	.word	0xffffffff


	//   ....[3]....
        /*0138*/ 	.word	0xffffffff


	//   ....[4]....
        /*013c*/ 	.word	0xffffffff


	//   ....[5]....
        /*0140*/ 	.word	0xffffffff


	//   ....[6]....
        /*0144*/ 	.word	0xffffffff


	//   ....[7]....
        /*0148*/ 	.word	0xffffffff


	//   ....[8]....
        /*014c*/ 	.word	0xffffffff


	//   ....[9]....
        /*0150*/ 	.word	0xffffffff


	//   ....[10]....
        /*0154*/ 	.word	0xffffffff


	//   ....[11]....
        /*0158*/ 	.word	0xffffffff


	//   ....[12]....
        /*015c*/ 	.word	0xffffffff


	//   ....[13]....
        /*0160*/ 	.word	0xffffffff


	//   ....[14]....
        /*0164*/ 	.word	0xffffffff


	//   ....[15]....
        /*0168*/ 	.word	0xffffffff


	//   ....[16]....
        /*016c*/ 	.word	0xffffffff


	//   ....[17]....
        /*0170*/ 	.word	0xffffffff


	//   ....[18]....
        /*0174*/ 	.word	0xffffffff


	//   ....[19]....
        /*0178*/ 	.word	0xffffffff


	//   ....[20]....
        /*017c*/ 	.word	0xffffffff


	//   ....[21]....
        /*0180*/ 	.word	0xffffffff


	//   ....[22]....
        /*0184*/ 	.word	0xffffffff


	//   ....[23]....
        /*0188*/ 	.word	0xffffffff


	//   ....[24]....
        /*018c*/ 	.word	0xffffffff


	//   ....[25]....
        /*0190*/ 	.word	0xffffffff


	//   ....[26]....
        /*0194*/ 	.word	0xffffffff


	//   ....[27]....
        /*0198*/ 	.word	0xffffffff


	//   ....[28]....
        /*019c*/ 	.word	0xffffffff


	//   ....[29]....
        /*01a0*/ 	.word	0xffffffff


	//   ....[30]....
        /*01a4*/ 	.word	0xffffffff


	//   ....[31]....
        /*01a8*/ 	.word	0xffffffff


	//   ....[32]....
        /*01ac*/ 	.word	0xffffffff


	//   ....[33]....
        /*01b0*/ 	.word	0xffffffff


	//   ....[34]....
        /*01b4*/ 	.word	0xffffffff


	//   ....[35]....
        /*01b8*/ 	.word	0xffffffff


	//   ....[36]....
        /*01bc*/ 	.word	0xffffffff


	//   ....[37]....
        /*01c0*/ 	.word	0xffffffff


	//   ....[38]....
        /*01c4*/ 	.word	0xffffffff


	//   ....[39]....
        /*01c8*/ 	.word	0xffffffff


	//   ....[40]....
        /*01cc*/ 	.word	0xffffffff


	//   ....[41]....
        /*01d0*/ 	.word	0xffffffff


	//   ....[42]....
        /*01d4*/ 	.word	0xffffffff


	//   ....[43]....
        /*01d8*/ 	.word	0xffffffff


	//   ....[44]....
        /*01dc*/ 	.word	0xffffffff


	//   ....[45]....
        /*01e0*/ 	.word	0xffffffff


	//   ....[46]....
        /*01e4*/ 	.word	0xffffffff


	//   ....[47]....
        /*01e8*/ 	.word	0xffffffff


	//   ....[48]....
        /*01ec*/ 	.word	0xffffffff


	//   ....[49]....
        /*01f0*/ 	.word	0xffffffff


	//   ....[50]....
        /*01f4*/ 	.word	0xffffffff


	//   ....[51]....
        /*01f8*/ 	.word	0xffffffff


	//   ....[52]....
        /*01fc*/ 	.word	0xffffffff


	//   ....[53]....
        /*0200*/ 	.word	0xffffffff


	//   ....[54]....
        /*0204*/ 	.word	0xffffffff


	//   ....[55]....
        /*0208*/ 	.word	0xffffffff


	//   ....[56]....
        /*020c*/ 	.word	0xffffffff


	//   ....[57]....
        /*0210*/ 	.word	0xffffffff


	//   ....[58]....
        /*0214*/ 	.word	0xffffffff


	//   ....[59]....
        /*0218*/ 	.word	0xffffffff


	//   ....[60]....
        /*021c*/ 	.word	0xffffffff


	//   ....[61]....
        /*0220*/ 	.word	0xffffffff


	//   ....[62]....
        /*0224*/ 	.word	0xffffffff


	//   ....[63]....
        /*0228*/ 	.word	0xffffffff


	//   ....[64]....
        /*022c*/ 	.word	0xffffffff


	//   ....[65]....
        /*0230*/ 	.word	0xffffffff


	//   ....[66]....
        /*0234*/ 	.word	0xffffffff


	//   ....[67]....
        /*0238*/ 	.word	0xffffffff


	//   ....[68]....
        /*023c*/ 	.word	0xffffffff


	//   ....[69]....
        /*0240*/ 	.word	0xffffffff


	//   ....[70]....
        /*0244*/ 	.word	0xffffffff


	//   ....[71]....
        /*0248*/ 	.word	0xffffffff


	//   ....[72]....
        /*024c*/ 	.word	0xffffffff


	//   ....[73]....
        /*0250*/ 	.word	0xffffffff


	//   ....[74]....
        /*0254*/ 	.word	0xffffffff


	//   ....[75]....
        /*0258*/ 	.word	0xffffffff


	//   ....[76]....
        /*025c*/ 	.word	0xffffffff


	//   ....[77]....
        /*0260*/ 	.word	0xffffffff


	//   ....[78]....
        /*0264*/ 	.word	0xffffffff


	//   ....[79]....
        /*0268*/ 	.word	0xffffffff


	//   ....[80]....
        /*026c*/ 	.word	0xffffffff


	//   ....[81]....
        /*0270*/ 	.word	0xffffffff


	//   ....[82]....
        /*0274*/ 	.word	0xffffffff


	//   ....[83]....
        /*0278*/ 	.word	0xffffffff


	//   ....[84]....
        /*027c*/ 	.word	0xffffffff


	//   ....[85]....
        /*0280*/ 	.word	0xffffffff


	//   ....[86]....
        /*0284*/ 	.word	0xffffffff


	//   ....[87]....
        /*0288*/ 	.word	0xffffffff


	//   ....[88]....
        /*028c*/ 	.word	0xffffffff


	//   ....[89]....
        /*0290*/ 	.word	0xffffffff


	//   ....[90]....
        /*0294*/ 	.word	0xffffffff


	//   ....[91]....
        /*0298*/ 	.word	0xffffffff


	//   ....[92]....
        /*029c*/ 	.word	0xffffffff


	//   ....[93]....
        /*02a0*/ 	.word	0xffffffff


	//   ....[94]....
        /*02a4*/ 	.word	0xffffffff


	//   ....[95]....
        /*02a8*/ 	.word	0xffffffff


	//   ....[96]....
        /*02ac*/ 	.word	0xffffffff


	//   ....[97]....
        /*02b0*/ 	.word	0xffffffff


	//   ....[98]....
        /*02b4*/ 	.word	0xffffffff


	//   ....[99]....
        /*02b8*/ 	.word	0xffffffff


	//   ....[100]....
        /*02bc*/ 	.word	0xffffffff


	//   ....[101]....
        /*02c0*/ 	.word	0xffffffff


	//   ....[102]....
        /*02c4*/ 	.word	0xffffffff


	//   ....[103]....
        /*02c8*/ 	.word	0xffffffff


	//   ....[104]....
        /*02cc*/ 	.word	0xffffffff


	//   ....[105]....
        /*02d0*/ 	.word	0xffffffff


	//   ....[106]....
        /*02d4*/ 	.word	0xffffffff


	//   ....[107]....
        /*02d8*/ 	.word	0xffffffff


	//   ....[108]....
        /*02dc*/ 	.word	0xffffffff


	//   ....[109]....
        /*02e0*/ 	.word	0xffffffff


	//   ....[110]....
        /*02e4*/ 	.word	0xffffffff


	//   ....[111]....
        /*02e8*/ 	.word	0xffffffff


	//   ....[112]....
        /*02ec*/ 	.word	0xffffffff


	//   ....[113]....
        /*02f0*/ 	.word	0xffffffff


	//   ....[114]....
        /*02f4*/ 	.word	0xffffffff


	//   ....[115]....
        /*02f8*/ 	.word	0xffffffff


	//   ....[116]....
        /*02fc*/ 	.word	0xffffffff


	//   ....[117]....
        /*0300*/ 	.word	0xffffffff


	//   ....[118]....
        /*0304*/ 	.word	0xffffffff


	//   ....[119]....
        /*0308*/ 	.word	0xffffffff


	//   ....[120]....
        /*030c*/ 	.word	0xffffffff


	//   ....[121]....
        /*0310*/ 	.word	0xffffffff


	//   ....[122]....
        /*0314*/ 	.word	0xffffffff


	//   ....[123]....
        /*0318*/ 	.word	0xffffffff


	//   ....[124]....
        /*031c*/ 	.word	0xffffffff


	//   ....[125]....
        /*0320*/ 	.word	0xffffffff


	//   ....[126]....
        /*0324*/ 	.word	0xffffffff


	//   ....[127]....
        /*0328*/ 	.word	0xffffffff


	//   ....[128]....
        /*032c*/ 	.word	0xffffffff


	//   ....[129]....
        /*0330*/ 	.word	0xffffffff


	//   ....[130]....
        /*0334*/ 	.word	0xffffffff


	//   ....[131]....
        /*0338*/ 	.word	0xffffffff


	//   ....[132]....
        /*033c*/ 	.word	0xffffffff


	//   ....[133]....
        /*0340*/ 	.word	0xffffffff


	//   ....[134]....
        /*0344*/ 	.word	0xffffffff


	//   ....[135]....
        /*0348*/ 	.word	0x0500000f


	//   ....[136]....
        /*034c*/ 	.word	0x0500000f


	//   ....[137]....
        /*0350*/ 	.word	0x0500000f


	//   ....[138]....
        /*0354*/ 	.word	0x0500000f


	//   ....[139]....
        /*0358*/ 	.word	0x0500000f


	//   ....[140]....
        /*035c*/ 	.word	0x0500000f


	//   ....[141]....
        /*0360*/ 	.word	0x0500000f


	//   ....[142]....
        /*0364*/ 	.word	0x0500000f


	//   ....[143]....
        /*0368*/ 	.word	0x0500000f


	//   ....[144]....
        /*036c*/ 	.word	0x0500000f


	//   ....[145]....
        /*0370*/ 	.word	0x0500000f


	//   ....[146]....
        /*0374*/ 	.word	0x0500000f


	//   ....[147]....
        /*0378*/ 	.word	0x0500000f


	//   ....[148]....
        /*037c*/ 	.word	0x0500000f


	//   ....[149]....
        /*0380*/ 	.word	0x0500000f


	//   ....[150]....
        /*0384*/ 	.word	0x0500000f


	//   ....[151]....
        /*0388*/ 	.word	0x0500000f


	//   ....[152]....
        /*038c*/ 	.word	0x0500000f


	//   ....[153]....
        /*0390*/ 	.word	0x0500000f


	//   ....[154]....
        /*0394*/ 	.word	0x0500000f


	//   ....[155]....
        /*0398*/ 	.word	0x0500000f


	//   ....[156]....
        /*039c*/ 	.word	0x0500000f


	//   ....[157]....
        /*03a0*/ 	.word	0x0500000f


	//   ....[158]....
        /*03a4*/ 	.word	0x0500000f


	//   ....[159]....
        /*03a8*/ 	.word	0x0500000f


	//   ....[160]....
        /*03ac*/ 	.word	0x0500000f


	//   ....[161]....
        /*03b0*/ 	.word	0x0500000f


	//   ....[162]....
        /*03b4*/ 	.word	0x0500000f


	//   ....[163]....
        /*03b8*/ 	.word	0x0500000f


	//   ....[164]....
        /*03bc*/ 	.word	0x0500000f


	//   ....[165]....
        /*03c0*/ 	.word	0x0500000f


	//   ....[166]....
        /*03c4*/ 	.word	0x0500000f


	//   ....[167]....
        /*03c8*/ 	.word	0x0500000f


	//   ....[168]....
        /*03cc*/ 	.word	0x0500000f


	//   ....[169]....
        /*03d0*/ 	.word	0x0500000f


	//   ....[170]....
        /*03d4*/ 	.word	0x0500000f


	//   ....[171]....
        /*03d8*/ 	.word	0x0500000f


	//   ....[172]....
        /*03dc*/ 	.word	0x0500000f


	//   ....[173]....
        /*03e0*/ 	.word	0x0500000f


	//   ....[174]....
        /*03e4*/ 	.word	0x0500000f


	//   ....[175]....
        /*03e8*/ 	.word	0x0500000f


	//   ....[176]....
        /*03ec*/ 	.word	0x0500000f


	//   ....[177]....
        /*03f0*/ 	.word	0x0500000f


	//   ....[178]....
        /*03f4*/ 	.word	0x0500000f


	//   ....[179]....
        /*03f8*/ 	.word	0x0500000f


	//   ....[180]....
        /*03fc*/ 	.word	0x0500000f


	//   ....[181]....
        /*0400*/ 	.word	0x0500000f


	//   ....[182]....
        /*0404*/ 	.word	0x0500000f


	//   ....[183]....
        /*0408*/ 	.word	0x0500000f


	//   ....[184]....
        /*040c*/ 	.word	0x0500000f


	//   ....[185]....
        /*0410*/ 	.word	0x0500000f


	//   ....[186]....
        /*0414*/ 	.word	0x0500000f


	//   ....[187]....
        /*0418*/ 	.word	0x0500000f


	//   ....[188]....
        /*041c*/ 	.word	0x0500000f


	//   ....[189]....
        /*0420*/ 	.word	0x0500000f


	//   ....[190]....
        /*0424*/ 	.word	0x0500000f


	//   ....[191]....
        /*0428*/ 	.word	0x0500000f


	//   ....[192]....
        /*042c*/ 	.word	0x0500000f


	//   ....[193]....
        /*0430*/ 	.word	0x0500000f


	//   ....[194]....
        /*0434*/ 	.word	0x0500000f


	//   ....[195]....
        /*0438*/ 	.word	0x0500000f


	//   ....[196]....
        /*043c*/ 	.word	0x0500000f


	//   ....[197]....
        /*0440*/ 	.word	0x0500000f


	//   ....[198]....
        /*0444*/ 	.word	0x0500000f


	//   ....[199]....
        /*0448*/ 	.word	0x0500000f


	//   ....[200]....
        /*044c*/ 	.word	0x0500000f


	//   ....[201]....
        /*0450*/ 	.word	0x0500000f


	//----- nvinfo : EIATTR_COOP_GROUP_INSTR_OFFSETS
	.align		4
.L_205:
        /*0454*/ 	.byte	0x04, 0x28
        /*0456*/ 	.short	(.L_207 - .L_206)


	//   ....[0]....
.L_206:
        /*0458*/ 	.word	0x00000070


	//   ....[1]....
        /*045c*/ 	.word	0x000000b0


	//   ....[2]....
        /*0460*/ 	.word	0x000002d0


	//   ....[3]....
        /*0464*/ 	.word	0x00000430


	//   ....[4]....
        /*0468*/ 	.word	0x00000550


	//   ....[5]....
        /*046c*/ 	.word	0x000006b0


	//   ....[6]....
        /*0470*/ 	.word	0x00001b70


	//   ....[7]....
        /*0474*/ 	.word	0x00002920


	//   ....[8]....
        /*0478*/ 	.word	0x00002b90


	//   ....[9]....
        /*047c*/ 	.word	0x000034b0


	//   ....[10]....
        /*0480*/ 	.word	0x00003600


	//   ....[11]....
        /*0484*/ 	.word	0x00003980


	//   ....[12]....
        /*0488*/ 	.word	0x00003a60


	//   ....[13]....
        /*048c*/ 	.word	0x000059b0


	//   ....[14]....
        /*0490*/ 	.word	0x00005bb0


	//   ....[15]....
        /*0494*/ 	.word	0x000062a0


	//   ....[16]....
        /*0498*/ 	.word	0x000063a0


	//   ....[17]....
        /*049c*/ 	.word	0x00006740


	//   ....[18]....
        /*04a0*/ 	.word	0x000067a0


	//   ....[19]....
        /*04a4*/ 	.word	0x000085a0


	//   ....[20]....
        /*04a8*/ 	.word	0x000085b0


	//   ....[21]....
        /*04ac*/ 	.word	0x000085e0


	//   ....[22]....
        /*04b0*/ 	.word	0x000085f0


	//   ....[23]....
        /*04b4*/ 	.word	0x0000a210


	//   ....[24]....
        /*04b8*/ 	.word	0x0000a410


	//   ....[25]....
        /*04bc*/ 	.word	0x0000ab00


	//   ....[26]....
        /*04c0*/ 	.word	0x0000ac00


	//   ....[27]....
        /*04c4*/ 	.word	0x0000af90


	//   ....[28]....
        /*04c8*/ 	.word	0x0000aff0


	//   ....[29]....
        /*04cc*/ 	.word	0x0000c020


	//   ....[30]....
        /*04d0*/ 	.word	0x0000c050


	//   ....[31]....
        /*04d4*/ 	.word	0x0000c110


	//   ....[32]....
        /*04d8*/ 	.word	0x0000c120


	//   ....[33]....
        /*04dc*/ 	.word	0x0000dd90


	//   ....[34]....
        /*04e0*/ 	.word	0x0000ddc0


	//   ....[35]....
        /*04e4*/ 	.word	0x0000de00


	//   ....[36]....
        /*04e8*/ 	.word	0x0000de30


	//   ....[37]....
        /*04ec*/ 	.word	0x0000e6a0


	//   ....[38]....
        /*04f0*/ 	.word	0x0000e6e0


	//   ....[39]....
        /*04f4*/ 	.word	0x0000e820


	//   ....[40]....
        /*04f8*/ 	.word	0x0000e840


	//   ....[41]....
        /*04fc*/ 	.word	0x0000e980


	//   ....[42]....
        /*0500*/ 	.word	0x0000e9a0


	//   ....[43]....
        /*0504*/ 	.word	0x0000eaf0


	//   ....[44]....
        /*0508*/ 	.word	0x0000eb10


	//   ....[45]....
        /*050c*/ 	.word	0x0000f4b0


	//   ....[46]....
        /*0510*/ 	.word	0x0000f4d0


	//   ....[47]....
        /*0514*/ 	.word	0x0000f610


	//   ....[48]....
        /*0518*/ 	.word	0x0000f630


	//   ....[49]....
        /*051c*/ 	.word	0x0000f770


	//   ....[50]....
        /*0520*/ 	.word	0x0000f790


	//   ....[51]....
        /*0524*/ 	.word	0x0000f8e0


	//   ....[52]....
        /*0528*/ 	.word	0x0000f900


	//   ....[53]....
        /*052c*/ 	.word	0x0000fae0


	//   ....[54]....
        /*0530*/ 	.word	0x0000fc90


	//   ....[55]....
        /*0534*/ 	.word	0x0000fcc0


	//   ....[56]....
        /*0538*/ 	.word	0x0000fcf0


	//   ....[57]....
        /*053c*/ 	.word	0x0000fd20


	//   ....[58]....
        /*0540*/ 	.word	0x0000fd50


	//   ....[59]....
        /*0544*/ 	.word	0x0000fd80


	//   ....[60]....
        /*0548*/ 	.word	0x0000fed0


	//   ....[61]....
        /*054c*/ 	.word	0x0000ff00


	//   ....[62]....
        /*0550*/ 	.word	0x0000ff30


	//   ....[63]....
        /*0554*/ 	.word	0x0000ff60


	//   ....[64]....
        /*0558*/ 	.word	0x0000ff90


	//   ....[65]....
        /*055c*/ 	.word	0x0000ffc0


	//   ....[66]....
        /*0560*/ 	.word	0x00010050


	//   ....[67]....
        /*0564*/ 	.word	0x000100b0


	//   ....[68]....
        /*0568*/ 	.word	0x00010140


	//   ....[69]....
        /*056c*/ 	.word	0x00011cc0


	//   ....[70]....
        /*0570*/ 	.word	0x00011ce0


	//   ....[71]....
        /*0574*/ 	.word	0x00011cf0


	//   ....[72]....
        /*0578*/ 	.word	0x00011da0


	//   ....[73]....
        /*057c*/ 	.word	0x00011de0


	//   ....[74]....
        /*0580*/ 	.word	0x00011e40


	//   ....[75]....
        /*0584*/ 	.word	0x00011e80


	//   ....[76]....
        /*0588*/ 	.word	0x00011ed0


	//   ....[77]....
        /*058c*/ 	.word	0x00012600


	//   ....[78]....
        /*0590*/ 	.word	0x00012630


	//   ....[79]....
        /*0594*/ 	.word	0x00012650


	//   ....[80]....
        /*0598*/ 	.word	0x000126f0


	//   ....[81]....
        /*059c*/ 	.word	0x00012700


	//   ....[82]....
        /*05a0*/ 	.word	0x000127b0


	//   ....[83]....
        /*05a4*/ 	.word	0x000127c0


	//   ....[84]....
        /*05a8*/ 	.word	0x00012870


	//   ....[85]....
        /*05ac*/ 	.word	0x00012880


	//   ....[86]....
        /*05b0*/ 	.word	0x00012930


	//   ....[87]....
        /*05b4*/ 	.word	0x00012940


	//   ....[88]....
        /*05b8*/ 	.word	0x000129f0


	//   ....[89]....
        /*05bc*/ 	.word	0x00012a00


	//   ....[90]....
        /*05c0*/ 	.word	0x00012ab0


	//   ....[91]....
        /*05c4*/ 	.word	0x00012ac0


	//   ....[92]....
        /*05c8*/ 	.word	0x00012b10


	//   ....[93]....
        /*05cc*/ 	.word	0x00013310


	//   ....[94]....
        /*05d0*/ 	.word	0x00013350


	//   ....[95]....
        /*05d4*/ 	.word	0x00013370


	//   ....[96]....
        /*05d8*/ 	.word	0x00013430


	//   ....[97]....
        /*05dc*/ 	.word	0x00013460


	//   ....[98]....
        /*05e0*/ 	.word	0x000134b0


	//   ....[99]....
        /*05e4*/ 	.word	0x000134e0


	//   ....[100]....
        /*05e8*/ 	.word	0x00013550


	//   ....[101]....
        /*05ec*/ 	.word	0x00013830


	//   ....[102]....
        /*05f0*/ 	.word	0x00013850


	//   ....[103]....
        /*05f4*/ 	.word	0x00013910


	//   ....[104]....
        /*05f8*/ 	.word	0x00013920


	//   ....[105]....
        /*05fc*/ 	.word	0x000139d0


	//   ....[106]....
        /*0600*/ 	.word	0x000139e0


	//   ....[107]....
        /*0604*/ 	.word	0x000139f0


	//   ....[108]....
        /*0608*/ 	.word	0x00013aa0


	//   ....[109]....
        /*060c*/ 	.word	0x00014030


	//   ....[110]....
        /*0610*/ 	.word	0x00014070


	//   ....[111]....
        /*0614*/ 	.word	0x000140b0


	//   ....[112]....
        /*0618*/ 	.word	0x000140f0


	//   ....[113]....
        /*061c*/ 	.word	0x000141a0


	//   ....[114]....
        /*0620*/ 	.word	0x000141d0


	//   ....[115]....
        /*0624*/ 	.word	0x000141e0


	//   ....[116]....
        /*0628*/ 	.word	0x00014270


	//   ....[117]....
        /*062c*/ 	.word	0x000146a0


	//   ....[118]....
        /*0630*/ 	.word	0x000146d0


	//   ....[119]....
        /*0634*/ 	.word	0x00014700


	//   ....[120]....
        /*0638*/ 	.word	0x00014730


	//   ....[121]....
        /*063c*/ 	.word	0x00014760


	//   ....[122]....
        /*0640*/ 	.word	0x00014790


	//   ....[123]....
        /*0644*/ 	.word	0x000147c0


	//   ....[124]....
        /*0648*/ 	.word	0x000147f0


	//   ....[125]....
        /*064c*/ 	.word	0x00014970


	//   ....[126]....
        /*0650*/ 	.word	0x000149a0


	//   ....[127]....
        /*0654*/ 	.word	0x000149d0


	//   ....[128]....
        /*0658*/ 	.word	0x00014a00


	//   ....[129]....
        /*065c*/ 	.word	0x00014a30


	//   ....[130]....
        /*0660*/ 	.word	0x00014a60


	//   ....[131]....
        /*0664*/ 	.word	0x00014b20


	//   ....[132]....
        /*0668*/ 	.word	0x00014b40


	//   ....[133]....
        /*066c*/ 	.word	0x00014bb0


	//   ....[134]....
        /*0670*/ 	.word	0x00015250


	//   ....[135]....
        /*0674*/ 	.word	0x000158d0


	//   ....[136]....
        /*0678*/ 	.word	0x000159c0


	//   ....[137]....
        /*067c*/ 	.word	0x00015a60


	//   ....[138]....
        /*0680*/ 	.word	0x00015ac0


	//   ....[139]....
        /*0684*/ 	.word	0x00015b60


	//   ....[140]....
        /*0688*/ 	.word	0x00015c40


	//   ....[141]....
        /*068c*/ 	.word	0x00015d40


	//   ....[142]....
        /*0690*/ 	.word	0x00015db0


	//   ....[143]....
        /*0694*/ 	.word	0x00015e90


	//   ....[144]....
        /*0698*/ 	.word	0x00015f40


	//   ....[145]....
        /*069c*/ 	.word	0x00015fa0


	//   ....[146]....
        /*06a0*/ 	.word	0x00016000


	//   ....[147]....
        /*06a4*/ 	.word	0x00016110


	//   ....[148]....
        /*06a8*/ 	.word	0x00016170


	//   ....[149]....
        /*06ac*/ 	.word	0x00016290


	//   ....[150]....
        /*06b0*/ 	.word	0x000162f0


	//   ....[151]....
        /*06b4*/ 	.word	0x00016410


	//   ....[152]....
        /*06b8*/ 	.word	0x00016470


	//   ....[153]....
        /*06bc*/ 	.word	0x00016590


	//   ....[154]....
        /*06c0*/ 	.word	0x000165f0


	//   ....[155]....
        /*06c4*/ 	.word	0x00016710


	//   ....[156]....
        /*06c8*/ 	.word	0x00016770


	//   ....[157]....
        /*06cc*/ 	.word	0x00016890


	//   ....[158]....
        /*06d0*/ 	.word	0x000168f0


	//   ....[159]....
        /*06d4*/ 	.word	0x000169f0


	//   ....[160]....
        /*06d8*/ 	.word	0x00016b20


	//   ....[161]....
        /*06dc*/ 	.word	0x00016bf0


	//   ....[162]....
        /*06e0*/ 	.word	0x00016cc0


	//   ....[163]....
        /*06e4*/ 	.word	0x00016da0


	//   ....[164]....
        /*06e8*/ 	.word	0x00016e00


	//   ....[165]....
        /*06ec*/ 	.word	0x00016ee0


	//   ....[166]....
        /*06f0*/ 	.word	0x00016f40


	//   ....[167]....
        /*06f4*/ 	.word	0x00017050


	//   ....[168]....
        /*06f8*/ 	.word	0x00017140


	//   ....[169]....
        /*06fc*/ 	.word	0x000171e0


	//   ....[170]....
        /*0700*/ 	.word	0x00017240


	//   ....[171]....
        /*0704*/ 	.word	0x00017360


	//   ....[172]....
        /*0708*/ 	.word	0x000173c0


	//   ....[173]....
        /*070c*/ 	.word	0x000174e0


	//   ....[174]....
        /*0710*/ 	.word	0x00017540


	//   ....[175]....
        /*0714*/ 	.word	0x00017610


	//   ....[176]....
        /*0718*/ 	.word	0x00017780


	//   ....[177]....
        /*071c*/ 	.word	0x00017830


	//   ....[178]....
        /*0720*/ 	.word	0x00017980


	//   ....[179]....
        /*0724*/ 	.word	0x00017a30


	//   ....[180]....
        /*0728*/ 	.word	0x00017a90


	//   ....[181]....
        /*072c*/ 	.word	0x00017b50


	//   ....[182]....
        /*0730*/ 	.word	0x00017c30


	//   ....[183]....
        /*0734*/ 	.word	0x00017cf0


	//   ....[184]....
        /*0738*/ 	.word	0x00017e00


	//   ....[185]....
        /*073c*/ 	.word	0x00017ea0


	//   ....[186]....
        /*0740*/ 	.word	0x00017fc0


	//   ....[187]....
        /*0744*/ 	.word	0x00018030


	//   ....[188]....
        /*0748*/ 	.word	0x000180a0


	//   ....[189]....
        /*074c*/ 	.word	0x00018110


	//   ....[190]....
        /*0750*/ 	.word	0x00018180


	//   ....[191]....
        /*0754*/ 	.word	0x00018200


	//   ....[192]....
        /*0758*/ 	.word	0x00018290


	//   ....[193]....
        /*075c*/ 	.word	0x00018320


	//   ....[194]....
        /*0760*/ 	.word	0x00018390


	//   ....[195]....
        /*0764*/ 	.word	0x00018400


	//   ....[196]....
        /*0768*/ 	.word	0x00018470


	//   ....[197]....
        /*076c*/ 	.word	0x000184f0


	//   ....[198]....
        /*0770*/ 	.word	0x00018560


	//   ....[199]....
        /*0774*/ 	.word	0x00018600


	//   ....[200]....
        /*0778*/ 	.word	0x00018690


	//   ....[201]....
        /*077c*/ 	.word	0x000187b0


	//----- nvinfo : EIATTR_REG_RECONFIG
	.align		4
.L_207:
        /*0780*/ 	.byte	0x01, 0x54
	.zero		2


	//----- nvinfo : EIATTR_SYSCALL_OFFSETS
	.align		4
        /*0784*/ 	.byte	0x04, 0x46
        /*0786*/ 	.short	(.L_209 - .L_208)


	//   ....[0]....
.L_208:
        /*0788*/ 	.word	0x00001d50


	//   ....[1]....
        /*078c*/ 	.word	0x00011260


	//   ....[2]....
        /*0790*/ 	.word	0x000113b0


	//   ....[3]....
        /*0794*/ 	.word	0x000114a0


	//   ....[4]....
        /*0798*/ 	.word	0x00012220


	//----- nvinfo : EIATTR_MBARRIER_INSTR_OFFSETS
	.align		4
.L_209:
        /*079c*/ 	.byte	0x04, 0x39
        /*079e*/ 	.short	(.L_211 - .L_210)


	//   ....[0]....
.L_210:
        /*07a0*/ 	.word	0x00000180
        /*07a4*/ 	.word	0x000000ff
        /*07a8*/ 	.word	0x00030800
        /*07ac*/ 	.short	0x0100
        /*07ae*/ 	.byte	0x08
	.zero		1


	//   ....[1]....
        /*07b0*/ 	.word	0x00000190
        /*07b4*/ 	.word	0x000000ff
        /*07b8*/ 	.word	0x00030820
        /*07bc*/ 	.short	0x0100
        /*07be*/ 	.byte	0x08
	.zero		1


	//   ....[2]....
        /*07c0*/ 	.word	0x00000280
        /*07c4*/ 	.word	0x000000ff
        /*07c8*/ 	.word	0x00030830
        /*07cc*/ 	.short	0x0100
        /*07ce*/ 	.byte	0x08
	.zero		1


	//   ....[3]....
        /*07d0*/ 	.word	0x00000290
        /*07d4*/ 	.word	0x000000ff
        /*07d8*/ 	.word	0x00030840
        /*07dc*/ 	.short	0x0100
        /*07de*/ 	.byte	0x08
	.zero		1


	//   ....[4]....
        /*07e0*/ 	.word	0x000002a0
        /*07e4*/ 	.word	0x000000ff
        /*07e8*/ 	.word	0x00030838
        /*07ec*/ 	.short	0x0100
        /*07ee*/ 	.byte	0x08
	.zero		1


	//   ....[5]....
        /*07f0*/ 	.word	0x000002b0
        /*07f4*/ 	.word	0x000000ff
        /*07f8*/ 	.word	0x00030848
        /*07fc*/ 	.short	0x0100
        /*07fe*/ 	.byte	0x08
	.zero		1


	//   ....[6]....
        /*0800*/ 	.word	0x000003e0
        /*0804*/ 	.word	0x000000ff
        /*0808*/ 	.word	0x00030850
        /*080c*/ 	.short	0x0100
        /*080e*/ 	.byte	0x08
	.zero		1


	//   ....[7]....
        /*0810*/ 	.word	0x000003f0
        /*0814*/ 	.word	0x000000ff
        /*0818*/ 	.word	0x00030860
        /*081c*/ 	.short	0x0100
        /*081e*/ 	.byte	0x08
	.zero		1


	//   ....[8]....
        /*0820*/ 	.word	0x00000400
        /*0824*/ 	.word	0x000000ff
        /*0828*/ 	.word	0x00030858
        /*082c*/ 	.short	0x0100
        /*082e*/ 	.byte	0x08
	.zero		1


	//   ....[9]....
        /*0830*/ 	.word	0x00000410
        /*0834*/ 	.word	0x000000ff
        /*0838*/ 	.word	0x00030868
        /*083c*/ 	.short	0x0100
        /*083e*/ 	.byte	0x08
	.zero		1


	//   ....[10]....
        /*0840*/ 	.word	0x00000500
        /*0844*/ 	.word	0x000000ff
        /*0848*/ 	.word	0x00030870
        /*084c*/ 	.short	0x0100
        /*084e*/ 	.byte	0x06
	.zero		1


	//   ....[11]....
        /*0850*/ 	.word	0x00000510
        /*0854*/ 	.word	0x000000ff
        /*0858*/ 	.word	0x00030880
        /*085c*/ 	.short	0x0100
        /*085e*/ 	.byte	0x06
	.zero		1


	//   ....[12]....
        /*0860*/ 	.word	0x00000520
        /*0864*/ 	.word	0x000000ff
        /*0868*/ 	.word	0x00030878
        /*086c*/ 	.short	0x0100
        /*086e*/ 	.byte	0x06
	.zero		1


	//   ....[13]....
        /*0870*/ 	.word	0x00000530
        /*0874*/ 	.word	0x000000ff
        /*0878*/ 	.word	0x00030888
        /*087c*/ 	.short	0x0100
        /*087e*/ 	.byte	0x06
	.zero		1


	//   ....[14]....
        /*0880*/ 	.word	0x00000660
        /*0884*/ 	.word	0x000000ff
        /*0888*/ 	.word	0x00030890
        /*088c*/ 	.short	0x0100
        /*088e*/ 	.byte	0x08
	.zero		1


	//   ....[15]....
        /*0890*/ 	.word	0x00000670
        /*0894*/ 	.word	0x000000ff
        /*0898*/ 	.word	0x000308a0
        /*089c*/ 	.short	0x0100
        /*089e*/ 	.byte	0x08
	.zero		1


	//   ....[16]....
        /*08a0*/ 	.word	0x00000680
        /*08a4*/ 	.word	0x000000ff
        /*08a8*/ 	.word	0x00030898
        /*08ac*/ 	.short	0x0100
        /*08ae*/ 	.byte	0x08
	.zero		1


	//   ....[17]....
        /*08b0*/ 	.word	0x00000690
        /*08b4*/ 	.word	0x000000ff
        /*08b8*/ 	.word	0x000308a8
        /*08bc*/ 	.short	0x0100
        /*08be*/ 	.byte	0x08
	.zero		1


	//   ....[18]....
        /*08c0*/ 	.word	0x000007d0
        /*08c4*/ 	.word	0x000000ff
        /*08c8*/ 	.word	0x000308b0
        /*08cc*/ 	.short	0x0100
        /*08ce*/ 	.byte	0x08
	.zero		1


	//   ....[19]....
        /*08d0*/ 	.word	0x000007e0
        /*08d4*/ 	.word	0x000000ff
        /*08d8*/ 	.word	0x000308c0
        /*08dc*/ 	.short	0x0100
        /*08de*/ 	.byte	0x08
	.zero		1


	//   ....[20]....
        /*08e0*/ 	.word	0x000007f0
        /*08e4*/ 	.word	0x000000ff
        /*08e8*/ 	.word	0x000308b8
        /*08ec*/ 	.short	0x0100
        /*08ee*/ 	.byte	0x08
	.zero		1


	//   ....[21]....
        /*08f0*/ 	.word	0x00000800
        /*08f4*/ 	.word	0x000000ff
        /*08f8*/ 	.word	0x000308c8
        /*08fc*/ 	.short	0x0100
        /*08fe*/ 	.byte	0x08
	.zero		1


	//   ....[22]....
        /*0900*/ 	.word	0x00001df0
        /*0904*/ 	.word	0x000000ff
        /*0908*/ 	.word	0x00030800
        /*090c*/ 	.short	0x010a
        /*090e*/ 	.byte	0x28
	.zero		1


	//   ....[23]....
        /*0910*/ 	.word	0x00001e70
        /*0914*/ 	.word	0x00000003
        /*0918*/ 	.word	0x00030830
        /*091c*/ 	.short	0x010a
        /*091e*/ 	.byte	0x3f
	.zero		1


	//   ....[24]....
        /*0920*/ 	.word	0x00001eb0
        /*0924*/ 	.word	0x00000003
        /*0928*/ 	.word	0x00030830
        /*092c*/ 	.short	0x010a
        /*092e*/ 	.byte	0x3f
	.zero		1


	//   ....[25]....
        /*0930*/ 	.word	0x00002900
        /*0934*/ 	.word	0x000000ff
        /*0938*/ 	.word	0x00000000
        /*093c*/ 	.short	0x0101
        /*093e*/ 	.byte	0x04
	.zero		1


	//   ....[26]....
        /*0940*/ 	.word	0x00004760
        /*0944*/ 	.word	0x000000ff
        /*0948*/ 	.word	0x00030830
        /*094c*/ 	.short	0x010a
        /*094e*/ 	.byte	0x06
	.zero		1


	//   ....[27]....
        /*0950*/ 	.word	0x000047a0
        /*0954*/ 	.word	0x000000ff
        /*0958*/ 	.word	0x00030830
        /*095c*/ 	.short	0x010a
        /*095e*/ 	.byte	0x06
	.zero		1


	//   ....[28]....
        /*0960*/ 	.word	0x00005620
        /*0964*/ 	.word	0x000000ff
        /*0968*/ 	.word	0x00030850
        /*096c*/ 	.short	0x010a
        /*096e*/ 	.byte	0x05
	.zero		1


	//   ....[29]....
        /*0970*/ 	.word	0x00005660
        /*0974*/ 	.word	0x000000ff
        /*0978*/ 	.word	0x00030850
        /*097c*/ 	.short	0x010a
        /*097e*/ 	.byte	0x05
	.zero		1


	//   ....[30]....
        /*0980*/ 	.word	0x00005960
        /*0984*/ 	.word	0x000000ff
        /*0988*/ 	.word	0x00000000
        /*098c*/ 	.short	0x0101
        /*098e*/ 	.byte	0x06
	.zero		1


	//   ....[31]....
        /*0990*/ 	.word	0x00006e80
        /*0994*/ 	.word	0x000000ff
        /*0998*/ 	.word	0x00000000
        /*099c*/ 	.short	0x0101
        /*099e*/ 	.byte	0x05
	.zero		1


	//   ....[32]....
        /*09a0*/ 	.word	0x00007250
        /*09a4*/ 	.word	0x000000ff
        /*09a8*/ 	.word	0x00030830
        /*09ac*/ 	.short	0x010a
        /*09ae*/ 	.byte	0x06
	.zero		1


	//   ....[33]....
        /*09b0*/ 	.word	0x00007290
        /*09b4*/ 	.word	0x000000ff
        /*09b8*/ 	.word	0x00030830
        /*09bc*/ 	.short	0x010a
        /*09be*/ 	.byte	0x06
	.zero		1


	//   ....[34]....
        /*09c0*/ 	.word	0x00008110
        /*09c4*/ 	.word	0x000000ff
        /*09c8*/ 	.word	0x00030850
        /*09cc*/ 	.short	0x010a
        /*09ce*/ 	.byte	0x05
	.zero		1


	//   ....[35]....
        /*09d0*/ 	.word	0x00008150
        /*09d4*/ 	.word	0x000000ff
        /*09d8*/ 	.word	0x00030850
        /*09dc*/ 	.short	0x010a
        /*09de*/ 	.byte	0x05
	.zero		1


	//   ....[36]....
        /*09e0*/ 	.word	0x000084c0
        /*09e4*/ 	.word	0x000000ff
        /*09e8*/ 	.word	0x00000000
        /*09ec*/ 	.short	0x0101
        /*09ee*/ 	.byte	0x06
	.zero		1


	//   ....[37]....
        /*09f0*/ 	.word	0x00008e20
        /*09f4*/ 	.word	0x000000ff
        /*09f8*/ 	.word	0x00000000
        /*09fc*/ 	.short	0x0101
        /*09fe*/ 	.byte	0x05
	.zero		1


	//   ....[38]....
        /*0a00*/ 	.word	0x00008fd0
        /*0a04*/ 	.word	0x000000ff
        /*0a08*/ 	.word	0x00030830
        /*0a0c*/ 	.short	0x010a
        /*0a0e*/ 	.byte	0x05
	.zero		1


	//   ....[39]....
        /*0a10*/ 	.word	0x00009010
        /*0a14*/ 	.word	0x000000ff
        /*0a18*/ 	.word	0x00030830
        /*0a1c*/ 	.short	0x010a
        /*0a1e*/ 	.byte	0x05
	.zero		1


	//   ....[40]....
        /*0a20*/ 	.word	0x00009e90
        /*0a24*/ 	.word	0x000000ff
        /*0a28*/ 	.word	0x00030850
        /*0a2c*/ 	.short	0x010a
        /*0a2e*/ 	.byte	0x05
	.zero		1


	//   ....[41]....
        /*0a30*/ 	.word	0x00009ed0
        /*0a34*/ 	.word	0x000000ff
        /*0a38*/ 	.word	0x00030850
        /*0a3c*/ 	.short	0x010a
        /*0a3e*/ 	.byte	0x05
	.zero		1


	//   ....[42]....
        /*0a40*/ 	.word	0x0000a1d0
        /*0a44*/ 	.word	0x000000ff
        /*0a48*/ 	.word	0x00000000
        /*0a4c*/ 	.short	0x0101
        /*0a4e*/ 	.byte	0x04
	.zero		1


	//   ....[43]....
        /*0a50*/ 	.word	0x0000b6f0
        /*0a54*/ 	.word	0x000000ff
        /*0a58*/ 	.word	0x00000000
        /*0a5c*/ 	.short	0x0101
        /*0a5e*/ 	.byte	0x05
	.zero		1


	//   ....[44]....
        /*0a60*/ 	.word	0x0000bf90
        /*0a64*/ 	.word	0x000000ff
        /*0a68*/ 	.word	0x00030850
        /*0a6c*/ 	.short	0x010a
        /*0a6e*/ 	.byte	0x05
	.zero		1


	//   ....[45]....
        /*0a70*/ 	.word	0x0000bfd0
        /*0a74*/ 	.word	0x000000ff
        /*0a78*/ 	.word	0x00030850
        /*0a7c*/ 	.short	0x010a
        /*0a7e*/ 	.byte	0x05
	.zero		1


	//   ....[46]....
        /*0a80*/ 	.word	0x0000c580
        /*0a84*/ 	.word	0x000000ff
        /*0a88*/ 	.word	0x00000000
        /*0a8c*/ 	.short	0x0101
        /*0a8e*/ 	.byte	0x04
	.zero		1


	//   ....[47]....
        /*0a90*/ 	.word	0x0000e6d0
        /*0a94*/ 	.word	0x00000016
        /*0a98*/ 	.word	0x00000000
        /*0a9c*/ 	.short	0x0101
        /*0a9e*/ 	.byte	0x3f
	.zero		1


	//   ....[48]....
        /*0aa0*/ 	.word	0x00011a90
        /*0aa4*/ 	.word	0x00000006
        /*0aa8*/ 	.word	0x00030840
        /*0aac*/ 	.short	0x010a
        /*0aae*/ 	.byte	0x3f
	.zero		1


	//   ....[49]....
        /*0ab0*/ 	.word	0x00011fa0
        /*0ab4*/ 	.word	0x00000006
        /*0ab8*/ 	.word	0x00030830
        /*0abc*/ 	.short	0x0107
        /*0abe*/ 	.byte	0x3f
	.zero		1


	//   ....[50]....
        /*0ac0*/ 	.word	0x00012050
        /*0ac4*/ 	.word	0x00000006
        /*0ac8*/ 	.word	0x00030830
        /*0acc*/ 	.short	0x0101
        /*0ace*/ 	.byte	0x3f
	.zero		1


	//   ....[51]....
        /*0ad0*/ 	.word	0x00012c40
        /*0ad4*/ 	.word	0x00000016
        /*0ad8*/ 	.word	0x00030800
        /*0adc*/ 	.short	0x0107
        /*0ade*/ 	.byte	0x3f
	.zero		1


	//   ....[52]....
        /*0ae0*/ 	.word	0x00012d60
        /*0ae4*/ 	.word	0x00000016
        /*0ae8*/ 	.word	0x00030800
        /*0aec*/ 	.short	0x0101
        /*0aee*/ 	.byte	0x3f
	.zero		1


	//   ....[53]....
        /*0af0*/ 	.word	0x00012d80
        /*0af4*/ 	.word	0x00000016
        /*0af8*/ 	.word	0x00030820
        /*0afc*/ 	.short	0x010a
        /*0afe*/ 	.byte	0x3f
	.zero		1


	//   ....[54]....
        /*0b00*/ 	.word	0x00013160
        /*0b04*/ 	.word	0x00000007
        /*0b08*/ 	.word	0x00030840
        /*0b0c*/ 	.short	0x010a
        /*0b0e*/ 	.byte	0x3f
	.zero		1


	//   ....[55]....
        /*0b10*/ 	.word	0x00013660
        /*0b14*/ 	.word	0x00000007
        /*0b18*/ 	.word	0x00030830
        /*0b1c*/ 	.short	0x0107
        /*0b1e*/ 	.byte	0x3f
	.zero		1


	//   ....[56]....
        /*0b20*/ 	.word	0x00013710
        /*0b24*/ 	.word	0x00000007
        /*0b28*/ 	.word	0x00030830
        /*0b2c*/ 	.short	0x0101
        /*0b2e*/ 	.byte	0x3f
	.zero		1


	//   ....[57]....
        /*0b30*/ 	.word	0x00013770
        /*0b34*/ 	.word	0x00000007
        /*0b38*/ 	.word	0x00030860
        /*0b3c*/ 	.short	0x010a
        /*0b3e*/ 	.byte	0x3f
	.zero		1


	//   ....[58]....
        /*0b40*/ 	.word	0x00013c20
        /*0b44*/ 	.word	0x00000007
        /*0b48*/ 	.word	0x00030850
        /*0b4c*/ 	.short	0x0107
        /*0b4e*/ 	.byte	0x3f
	.zero		1


	//   ....[59]....
        /*0b50*/ 	.word	0x00013d70
        /*0b54*/ 	.word	0x00000007
        /*0b58*/ 	.word	0x00030850
        /*0b5c*/ 	.short	0x0101
        /*0b5e*/ 	.byte	0x3f
	.zero		1


	//   ....[60]....
        /*0b60*/ 	.word	0x00013f80
        /*0b64*/ 	.word	0x00000000
        /*0b68*/ 	.word	0x00030860
        /*0b6c*/ 	.short	0x010a
        /*0b6e*/ 	.byte	0x3f
	.zero		1


	//   ....[61]....
        /*0b70*/ 	.word	0x000143f0
        /*0b74*/ 	.word	0x00000000
        /*0b78*/ 	.word	0x00030850
        /*0b7c*/ 	.short	0x0107
        /*0b7e*/ 	.byte	0x3f
	.zero		1


	//   ....[62]....
        /*0b80*/ 	.word	0x000144a0
        /*0b84*/ 	.word	0x00000000
        /*0b88*/ 	.word	0x00030850
        /*0b8c*/ 	.short	0x0101
        /*0b8e*/ 	.byte	0x3f
	.zero		1


	//   ....[63]....
        /*0b90*/ 	.word	0x000151d0
        /*0b94*/ 	.word	0x00000004
        /*0b98*/ 	.word	0x00030820
        /*0b9c*/ 	.short	0x010a
        /*0b9e*/ 	.byte	0x3f
	.zero		1


	//   ....[64]....
        /*0ba0*/ 	.word	0x00015370
        /*0ba4*/ 	.word	0x00000005
        /*0ba8*/ 	.word	0x00030840
        /*0bac*/ 	.short	0x010a
        /*0bae*/ 	.byte	0x3f
	.zero		1


	//   ....[65]....
        /*0bb0*/ 	.word	0x00015410
        /*0bb4*/ 	.word	0x00000019
        /*0bb8*/ 	.word	0x00030840
        /*0bbc*/ 	.short	0x010a
        /*0bbe*/ 	.byte	0x3f
	.zero		1


	//   ....[66]....
        /*0bc0*/ 	.word	0x00015450
        /*0bc4*/ 	.word	0x00000005
        /*0bc8*/ 	.word	0x00030860
        /*0bcc*/ 	.short	0x010a
        /*0bce*/ 	.byte	0x3f
	.zero		1


	//   ....[67]....
        /*0bd0*/ 	.word	0x00015490
        /*0bd4*/ 	.word	0x00000019
        /*0bd8*/ 	.word	0x00030860
        /*0bdc*/ 	.short	0x010a
        /*0bde*/ 	.byte	0x3f
	.zero		1


	//   ....[68]....
        /*0be0*/ 	.word	0x00015500
        /*0be4*/ 	.word	0x00000003
        /*0be8*/ 	.word	0x00030800
        /*0bec*/ 	.short	0x010a
        /*0bee*/ 	.byte	0x3f
	.zero		1


	//   ....[69]....
        /*0bf0*/ 	.word	0x00015550
        /*0bf4*/ 	.word	0x00000003
        /*0bf8*/ 	.word	0x00030830
        /*0bfc*/ 	.short	0x010a
        /*0bfe*/ 	.byte	0x3f
	.zero		1


	//   ....[70]....
        /*0c00*/ 	.word	0x000155b0
        /*0c04*/ 	.word	0x00000004
        /*0c08*/ 	.word	0x00030830
        /*0c0c*/ 	.short	0x010a
        /*0c0e*/ 	.byte	0x3f
	.zero		1


	//   ....[71]....
        /*0c10*/ 	.word	0x00015610
        /*0c14*/ 	.word	0x00000003
        /*0c18*/ 	.word	0x00030850
        /*0c1c*/ 	.short	0x010a
        /*0c1e*/ 	.byte	0x3f
	.zero		1


	//   ....[72]....
        /*0c20*/ 	.word	0x00015670
        /*0c24*/ 	.word	0x00000004
        /*0c28*/ 	.word	0x00030830
        /*0c2c*/ 	.short	0x010a
        /*0c2e*/ 	.byte	0x3f
	.zero		1


	//   ....[73]....
        /*0c30*/ 	.word	0x000156d0
        /*0c34*/ 	.word	0x00000003
        /*0c38*/ 	.word	0x00030850
        /*0c3c*/ 	.short	0x010a
        /*0c3e*/ 	.byte	0x3f
	.zero		1


	//   ....[74]....
        /*0c40*/ 	.word	0x00015730
        /*0c44*/ 	.word	0x00000004
        /*0c48*/ 	.word	0x00030830
        /*0c4c*/ 	.short	0x010a
        /*0c4e*/ 	.byte	0x3f
	.zero		1


	//   ....[75]....
        /*0c50*/ 	.word	0x00015790
        /*0c54*/ 	.word	0x00000003
        /*0c58*/ 	.word	0x00030850
        /*0c5c*/ 	.short	0x010a
        /*0c5e*/ 	.byte	0x3f
	.zero		1


	//   ....[76]....
        /*0c60*/ 	.word	0x000157f0
        /*0c64*/ 	.word	0x00000007
        /*0c68*/ 	.word	0x00030850
        /*0c6c*/ 	.short	0x010a
        /*0c6e*/ 	.byte	0x3f
	.zero		1


	//   ....[77]....
        /*0c70*/ 	.word	0x00015910
        /*0c74*/ 	.word	0x00000006
        /*0c78*/ 	.word	0x00030840
        /*0c7c*/ 	.short	0x010a
        /*0c7e*/ 	.byte	0x3f
	.zero		1


	//   ....[78]....
        /*0c80*/ 	.word	0x00016a20
        /*0c84*/ 	.word	0x00000016
        /*0c88*/ 	.word	0x00030820
        /*0c8c*/ 	.short	0x010a
        /*0c8e*/ 	.byte	0x3f
	.zero		1


	//   ....[79]....
        /*0c90*/ 	.word	0x00016a70
        /*0c94*/ 	.word	0x00000007
        /*0c98*/ 	.word	0x00030840
        /*0c9c*/ 	.short	0x010a
        /*0c9e*/ 	.byte	0x3f
	.zero		1


	//   ....[80]....
        /*0ca0*/ 	.word	0x00017090
        /*0ca4*/ 	.word	0x00000007
        /*0ca8*/ 	.word	0x00030860
        /*0cac*/ 	.short	0x010a
        /*0cae*/ 	.byte	0x3f
	.zero		1


	//   ....[81]....
        /*0cb0*/ 	.word	0x000176d0
        /*0cb4*/ 	.word	0x00000000
        /*0cb8*/ 	.word	0x00030860
        /*0cbc*/ 	.short	0x010a
        /*0cbe*/ 	.byte	0x3f
	.zero		1


	//   ....[82]....
        /*0cc0*/ 	.word	0x000186d0
        /*0cc4*/ 	.word	0x00000004
        /*0cc8*/ 	.word	0x00030820
        /*0ccc*/ 	.short	0x010a
        /*0cce*/ 	.byte	0x3f
	.zero		1


	//   ....[83]....
        /*0cd0*/ 	.word	0x00018870
        /*0cd4*/ 	.word	0x00000005
        /*0cd8*/ 	.word	0x00030840
        /*0cdc*/ 	.short	0x010a
        /*0cde*/ 	.byte	0x3f
	.zero		1


	//   ....[84]....
        /*0ce0*/ 	.word	0x000188c0
        /*0ce4*/ 	.word	0x00000019
        /*0ce8*/ 	.word	0x00030840
        /*0cec*/ 	.short	0x010a
        /*0cee*/ 	.byte	0x3f
	.zero		1


	//   ....[85]....
        /*0cf0*/ 	.word	0x00018910
        /*0cf4*/ 	.word	0x00000005
        /*0cf8*/ 	.word	0x00030860
        /*0cfc*/ 	.short	0x010a
        /*0cfe*/ 	.byte	0x3f
	.zero		1


	//----- nvinfo : EIATTR_NUM_MBARRIERS
	.align		4
.L_211:
        /*0d00*/ 	.byte	0x03, 0x38
        /*0d02*/ 	.short	0x0016


	//----- nvinfo : EIATTR_EXIT_INSTR_OFFSETS
	.align		4
        /*0d04*/ 	.byte	0x04, 0x1c
        /*0d06*/ 	.short	(.L_213 - .L_212)


	//   ....[0]....
.L_212:
        /*0d08*/ 	.word	0x00000990


	//   ....[1]....
        /*0d0c*/ 	.word	0x0000fa80


	//   ....[2]....
        /*0d10*/ 	.word	0x000154e0


	//----- nvinfo : EIATTR_MAX_THREADS
	.align		4
.L_213:
        /*0d14*/ 	.byte	0x04, 0x05
        /*0d16*/ 	.short	(.L_215 - .L_214)
.L_214:
        /*0d18*/ 	.word	0x00000180
        /*0d1c*/ 	.word	0x00000001
        /*0d20*/ 	.word	0x00000001


	//----- nvinfo : EIATTR_CRS_STACK_SIZE
	.align		4
.L_215:
        /*0d24*/ 	.byte	0x04, 0x1e
        /*0d26*/ 	.short	(.L_217 - .L_216)
.L_216:
        /*0d28*/ 	.word	0x00000000


	//----- nvinfo : EIATTR_CBANK_PARAM_SIZE
	.align		4
.L_217:
        /*0d2c*/ 	.byte	0x03, 0x19
        /*0d2e*/ 	.short	0x0af0


	//----- nvinfo : EIATTR_PARAM_CBANK
	.align		4
        /*0d30*/ 	.byte	0x04, 0x0a
        /*0d32*/ 	.short	(.L_219 - .L_218)
	.align		4
.L_218:
        /*0d34*/ 	.word	index@(.nv.constant0._ZN7cutlass13device_kernelIN5flash11enable_sm90INS1_16FlashAttnFwdSm90INS1_25CollectiveMainloopFwdSm90ILi2EN4cute5tupleIJNS5_1CILi1EEES8_S8_EEENS6_IJNS7_ILi128EEENS7_ILi64EEENS7_ILi256EEEEEELi256ENS_6half_tEfNS_4arch4Sm90ELb0ELb1ELb0ELb1ELb1ELb0ELb0ELb1ELb1ELb1ELb0ELb0EEENS1_21CollectiveEpilogueFwdINS6_IJSA_SC_SB_EEES9_SE_SG_Li256ELb1ELb1ELb0ELb0EEENS1_36VarlenDynamicPersistentTileSchedulerILi128ELi64ELi256ELi128ELb0ELb1ELb1ELb1ELb0ELb1EEEEEEEEEvNT_6ParamsE)
        /*0d38*/ 	.short	0x0210
        /*0d3a*/ 	.short	0x0af0


	//----- nvinfo : EIATTR_SW_WAR
	.align		4
.L_219:
        /*0d3c*/ 	.byte	0x04, 0x36
        /*0d3e*/ 	.short	(.L_221 - .L_220)
.L_220:
        /*0d40*/ 	.word	0x00000008
.L_221:


//--------------------- .nv.info._ZN7cutlass13device_kernelIN5flash11enable_sm90INS1_16FlashAttnFwdSm90INS1_25CollectiveMainloopFwdSm90ILi2EN4cute5tupleIJNS5_1CILi1EEES8_S8_EEENS6_IJNS7_ILi128EEENS7_ILi64EEENS7_ILi256EEEEEELi256ENS_6half_tEfNS_4arch4Sm90ELb0ELb1ELb0ELb1ELb1ELb1ELb0ELb1ELb1ELb1ELb0ELb0EEENS1_21CollectiveEpilogueFwdINS6_IJSA_SC_SB_EEES9_SE_SG_Li256ELb1ELb1ELb0ELb0EEENS1_36VarlenDynamicPersistentTileSchedulerILi128ELi64ELi256ELi128ELb0ELb1ELb1ELb1ELb0ELb1EEEEEEEEEvNT_6ParamsE --------------------------
	.section	.nv.info._ZN7cutlass13device_kernelIN5flash11enable_sm90INS1_16FlashAttnFwdSm90INS1_25CollectiveMainloopFwdSm90ILi2EN4cute5tupleIJNS5_1CILi1EEES8_S8_EEENS6_IJNS7_ILi128EEENS7_ILi64EEENS7_ILi256EEEEEELi256ENS_6half_tEfNS_4arch4Sm90ELb0ELb1ELb0ELb1ELb1ELb1ELb0ELb1ELb1ELb1ELb0ELb0EEENS1_21CollectiveEpilogueFwdINS6_IJSA_SC_SB_EEES9_SE_SG_Li256ELb1ELb1ELb0ELb0EEENS1_36VarlenDynamicPersistentTileSchedulerILi128ELi64ELi256ELi128ELb0ELb1ELb1ELb1ELb0ELb1EEEEEEEEEvNT_6ParamsE,"",@"SHT_CUDA_INFO"
	.sectionflags	@""
	.align	4


	//----- nvinfo : EIATTR_CUDA_API_VERSION
	.align		4
        /*0000*/ 	.byte	0x04, 0x37
        /*0002*/ 	.short	(.L_223 - .L_222)
.L_222:
        /*0004*/ 	.word	0x00000082


	//----- nvinfo : EIATTR_KPARAM_INFO
	.align		4
.L_223:
        /*0008*/ 	.byte	0x04, 0x17
        /*000a*/ 	.short	(.L_225 - .L_224)
.L_224:
        /*000c*/ 	.word	0x00000000
        /*0010*/ 	.short	0x0000
        /*0012*/ 	.short	0x0070
        /*0014*/ 	.byte	0x00, 0xf0, 0x01, 0x2a


	//----- nvinfo : EIATTR_SPARSE_MMA_MASK
	.align		4
.L_225:
        /*0018*/ 	.byte	0x03, 0x50
        /*001a*/ 	.short	0x0000


	//----- nvinfo : EIATTR_MAXREG_COUNT
	.align		4
        /*001c*/ 	.byte	0x03, 0x1b
        /*001e*/ 	.short	0x00a8


	//----- nvinfo : EIATTR_NUM_BARRIERS
	.align		4
        /*0020*/ 	.byte	0x02, 0x4c
        /*0022*/ 	.byte	0x10
	.zero		1


	//----- nvinfo : EIATTR_EXTERNS
	.align		4
        /*0024*/ 	.byte	0x04, 0x0f
        /*0026*/ 	.short	(.L_227 - .L_226)


	//   ....[0]....
	.align		4
.L_226:
        /*0028*/ 	.word	index@(__assertfail)


	//----- nvinfo : EIATTR_ANNOTATIONS
	.align		4
.L_227:
        /*002c*/ 	.byte	0x04, 0x55
        /*002e*/ 	.short	(.L_229 - .L_228)


	//   ....[0]....
.L_228:
        /* <DEDUP_REMOVED lines=119> */
        /*0794*/ 	.byte	0xd0, 0x88, 0x02, 0x00


	//----- nvinfo : EIATTR_MERCURY_ISA_VERSION
	.align		4
.L_229:
        /*0798*/ 	.byte	0x03, 0x5f
        /*079a*/ 	.short	0x0101


	//----- nvinfo : EIATTR_UNUSED_LOAD_BYTE_OFFSET
	.align		4
        /*079c*/ 	.byte	0x04, 0x44
        /*079e*/ 	.short	(.L_231 - .L_230)


	//   ....[0]....
.L_230:
        /*07a0*/ 	.word	0x00000a30
        /*07a4*/ 	.word	0x0000fff0


	//   ....[1]....
        /*07a8*/ 	.word	0x0001e400
        /*07ac*/ 	.word	0x0000fff0


	//----- nvinfo : EIATTR_INT_WARP_WIDE_INSTR_OFFSETS
	.align		4
.L_231:
        /*07b0*/ 	.byte	0x04, 0x31
        /*07b2*/ 	.short	(.L_233 - .L_232)


	//   ....[0]....
.L_232:
        /*07b4*/ 	.word	0x00000120


	//   ....[1]....
        /*07b8*/ 	.word	0x00000160


	//   ....[2]....
        /*07bc*/ 	.word	0x00000220


	//   ....[3]....
        /*07c0*/ 	.word	0x00024500


	//   ....[4]....
        /*07c4*/ 	.word	0x00024590


	//   ....[5]....
        /*07c8*/ 	.word	0x00027420


	//   ....[6]....
        /*07cc*/ 	.word	0x000274b0


	//----- nvinfo : EIATTR_COOP_GROUP_MASK_REGIDS
	.align		4
.L_233:
        /*07d0*/ 	.byte	0x04, 0x29
        /*07d2*/ 	.short	(.L_235 - .L_234)


	//   ....[0]....
.L_234:
        /*07d4*/ 	.word	0xffffffff


	//   ....[1]....
        /*07d8*/ 	.word	0xffffffff


	//   ....[2]....
        /*07dc*/ 	.word	0xffffffff


	//   ....[3]....
        /*07e0*/ 	.word	0xffffffff


	//   ....[4]....
        /*07e4*/ 	.word	0xffffffff


	//   ....[5]....
        /*07e8*/ 	.word	0xffffffff


	//   ....[6]....
        /*07ec*/ 	.word	0xffffffff


	//   ....[7]....
        /*07f0*/ 	.word	0xffffffff


	//   ....[8]....
        /*07f4*/ 	.word	0xffffffff


	//   ....[9]....
        /*07f8*/ 	.word	0xffffffff


	//   ....[10]....
        /*07fc*/ 	.word	0xffffffff


	//   ....[11]....
        /*0800*/ 	.word	0xffffffff


	//   ....[12]....
        /*0804*/ 	.word	0xffffffff


	//   ....[13]....
        /*0808*/ 	.word	0xffffffff


	//   ....[14]....
        /*080c*/ 	.word	0xffffffff


	//   ....[15]....
        /*0810*/ 	.word	0xffffffff


	//   ....[16]....
        /*0814*/ 	.word	0xffffffff


	//   ....[17]....
        /*0818*/ 	.word	0xffffffff


	//   ....[18]....
        /*081c*/ 	.word	0xffffffff


	//   ....[19]....
        /*0820*/ 	.word	0xffffffff


	//   ....[20]....
        /*0824*/ 	.word	0xffffffff


	//   ....[21]....
        /*0828*/ 	.word	0xffffffff


	//   ....[22]....
        /*082c*/ 	.word	0xffffffff


	//   ....[23]....
        /*0830*/ 	.word	0xffffffff


	//   ....[24]....
        /*0834*/ 	.word	0xffffffff


	//   ....[25]....
        /*0838*/ 	.word	0xffffffff


	//   ....[26]....
        /*083c*/ 	.word	0xffffffff


	//   ....[27]....
        /*0840*/ 	.word	0xffffffff


	//   ....[28]....
        /*0844*/ 	.word	0xffffffff


	//   ....[29]....
        /*0848*/ 	.word	0xffffffff


	//   ....[30]....
        /*084c*/ 	.word	0xffffffff


	//   ....[31]....
        /*0850*/ 	.word	0xffffffff


	//   ....[32]....
        /*0854*/ 	.word	0xffffffff


	//   ....[33]....
        /*0858*/ 	.word	0xffffffff


	//   ....[34]....
        /*085c*/ 	.word	0xffffffff


	//   ....[35]....
        /*0860*/ 	.word	0xffffffff


	//   ....[36]....
        /*0864*/ 	.word	0xffffffff


	//   ....[37]....
        /*0868*/ 	.word	0xffffffff


	//   ....[38]....
        /*086c*/ 	.word	0xffffffff


	//   ....[39]....
        /*0870*/ 	.word	0xffffffff


	//   ....[40]....
        /*0874*/ 	.word	0xffffffff


	//   ....[41]....
        /*0878*/ 	.word	0xffffffff


	//   ....[42]....
        /*087c*/ 	.word	0xffffffff


	//   ....[43]....
        /*0880*/ 	.word	0xffffffff


	//   ....[44]....
        /*0884*/ 	.word	0xffffffff


	//   ....[45]....
        /*0888*/ 	.word	0xffffffff


	//   ....[46]....
        /*088c*/ 	.word	0xffffffff


	//   ....[47]....
        /*0890*/ 	.word	0xffffffff


	//   ....[48]....
        /*0894*/ 	.word	0xffffffff


	//   ....[49]....
        /*0898*/ 	.word	0xffffffff


	//   ....[50]....
        /*089c*/ 	.word	0xffffffff


	//   ....[51]....
        /*08a0*/ 	.word	0xffffffff


	//   ....[52]....
        /*08a4*/ 	.word	0xffffffff


	//   ....[53]....
        /*08a8*/ 	.word	0xffffffff


	//   ....[54]....
        /*08ac*/ 	.word	0xffffffff


	//   ....[55]....
        /*08b0*/ 	.word	0xffffffff


	//   ....[56]....
        /*08b4*/ 	.word	0xffffffff


	//   ....[57]....
        /*08b8*/ 	.word	0xffffffff


	//   ....[58]....
        /*08bc*/ 	.word	0xffffffff


	//   ....[59]....
        /*08c0*/ 	.word	0xffffffff


	//   ....[60]....
        /*08c4*/ 	.word	0xffffffff


	//   ....[61]....
        /*08c8*/ 	.word	0xffffffff


	//   ....[62]....
        /*08cc*/ 	.word	0xffffffff


	//   ....[63]....
        /*08d0*/ 	.word	0xffffffff


	//   ....[64]....
        /*08d4*/ 	.word	0xffffffff


	//   ....[65]....
        /*08d8*/ 	.word	0xffffffff


	//   ....[66]....
        /*08dc*/ 	.word	0xffffffff


	//   ....[67]....
        /*08e0*/ 	.word	0xffffffff


	//   ....[68]....
        /*08e4*/ 	.word	0xffffffff


	//   ....[69]....
        /*08e8*/ 	.word	0xffffffff


	//   ....[70]....
        /*08ec*/ 	.word	0xffffffff


	//   ....[71]....
        /*08f0*/ 	.word	0xffffffff


	//   ....[72]....
        /*08f4*/ 	.word	0xffffffff


	//   ....[73]....
        /*08f8*/ 	.word	0xffffffff


	//   ....[74]....
        /*08fc*/ 	.word	0xffffffff


	//   ....[75]....
        /*0900*/ 	.word	0xffffffff


	//   ....[76]....
        /*0904*/ 	.word	0xffffffff


	//   ....[77]....
        /*0908*/ 	.word	0xffffffff


	//   ....[78]....
        /*090c*/ 	.word	0xffffffff


	//   ....[79]....
        /*0910*/ 	.word	0xffffffff


	//   ....[80]....
        /*0914*/ 	.word	0xffffffff


	//   ....[81]....
        /*0918*/ 	.word	0xffffffff


	//   ....[82]....
        /*091c*/ 	.word	0xffffffff


	//   ....[83]....
        /*0920*/ 	.word	0xffffffff


	//   ....[84]....
        /*0924*/ 	.word	0xffffffff


	//   ....[85]....
        /*0928*/ 	.word	0xffffffff


	//   ....[86]....
        /*092c*/ 	.word	0xffffffff


	//   ....[87]....
        /*0930*/ 	.word	0xffffffff


	//   ....[88]....
        /*0934*/ 	.word	0xffffffff


	//   ....[89]....
        /*0938*/ 	.word	0xffffffff


	//   ....[90]....
        /*093c*/ 	.word	0xffffffff


	//   ....[91]....
        /*0940*/ 	.word	0xffffffff


	//   ....[92]....
        /*0944*/ 	.word	0xffffffff


	//   ....[93]....
        /*0948*/ 	.word	0xffffffff


	//   ....[94]....
        /*094c*/ 	.word	0xffffffff


	//   ....[95]....
        /*0950*/ 	.word	0xffffffff


	//   ....[96]....
        /*0954*/ 	.word	0xffffffff


	//   ....[97]....
        /*0958*/ 	.word	0xffffffff


	//   ....[98]....
        /*095c*/ 	.word	0xffffffff


	//   ....[99]....
        /*0960*/ 	.word	0xffffffff


	//   ....[100]....
        /*0964*/ 	.word	0xffffffff


	//   ....[101]....
        /*0968*/ 	.word	0xffffffff


	//   ....[102]....
        /*096c*/ 	.word	0xffffffff


	//   ....[103]....
        /*0970*/ 	.word	0xffffffff


	//   ....[104]....
        /*0974*/ 	.word	0xffffffff


	//   ....[105]....
        /*0978*/ 	.word	0xffffffff


	//   ....[106]....
        /*097c*/ 	.word	0xffffffff


	//   ....[107]....
        /*0980*/ 	.word	0xffffffff


	//   ....[108]....
        /*0984*/ 	.word	0xffffffff


	//   ....[109]....
        /*0988*/ 	.word	0xffffffff


	//   ....[110]....
        /*098c*/ 	.word	0xffffffff


	//   ....[111]....
        /*0990*/ 	.word	0xffffffff


	//   ....[112]....
        /*0994*/ 	.word	0xffffffff


	//   ....[113]....
        /*0998*/ 	.word	0xffffffff


	//   ....[114]....
        /*099c*/ 	.word	0xffffffff


	//   ....[115]....
        /*09a0*/ 	.word	0xffffffff


	//   ....[116]....
        /*09a4*/ 	.word	0xffffffff


	//   ....[117]....
        /*09a8*/ 	.word	0xffffffff


	//   ....[118]....
        /*09ac*/ 	.word	0xffffffff


	//   ....[119]....
        /*09b0*/ 	.word	0xffffffff


	//   ....[120]....
        /*09b4*/ 	.word	0xffffffff


	//   ....[121]....
        /*09b8*/ 	.word	0xffffffff


	//   ....[122]....
        /*09bc*/ 	.word	0xffffffff


	//   ....[123]....
        /*09c0*/ 	.word	0xffffffff


	//   ....[124]....
        /*09c4*/ 	.word	0xffffffff


	//   ....[125]....
        /*09c8*/ 	.word	0xffffffff


	//   ....[126]....
        /*09cc*/ 	.word	0xffffffff


	//   ....[127]....
        /*09d0*/ 	.word	0xffffffff


	//   ....[128]....
        /*09d4*/ 	.word	0xffffffff


	//   ....[129]....
        /*09d8*/ 	.word	0xffffffff


	//   ....[130]....
        /*09dc*/ 	.word	0xffffffff


	//   ....[131]....
        /*09e0*/ 	.word	0xffffffff


	//   ....[132]....
        /*09e4*/ 	.word	0xffffffff


	//   ....[133]....
        /*09e8*/ 	.word	0xffffffff


	//   ....[134]....
        /*09ec*/ 	.word	0xffffffff


	//   ....[135]....
        /*09f0*/ 	.word	0xffffffff


	//   ....[136]....
        /*09f4*/ 	.word	0xffffffff


	//   ....[137]....
        /*09f8*/ 	.word	0xffffffff


	//   ....[138]....
        /*09fc*/ 	.word	0xffffffff


	//   ....[139]....
        /*0a00*/ 	.word	0xffffffff


	//   ....[140]....
        /*0a04*/ 	.word	0xffffffff


	//   ....[141]....
        /*0a08*/ 	.word	0xffffffff


	//   ....[142]....
        /*0a0c*/ 	.word	0xffffffff


	//   ....[143]....
        /*0a10*/ 	.word	0xffffffff


	//   ....[144]....
        /*0a14*/ 	.word	0xffffffff


	//   ....[145]....
        /*0a18*/ 	.word	0xffffffff


	//   ....[146]....
        /*0a1c*/ 	.word	0xffffffff


	//   ....[147]....
        /*0a20*/ 	.word	0xffffffff


	//   ....[148]....
        /*0a24*/ 	.word	0xffffffff


	//   ....[149]....
        /*0a28*/ 	.word	0xffffffff


	//   ....[150]....
        /*0a2c*/ 	.word	0xffffffff


	//   ....[151]....
        /*0a30*/ 	.word	0xffffffff


	//   ....[152]....
        /*0a34*/ 	.word	0xffffffff


	//   ....[153]....
        /*0a38*/ 	.word	0xffffffff


	//   ....[154]....
        /*0a3c*/ 	.word	0xffffffff


	//   ....[155]....
        /*0a40*/ 	.word	0xffffffff


	//   ....[156]....
        /*0a44*/ 	.word	0xffffffff


	//   ....[157]....
        /*0a48*/ 	.word	0xffffffff


	//   ....[158]....
        /*0a4c*/ 	.word	0xffffffff


	//   ....[159]....
        /*0a50*/ 	.word	0xffffffff


	//   ....[160]....
        /*0a54*/ 	.word	0xffffffff


	//   ....[161]....
        /*0a58*/ 	.word	0xffffffff


	//   ....[162]....
        /*0a5c*/ 	.word	0xffffffff


	//   ....[163]....
        /*0a60*/ 	.word	0xffffffff


	//   ....[164]....
        /*0a64*/ 	.word	0xffffffff


	//   ....[165]....
        /*0a68*/ 	.word	0xffffffff


	//   ....[166]....
        /*0a6c*/ 	.word	0xffffffff


	//   ....[167]....
        /*0a70*/ 	.word	0xffffffff


	//   ....[168]....
        /*0a74*/ 	.word	0xffffffff


	//   ....[169]....
        /*0a78*/ 	.word	0xffffffff


	//   ....[170]....
        /*0a7c*/ 	.word	0xffffffff


	//   ....[171]....
        /*0a80*/ 	.word	0xffffffff


	//   ....[172]....
        /*0a84*/ 	.word	0xffffffff


	//   ....[173]....
        /*0a88*/ 	.word	0xffffffff


	//   ....[174]....
        /*0a8c*/ 	.word	0xffffffff


	//   ....[175]....
        /*0a90*/ 	.word	0xffffffff


	//   ....[176]....
        /*0a94*/ 	.word	0xffffffff


	//   ....[177]....
        /*0a98*/ 	.word	0xffffffff


	//   ....[178]....
        /*0a9c*/ 	.word	0xffffffff


	//   ....[179]....
        /*0aa0*/ 	.word	0xffffffff


	//   ....[180]....
        /*0aa4*/ 	.word	0xffffffff


	//   ....[181]....
        /*0aa8*/ 	.word	0xffffffff


	//   ....[182]....
        /*0aac*/ 	.word	0xffffffff


	//   ....[183]....
        /*0ab0*/ 	.word	0xffffffff


	//   ....[184]....
        /*0ab4*/ 	.word	0xffffffff


	//   ....[185]....
        /*0ab8*/ 	.word	0x0500000f


	//   ....[186]....
        /*0abc*/ 	.word	0x0500000f


	//   ....[187]....
        /*0ac0*/ 	.word	0x0500000f


	//   ....[188]....
        /*0ac4*/ 	.word	0x0500000f


	//   ....[189]....
        /*0ac8*/ 	.word	0x0500000f


	//   ....[190]....
        /*0acc*/ 	.word	0x0500000f


	//   ....[191]....
        /*0ad0*/ 	.word	0x0500000f


	//   ....[192]....
        /*0ad4*/ 	.word	0x0500000f


	//   ....[193]....
        /*0ad8*/ 	.word	0x0500000f


	//   ....[194]....
        /*0adc*/ 	.word	0x0500000f


	//   ....[195]....
        /*0ae0*/ 	.word	0x0500000f


	//   ....[196]....
        /*0ae4*/ 	.word	0x0500000f


	//   ....[197]....
        /*0ae8*/ 	.word	0x0500000f


	//   ....[198]....
        /*0aec*/ 	.word	0x0500000f


	//   ....[199]....
        /*0af0*/ 	.word	0x0500000f


	//   ....[200]....
        /*0af4*/ 	.word	0x0500000f


	//   ....[201]....
        /*0af8*/ 	.word	0x0500000f


	//   ....[202]....
        /*0afc*/ 	.word	0x0500000f


	//   ....[203]....
        /*0b00*/ 	.word	0x0500000f


	//   ....[204]....
        /*0b04*/ 	.word	0x0500000f


	//   ....[205]....
        /*0b08*/ 	.word	0x0500000f


	//   ....[206]....
        /*0b0c*/ 	.word	0x0500000f


	//   ....[207]....
        /*0b10*/ 	.word	0x0500000f


	//   ....[208]....
        /*0b14*/ 	.word	0x0500000f


	//   ....[209]....
        /*0b18*/ 	.word	0x0500000f


	//   ....[210]....
        /*0b1c*/ 	.word	0x0500000f


	//   ....[211]....
        /*0b20*/ 	.word	0x0500000f


	//   ....[212]....
        /*0b24*/ 	.word	0x0500000f


	//   ....[213]....
        /*0b28*/ 	.word	0x0500000f


	//   ....[214]....
        /*0b2c*/ 	.word	0x0500000f


	//   ....[215]....
        /*0b30*/ 	.word	0x0500000f


	//   ....[216]....
        /*0b34*/ 	.word	0x0500000f


	//   ....[217]....
        /*0b38*/ 	.word	0x0500000f


	//   ....[218]....
        /*0b3c*/ 	.word	0x0500000f


	//   ....[219]....
        /*0b40*/ 	.word	0x0500000f


	//   ....[220]....
        /*0b44*/ 	.word	0x0500000f


	//   ....[221]....
        /*0b48*/ 	.word	0x0500000f


	//   ....[222]....
        /*0b4c*/ 	.word	0x0500000f


	//   ....[223]....
        /*0b50*/ 	.word	0x0500000f


	//   ....[224]....
        /*0b54*/ 	.word	0x0500000f


	//   ....[225]....
        /*0b58*/ 	.word	0x0500000f


	//   ....[226]....
        /*0b5c*/ 	.word	0x0500000f


	//   ....[227]....
        /*0b60*/ 	.word	0x0500000f


	//   ....[228]....
        /*0b64*/ 	.word	0x0500000f


	//   ....[229]....
        /*0b68*/ 	.word	0x0500000f


	//   ....[230]....
        /*0b6c*/ 	.word	0x0500000f


	//   ....[231]....
        /*0b70*/ 	.word	0x0500000f


	//   ....[232]....
        /*0b74*/ 	.word	0x0500000f


	//   ....[233]....
        /*0b78*/ 	.word	0x0500000f


	//   ....[234]....
        /*0b7c*/ 	.word	0x0500000f


	//   ....[235]....
        /*0b80*/ 	.word	0x0500000f


	//   ....[236]....
        /*0b84*/ 	.word	0x0500000f


	//   ....[237]....
        /*0b88*/ 	.word	0x0500000f


	//   ....[238]....
        /*0b8c*/ 	.word	0x0500000f


	//   ....[239]....
        /*0b90*/ 	.word	0x0500000f


	//   ....[240]....
        /*0b94*/ 	.word	0x0500000f


	//   ....[241]....
        /*0b98*/ 	.word	0x0500000f


	//   ....[242]....
        /*0b9c*/ 	.word	0x0500000f


	//   ....[243]....
        /*0ba0*/ 	.word	0x0500000f


	//   ....[244]....
        /*0ba4*/ 	.word	0x0500000f


	//   ....[245]....
        /*0ba8*/ 	.word	0x0500000f


	//   ....[246]....
        /*0bac*/ 	.word	0x0500000f


	//   ....[247]....
        /*0bb0*/ 	.word	0x0500000f


	//   ....[248]....
        /*0bb4*/ 	.word	0x0500000f


	//   ....[249]....
        /*0bb8*/ 	.word	0x0500000f


	//   ....[250]....
        /*0bbc*/ 	.word	0x0500000f


	//   ....[251]....
        /*0bc0*/ 	.word	0x0500000f


	//   ....[252]....
        /*0bc4*/ 	.word	0x0500000f


	//   ....[253]....
        /*0bc8*/ 	.word	0x0500000f


	//   ....[254]....
        /*0bcc*/ 	.word	0x0500000f


	//   ....[255]....
        /*0bd0*/ 	.word	0x0500000f


	//   ....[0]....
        /*0bd4*/ 	.word	0x0500000f


	//   ....[1]....
        /*0bd8*/ 	.word	0x0500000f


	//   ....[2]....
        /*0bdc*/ 	.word	0x0500000f


	//   ....[3]....
        /*0be0*/ 	.word	0x0500000f


	//   ....[4]....
        /*0be4*/ 	.word	0x0500000f


	//   ....[5]....
        /*0be8*/ 	.word	0x0500000f


	//   ....[6]....
        /*0bec*/ 	.word	0x0500000f


	//   ....[7]....
        /*0bf0*/ 	.word	0x0500000f


	//   ....[8]....
        /*0bf4*/ 	.word	0x0500000f


	//   ....[9]....
        /*0bf8*/ 	.word	0x0500000f


	//   ....[10]....
        /*0bfc*/ 	.word	0x0500000f


	//   ....[11]....
        /*0c00*/ 	.word	0x0500000f


	//   ....[12]....
        /*0c04*/ 	.word	0x0500000f


	//   ....[13]....
        /*0c08*/ 	.word	0x0500000f


	//   ....[14]....
        /*0c0c*/ 	.word	0x0500000f


	//   ....[15]....
        /*0c10*/ 	.word	0x0500000f


	//   ....[16]....
        /*0c14*/ 	.word	0x0500000f


	//   ....[17]....
        /*0c18*/ 	.word	0x0500000f


	//   ....[18]....
        /*0c1c*/ 	.word	0x0500000f


	//   ....[19]....
        /*0c20*/ 	.word	0x0500000f


	//   ....[20]....
        /*0c24*/ 	.word	0x0500000f


	//   ....[21]....
        /*0c28*/ 	.word	0x0500000f


	//   ....[22]....
        /*0c2c*/ 	.word	0x0500000f


	//   ....[23]....
        /*0c30*/ 	.word	0x0500000f


	//   ....[24]....
        /*0c34*/ 	.word	0x0500000f


	//   ....[25]....
        /*0c38*/ 	.word	0x0500000f


	//   ....[26]....
        /*0c3c*/ 	.word	0x0500000f


	//   ....[27]....
        /*0c40*/ 	.word	0x0500000f


	//   ....[28]....
        /*0c44*/ 	.word	0x0500000f


	//   ....[29]....
        /*0c48*/ 	.word	0x0500000f


	//   ....[30]....
        /*0c4c*/ 	.word	0x0500000f


	//   ....[31]....
        /*0c50*/ 	.word	0x0500000f


	//   ....[32]....
        /*0c54*/ 	.word	0x0500000f


	//   ....[33]....
        /*0c58*/ 	.word	0x0500000f


	//   ....[34]....
        /*0c5c*/ 	.word	0x0500000f


	//   ....[35]....
        /*0c60*/ 	.word	0x0500000f


	//   ....[36]....
        /*0c64*/ 	.word	0x0500000f


	//   ....[37]....
        /*0c68*/ 	.word	0x0500000f


	//   ....[38]....
        /*0c6c*/ 	.word	0x0500000f


	//   ....[39]....
        /*0c70*/ 	.word	0x0500000f


	//   ....[40]....
        /*0c74*/ 	.word	0x0500000f


	//----- nvinfo : EIATTR_COOP_GROUP_INSTR_OFFSETS
	.align		4
.L_235:
        /*0c78*/ 	.byte	0x04, 0x28
        /*0c7a*/ 	.short	(.L_237 - .L_236)


	//   ....[0]....
.L_236:
        /*0c7c*/ 	.word	0x00000060


	//   ....[1]....
        /*0c80*/ 	.word	0x00000130


	//   ....[2]....
        /*0c84*/ 	.word	0x00000230


	//   ....[3]....
        /*0c88*/ 	.word	0x000003a0


	//   ....[4]....
        /*0c8c*/ 	.word	0x00000500


	//   ....[5]....
        /*0c90*/ 	.word	0x00000620


	//   ....[6]....
        /*0c94*/ 	.word	0x00000780


	//   ....[7]....
        /*0c98*/ 	.word	0x00003560


	//   ....[8]....
        /*0c9c*/ 	.word	0x00003570


	//   ....[9]....
        /*0ca0*/ 	.word	0x000042c0


	//   ....[10]....
        /*0ca4*/ 	.word	0x000042d0


	//   ....[11]....
        /*0ca8*/ 	.word	0x00005890


	//   ....[12]....
        /*0cac*/ 	.word	0x000058a0


	//   ....[13]....
        /*0cb0*/ 	.word	0x000067e0


	//   ....[14]....
        /*0cb4*/ 	.word	0x000067f0


	//   ....[15]....
        /*0cb8*/ 	.word	0x00007960


	//   ....[16]....
        /*0cbc*/ 	.word	0x00007970


	//   ....[17]....
        /*0cc0*/ 	.word	0x00007b30


	//   ....[18]....
        /*0cc4*/ 	.word	0x00007b40


	//   ....[19]....
        /*0cc8*/ 	.word	0x00007f90


	//   ....[20]....
        /*0ccc*/ 	.word	0x00007fa0


	//   ....[21]....
        /*0cd0*/ 	.word	0x00008150


	//   ....[22]....
        /*0cd4*/ 	.word	0x00008170


	//   ....[23]....
        /*0cd8*/ 	.word	0x00008d30


	//   ....[24]....
        /*0cdc*/ 	.word	0x000094f0


	//   ....[25]....
        /*0ce0*/ 	.word	0x00009500


	//   ....[26]....
        /*0ce4*/ 	.word	0x00009510


	//   ....[27]....
        /*0ce8*/ 	.word	0x00009520


	//   ....[28]....
        /*0cec*/ 	.word	0x00009a50


	//   ....[29]....
        /*0cf0*/ 	.word	0x00009a60


	//   ....[30]....
        /*0cf4*/ 	.word	0x00009a70


	//   ....[31]....
        /*0cf8*/ 	.word	0x00009a80


	//   ....[32]....
        /*0cfc*/ 	.word	0x00009f90


	//   ....[33]....
        /*0d00*/ 	.word	0x00009fa0


	//   ....[34]....
        /*0d04*/ 	.word	0x00009fb0


	//   ....[35]....
        /*0d08*/ 	.word	0x00009fc0


	//   ....[36]....
        /*0d0c*/ 	.word	0x0000a4f0


	//   ....[37]....
        /*0d10*/ 	.word	0x0000a500


	//   ....[38]....
        /*0d14*/ 	.word	0x0000a510


	//   ....[39]....
        /*0d18*/ 	.word	0x0000a520


	//   ....[40]....
        /*0d1c*/ 	.word	0x0000db80


	//   ....[41]....
        /*0d20*/ 	.word	0x0000db90


	//   ....[42]....
        /*0d24*/ 	.word	0x0000dba0


	//   ....[43]....
        /*0d28*/ 	.word	0x0000dbb0


	//   ....[44]....
        /*0d2c*/ 	.word	0x0000e050


	//   ....[45]....
        /*0d30*/ 	.word	0x0000e060


	//   ....[46]....
        /*0d34*/ 	.word	0x0000e070


	//   ....[47]....
        /*0d38*/ 	.word	0x0000e080


	//   ....[48]....
        /*0d3c*/ 	.word	0x0000e4a0


	//   ....[49]....
        /*0d40*/ 	.word	0x0000e4b0


	//   ....[50]....
        /*0d44*/ 	.word	0x0000e4c0


	//   ....[51]....
        /*0d48*/ 	.word	0x0000e4d0


	//   ....[52]....
        /*0d4c*/ 	.word	0x0000e910


	//   ....[53]....
        /*0d50*/ 	.word	0x0000e920


	//   ....[54]....
        /*0d54*/ 	.word	0x0000e930


	//   ....[55]....
        /*0d58*/ 	.word	0x0000e940


	//   ....[56]....
        /*0d5c*/ 	.word	0x00013080


	//   ....[57]....
        /*0d60*/ 	.word	0x000132e0


	//   ....[58]....
        /*0d64*/ 	.word	0x00013bb0


	//   ....[59]....
        /*0d68*/ 	.word	0x00013cc0


	//   ....[60]....
        /*0d6c*/ 	.word	0x000140d0


	//   ....[61]....
        /*0d70*/ 	.word	0x00014170


	//   ....[62]....
        /*0d74*/ 	.word	0x00016410


	//   ....[63]....
        /*0d78*/ 	.word	0x00016670


	//   ....[64]....
        /*0d7c*/ 	.word	0x00016d50


	//   ....[65]....
        /*0d80*/ 	.word	0x00016ef0


	//   ....[66]....
        /*0d84*/ 	.word	0x000173d0


	//   ....[67]....
        /*0d88*/ 	.word	0x00017430


	//   ....[68]....
        /*0d8c*/ 	.word	0x000195b0


	//   ....[69]....
        /*0d90*/ 	.word	0x000195e0


	//   ....[70]....
        /*0d94*/ 	.word	0x00019700


	//   ....[71]....
        /*0d98*/ 	.word	0x00019720


	//   ....[72]....
        /*0d9c*/ 	.word	0x0001b7a0


	//   ....[73]....
        /*0da0*/ 	.word	0x0001b9d0


	//   ....[74]....
        /*0da4*/ 	.word	0x0001c140


	//   ....[75]....
        /*0da8*/ 	.word	0x0001c240


	//   ....[76]....
        /*0dac*/ 	.word	0x0001c6b0


	//   ....[77]....
        /*0db0*/ 	.word	0x0001c710


	//   ....[78]....
        /*0db4*/ 	.word	0x0001d8a0


	//   ....[79]....
        /*0db8*/ 	.word	0x0001d8c0


	//   ....[80]....
        /*0dbc*/ 	.word	0x0001d980


	//   ....[81]....
        /*0dc0*/ 	.word	0x0001d9a0


	//   ....[82]....
        /*0dc4*/ 	.word	0x0001f400


	//   ....[83]....
        /*0dc8*/ 	.word	0x0001f4f0


	//   ....[84]....
        /*0dcc*/ 	.word	0x0001f590


	//   ....[85]....
        /*0dd0*/ 	.word	0x0001f5a0


	//   ....[86]....
        /*0dd4*/ 	.word	0x0001fdd0


	//   ....[87]....
        /*0dd8*/ 	.word	0x0001fe10


	//   ....[88]....
        /*0ddc*/ 	.word	0x0001ff50


	//   ....[89]....
        /*0de0*/ 	.word	0x0001ff70


	//   ....[90]....
        /*0de4*/ 	.word	0x000200b0


	//   ....[91]....
        /*0de8*/ 	.word	0x000200d0


	//   ....[92]....
        /*0dec*/ 	.word	0x00020220


	//   ....[93]....
        /*0df0*/ 	.word	0x00020240


	//   ....[94]....
        /*0df4*/ 	.word	0x00020b40


	//   ....[95]....
        /*0df8*/ 	.word	0x00020b60


	//   ....[96]....
        /*0dfc*/ 	.word	0x00020ca0


	//   ....[97]....
        /*0e00*/ 	.word	0x00020cc0


	//   ....[98]....
        /*0e04*/ 	.word	0x00020e00


	//   ....[99]....
        /*0e08*/ 	.word	0x00020e20


	//   ....[100]....
        /*0e0c*/ 	.word	0x00020f70


	//   ....[101]....
        /*0e10*/ 	.word	0x00020f90


	//   ....[102]....
        /*0e14*/ 	.word	0x00021160


	//   ....[103]....
        /*0e18*/ 	.word	0x00021310


	//   ....[104]....
        /*0e1c*/ 	.word	0x00021340


	//   ....[105]....
        /*0e20*/ 	.word	0x00021370


	//   ....[106]....
        /*0e24*/ 	.word	0x000213a0


	//   ....[107]....
        /*0e28*/ 	.word	0x000213d0


	//   ....[108]....
        /*0e2c*/ 	.word	0x00021400


	//   ....[109]....
        /*0e30*/ 	.word	0x00021570


	//   ....[110]....
        /*0e34*/ 	.word	0x000215a0


	//   ....[111]....
        /*0e38*/ 	.word	0x000215d0


	//   ....[112]....
        /*0e3c*/ 	.word	0x00021600


	//   ....[113]....
        /*0e40*/ 	.word	0x00021630


	//   ....[114]....
        /*0e44*/ 	.word	0x00021660


	//   ....[115]....
        /*0e48*/ 	.word	0x000216f0


	//   ....[116]....
        /*0e4c*/ 	.word	0x00021750


	//   ....[117]....
        /*0e50*/ 	.word	0x000217e0


	//   ....[118]....
        /*0e54*/ 	.word	0x00022880


	//   ....[119]....
        /*0e58*/ 	.word	0x00025170


	//   ....[120]....
        /*0e5c*/ 	.word	0x00025190


	//   ....[121]....
        /*0e60*/ 	.word	0x000251a0


	//   ....[122]....
        /*0e64*/ 	.word	0x00025250


	//   ....[123]....
        /*0e68*/ 	.word	0x00025290


	//   ....[124]....
        /*0e6c*/ 	.word	0x000252f0


	//   ....[125]....
        /*0e70*/ 	.word	0x00025310


	//   ....[126]....
        /*0e74*/ 	.word	0x00025340


	//   ....[127]....
        /*0e78*/ 	.word	0x00025b20


	//   ....[128]....
        /*0e7c*/ 	.word	0x00025b50


	//   ....[129]....
        /*0e80*/ 	.word	0x00025b80


	//   ....[130]....
        /*0e84*/ 	.word	0x00025c40


	//   ....[131]....
        /*0e88*/ 	.word	0x00025c50


	//   ....[132]....
        /*0e8c*/ 	.word	0x00025d10


	//   ....[133]....
        /*0e90*/ 	.word	0x00025d20


	//   ....[134]....
        /*0e94*/ 	.word	0x00025de0


	//   ....[135]....
        /*0e98*/ 	.word	0x00025df0


	//   ....[136]....
        /*0e9c*/ 	.word	0x00025eb0


	//   ....[137]....
        /*0ea0*/ 	.word	0x00025ec0


	//   ....[138]....
        /*0ea4*/ 	.word	0x00025f80


	//   ....[139]....
        /*0ea8*/ 	.word	0x00025f90


	//   ....[140]....
        /*0eac*/ 	.word	0x00026040


	//   ....[141]....
        /*0eb0*/ 	.word	0x00026050


	//   ....[142]....
        /*0eb4*/ 	.word	0x00026060


	//   ....[143]....
        /*0eb8*/ 	.word	0x000268c0


	//   ....[144]....
        /*0ebc*/ 	.word	0x00026900


	//   ....[145]....
        /*0ec0*/ 	.word	0x00026920


	//   ....[146]....
        /*0ec4*/ 	.word	0x000269e0


	//   ....[147]....
        /*0ec8*/ 	.word	0x00026a10


	//   ....[148]....
        /*0ecc*/ 	.word	0x00026a60


	//   ....[149]....
        /*0ed0*/ 	.word	0x00026a90


	//   ....[150]....
        /*0ed4*/ 	.word	0x00026b00


	//   ....[151]....
        /*0ed8*/ 	.word	0x00026df0


	//   ....[152]....
        /*0edc*/ 	.word	0x00026e10


	//   ....[153]....
        /*0ee0*/ 	.word	0x00026ed0


	//   ....[154]....
        /*0ee4*/ 	.word	0x00026ee0


	//   ....[155]....
        /*0ee8*/ 	.word	0x00026f90


	//   ....[156]....
        /*0eec*/ 	.word	0x00026fa0


	//   ....[157]....
        /*0ef0*/ 	.word	0x00026fb0


	//   ....[158]....
        /*0ef4*/ 	.word	0x00027060


	//   ....[159]....
        /*0ef8*/ 	.word	0x00027610


	//   ....[160]....
        /*0efc*/ 	.word	0x00027650


	//   ....[161]....
        /*0f00*/ 	.word	0x000276e0


	//   ....[162]....
        /*0f04*/ 	.word	0x00027710


	//   ....[163]....
        /*0f08*/ 	.word	0x000277a0


	//   ....[164]....
        /*0f0c*/ 	.word	0x000277d0


	//   ....[165]....
        /*0f10*/ 	.word	0x000277e0


	//   ....[166]....
        /*0f14*/ 	.word	0x00027870


	//   ....[167]....
        /*0f18*/ 	.word	0x00027cb0


	//   ....[168]....
        /*0f1c*/ 	.word	0x00027d00


	//   ....[169]....
        /*0f20*/ 	.word	0x00027d30


	//   ....[170]....
        /*0f24*/ 	.word	0x00027d60


	//   ....[171]....
        /*0f28*/ 	.word	0x00027d70


	//   ....[172]....
        /*0f2c*/ 	.word	0x00027da0


	//   ....[173]....
        /*0f30*/ 	.word	0x00027dd0


	//   ....[174]....
        /*0f34*/ 	.word	0x00027e00


	//   ....[175]....
        /*0f38*/ 	.word	0x00027f80


	//   ....[176]....
        /*0f3c*/ 	.word	0x00027fb0


	//   ....[177]....
        /*0f40*/ 	.word	0x00027fe0


	//   ....[178]....
        /*0f44*/ 	.word	0x00028010


	//   ....[179]....
        /*0f48*/ 	.word	0x00028040


	//   ....[180]....
        /*0f4c*/ 	.word	0x00028070


	//   ....[181]....
        /*0f50*/ 	.word	0x00028130


	//   ....[182]....
        /*0f54*/ 	.word	0x00028150


	//   ....[183]....
        /*0f58*/ 	.word	0x000281c0


	//   ....[184]....
        /*0f5c*/ 	.word	0x00028860


	//   ....[185]....
        /*0f60*/ 	.word	0x00028b80


	//   ....[186]....
        /*0f64*/ 	.word	0x00028c10


	//   ....[187]....
        /*0f68*/ 	.word	0x00028cb0


	//   ....[188]....
        /*0f6c*/ 	.word	0x00028d40


	//   ....[189]....
        /*0f70*/ 	.word	0x00028e30


	//   ....[190]....
        /*0f74*/ 	.word	0x00028ec0


	//   ....[191]....
        /*0f78*/ 	.word	0x00028f60


	//   ....[192]....
        /*0f7c*/ 	.word	0x00028ff0


	//   ....[193]....
        /*0f80*/ 	.word	0x000290e0


	//   ....[194]....
        /*0f84*/ 	.word	0x00029170


	//   ....[195]....
        /*0f88*/ 	.word	0x00029210


	//   ....[196]....
        /*0f8c*/ 	.word	0x000292a0


	//   ....[197]....
        /*0f90*/ 	.word	0x00029390


	//   ....[198]....
        /*0f94*/ 	.word	0x00029420


	//   ....[199]....
        /*0f98*/ 	.word	0x00029470


	//   ....[200]....
        /*0f9c*/ 	.word	0x000294c0


	//   ....[201]....
        /*0fa0*/ 	.word	0x00029550


	//   ....[202]....
        /*0fa4*/ 	.word	0x000295e0


	//   ....[203]....
        /*0fa8*/ 	.word	0x00029630


	//   ....[204]....
        /*0fac*/ 	.word	0x00029680


	//   ....[205]....
        /*0fb0*/ 	.word	0x00029710


	//   ....[206]....
        /*0fb4*/ 	.word	0x000297a0


	//   ....[207]....
        /*0fb8*/ 	.word	0x000297f0


	//   ....[208]....
        /*0fbc*/ 	.word	0x00029840


	//   ....[209]....
        /*0fc0*/ 	.word	0x000298d0


	//   ....[210]....
        /*0fc4*/ 	.word	0x00029960


	//   ....[211]....
        /*0fc8*/ 	.word	0x000299b0


	//   ....[212]....
        /*0fcc*/ 	.word	0x00029a00


	//   ....[213]....
        /*0fd0*/ 	.word	0x00029af0


	//   ....[214]....
        /*0fd4*/ 	.word	0x00029b80


	//   ....[215]....
        /*0fd8*/ 	.word	0x00029bd0


	//   ....[216]....
        /*0fdc*/ 	.word	0x00029c20


	//   ....[217]....
        /*0fe0*/ 	.word	0x00029cb0


	//   ....[218]....
        /*0fe4*/ 	.word	0x00029d40


	//   ....[219]....
        /*0fe8*/ 	.word	0x00029d90


	//   ....[220]....
        /*0fec*/ 	.word	0x00029de0


	//   ....[221]....
        /*0ff0*/ 	.word	0x00029e70


	//   ....[222]....
        /*0ff4*/ 	.word	0x00029f00


	//   ....[223]....
        /*0ff8*/ 	.word	0x00029f50


	//   ....[224]....
        /*0ffc*/ 	.word	0x00029fa0


	//   ....[225]....
        /*1000*/ 	.word	0x0002a030


	//   ....[226]....
        /*1004*/ 	.word	0x0002a0c0


	//   ....[227]....
        /*1008*/ 	.word	0x0002a110


	//   ....[228]....
        /*100c*/ 	.word	0x0002a160


	//   ....[229]....
        /*1010*/ 	.word	0x0002a500


	//   ....[230]....
        /*1014*/ 	.word	0x0002a7e0


	//   ....[231]....
        /*1018*/ 	.word	0x0002a8d0


	//   ....[232]....
        /*101c*/ 	.word	0x0002a970


	//   ....[233]....
        /*1020*/ 	.word	0x0002a9d0


	//   ....[234]....
        /*1024*/ 	.word	0x0002aa70


	//   ....[235]....
        /*1028*/ 	.word	0x0002ab50


	//   ....[236]....
        /*102c*/ 	.word	0x0002ac50


	//   ....[237]....
        /*1030*/ 	.word	0x0002acc0


	//   ....[238]....
        /*1034*/ 	.word	0x0002ada0


	//   ....[239]....
        /*1038*/ 	.word	0x0002ae50


	//   ....[240]....
        /*103c*/ 	.word	0x0002aec0


	//   ....[241]....
        /*1040*/ 	.word	0x0002af20


	//   ....[242]....
        /*1044*/ 	.word	0x0002b040


	//   ....[243]....
        /*1048*/ 	.word	0x0002b0a0


	//   ....[244]....
        /*104c*/ 	.word	0x0002b1d0


	//   ....[245]....
        /*1050*/ 	.word	0x0002b230


	//   ....[246]....
        /*1054*/ 	.word	0x0002b360


	//   ....[247]....
        /*1058*/ 	.word	0x0002b3c0


	//   ....[248]....
        /*105c*/ 	.word	0x0002b4f0


	//   ....[249]....
        /*1060*/ 	.word	0x0002b550


	//   ....[250]....
        /*1064*/ 	.word	0x0002b680


	//   ....[251]....
        /*1068*/ 	.word	0x0002b6e0


	//   ....[252]....
        /*106c*/ 	.word	0x0002b810


	//   ....[253]....
        /*1070*/ 	.word	0x0002b870


	//   ....[254]....
        /*1074*/ 	.word	0x0002b980


	//   ....[255]....
        /*1078*/ 	.word	0x0002bab0


	//   ....[0]....
        /*107c*/ 	.word	0x0002bb70


	//   ....[1]....
        /*1080*/ 	.word	0x0002bc50


	//   ....[2]....
        /*1084*/ 	.word	0x0002bd30


	//   ....[3]....
        /*1088*/ 	.word	0x0002bd90


	//   ....[4]....
        /*108c*/ 	.word	0x0002be70


	//   ....[5]....
        /*1090*/ 	.word	0x0002bed0


	//   ....[6]....
        /*1094*/ 	.word	0x0002bfe0


	//   ....[7]....
        /*1098*/ 	.word	0x0002c0d0


	//   ....[8]....
        /*109c*/ 	.word	0x0002c170


	//   ....[9]....
        /*10a0*/ 	.word	0x0002c1d0


	//   ....[10]....
        /*10a4*/ 	.word	0x0002c2f0


	//   ....[11]....
        /*10a8*/ 	.word	0x0002c350


	//   ....[12]....
        /*10ac*/ 	.word	0x0002c470


	//   ....[13]....
        /*10b0*/ 	.word	0x0002c4d0


	//   ....[14]....
        /*10b4*/ 	.word	0x0002c5a0


	//   ....[15]....
        /*10b8*/ 	.word	0x0002c710


	//   ....[16]....
        /*10bc*/ 	.word	0x0002c7d0


	//   ....[17]....
        /*10c0*/ 	.word	0x0002c930


	//   ....[18]....
        /*10c4*/ 	.word	0x0002c9e0


	//   ....[19]....
        /*10c8*/ 	.word	0x0002ca40


	//   ....[20]....
        /*10cc*/ 	.word	0x0002cb00


	//   ....[21]....
        /*10d0*/ 	.word	0x0002cbe0


	//   ....[22]....
        /*10d4*/ 	.word	0x0002cca0


	//   ....[23]....
        /*10d8*/ 	.word	0x0002cdb0


	//   ....[24]....
        /*10dc*/ 	.word	0x0002ce50


	//   ....[25]....
        /*10e0*/ 	.word	0x0002cf70


	//   ....[26]....
        /*10e4*/ 	.word	0x0002cfe0


	//   ....[27]....
        /*10e8*/ 	.word	0x0002d050


	//   ....[28]....
        /*10ec*/ 	.word	0x0002d0c0


	//   ....[29]....
        /*10f0*/ 	.word	0x0002d130


	//   ....[30]....
        /*10f4*/ 	.word	0x0002d1b0


	//   ....[31]....
        /*10f8*/ 	.word	0x0002d240


	//   ....[32]....
        /*10fc*/ 	.word	0x0002d2d0


	//   ....[33]....
        /*1100*/ 	.word	0x0002d340


	//   ....[34]....
        /*1104*/ 	.word	0x0002d3b0


	//   ....[35]....
        /*1108*/ 	.word	0x0002d420


	//   ....[36]....
        /*110c*/ 	.word	0x0002d4a0


	//   ....[37]....
        /*1110*/ 	.word	0x0002d510


	//   ....[38]....
        /*1114*/ 	.word	0x0002d5b0


	//   ....[39]....
        /*1118*/ 	.word	0x0002d640


	//   ....[40]....
        /*111c*/ 	.word	0x0002d760


	//----- nvinfo : EIATTR_REG_RECONFIG
	.align		4
.L_237:
        /*1120*/ 	.byte	0x01, 0x54
	.zero		2


	//----- nvinfo : EIATTR_SYSCALL_OFFSETS
	.align		4
        /*1124*/ 	.byte	0x04, 0x46
        /*1126*/ 	.short	(.L_239 - .L_238)


	//   ....[0]....
.L_238:
        /*1128*/ 	.word	0x00001f30


	//   ....[1]....
        /*112c*/ 	.word	0x00002080


	//   ....[2]....
        /*1130*/ 	.word	0x00008ed0


	//   ....[3]....
        /*1134*/ 	.word	0x000091f0


	//   ....[4]....
        /*1138*/ 	.word	0x000246f0


	//   ....[5]....
        /*113c*/ 	.word	0x00024840


	//   ....[6]....
        /*1140*/ 	.word	0x00024930


	//   ....[7]....
        /*1144*/ 	.word	0x00025760


	//----- nvinfo : EIATTR_MBARRIER_INSTR_OFFSETS
	.align		4
.L_239:
        /*1148*/ 	.byte	0x04, 0x39
        /*114a*/ 	.short	(.L_241 - .L_240)


	//   ....[0]....
.L_240:
        /*114c*/ 	.word	0x00000250
        /*1150*/ 	.word	0x000000ff
        /*1154*/ 	.word	0x00030800
        /*1158*/ 	.short	0x0100
        /*115a*/ 	.byte	0x08
	.zero		1


	//   ....[1]....
        /*115c*/ 	.word	0x00000260
        /*1160*/ 	.word	0x000000ff
        /*1164*/ 	.word	0x00030820
        /*1168*/ 	.short	0x0100
        /*116a*/ 	.byte	0x08
	.zero		1


	//   ....[2]....
        /*116c*/ 	.word	0x00000350
        /*1170*/ 	.word	0x000000ff
        /*1174*/ 	.word	0x00030830
        /*1178*/ 	.short	0x0100
        /*117a*/ 	.byte	0x08
	.zero		1


	//   ....[3]....
        /*117c*/ 	.word	0x00000360
        /*1180*/ 	.word	0x000000ff
        /*1184*/ 	.word	0x00030840
        /*1188*/ 	.short	0x0100
        /*118a*/ 	.byte	0x08
	.zero		1


	//   ....[4]....
        /*118c*/ 	.word	0x00000370
        /*1190*/ 	.word	0x000000ff
        /*1194*/ 	.word	0x00030838
        /*1198*/ 	.short	0x0100
        /*119a*/ 	.byte	0x08
	.zero		1


	//   ....[5]....
        /*119c*/ 	.word	0x00000380
        /*11a0*/ 	.word	0x000000ff
        /*11a4*/ 	.word	0x00030848
        /*11a8*/ 	.short	0x0100
        /*11aa*/ 	.byte	0x08
	.zero		1


	//   ....[6]....
        /*11ac*/ 	.word	0x000004b0
        /*11b0*/ 	.word	0x000000ff
        /*11b4*/ 	.word	0x00030850
        /*11b8*/ 	.short	0x0100
        /*11ba*/ 	.byte	0x08
	.zero		1


	//   ....[7]....
        /*11bc*/ 	.word	0x000004c0
        /*11c0*/ 	.word	0x000000ff
        /*11c4*/ 	.word	0x00030860
        /*11c8*/ 	.short	0x0100
        /*11ca*/ 	.byte	0x08
	.zero		1


	//   ....[8]....
        /*11cc*/ 	.word	0x000004d0
        /*11d0*/ 	.word	0x000000ff
        /*11d4*/ 	.word	0x00030858
        /*11d8*/ 	.short	0x0100
        /*11da*/ 	.byte	0x08
	.zero		1


	//   ....[9]....
        /*11dc*/ 	.word	0x000004e0
        /*11e0*/ 	.word	0x000000ff
        /*11e4*/ 	.word	0x00030868
        /*11e8*/ 	.short	0x0100
        /*11ea*/ 	.byte	0x08
	.zero		1


	//   ....[10]....
        /*11ec*/ 	.word	0x000005d0
        /*11f0*/ 	.word	0x000000ff
        /*11f4*/ 	.word	0x00030870
        /*11f8*/ 	.short	0x0100
        /*11fa*/ 	.byte	0x06
	.zero		1


	//   ....[11]....
        /*11fc*/ 	.word	0x000005e0
        /*1200*/ 	.word	0x000000ff
        /*1204*/ 	.word	0x00030880
        /*1208*/ 	.short	0x0100
        /*120a*/ 	.byte	0x06
	.zero		1


	//   ....[12]....
        /*120c*/ 	.word	0x000005f0
        /*1210*/ 	.word	0x000000ff
        /*1214*/ 	.word	0x00030878
        /*1218*/ 	.short	0x0100
        /*121a*/ 	.byte	0x06
	.zero		1


	//   ....[13]....
        /*121c*/ 	.word	0x00000600
        /*1220*/ 	.word	0x000000ff
        /*1224*/ 	.word	0x00030888
        /*1228*/ 	.short	0x0100
        /*122a*/ 	.byte	0x06
	.zero		1


	//   ....[14]....
        /*122c*/ 	.word	0x00000730
        /*1230*/ 	.word	0x000000ff
        /*1234*/ 	.word	0x00030890
        /*1238*/ 	.short	0x0100
        /*123a*/ 	.byte	0x08
	.zero		1


	//   ....[15]....
        /*123c*/ 	.word	0x00000740
        /*1240*/ 	.word	0x000000ff
        /*1244*/ 	.word	0x000308a0
        /*1248*/ 	.short	0x0100
        /*124a*/ 	.byte	0x08
	.zero		1


	//   ....[16]....
        /*124c*/ 	.word	0x00000750
        /*1250*/ 	.word	0x000000ff
        /*1254*/ 	.word	0x00030898
        /*1258*/ 	.short	0x0100
        /*125a*/ 	.byte	0x08
	.zero		1


	//   ....[17]....
        /*125c*/ 	.word	0x00000760
        /*1260*/ 	.word	0x000000ff
        /*1264*/ 	.word	0x000308a8
        /*1268*/ 	.short	0x0100
        /*126a*/ 	.byte	0x08
	.zero		1


	//   ....[18]....
        /*126c*/ 	.word	0x00000890
        /*1270*/ 	.word	0x000000ff
        /*1274*/ 	.word	0x000308b0
        /*1278*/ 	.short	0x0100
        /*127a*/ 	.byte	0x08
	.zero		1


	//   ....[19]....
        /*127c*/ 	.word	0x000008a0
        /*1280*/ 	.word	0x000000ff
        /*1284*/ 	.word	0x000308c0
        /*1288*/ 	.short	0x0100
        /*128a*/ 	.byte	0x08
	.zero		1


	//   ....[20]....
        /*128c*/ 	.word	0x000008b0
        /*1290*/ 	.word	0x000000ff
        /*1294*/ 	.word	0x000308b8
        /*1298*/ 	.short	0x0100
        /*129a*/ 	.byte	0x08
	.zero		1


	//   ....[21]....
        /*129c*/ 	.word	0x000008c0
        /*12a0*/ 	.word	0x000000ff
        /*12a4*/ 	.word	0x000308c8
        /*12a8*/ 	.short	0x0100
        /*12aa*/ 	.byte	0x08
	.zero		1


	//   ....[22]....
        /*12ac*/ 	.word	0x00003510
        /*12b0*/ 	.word	0x00000059
        /*12b4*/ 	.word	0x00030890
        /*12b8*/ 	.short	0x010a
        /*12ba*/ 	.byte	0x3f
	.zero		1


	//   ....[23]....
        /*12bc*/ 	.word	0x00005830
        /*12c0*/ 	.word	0x00000059
        /*12c4*/ 	.word	0x00030890
        /*12c8*/ 	.short	0x010a
        /*12ca*/ 	.byte	0x3f
	.zero		1


	//   ....[24]....
        /*12cc*/ 	.word	0x00007790
        /*12d0*/ 	.word	0x00000059
        /*12d4*/ 	.word	0x00030890
        /*12d8*/ 	.short	0x010a
        /*12da*/ 	.byte	0x3f
	.zero		1


	//   ....[25]....
        /*12dc*/ 	.word	0x00007dc0
        /*12e0*/ 	.word	0x0000000b
        /*12e4*/ 	.word	0x00000000
        /*12e8*/ 	.short	0x0101
        /*12ea*/ 	.byte	0x3f
	.zero		1


	//   ....[26]....
        /*12ec*/ 	.word	0x00007e00
        /*12f0*/ 	.word	0x00000059
        /*12f4*/ 	.word	0x000308b0
        /*12f8*/ 	.short	0x010a
        /*12fa*/ 	.byte	0x3f
	.zero		1


	//   ....[27]....
        /*12fc*/ 	.word	0x000083d0
        /*1300*/ 	.word	0x00000059
        /*1304*/ 	.word	0x00000000
        /*1308*/ 	.short	0x0101
        /*130a*/ 	.byte	0x3f
	.zero		1


	//   ....[28]....
        /*130c*/ 	.word	0x00008f70
        /*1310*/ 	.word	0x00000012
        /*1314*/ 	.word	0x00030800
        /*1318*/ 	.short	0x010a
        /*131a*/ 	.byte	0x3f
	.zero		1


	//   ....[29]....
        /*131c*/ 	.word	0x00008fc0
        /*1320*/ 	.word	0x00000012
        /*1324*/ 	.word	0x00030800
        /*1328*/ 	.short	0x010a
        /*132a*/ 	.byte	0x3f
	.zero		1


	//   ....[30]....
        /*132c*/ 	.word	0x0000a8e0
        /*1330*/ 	.word	0x00000012
        /*1334*/ 	.word	0x00030800
        /*1338*/ 	.short	0x010a
        /*133a*/ 	.byte	0x3f
	.zero		1


	//   ....[31]....
        /*133c*/ 	.word	0x0000ec20
        /*1340*/ 	.word	0x00000012
        /*1344*/ 	.word	0x00030800
        /*1348*/ 	.short	0x010a
        /*134a*/ 	.byte	0x3f
	.zero		1


	//   ....[32]....
        /*134c*/ 	.word	0x000122f0
        /*1350*/ 	.word	0x00000008
        /*1354*/ 	.word	0x00030830
        /*1358*/ 	.short	0x010a
        /*135a*/ 	.byte	0x3f
	.zero		1


	//   ....[33]....
        /*135c*/ 	.word	0x000123a0
        /*1360*/ 	.word	0x00000008
        /*1364*/ 	.word	0x00030830
        /*1368*/ 	.short	0x010a
        /*136a*/ 	.byte	0x3f
	.zero		1


	//   ....[34]....
        /*136c*/ 	.word	0x000130e0
        /*1370*/ 	.word	0x00000000
        /*1374*/ 	.word	0x00000000
        /*1378*/ 	.short	0x0101
        /*137a*/ 	.byte	0x3f
	.zero		1


	//   ....[35]....
        /*137c*/ 	.word	0x00014dc0
        /*1380*/ 	.word	0x000000df
        /*1384*/ 	.word	0x00030830
        /*1388*/ 	.short	0x010a
        /*138a*/ 	.byte	0x3f
	.zero		1


	//   ....[36]....
        /*138c*/ 	.word	0x00014e50
        /*1390*/ 	.word	0x000000df
        /*1394*/ 	.word	0x00030830
        /*1398*/ 	.short	0x010a
        /*139a*/ 	.byte	0x3f
	.zero		1


	//   ....[37]....
        /*139c*/ 	.word	0x00016040
        /*13a0*/ 	.word	0x000000da
        /*13a4*/ 	.word	0x00030850
        /*13a8*/ 	.short	0x010a
        /*13aa*/ 	.byte	0x3f
	.zero		1


	//   ....[38]....
        /*13ac*/ 	.word	0x00016090
        /*13b0*/ 	.word	0x000000da
        /*13b4*/ 	.word	0x00030850
        /*13b8*/ 	.short	0x010a
        /*13ba*/ 	.byte	0x3f
	.zero		1


	//   ....[39]....
        /*13bc*/ 	.word	0x00016430
        /*13c0*/ 	.word	0x000000df
        /*13c4*/ 	.word	0x00000000
        /*13c8*/ 	.short	0x0101
        /*13ca*/ 	.byte	0x3f
	.zero		1


	//   ....[40]....
        /*13cc*/ 	.word	0x00017980
        /*13d0*/ 	.word	0x000000da
        /*13d4*/ 	.word	0x00000000
        /*13d8*/ 	.short	0x0101
        /*13da*/ 	.byte	0x3f
	.zero		1


	//   ....[41]....
        /*13dc*/ 	.word	0x00017f10
        /*13e0*/ 	.word	0x000000df
        /*13e4*/ 	.word	0x00030830
        /*13e8*/ 	.short	0x010a
        /*13ea*/ 	.byte	0x3f
	.zero		1


	//   ....[42]....
        /*13ec*/ 	.word	0x00017fa0
        /*13f0*/ 	.word	0x000000df
        /*13f4*/ 	.word	0x00030830
        /*13f8*/ 	.short	0x010a
        /*13fa*/ 	.byte	0x3f
	.zero		1


	//   ....[43]....
        /*13fc*/ 	.word	0x000191b0
        /*1400*/ 	.word	0x00000008
        /*1404*/ 	.word	0x00030850
        /*1408*/ 	.short	0x010a
        /*140a*/ 	.byte	0x3f
	.zero		1


	//   ....[44]....
        /*140c*/ 	.word	0x00019200
        /*1410*/ 	.word	0x00000008
        /*1414*/ 	.word	0x00030850
        /*1418*/ 	.short	0x010a
        /*141a*/ 	.byte	0x3f
	.zero		1


	//   ....[45]....
        /*141c*/ 	.word	0x00019a90
        /*1420*/ 	.word	0x000000df
        /*1424*/ 	.word	0x00000000
        /*1428*/ 	.short	0x0101
        /*142a*/ 	.byte	0x3f
	.zero		1


	//   ....[46]....
        /*142c*/ 	.word	0x00019e90
        /*1430*/ 	.word	0x00000008
        /*1434*/ 	.word	0x00000000
        /*1438*/ 	.short	0x0101
        /*143a*/ 	.byte	0x3f
	.zero		1


	//   ....[47]....
        /*143c*/ 	.word	0x0001a100
        /*1440*/ 	.word	0x000000df
        /*1444*/ 	.word	0x00030830
        /*1448*/ 	.short	0x010a
        /*144a*/ 	.byte	0x3f
	.zero		1


	//   ....[48]....
        /*144c*/ 	.word	0x0001a190
        /*1450*/ 	.word	0x000000df
        /*1454*/ 	.word	0x00030830
        /*1458*/ 	.short	0x010a
        /*145a*/ 	.byte	0x3f
	.zero		1


	//   ....[49]....
        /*145c*/ 	.word	0x0001b3a0
        /*1460*/ 	.word	0x000000de
        /*1464*/ 	.word	0x00030850
        /*1468*/ 	.short	0x010a
        /*146a*/ 	.byte	0x3f
	.zero		1


	//   ....[50]....
        /*146c*/ 	.word	0x0001b3f0
        /*1470*/ 	.word	0x000000de
        /*1474*/ 	.word	0x00030850
        /*1478*/ 	.short	0x010a
        /*147a*/ 	.byte	0x3f
	.zero		1


	//   ....[51]....
        /*147c*/ 	.word	0x0001b790
        /*1480*/ 	.word	0x000000df
        /*1484*/ 	.word	0x00000000
        /*1488*/ 	.short	0x0101
        /*148a*/ 	.byte	0x3f
	.zero		1


	//   ....[52]....
        /*148c*/ 	.word	0x0001ccf0
        /*1490*/ 	.word	0x000000de
        /*1494*/ 	.word	0x00000000
        /*1498*/ 	.short	0x0101
        /*149a*/ 	.byte	0x3f
	.zero		1


	//   ....[53]....
        /*149c*/ 	.word	0x0001d690
        /*14a0*/ 	.word	0x00000008
        /*14a4*/ 	.word	0x00030850
        /*14a8*/ 	.short	0x010a
        /*14aa*/ 	.byte	0x3f
	.zero		1


	//   ....[54]....
        /*14ac*/ 	.word	0x0001d730
        /*14b0*/ 	.word	0x00000008
        /*14b4*/ 	.word	0x00030850
        /*14b8*/ 	.short	0x010a
        /*14ba*/ 	.byte	0x3f
	.zero		1


	//   ....[55]....
        /*14bc*/ 	.word	0x0001e350
        /*14c0*/ 	.word	0x00000004
        /*14c4*/ 	.word	0x00000000
        /*14c8*/ 	.short	0x0101
        /*14ca*/ 	.byte	0x3f
	.zero		1


	//   ....[56]....
        /*14cc*/ 	.word	0x0001fdf0
        /*14d0*/ 	.word	0x00000000
        /*14d4*/ 	.word	0x00000000
        /*14d8*/ 	.short	0x0101
        /*14da*/ 	.byte	0x3f
	.zero		1


	//   ....[57]....
        /*14dc*/ 	.word	0x00022960
        /*14e0*/ 	.word	0x00000017
        /*14e4*/ 	.word	0x00030820
        /*14e8*/ 	.short	0x010a
        /*14ea*/ 	.byte	0x3f
	.zero		1


	//   ....[58]....
        /*14ec*/ 	.word	0x000229f0
        /*14f0*/ 	.word	0x0000000d
        /*14f4*/ 	.word	0x000308a0
        /*14f8*/ 	.short	0x010a
        /*14fa*/ 	.byte	0x3f
	.zero		1


	//   ....[59]....
        /*14fc*/ 	.word	0x00022f50
        /*1500*/ 	.word	0x0000000d
        /*1504*/ 	.word	0x000308c0
        /*1508*/ 	.short	0x010a
        /*150a*/ 	.byte	0x3f
	.zero		1


	//   ....[60]....
        /*150c*/ 	.word	0x00023560
        /*1510*/ 	.word	0x00000006
        /*1514*/ 	.word	0x000308a0
        /*1518*/ 	.short	0x010a
        /*151a*/ 	.byte	0x3f
	.zero		1


	//   ....[61]....
        /*151c*/ 	.word	0x00023aa0
        /*1520*/ 	.word	0x00000006
        /*1524*/ 	.word	0x000308c0
        /*1528*/ 	.short	0x010a
        /*152a*/ 	.byte	0x3f
	.zero		1


	//   ....[62]....
        /*152c*/ 	.word	0x00024f30
        /*1530*/ 	.word	0x00000004
        /*1534*/ 	.word	0x00030840
        /*1538*/ 	.short	0x010a
        /*153a*/ 	.byte	0x3f
	.zero		1


	//   ....[63]....
        /*153c*/ 	.word	0x00025450
        /*1540*/ 	.word	0x00000004
        /*1544*/ 	.word	0x00030830
        /*1548*/ 	.short	0x0107
        /*154a*/ 	.byte	0x3f
	.zero		1


	//   ....[64]....
        /*154c*/ 	.word	0x00025510
        /*1550*/ 	.word	0x00000004
        /*1554*/ 	.word	0x00030830
        /*1558*/ 	.short	0x0101
        /*155a*/ 	.byte	0x3f
	.zero		1


	//   ....[65]....
        /*155c*/ 	.word	0x000261e0
        /*1560*/ 	.word	0x00000017
        /*1564*/ 	.word	0x00030800
        /*1568*/ 	.short	0x0107
        /*156a*/ 	.byte	0x3f
	.zero		1


	//   ....[66]....
        /*156c*/ 	.word	0x00026300
        /*1570*/ 	.word	0x00000017
        /*1574*/ 	.word	0x00030800
        /*1578*/ 	.short	0x0101
        /*157a*/ 	.byte	0x3f
	.zero		1


	//   ....[67]....
        /*157c*/ 	.word	0x00026320
        /*1580*/ 	.word	0x00000017
        /*1584*/ 	.word	0x00030820
        /*1588*/ 	.short	0x010a
        /*158a*/ 	.byte	0x3f
	.zero		1


	//   ....[68]....
        /*158c*/ 	.word	0x00026710
        /*1590*/ 	.word	0x00000007
        /*1594*/ 	.word	0x00030840
        /*1598*/ 	.short	0x010a
        /*159a*/ 	.byte	0x3f
	.zero		1


	//   ....[69]....
        /*159c*/ 	.word	0x00026c10
        /*15a0*/ 	.word	0x00000007
        /*15a4*/ 	.word	0x00030830
        /*15a8*/ 	.short	0x0107
        /*15aa*/ 	.byte	0x3f
	.zero		1


	//   ....[70]....
        /*15ac*/ 	.word	0x00026cd0
        /*15b0*/ 	.word	0x00000007
        /*15b4*/ 	.word	0x00030830
        /*15b8*/ 	.short	0x0101
        /*15ba*/ 	.byte	0x3f
	.zero		1


	//   ....[71]....
        /*15bc*/ 	.word	0x00026d30
        /*15c0*/ 	.word	0x00000007
        /*15c4*/ 	.word	0x00030860
        /*15c8*/ 	.short	0x010a
        /*15ca*/ 	.byte	0x3f
	.zero		1


	//   ....[72]....
        /*15cc*/ 	.word	0x000271e0
        /*15d0*/ 	.word	0x00000007
        /*15d4*/ 	.word	0x00030850
        /*15d8*/ 	.short	0x0107
        /*15da*/ 	.byte	0x3f
	.zero		1


	//   ....[73]....
        /*15dc*/ 	.word	0x00027340
        /*15e0*/ 	.word	0x00000007
        /*15e4*/ 	.word	0x00030850
        /*15e8*/ 	.short	0x0101
        /*15ea*/ 	.byte	0x3f
	.zero		1


	//   ....[74]....
        /*15ec*/ 	.word	0x00027560
        /*15f0*/ 	.word	0x00000004
        /*15f4*/ 	.word	0x00030860
        /*15f8*/ 	.short	0x010a
        /*15fa*/ 	.byte	0x3f
	.zero		1


	//   ....[75]....
        /*15fc*/ 	.word	0x000279f0
        /*1600*/ 	.word	0x00000004
        /*1604*/ 	.word	0x00030850
        /*1608*/ 	.short	0x0107
        /*160a*/ 	.byte	0x3f
	.zero		1


	//   ....[76]....
        /*160c*/ 	.word	0x00027ab0
        /*1610*/ 	.word	0x00000004
        /*1614*/ 	.word	0x00030850
        /*1618*/ 	.short	0x0101
        /*161a*/ 	.byte	0x3f
	.zero		1


	//   ....[77]....
        /*161c*/ 	.word	0x000287e0
        /*1620*/ 	.word	0x00000005
        /*1624*/ 	.word	0x00030820
        /*1628*/ 	.short	0x010a
        /*162a*/ 	.byte	0x3f
	.zero		1


	//   ....[78]....
        /*162c*/ 	.word	0x00028950
        /*1630*/ 	.word	0x00000003
        /*1634*/ 	.word	0x00030840
        /*1638*/ 	.short	0x010a
        /*163a*/ 	.byte	0x3f
	.zero		1


	//   ....[79]....
        /*163c*/ 	.word	0x000289f0
        /*1640*/ 	.word	0x00000019
        /*1644*/ 	.word	0x00030840
        /*1648*/ 	.short	0x010a
        /*164a*/ 	.byte	0x3f
	.zero		1


	//   ....[80]....
        /*164c*/ 	.word	0x00028a30
        /*1650*/ 	.word	0x00000003
        /*1654*/ 	.word	0x00030860
        /*1658*/ 	.short	0x010a
        /*165a*/ 	.byte	0x3f
	.zero		1


	//   ....[81]....
        /*165c*/ 	.word	0x00028a70
        /*1660*/ 	.word	0x00000019
        /*1664*/ 	.word	0x00030860
        /*1668*/ 	.short	0x010a
        /*166a*/ 	.byte	0x3f
	.zero		1


	//   ....[82]....
        /*166c*/ 	.word	0x00028ad0
        /*1670*/ 	.word	0x00000059
        /*1674*/ 	.word	0x00030890
        /*1678*/ 	.short	0x010a
        /*167a*/ 	.byte	0x3f
	.zero		1


	//   ....[83]....
        /*167c*/ 	.word	0x00028d80
        /*1680*/ 	.word	0x00000059
        /*1684*/ 	.word	0x00030890
        /*1688*/ 	.short	0x010a
        /*168a*/ 	.byte	0x3f
	.zero		1


	//   ....[84]....
        /*168c*/ 	.word	0x00029030
        /*1690*/ 	.word	0x00000059
        /*1694*/ 	.word	0x00030890
        /*1698*/ 	.short	0x010a
        /*169a*/ 	.byte	0x3f
	.zero		1


	//   ....[85]....
        /*169c*/ 	.word	0x000292e0
        /*16a0*/ 	.word	0x00000059
        /*16a4*/ 	.word	0x000308b0
        /*16a8*/ 	.short	0x010a
        /*16aa*/ 	.byte	0x3f
	.zero		1


	//   ....[86]....
        /*16ac*/ 	.word	0x00029a40
        /*16b0*/ 	.word	0x00000012
        /*16b4*/ 	.word	0x00030800
        /*16b8*/ 	.short	0x010a
        /*16ba*/ 	.byte	0x3f
	.zero		1


	//   ....[87]....
        /*16bc*/ 	.word	0x0002a1a0
        /*16c0*/ 	.word	0x00000012
        /*16c4*/ 	.word	0x00030800
        /*16c8*/ 	.short	0x010a
        /*16ca*/ 	.byte	0x3f
	.zero		1


	//   ....[88]....
        /*16cc*/ 	.word	0x0002a1f0
        /*16d0*/ 	.word	0x00000008
        /*16d4*/ 	.word	0x00030830
        /*16d8*/ 	.short	0x010a
        /*16da*/ 	.byte	0x3f
	.zero		1


	//   ....[89]....
        /*16dc*/ 	.word	0x0002a240
        /*16e0*/ 	.word	0x000000df
        /*16e4*/ 	.word	0x00030830
        /*16e8*/ 	.short	0x010a
        /*16ea*/ 	.byte	0x3f
	.zero		1


	//   ....[90]....
        /*16ec*/ 	.word	0x0002a290
        /*16f0*/ 	.word	0x000000da
        /*16f4*/ 	.word	0x00030850
        /*16f8*/ 	.short	0x010a
        /*16fa*/ 	.byte	0x3f
	.zero		1


	//   ....[91]....
        /*16fc*/ 	.word	0x0002a2e0
        /*1700*/ 	.word	0x000000df
        /*1704*/ 	.word	0x00030830
        /*1708*/ 	.short	0x010a
        /*170a*/ 	.byte	0x3f
	.zero		1


	//   ....[92]....
        /*170c*/ 	.word	0x0002a330
        /*1710*/ 	.word	0x00000008
        /*1714*/ 	.word	0x00030850
        /*1718*/ 	.short	0x010a
        /*171a*/ 	.byte	0x3f
	.zero		1


	//   ....[93]....
        /*171c*/ 	.word	0x0002a380
        /*1720*/ 	.word	0x000000df
        /*1724*/ 	.word	0x00030830
        /*1728*/ 	.short	0x010a
        /*172a*/ 	.byte	0x3f
	.zero		1


	//   ....[94]....
        /*172c*/ 	.word	0x0002a3d0
        /*1730*/ 	.word	0x000000de
        /*1734*/ 	.word	0x00030850
        /*1738*/ 	.short	0x010a
        /*173a*/ 	.byte	0x3f
	.zero		1


	//   ....[95]....
        /*173c*/ 	.word	0x0002a420
        /*1740*/ 	.word	0x00000008
        /*1744*/ 	.word	0x00030850
        /*1748*/ 	.short	0x010a
        /*174a*/ 	.byte	0x3f
	.zero		1


	//   ....[96]....
        /*174c*/ 	.word	0x0002a5c0
        /*1750*/ 	.word	0x00000017
        /*1754*/ 	.word	0x00030820
        /*1758*/ 	.short	0x010a
        /*175a*/ 	.byte	0x3f
	.zero		1


	//   ....[97]....
        /*175c*/ 	.word	0x0002a610
        /*1760*/ 	.word	0x0000000d
        /*1764*/ 	.word	0x000308a0
        /*1768*/ 	.short	0x010a
        /*176a*/ 	.byte	0x3f
	.zero		1


	//   ....[98]....
        /*176c*/ 	.word	0x0002a660
        /*1770*/ 	.word	0x0000000d
        /*1774*/ 	.word	0x000308c0
        /*1778*/ 	.short	0x010a
        /*177a*/ 	.byte	0x3f
	.zero		1


	//   ....[99]....
        /*177c*/ 	.word	0x0002a6b0
        /*1780*/ 	.word	0x00000006
        /*1784*/ 	.word	0x000308a0
        /*1788*/ 	.short	0x010a
        /*178a*/ 	.byte	0x3f
	.zero		1


	//   ....[100]....
        /*178c*/ 	.word	0x0002a700
        /*1790*/ 	.word	0x00000006
        /*1794*/ 	.word	0x000308c0
        /*1798*/ 	.short	0x010a
        /*179a*/ 	.byte	0x3f
	.zero		1


	//   ....[101]....
        /*179c*/ 	.word	0x0002a820
        /*17a0*/ 	.word	0x00000004
        /*17a4*/ 	.word	0x00030840
        /*17a8*/ 	.short	0x010a
        /*17aa*/ 	.byte	0x3f
	.zero		1


	//   ....[102]....
        /*17ac*/ 	.word	0x0002b9b0
        /*17b0*/ 	.word	0x00000017
        /*17b4*/ 	.word	0x00030820
        /*17b8*/ 	.short	0x010a
        /*17ba*/ 	.byte	0x3f
	.zero		1


	//   ....[103]....
        /*17bc*/ 	.word	0x0002ba00
        /*17c0*/ 	.word	0x00000007
        /*17c4*/ 	.word	0x00030840
        /*17c8*/ 	.short	0x010a
        /*17ca*/ 	.byte	0x3f
	.zero		1


	//   ....[104]....
        /*17cc*/ 	.word	0x0002c020
        /*17d0*/ 	.word	0x00000007
        /*17d4*/ 	.word	0x00030860
        /*17d8*/ 	.short	0x010a
        /*17da*/ 	.byte	0x3f
	.zero		1


	//   ....[105]....
        /*17dc*/ 	.word	0x0002c660
        /*17e0*/ 	.word	0x00000004
        /*17e4*/ 	.word	0x00030860
        /*17e8*/ 	.short	0x010a
        /*17ea*/ 	.byte	0x3f
	.zero		1


	//   ....[106]....
        /*17ec*/ 	.word	0x0002d680
        /*17f0*/ 	.word	0x00000005
        /*17f4*/ 	.word	0x00030820
        /*17f8*/ 	.short	0x010a
        /*17fa*/ 	.byte	0x3f
	.zero		1


	//   ....[107]....
        /*17fc*/ 	.word	0x0002d820
        /*1800*/ 	.word	0x00000003
        /*1804*/ 	.word	0x00030840
        /*1808*/ 	.short	0x010a
        /*180a*/ 	.byte	0x3f
	.zero		1


	//   ....[108]....
        /*180c*/ 	.word	0x0002d870
        /*1810*/ 	.word	0x00000019
        /*1814*/ 	.word	0x00030840
        /*1818*/ 	.short	0x010a
        /*181a*/ 	.byte	0x3f
	.zero		1


	//   ....[109]....
        /*181c*/ 	.word	0x0002d8c0
        /*1820*/ 	.word	0x00000003
        /*1824*/ 	.word	0x00030860
        /*1828*/ 	.short	0x010a
        /*182a*/ 	.byte	0x3f
	.zero		1


	//----- nvinfo : EIATTR_NUM_MBARRIERS
	.align		4
.L_241:
        /*182c*/ 	.byte	0x03, 0x38
        /*182e*/ 	.short	0x0016


	//----- nvinfo : EIATTR_EXIT_INSTR_OFFSETS
	.align		4
        /*1830*/ 	.byte	0x04, 0x1c
        /*1832*/ 	.short	(.L_243 - .L_242)


	//   ....[0]....
.L_242:
        /*1834*/ 	.word	0x00028ac0


	//----- nvinfo : EIATTR_MAX_THREADS
	.align		4
.L_243:
        /*1838*/ 	.byte	0x04, 0x05
        /*183a*/ 	.short	(.L_245 - .L_244)
.L_244:
        /*183c*/ 	.word	0x00000180
        /*1840*/ 	.word	0x00000001
        /*1844*/ 	.word	0x00000001


	//----- nvinfo : EIATTR_CRS_STACK_SIZE
	.align		4
.L_245:
        /*1848*/ 	.byte	0x04, 0x1e
        /*184a*/ 	.short	(.L_247 - .L_246)
.L_246:
        /*184c*/ 	.word	0x00000000


	//----- nvinfo : EIATTR_CBANK_PARAM_SIZE
	.align		4
.L_247:
        /*1850*/ 	.byte	0x03, 0x19
        /*1852*/ 	.short	0x0af0


	//----- nvinfo : EIATTR_PARAM_CBANK
	.align		4
        /*1854*/ 	.byte	0x04, 0x0a
        /*1856*/ 	.short	(.L_249 - .L_248)
	.align		4
.L_248:
        /*1858*/ 	.word	index@(.nv.constant0._ZN7cutlass13device_kernelIN5flash11enable_sm90INS1_16FlashAttnFwdSm90INS1_25CollectiveMainloopFwdSm90ILi2EN4cute5tupleIJNS5_1CILi1EEES8_S8_EEENS6_IJNS7_ILi128EEENS7_ILi64EEENS7_ILi256EEEEEELi256ENS_6half_tEfNS_4arch4Sm90ELb0ELb1ELb0ELb1ELb1ELb1ELb0ELb1ELb1ELb1ELb0ELb0EEENS1_21CollectiveEpilogueFwdINS6_IJSA_SC_SB_EEES9_SE_SG_Li256ELb1ELb1ELb0ELb0EEENS1_36VarlenDynamicPersistentTileSchedulerILi128ELi64ELi256ELi128ELb0ELb1ELb1ELb1ELb0ELb1EEEEEEEEEvNT_6ParamsE)
        /*185c*/ 	.short	0x0210
        /*185e*/ 	.short	0x0af0


	//----- nvinfo : EIATTR_SW_WAR
	.align		4
.L_249:
        /*1860*/ 	.byte	0x04, 0x36
        /*1862*/ 	.short	(.L_251 - .L_250)
.L_250:
        /*1864*/ 	.word	0x00000008
.L_251:


//--------------------- .nv.info._ZN7cutlass13device_kernelIN5flash11enable_sm90INS1_16FlashAttnFwdSm90INS1_25CollectiveMainloopFwdSm90ILi2EN4cute5tupleIJNS5_1CILi1EEES8_S8_EEENS6_IJNS7_ILi128EEENS7_ILi80EEENS7_ILi256EEEEEELi256ENS_6half_tEfNS_4arch4Sm90ELb1ELb0ELb0ELb0ELb1ELb0ELb0ELb1ELb1ELb1ELb0ELb0EEENS1_21CollectiveEpilogueFwdINS6_IJSA_SC_SB_EEES9_SE_SG_Li256ELb0ELb1ELb0ELb0EEENS1_30DynamicPersistentTileSchedulerILi256ELi128ELb0ELb1ELb1EEEEEEEEEvNT_6ParamsE --------------------------
	.section	.nv.info._ZN7cutlass13device_kernelIN5flash11enable_sm90INS1_16FlashAttnFwdSm90INS1_25CollectiveMainloopFwdSm90ILi2EN4cute5tupleIJNS5_1CILi1EEES8_S8_EEENS6_IJNS7_ILi128EEENS7_ILi80EEENS7_ILi256EEEEEELi256ENS_6half_tEfNS_4arch4Sm90ELb1ELb0ELb0ELb0ELb1ELb0ELb0ELb1ELb1ELb1ELb0ELb0EEENS1_21CollectiveEpilogueFwdINS6_IJSA_SC_SB_EEES9_SE_SG_Li256ELb0ELb1ELb0ELb0EEENS1_30DynamicPersistentTileSchedulerILi256ELi128ELb0ELb1ELb1EEEEEEEEEvNT_6ParamsE,"",@"SHT_CUDA_INFO"
	.sectionflags	@""
	.align	4


	//----- nvinfo : EIATTR_CUDA_API_VERSION
	.align		4
        /*0000*/ 	.byte	0x04, 0x37
        /*0002*/ 	.short	(.L_253 - .L_252)
.L_252:
        /*0004*/ 	.word	0x00000082


	//----- nvinfo : EIATTR_KPARAM_INFO
	.align		4
.L_253:
        /*0008*/ 	.byte	0x04, 0x17
        /*000a*/ 	.short	(.L_255 - .L_254)
.L_254:
        /*000c*/ 	.word	0x00000000
        /*0010*/ 	.short	0x0000
        /*0012*/ 	.short	0x0070
        /*0014*/ 	.byte	0x00, 0xf0, 0x01, 0x2a


	//----- nvinfo : EIATTR_SPARSE_MMA_MASK
	.align		4
.L_255:
        /*0018*/ 	.byte	0x03, 0x50
        /*001a*/ 	.short	0x0000


	//----- nvinfo : EIATTR_MAXREG_COUNT
	.align		4
        /*001c*/ 	.byte	0x03, 0x1b
        /*001e*/ 	.short	0x00a8


	//----- nvinfo : EIATTR_NUM_BARRIERS
	.align		4
        /*0020*/ 	.byte	0x02, 0x4c
        /*0022*/ 	.byte	0x09
	.zero		1


	//----- nvinfo : EIATTR_EXTERNS
	.align		4
        /*0024*/ 	.byte	0x04, 0x0f
        /*0026*/ 	.short	(.L_257 - .L_256)


	//   ....[0]....
	.align		4
.L_256:
        /*0028*/ 	.word	index@(__assertfail)


	//----- nvinfo : EIATTR_ANNOTATIONS
	.align		4
.L_257:
        /*002c*/ 	.byte	0x04, 0x55
        /*002e*/ 	.short	(.L_259 - .L_258)


	//   ....[0]....
.L_258:
        /*0030*/ 	.word	0x00000001
        /*0034*/ 	.byte	0xa0, 0x08, 0x00, 0x00, 0x01, 0x00, 0x00, 0x00, 0x60, 0x09, 0x00, 0x00, 0x01, 0x00, 0x00, 0x00
        /*0044*/ 	.byte	0xb0, 0x0c, 0x00, 0x00, 0x01, 0x00, 0x00, 0x00, 0x70, 0x18, 0x00, 0x00, 0x01, 0x00, 0x00, 0x00
        /*0054*/ 	.byte	0xc0, 0x10, 0x01, 0x00, 0x01, 0x00, 0x00, 0x00, 0x60, 0x11, 0x01, 0x00, 0x01, 0x00, 0x00, 0x00
        /*0064*/ 	.byte	0xe0, 0x11, 0x01, 0x00, 0x01, 0x00, 0x00, 0x00, 0xa0, 0x36, 0x01, 0x00, 0x01, 0x00, 0x00, 0x00
        /*0074*/ 	.byte	0xc0, 0x36, 0x01, 0x00, 0x01, 0x00, 0x00, 0x00, 0xb0, 0x50, 0x01, 0x00, 0x01, 0x00, 0x00, 0x00
        /*0084*/ 	.byte	0x50, 0x52, 0x01, 0x00


	//----- nvinfo : EIATTR_MERCURY_ISA_VERSION
	.align		4
.L_259:
        /*0088*/ 	.byte	0x03, 0x5f
        /*008a*/ 	.short	0x0101


	//----- nvinfo : EIATTR_INT_WARP_WIDE_INSTR_OFFSETS
	.align		4
        /*008c*/ 	.byte	0x04, 0x31
        /*008e*/ 	.short	(.L_261 - .L_260)


	//   ....[0]....
.L_260:
        /*0090*/ 	.word	0x000000c0


	//   ....[1]....
        /*0094*/ 	.word	0x000000d0


	//   ....[2]....
        /*0098*/ 	.word	0x00000170


	//   ....[3]....
        /*009c*/ 	.word	0x00011af0


	//   ....[4]....
        /*00a0*/ 	.word	0x00011b80


	//   ....[5]....
        /*00a4*/ 	.word	0x000147f0


	//   ....[6]....
        /*00a8*/ 	.word	0x00014880


	//----- nvinfo : EIATTR_COOP_GROUP_MASK_REGIDS
	.align		4
.L_261:
        /*00ac*/ 	.byte	0x04, 0x29
        /*00ae*/ 	.short	(.L_263 - .L_262)


	//   ....[0]....
.L_262:
        /*00b0*/ 	.word	0xffffffff


	//   ....[1]....
        /*00b4*/ 	.word	0xffffffff


	//   ....[2]....
        /*00b8*/ 	.word	0xffffffff


	//   ....[3]....
        /*00bc*/ 	.word	0xffffffff


	//   ....[4]....
        /*00c0*/ 	.word	0xffffffff


	//   ....[5]....
        /*00c4*/ 	.word	0xffffffff


	//   ....[6]....
        /*00c8*/ 	.word	0xffffffff


	//   ....[7]....
        /*00cc*/ 	.word	0xffffffff


	//   ....[8]....
        /*00d0*/ 	.word	0xffffffff


	//   ....[9]....
        /*00d4*/ 	.word	0xffffffff


	//   ....[10]....
        /*00d8*/ 	.word	0xffffffff


	//   ....[11]....
        /*00dc*/ 	.word	0xffffffff


	//   ....[12]....
        /*00e0*/ 	.word	0xffffffff


	//   ....[13]....
        /*00e4*/ 	.word	0xffffffff


	//   ....[14]....
        /*00e8*/ 	.word	0xffffffff


	//   ....[15]....
        /*00ec*/ 	.word	0xffffffff


	//   ....[16]....
        /*00f0*/ 	.word	0xffffffff


	//   ....[17]....
        /*00f4*/ 	.word	0xffffffff


	//   ....[18]....
        /*00f8*/ 	.word	0xffffffff


	//   ....[19]....
        /*00fc*/ 	.word	0xffffffff


	//   ....[20]....
        /*0100*/ 	.word	0xffffffff


	//   ....[21]....
        /*0104*/ 	.word	0xffffffff


	//   ....[22]....
        /*0108*/ 	.word	0xffffffff


	//   ....[23]....
        /*010c*/ 	.word	0xffffffff


	//   ....[24]....
        /*0110*/ 	.word	0xffffffff


	//   ....[25]....
        /*0114*/ 	.word	0xffffffff


	//   ....[26]....
        /*0118*/ 	.word	0xffffffff


	//   ....[27]....
        /*011c*/ 	.word	0xffffffff


	//   ....[28]....
        /*0120*/ 	.word	0xffffffff


	//   ....[29]....
        /*0124*/ 	.word	0xffffffff


	//   ....[30]....
        /*0128*/ 	.word	0xffffffff


	//   ....[31]....
        /*012c*/ 	.word	0xffffffff


	//   ....[32]....
        /*0130*/ 	.word	0xffffffff


	//   ....[33]....
        /*0134*/ 	.word	0xffffffff


	//   ....[34]....
        /*0138*/ 	.word	0xffffffff


	//   ....[35]....
        /*013c*/ 	.word	0xffffffff


	//   ....[36]....
        /*0140*/ 	.word	0xffffffff


	//   ....[37]....
        /*0144*/ 	.word	0xffffffff


	//   ....[38]....
        /*0148*/ 	.word	0xffffffff


	//   ....[39]....
        /*014c*/ 	.word	0xffffffff


	//   ....[40]....
        /*0150*/ 	.word	0xffffffff


	//   ....[41]....
        /*0154*/ 	.word	0xffffffff


	//   ....[42]....
        /*0158*/ 	.word	0xffffffff


	//   ....[43]....
        /*015c*/ 	.word	0xffffffff


	//   ....[44]....
        /*0160*/ 	.word	0xffffffff


	//   ....[45]....
        /*0164*/ 	.word	0xffffffff


	//   ....[46]....
        /*0168*/ 	.word	0xffffffff


	//   ....[47]....
        /*016c*/ 	.word	0xffffffff


	//   ....[48]....
        /*0170*/ 	.word	0xffffffff


	//   ....[49]....
        /*0174*/ 	.word	0xffffffff


	//   ....[50]....
        /*0178*/ 	.word	0xffffffff


	//   ....[51]....
        /*017c*/ 	.word	0xffffffff


	//   ....[52]....
        /*0180*/ 	.word	0xffffffff


	//   ....[53]....
        /*0184*/ 	.word	0xffffffff


	//   ....[54]....
        /*0188*/ 	.word	0xffffffff


	//   ....[55]....
        /*018c*/ 	.word	0xffffffff


	//   ....[56]....
        /*0190*/ 	.word	0xffffffff


	//   ....[57]....
        /*0194*/ 	.word	0xffffffff


	//   ....[58]....
        /*0198*/ 	.word	0xffffffff


	//   ....[59]....
        /*019c*/ 	.word	0xffffffff


	//   ....[60]....
        /*01a0*/ 	.word	0xffffffff


	//   ....[61]....
        /*01a4*/ 	.word	0xffffffff


	//   ....[62]....
        /*01a8*/ 	.word	0xffffffff


	//   ....[63]....
        /*01ac*/ 	.word	0xffffffff


	//   ....[64]....
        /*01b0*/ 	.word	0xffffffff


	//   ....[65]....
        /*01b4*/ 	.word	0xffffffff


	//   ....[66]....
        /*01b8*/ 	.word	0xffffffff


	//   ....[67]....
        /*01bc*/ 	.word	0xffffffff


	//   ....[68]....
        /*01c0*/ 	.word	0xffffffff


	//   ....[69]....
        /*01c4*/ 	.word	0xffffffff


	//   ....[70]....
        /*01c8*/ 	.word	0xffffffff


	//   ....[71]....
        /*01cc*/ 	.word	0xffffffff


	//   ....[72]....
        /*01d0*/ 	.word	0xffffffff


	//   ....[73]....
        /*01d4*/ 	.word	0xffffffff


	//   ....[74]....
        /*01d8*/ 	.word	0xffffffff


	//   ....[75]....
        /*01dc*/ 	.word	0xffffffff


	//   ....[76]....
        /*01e0*/ 	.word	0xffffffff


	//   ....[77]....
        /*01e4*/ 	.word	0xffffffff


	//   ....[78]....
        /*01e8*/ 	.word	0xffffffff


	//   ....[79]....
        /*01ec*/ 	.word	0xffffffff


	//   ....[80]....
        /*01f0*/ 	.word	0xffffffff


	//   ....[81]....
        /*01f4*/ 	.word	0xffffffff


	//   ....[82]....
        /*01f8*/ 	.word	0xffffffff


	//   ....[83]....
        /*01fc*/ 	.word	0xffffffff


	//   ....[84]....
        /*0200*/ 	.word	0xffffffff


	//   ....[85]....
        /*0204*/ 	.word	0xffffffff


	//   ....[86]....
        /*0208*/ 	.word	0xffffffff


	//   ....[87]....
        /*020c*/ 	.word	0xffffffff


	//   ....[88]....
        /*0210*/ 	.word	0xffffffff


	//   ....[89]....
        /*0214*/ 	.word	0xffffffff


	//   ....[90]....
        /*0218*/ 	.word	0xffffffff


	//   ....[91]....
        /*021c*/ 	.word	0xffffffff


	//   ....[92]....
        /*0220*/ 	.word	0xffffffff


	//   ....[93]....
        /*0224*/ 	.word	0xffffffff


	//   ....[94]....
        /*0228*/ 	.word	0xffffffff


	//   ....[95]....
        /*022c*/ 	.word	0xffffffff


	//   ....[96]....
        /*0230*/ 	.word	0xffffffff


	//   ....[97]....
        /*0234*/ 	.word	0xffffffff


	//   ....[98]....
        /*0238*/ 	.word	0xffffffff


	//   ....[99]....
        /*023c*/ 	.word	0xffffffff


	//   ....[100]....
        /*0240*/ 	.word	0xffffffff


	//   ....[101]....
        /*0244*/ 	.word	0xffffffff


	//   ....[102]....
        /*0248*/ 	.word	0xffffffff


	//   ....[103]....
        /*024c*/ 	.word	0xffffffff


	//   ....[104]....
        /*0250*/ 	.word	0xffffffff


	//   ....[105]....
        /*0254*/ 	.word	0xffffffff


	//   ....[106]....
        /*0258*/ 	.word	0x0500000f


	//   ....[107]....
        /*025c*/ 	.word	0x0500000f


	//   ....[108]....
        /*0260*/ 	.word	0x0500000f


	//   ....[109]....
        /*0264*/ 	.word	0x0500000f


	//   ....[110]....
        /*0268*/ 	.word	0x0500000f


	//   ....[111]....
        /*026c*/ 	.word	0x0500000f


	//   ....[112]....
        /*0270*/ 	.word	0x0500000f


	//   ....[113]....
        /*0274*/ 	.word	0x0500000f


	//   ....[114]....
        /*0278*/ 	.word	0x0500000f


	//   ....[115]....
        /*027c*/ 	.word	0x0500000f


	//   ....[116]....
        /*0280*/ 	.word	0x0500000f


	//   ....[117]....
        /*0284*/ 	.word	0x0500000f


	//   ....[118]....
        /*0288*/ 	.word	0x0500000f


	//   ....[119]....
        /*028c*/ 	.word	0x0500000f


	//   ....[120]....
        /*0290*/ 	.word	0x0500000f


	//   ....[121]....
        /*0294*/ 	.word	0x0500000f


	//   ....[122]....
        /*0298*/ 	.word	0x0500000f


	//   ....[123]....
        /*029c*/ 	.word	0x0500000f


	//   ....[124]....
        /*02a0*/ 	.word	0x0500000f


	//   ....[125]....
        /*02a4*/ 	.word	0x0500000f


	//   ....[126]....
        /*02a8*/ 	.word	0x0500000f


	//   ....[127]....
        /*02ac*/ 	.word	0x0500000f


	//   ....[128]....
        /*02b0*/ 	.word	0x0500000f


	//   ....[129]....
        /*02b4*/ 	.word	0x0500000f


	//   ....[130]....
        /*02b8*/ 	.word	0x0500000f


	//   ....[131]....
        /*02bc*/ 	.word	0x0500000f


	//   ....[132]....
        /*02c0*/ 	.word	0x0500000f


	//   ....[133]....
        /*02c4*/ 	.word	0x0500000f


	//   ....[134]....
        /*02c8*/ 	.word	0x0500000f


	//   ....[135]....
        /*02cc*/ 	.word	0x0500000f


	//   ....[136]....
        /*02d0*/ 	.word	0x0500000f


	//   ....[137]....
        /*02d4*/ 	.word	0x0500000f


	//   ....[138]....
        /*02d8*/ 	.word	0x0500000f


	//   ....[139]....
        /*02dc*/ 	.word	0x0500000f


	//   ....[140]....
        /*02e0*/ 	.word	0x0500000f


	//   ....[141]....
        /*02e4*/ 	.word	0x0500000f


	//   ....[142]....
        /*02e8*/ 	.word	0x0500000f


	//   ....[143]....
        /*02ec*/ 	.word	0x0500000f


	//   ....[144]....
        /*02f0*/ 	.word	0x0500000f


	//   ....[145]....
        /*02f4*/ 	.word	0x0500000f


	//   ....[146]....
        /*02f8*/ 	.word	0x0500000f


	//   ....[147]....
        /*02fc*/ 	.word	0x0500000f


	//   ....[148]....
        /*0300*/ 	.word	0x0500000f


	//   ....[149]....
        /*0304*/ 	.word	0x0500000f


	//   ....[150]....
        /*0308*/ 	.word	0x0500000f


	//   ....[151]....
        /*030c*/ 	.word	0x0500000f


	//   ....[152]....
        /*0310*/ 	.word	0x0500000f


	//   ....[153]....
        /*0314*/ 	.word	0x0500000f


	//   ....[154]....
        /*0318*/ 	.word	0x0500000f


	//   ....[155]....
        /*031c*/ 	.word	0x0500000f


	//   ....[156]....
        /*0320*/ 	.word	0x0500000f


	//   ....[157]....
        /*0324*/ 	.word	0x0500000f


	//   ....[158]....
        /*0328*/ 	.word	0x0500000f


	//   ....[159]....
        /*032c*/ 	.word	0x0500000f


	//   ....[160]....
        /*0330*/ 	.word	0x0500000f


	//   ....[161]....
        /*0334*/ 	.word	0x0500000f


	//   ....[162]....
        /*0338*/ 	.word	0x0500000f


	//   ....[163]....
        /*033c*/ 	.word	0x0500000f


	//   ....[164]....
        /*0340*/ 	.word	0x0500000f


	//----- nvinfo : EIATTR_COOP_GROUP_INSTR_OFFSETS
	.align		4
.L_263:
        /*0344*/ 	.byte	0x04, 0x28
        /*0346*/ 	.short	(.L_265 - .L_264)


	//   ....[0]....
.L_264:
        /*0348*/ 	.word	0x00000070


	//   ....[1]....
        /*034c*/ 	.word	0x000000b0


	//   ....[2]....
        /*0350*/ 	.word	0x000002d0


	//   ....[3]....
        /*0354*/ 	.word	0x00000430


	//   ....[4]....
        /*0358*/ 	.word	0x00000550


	//   ....[5]....
        /*035c*/ 	.word	0x000006b0


	//   ....[6]....
        /*0360*/ 	.word	0x00001670


	//   ....[7]....
        /*0364*/ 	.word	0x000040e0


	//   ....[8]....
        /*0368*/ 	.word	0x00004120


	//   ....[9]....
        /*036c*/ 	.word	0x000047e0


	//   ....[10]....
        /*0370*/ 	.word	0x00004900


	//   ....[11]....
        /*0374*/ 	.word	0x00004bc0


	//   ....[12]....
        /*0378*/ 	.word	0x00004d30


	//   ....[13]....
        /*037c*/ 	.word	0x00008160


	//   ....[14]....
        /*0380*/ 	.word	0x00008560


	//   ....[15]....
        /*0384*/ 	.word	0x00008580


	//   ....[16]....
        /*0388*/ 	.word	0x00008600


	//   ....[17]....
        /*038c*/ 	.word	0x00008bb0


	//   ....[18]....
        /*0390*/ 	.word	0x00008c30


	//   ....[19]....
        /*0394*/ 	.word	0x0000c4d0


	//   ....[20]....
        /*0398*/ 	.word	0x0000c4e0


	//   ....[21]....
        /*039c*/ 	.word	0x0000c540


	//   ....[22]....
        /*03a0*/ 	.word	0x0000c560


	//   ....[23]....
        /*03a4*/ 	.word	0x0000d8b0


	//   ....[24]....
        /*03a8*/ 	.word	0x0000d8e0


	//   ....[25]....
        /*03ac*/ 	.word	0x0000d980


	//   ....[26]....
        /*03b0*/ 	.word	0x0000d9e0


	//   ....[27]....
        /*03b4*/ 	.word	0x0000f5f0


	//   ....[28]....
        /*03b8*/ 	.word	0x0000f620


	//   ....[29]....
        /*03bc*/ 	.word	0x0000f650


	//   ....[30]....
        /*03c0*/ 	.word	0x0000f6b0


	//   ....[31]....
        /*03c4*/ 	.word	0x0000fde0


	//   ....[32]....
        /*03c8*/ 	.word	0x0000fe10


	//   ....[33]....
        /*03cc*/ 	.word	0x0000ffa0


	//   ....[34]....
        /*03d0*/ 	.word	0x0000ffc0


	//   ....[35]....
        /*03d4*/ 	.word	0x00010100


	//   ....[36]....
        /*03d8*/ 	.word	0x00010120


	//   ....[37]....
        /*03dc*/ 	.word	0x00010270


	//   ....[38]....
        /*03e0*/ 	.word	0x00010290


	//   ....[39]....
        /*03e4*/ 	.word	0x00010a90


	//   ....[40]....
        /*03e8*/ 	.word	0x00010ab0


	//   ....[41]....
        /*03ec*/ 	.word	0x00010bf0


	//   ....[42]....
        /*03f0*/ 	.word	0x00010c10


	//   ....[43]....
        /*03f4*/ 	.word	0x00010d50


	//   ....[44]....
        /*03f8*/ 	.word	0x00010d70


	//   ....[45]....
        /*03fc*/ 	.word	0x00010ec0


	//   ....[46]....
        /*0400*/ 	.word	0x00010ee0


	//   ....[47]....
        /*0404*/ 	.word	0x000110f0


	//   ....[48]....
        /*0408*/ 	.word	0x00012630


	//   ....[49]....
        /*040c*/ 	.word	0x00012670


	//   ....[50]....
        /*0410*/ 	.word	0x000126a0


	//   ....[51]....
        /*0414*/ 	.word	0x000126e0


	//   ....[52]....
        /*0418*/ 	.word	0x00012780


	//   ....[53]....
        /*041c*/ 	.word	0x000127a0


	//   ....[54]....
        /*0420*/ 	.word	0x00012840


	//   ....[55]....
        /*0424*/ 	.word	0x00012860


	//   ....[56]....
        /*0428*/ 	.word	0x00012900


	//   ....[57]....
        /*042c*/ 	.word	0x00012920


	//   ....[58]....
        /*0430*/ 	.word	0x00013010


	//   ....[59]....
        /*0434*/ 	.word	0x00013030


	//   ....[60]....
        /*0438*/ 	.word	0x00013050


	//   ....[61]....
        /*043c*/ 	.word	0x000130b0


	//   ....[62]....
        /*0440*/ 	.word	0x00013140


	//   ....[63]....
        /*0444*/ 	.word	0x00013170


	//   ....[64]....
        /*0448*/ 	.word	0x00013200


	//   ....[65]....
        /*044c*/ 	.word	0x00013220


	//   ....[66]....
        /*0450*/ 	.word	0x000132c0


	//   ....[67]....
        /*0454*/ 	.word	0x000132f0


	//   ....[68]....
        /*0458*/ 	.word	0x00013380


	//   ....[69]....
        /*045c*/ 	.word	0x000133b0


	//   ....[70]....
        /*0460*/ 	.word	0x00013440


	//   ....[71]....
        /*0464*/ 	.word	0x00013470


	//   ....[72]....
        /*0468*/ 	.word	0x00013500


	//   ....[73]....
        /*046c*/ 	.word	0x00013520


	//   ....[74]....
        /*0470*/ 	.word	0x00013c70


	//   ....[75]....
        /*0474*/ 	.word	0x00013ca0


	//   ....[76]....
        /*0478*/ 	.word	0x00013cb0


	//   ....[77]....
        /*047c*/ 	.word	0x00013cd0


	//   ....[78]....
        /*0480*/ 	.word	0x00013d40


	//   ....[79]....
        /*0484*/ 	.word	0x00013d60


	//   ....[80]....
        /*0488*/ 	.word	0x00013dc0


	//   ....[81]....
        /*048c*/ 	.word	0x00013de0


	//   ....[82]....
        /*0490*/ 	.word	0x00013e40


	//   ....[83]....
        /*0494*/ 	.word	0x00013e60


	//   ....[84]....
        /*0498*/ 	.word	0x00014130


	//   ....[85]....
        /*049c*/ 	.word	0x00014150


	//   ....[86]....
        /*04a0*/ 	.word	0x00014170


	//   ....[87]....
        /*04a4*/ 	.word	0x00014210


	//   ....[88]....
        /*04a8*/ 	.word	0x00014230


	//   ....[89]....
        /*04ac*/ 	.word	0x000142d0


	//   ....[90]....
        /*04b0*/ 	.word	0x000142f0


	//   ....[91]....
        /*04b4*/ 	.word	0x00014390


	//   ....[92]....
        /*04b8*/ 	.word	0x000143b0


	//   ....[93]....
        /*04bc*/ 	.word	0x000143c0


	//   ....[94]....
        /*04c0*/ 	.word	0x000149e0


	//   ....[95]....
        /*04c4*/ 	.word	0x00014a00


	//   ....[96]....
        /*04c8*/ 	.word	0x00014a10


	//   ....[97]....
        /*04cc*/ 	.word	0x00014a30


	//   ....[98]....
        /*04d0*/ 	.word	0x00014af0


	//   ....[99]....
        /*04d4*/ 	.word	0x00014b20


	//   ....[100]....
        /*04d8*/ 	.word	0x00014bb0


	//   ....[101]....
        /*04dc*/ 	.word	0x00014be0


	//   ....[102]....
        /*04e0*/ 	.word	0x00014bf0


	//   ....[103]....
        /*04e4*/ 	.word	0x00014c80


	//   ....[104]....
        /*04e8*/ 	.word	0x00014ff0


	//   ....[105]....
        /*04ec*/ 	.word	0x000151d0


	//   ....[106]....
        /*04f0*/ 	.word	0x00015790


	//   ....[107]....
        /*04f4*/ 	.word	0x00015870


	//   ....[108]....
        /*04f8*/ 	.word	0x00015940


	//   ....[109]....
        /*04fc*/ 	.word	0x000159d0


	//   ....[110]....
        /*0500*/ 	.word	0x00015aa0


	//   ....[111]....
        /*0504*/ 	.word	0x00015b20


	//   ....[112]....
        /*0508*/ 	.word	0x00015c10


	//   ....[113]....
        /*050c*/ 	.word	0x00015c90


	//   ....[114]....
        /*0510*/ 	.word	0x00015d80


	//   ....[115]....
        /*0514*/ 	.word	0x00015e00


	//   ....[116]....
        /*0518*/ 	.word	0x00015ee0


	//   ....[117]....
        /*051c*/ 	.word	0x00015f70


	//   ....[118]....
        /*0520*/ 	.word	0x00015ff0


	//   ....[119]....
        /*0524*/ 	.word	0x00016070


	//   ....[120]....
        /*0528*/ 	.word	0x00016140


	//   ....[121]....
        /*052c*/ 	.word	0x000161b0


	//   ....[122]....
        /*0530*/ 	.word	0x000162b0


	//   ....[123]....
        /*0534*/ 	.word	0x00016320


	//   ....[124]....
        /*0538*/ 	.word	0x00016420


	//   ....[125]....
        /*053c*/ 	.word	0x00016490


	//   ....[126]....
        /*0540*/ 	.word	0x00016590


	//   ....[127]....
        /*0544*/ 	.word	0x00016600


	//   ....[128]....
        /*0548*/ 	.word	0x00016700


	//   ....[129]....
        /*054c*/ 	.word	0x00016780


	//   ....[130]....
        /*0550*/ 	.word	0x00016870


	//   ....[131]....
        /*0554*/ 	.word	0x000168e0


	//   ....[132]....
        /*0558*/ 	.word	0x000169c0


	//   ....[133]....
        /*055c*/ 	.word	0x00016af0


	//   ....[134]....
        /*0560*/ 	.word	0x00016ba0


	//   ....[135]....
        /*0564*/ 	.word	0x00016c00


	//   ....[136]....
        /*0568*/ 	.word	0x00016cd0


	//   ....[137]....
        /*056c*/ 	.word	0x00016d30


	//   ....[138]....
        /*0570*/ 	.word	0x00016e00


	//   ....[139]....
        /*0574*/ 	.word	0x00016e60


	//   ....[140]....
        /*0578*/ 	.word	0x00016f30


	//   ....[141]....
        /*057c*/ 	.word	0x00016f90


	//   ....[142]....
        /*0580*/ 	.word	0x00017060


	//   ....[143]....
        /*0584*/ 	.word	0x00017140


	//   ....[144]....
        /*0588*/ 	.word	0x000171e0


	//   ....[145]....
        /*058c*/ 	.word	0x00017240


	//   ....[146]....
        /*0590*/ 	.word	0x00017350


	//   ....[147]....
        /*0594*/ 	.word	0x000173b0


	//   ....[148]....
        /*0598*/ 	.word	0x000174c0


	//   ....[149]....
        /*059c*/ 	.word	0x00017520


	//   ....[150]....
        /*05a0*/ 	.word	0x00017630


	//   ....[151]....
        /*05a4*/ 	.word	0x00017690


	//   ....[152]....
        /*05a8*/ 	.word	0x00017750


	//   ....[153]....
        /*05ac*/ 	.word	0x000178b0


	//   ....[154]....
        /*05b0*/ 	.word	0x00017950


	//   ....[155]....
        /*05b4*/ 	.word	0x000179b0


	//   ....[156]....
        /*05b8*/ 	.word	0x00017a80


	//   ....[157]....
        /*05bc*/ 	.word	0x00017b60


	//   ....[158]....
        /*05c0*/ 	.word	0x00017c20


	//   ....[159]....
        /*05c4*/ 	.word	0x00017d00


	//   ....[160]....
        /*05c8*/ 	.word	0x00017dc0


	//   ....[161]....
        /*05cc*/ 	.word	0x00017ea0


	//   ....[162]....
        /*05d0*/ 	.word	0x00017f60


	//   ....[163]....
        /*05d4*/ 	.word	0x00018070


	//   ....[164]....
        /*05d8*/ 	.word	0x00018190


	//----- nvinfo : EIATTR_REG_RECONFIG
	.align		4
.L_265:
        /*05dc*/ 	.byte	0x01, 0x54
	.zero		2


	//----- nvinfo : EIATTR_SYSCALL_OFFSETS
	.align		4
        /*05e0*/ 	.byte	0x04, 0x46
        /*05e2*/ 	.short	(.L_267 - .L_266)


	//   ....[0]....
.L_266:
        /*05e4*/ 	.word	0x00001860


	//   ....[1]....
        /*05e8*/ 	.word	0x00011ce0


	//   ....[2]....
        /*05ec*/ 	.word	0x00011e30


	//   ....[3]....
        /*05f0*/ 	.word	0x00011f20


	//   ....[4]....
        /*05f4*/ 	.word	0x00012cb0


	//----- nvinfo : EIATTR_MBARRIER_INSTR_OFFSETS
	.align		4
.L_267:
        /*05f8*/ 	.byte	0x04, 0x39
        /*05fa*/ 	.short	(.L_269 - .L_268)


	//   ....[0]....
.L_268:
        /*05fc*/ 	.word	0x00000180
        /*0600*/ 	.word	0x000000ff
        /*0604*/ 	.word	0x00038800
        /*0608*/ 	.short	0x0100
        /*060a*/ 	.byte	0x08
	.zero		1


	//   ....[1]....
        /*060c*/ 	.word	0x00000190
        /*0610*/ 	.word	0x000000ff
        /*0614*/ 	.word	0x00038820
        /*0618*/ 	.short	0x0100
        /*061a*/ 	.byte	0x08
	.zero		1


	//   ....[2]....
        /*061c*/ 	.word	0x00000280
        /*0620*/ 	.word	0x000000ff
        /*0624*/ 	.word	0x00038830
        /*0628*/ 	.short	0x0100
        /*062a*/ 	.byte	0x08
	.zero		1


	//   ....[3]....
        /*062c*/ 	.word	0x00000290
        /*0630*/ 	.word	0x000000ff
        /*0634*/ 	.word	0x00038840
        /*0638*/ 	.short	0x0100
        /*063a*/ 	.byte	0x08
	.zero		1


	//   ....[4]....
        /*063c*/ 	.word	0x000002a0
        /*0640*/ 	.word	0x000000ff
        /*0644*/ 	.word	0x00038838
        /*0648*/ 	.short	0x0100
        /*064a*/ 	.byte	0x08
	.zero		1


	//   ....[5]....
        /*064c*/ 	.word	0x000002b0
        /*0650*/ 	.word	0x000000ff
        /*0654*/ 	.word	0x00038848
        /*0658*/ 	.short	0x0100
        /*065a*/ 	.byte	0x08
	.zero		1


	//   ....[6]....
        /*065c*/ 	.word	0x000003e0
        /*0660*/ 	.word	0x000000ff
        /*0664*/ 	.word	0x00038850
        /*0668*/ 	.short	0x0100
        /*066a*/ 	.byte	0x08
	.zero		1


	//   ....[7]....
        /*066c*/ 	.word	0x000003f0
        /*0670*/ 	.word	0x000000ff
        /*0674*/ 	.word	0x00038860
        /*0678*/ 	.short	0x0100
        /*067a*/ 	.byte	0x08
	.zero		1


	//   ....[8]....
        /*067c*/ 	.word	0x00000400
        /*0680*/ 	.word	0x000000ff
        /*0684*/ 	.word	0x00038858
        /*0688*/ 	.short	0x0100
        /*068a*/ 	.byte	0x08
	.zero		1


	//   ....[9]....
        /*068c*/ 	.word	0x00000410
        /*0690*/ 	.word	0x000000ff
        /*0694*/ 	.word	0x00038868
        /*0698*/ 	.short	0x0100
        /*069a*/ 	.byte	0x08
	.zero		1


	//   ....[10]....
        /*069c*/ 	.word	0x00000500
        /*06a0*/ 	.word	0x000000ff
        /*06a4*/ 	.word	0x00038870
        /*06a8*/ 	.short	0x0100
        /*06aa*/ 	.byte	0x06
	.zero		1


	//   ....[11]....
        /*06ac*/ 	.word	0x00000510
        /*06b0*/ 	.word	0x000000ff
        /*06b4*/ 	.word	0x00038880
        /*06b8*/ 	.short	0x0100
        /*06ba*/ 	.byte	0x06
	.zero		1


	//   ....[12]....
        /*06bc*/ 	.word	0x00000520
        /*06c0*/ 	.word	0x000000ff
        /*06c4*/ 	.word	0x00038878
        /*06c8*/ 	.short	0x0100
        /*06ca*/ 	.byte	0x06
	.zero		1


	//   ....[13]....
        /*06cc*/ 	.word	0x00000530
        /*06d0*/ 	.word	0x000000ff
        /*06d4*/ 	.word	0x00038888
        /*06d8*/ 	.short	0x0100
        /*06da*/ 	.byte	0x06
	.zero		1


	//   ....[14]....
        /*06dc*/ 	.word	0x00000660
        /*06e0*/ 	.word	0x000000ff
        /*06e4*/ 	.word	0x00038890
        /*06e8*/ 	.short	0x0100
        /*06ea*/ 	.byte	0x08
	.zero		1


	//   ....[15]....
        /*06ec*/ 	.word	0x00000670
        /*06f0*/ 	.word	0x000000ff
        /*06f4*/ 	.word	0x000388a0
        /*06f8*/ 	.short	0x0100
        /*06fa*/ 	.byte	0x08
	.zero		1


	//   ....[16]....
        /*06fc*/ 	.word	0x00000680
        /*0700*/ 	.word	0x000000ff
        /*0704*/ 	.word	0x00038898
        /*0708*/ 	.short	0x0100
        /*070a*/ 	.byte	0x08
	.zero		1


	//   ....[17]....
        /*070c*/ 	.word	0x00000690
        /*0710*/ 	.word	0x000000ff
        /*0714*/ 	.word	0x000388a8
        /*0718*/ 	.short	0x0100
        /*071a*/ 	.byte	0x08
	.zero		1


	//   ....[18]....
        /*071c*/ 	.word	0x000007d0
        /*0720*/ 	.word	0x000000ff
        /*0724*/ 	.word	0x000388b0
        /*0728*/ 	.short	0x0100
        /*072a*/ 	.byte	0x08
	.zero		1


	//   ....[19]....
        /*072c*/ 	.word	0x000007e0
        /*0730*/ 	.word	0x000000ff
        /*0734*/ 	.word	0x000388c0
        /*0738*/ 	.short	0x0100
        /*073a*/ 	.byte	0x08
	.zero		1


	//   ....[20]....
        /*073c*/ 	.word	0x000007f0
        /*0740*/ 	.word	0x000000ff
        /*0744*/ 	.word	0x000388b8
        /*0748*/ 	.short	0x0100
        /*074a*/ 	.byte	0x08
	.zero		1


	//   ....[21]....
        /*074c*/ 	.word	0x00000800
        /*0750*/ 	.word	0x000000ff
        /*0754*/ 	.word	0x000388c8
        /*0758*/ 	.short	0x0100
        /*075a*/ 	.byte	0x08
	.zero		1


	//   ....[22]....
        /*075c*/ 	.word	0x000018f0
        /*0760*/ 	.word	0x000000ff
        /*0764*/ 	.word	0x00038800
        /*0768*/ 	.short	0x010a
        /*076a*/ 	.byte	0x06
	.zero		1


	//   ....[23]....
        /*076c*/ 	.word	0x000019c0
        /*0770*/ 	.word	0x00000000
        /*0774*/ 	.word	0x00038830
        /*0778*/ 	.short	0x010a
        /*077a*/ 	.byte	0x3f
	.zero		1


	//   ....[24]....
        /*077c*/ 	.word	0x00001a00
        /*0780*/ 	.word	0x00000000
        /*0784*/ 	.word	0x00038830
        /*0788*/ 	.short	0x010a
        /*078a*/ 	.byte	0x3f
	.zero		1


	//   ....[25]....
        /*078c*/ 	.word	0x00004430
        /*0790*/ 	.word	0x000000ff
        /*0794*/ 	.word	0x00000000
        /*0798*/ 	.short	0x0101
        /*079a*/ 	.byte	0x04
	.zero		1


	//   ....[26]....
        /*079c*/ 	.word	0x000057e0
        /*07a0*/ 	.word	0x000000ff
        /*07a4*/ 	.word	0x00038830
        /*07a8*/ 	.short	0x010a
        /*07aa*/ 	.byte	0x3d
	.zero		1


	//   ....[27]....
        /*07ac*/ 	.word	0x00005820
        /*07b0*/ 	.word	0x000000ff
        /*07b4*/ 	.word	0x00038830
        /*07b8*/ 	.short	0x010a
        /*07ba*/ 	.byte	0x3d
	.zero		1


	//   ....[28]....
        /*07bc*/ 	.word	0x00007da0
        /*07c0*/ 	.word	0x000000ff
        /*07c4*/ 	.word	0x00038850
        /*07c8*/ 	.short	0x010a
        /*07ca*/ 	.byte	0x04
	.zero		1


	//   ....[29]....
        /*07cc*/ 	.word	0x00007de0
        /*07d0*/ 	.word	0x000000ff
        /*07d4*/ 	.word	0x00038850
        /*07d8*/ 	.short	0x010a
        /*07da*/ 	.byte	0x04
	.zero		1


	//   ....[30]....
        /*07dc*/ 	.word	0x000086d0
        /*07e0*/ 	.word	0x000000ff
        /*07e4*/ 	.word	0x00000000
        /*07e8*/ 	.short	0x0101
        /*07ea*/ 	.byte	0x3d
	.zero		1


	//   ....[31]....
        /*07ec*/ 	.word	0x00009400
        /*07f0*/ 	.word	0x000000ff
        /*07f4*/ 	.word	0x00000000
        /*07f8*/ 	.short	0x0101
        /*07fa*/ 	.byte	0x04
	.zero		1


	//   ....[32]....
        /*07fc*/ 	.word	0x000095d0
        /*0800*/ 	.word	0x000000ff
        /*0804*/ 	.word	0x00038830
        /*0808*/ 	.short	0x010a
        /*080a*/ 	.byte	0x04
	.zero		1


	//   ....[33]....
        /*080c*/ 	.word	0x00009610
        /*0810*/ 	.word	0x000000ff
        /*0814*/ 	.word	0x00038830
        /*0818*/ 	.short	0x010a
        /*081a*/ 	.byte	0x04
	.zero		1


	//   ....[34]....
        /*081c*/ 	.word	0x0000bf70
        /*0820*/ 	.word	0x000000ff
        /*0824*/ 	.word	0x00038850
        /*0828*/ 	.short	0x010a
        /*082a*/ 	.byte	0x04
	.zero		1


	//   ....[35]....
        /*082c*/ 	.word	0x0000bfb0
        /*0830*/ 	.word	0x000000ff
        /*0834*/ 	.word	0x00038850
        /*0838*/ 	.short	0x010a
        /*083a*/ 	.byte	0x04
	.zero		1


	//   ....[36]....
        /*083c*/ 	.word	0x0000c550
        /*0840*/ 	.word	0x000000ff
        /*0844*/ 	.word	0x00000000
        /*0848*/ 	.short	0x0101
        /*084a*/ 	.byte	0x06
	.zero		1


	//   ....[37]....
        /*084c*/ 	.word	0x0000cf00
        /*0850*/ 	.word	0x000000ff
        /*0854*/ 	.word	0x00000000
        /*0858*/ 	.short	0x0101
        /*085a*/ 	.byte	0x04
	.zero		1


	//   ....[38]....
        /*085c*/ 	.word	0x0000d820
        /*0860*/ 	.word	0x000000ff
        /*0864*/ 	.word	0x00038850
        /*0868*/ 	.short	0x010a
        /*086a*/ 	.byte	0x07
	.zero		1


	//   ....[39]....
        /*086c*/ 	.word	0x0000d860
        /*0870*/ 	.word	0x000000ff
        /*0874*/ 	.word	0x00038850
        /*0878*/ 	.short	0x010a
        /*087a*/ 	.byte	0x07
	.zero		1


	//   ....[40]....
        /*087c*/ 	.word	0x0000deb0
        /*0880*/ 	.word	0x000000ff
        /*0884*/ 	.word	0x00000000
        /*0888*/ 	.short	0x0101
        /*088a*/ 	.byte	0x04
	.zero		1


	//   ....[41]....
        /*088c*/ 	.word	0x0000fe00
        /*0890*/ 	.word	0x000000ff
        /*0894*/ 	.word	0x00000000
        /*0898*/ 	.short	0x0101
        /*089a*/ 	.byte	0x05
	.zero		1


	//   ....[42]....
        /*089c*/ 	.word	0x00012470
        /*08a0*/ 	.word	0x00000000
        /*08a4*/ 	.word	0x00038840
        /*08a8*/ 	.short	0x010a
        /*08aa*/ 	.byte	0x3f
	.zero		1


	//   ....[43]....
        /*08ac*/ 	.word	0x00012a90
        /*08b0*/ 	.word	0x00000000
        /*08b4*/ 	.word	0x00038830
        /*08b8*/ 	.short	0x0107
        /*08ba*/ 	.byte	0x3f
	.zero		1


	//   ....[44]....
        /*08bc*/ 	.word	0x00012b50
        /*08c0*/ 	.word	0x00000000
        /*08c4*/ 	.word	0x00038830
        /*08c8*/ 	.short	0x0101
        /*08ca*/ 	.byte	0x3f
	.zero		1


	//   ....[45]....
        /*08cc*/ 	.word	0x00013630
        /*08d0*/ 	.word	0x00000011
        /*08d4*/ 	.word	0x00038800
        /*08d8*/ 	.short	0x0107
        /*08da*/ 	.byte	0x3f
	.zero		1


	//   ....[46]....
        /*08dc*/ 	.word	0x00013720
        /*08e0*/ 	.word	0x00000011
        /*08e4*/ 	.word	0x00038800
        /*08e8*/ 	.short	0x0101
        /*08ea*/ 	.byte	0x3f
	.zero		1


	//   ....[47]....
        /*08ec*/ 	.word	0x00013740
        /*08f0*/ 	.word	0x00000011
        /*08f4*/ 	.word	0x00038820
        /*08f8*/ 	.short	0x010a
        /*08fa*/ 	.byte	0x3f
	.zero		1


	//   ....[48]....
        /*08fc*/ 	.word	0x00013a90
        /*0900*/ 	.word	0x00000006
        /*0904*/ 	.word	0x00038840
        /*0908*/ 	.short	0x010a
        /*090a*/ 	.byte	0x3f
	.zero		1


	//   ....[49]....
        /*090c*/ 	.word	0x00013f50
        /*0910*/ 	.word	0x00000006
        /*0914*/ 	.word	0x00038830
        /*0918*/ 	.short	0x0107
        /*091a*/ 	.byte	0x3f
	.zero		1


	//   ....[50]....
        /*091c*/ 	.word	0x00014000
        /*0920*/ 	.word	0x00000006
        /*0924*/ 	.word	0x00038830
        /*0928*/ 	.short	0x0101
        /*092a*/ 	.byte	0x3f
	.zero		1


	//   ....[51]....
        /*092c*/ 	.word	0x00014060
        /*0930*/ 	.word	0x00000006
        /*0934*/ 	.word	0x00038860
        /*0938*/ 	.short	0x010a
        /*093a*/ 	.byte	0x3f
	.zero		1


	//   ....[52]....
        /*093c*/ 	.word	0x00014560
        /*0940*/ 	.word	0x00000006
        /*0944*/ 	.word	0x00038850
        /*0948*/ 	.short	0x0107
        /*094a*/ 	.byte	0x3f
	.zero		1


	//   ....[53]....
        /*094c*/ 	.word	0x00014720
        /*0950*/ 	.word	0x00000006
        /*0954*/ 	.word	0x00038850
        /*0958*/ 	.short	0x0101
        /*095a*/ 	.byte	0x3f
	.zero		1


	//   ....[54]....
        /*095c*/ 	.word	0x00014920
        /*0960*/ 	.word	0x00000004
        /*0964*/ 	.word	0x00038860
        /*0968*/ 	.short	0x010a
        /*096a*/ 	.byte	0x3f
	.zero		1


	//   ....[55]....
        /*096c*/ 	.word	0x00014e00
        /*0970*/ 	.word	0x00000004
        /*0974*/ 	.word	0x00038850
        /*0978*/ 	.short	0x0107
        /*097a*/ 	.byte	0x3f
	.zero		1


	//   ....[56]....
        /*097c*/ 	.word	0x00014eb0
        /*0980*/ 	.word	0x00000004
        /*0984*/ 	.word	0x00038850
        /*0988*/ 	.short	0x0101
        /*098a*/ 	.byte	0x3f
	.zero		1


	//   ....[57]....
        /*098c*/ 	.word	0x00015150
        /*0990*/ 	.word	0x00000004
        /*0994*/ 	.word	0x00038820
        /*0998*/ 	.short	0x010a
        /*099a*/ 	.byte	0x3f
	.zero		1


	//   ....[58]....
        /*099c*/ 	.word	0x000152f0
        /*09a0*/ 	.word	0x00000005
        /*09a4*/ 	.word	0x00038840
        /*09a8*/ 	.short	0x010a
        /*09aa*/ 	.byte	0x3f
	.zero		1


	//   ....[59]....
        /*09ac*/ 	.word	0x00015390
        /*09b0*/ 	.word	0x00000017
        /*09b4*/ 	.word	0x00038840
        /*09b8*/ 	.short	0x010a
        /*09ba*/ 	.byte	0x3f
	.zero		1


	//   ....[60]....
        /*09bc*/ 	.word	0x000153d0
        /*09c0*/ 	.word	0x00000005
        /*09c4*/ 	.word	0x00038860
        /*09c8*/ 	.short	0x010a
        /*09ca*/ 	.byte	0x3f
	.zero		1


	//   ....[61]....
        /*09cc*/ 	.word	0x00015410
        /*09d0*/ 	.word	0x00000017
        /*09d4*/ 	.word	0x00038860
        /*09d8*/ 	.short	0x010a
        /*09da*/ 	.byte	0x3f
	.zero		1


	//   ....[62]....
        /*09dc*/ 	.word	0x00015490
        /*09e0*/ 	.word	0x00000003
        /*09e4*/ 	.word	0x00038800
        /*09e8*/ 	.short	0x010a
        /*09ea*/ 	.byte	0x3f
	.zero		1


	//   ....[63]....
        /*09ec*/ 	.word	0x000154e0
        /*09f0*/ 	.word	0x00000000
        /*09f4*/ 	.word	0x00038830
        /*09f8*/ 	.short	0x010a
        /*09fa*/ 	.byte	0x3f
	.zero		1


	//   ....[64]....
        /*09fc*/ 	.word	0x00015540
        /*0a00*/ 	.word	0x00000004
        /*0a04*/ 	.word	0x00038830
        /*0a08*/ 	.short	0x010a
        /*0a0a*/ 	.byte	0x3f
	.zero		1


	//   ....[65]....
        /*0a0c*/ 	.word	0x000155a0
        /*0a10*/ 	.word	0x00000002
        /*0a14*/ 	.word	0x00038850
        /*0a18*/ 	.short	0x010a
        /*0a1a*/ 	.byte	0x3f
	.zero		1


	//   ....[66]....
        /*0a1c*/ 	.word	0x00015600
        /*0a20*/ 	.word	0x00000004
        /*0a24*/ 	.word	0x00038830
        /*0a28*/ 	.short	0x010a
        /*0a2a*/ 	.byte	0x3f
	.zero		1


	//   ....[67]....
        /*0a2c*/ 	.word	0x00015660
        /*0a30*/ 	.word	0x00000002
        /*0a34*/ 	.word	0x00038850
        /*0a38*/ 	.short	0x010a
        /*0a3a*/ 	.byte	0x3f
	.zero		1


	//   ....[68]....
        /*0a3c*/ 	.word	0x000156c0
        /*0a40*/ 	.word	0x00000007
        /*0a44*/ 	.word	0x00038850
        /*0a48*/ 	.short	0x010a
        /*0a4a*/ 	.byte	0x3f
	.zero		1


	//   ....[69]....
        /*0a4c*/ 	.word	0x000157c0
        /*0a50*/ 	.word	0x00000000
        /*0a54*/ 	.word	0x00038840
        /*0a58*/ 	.short	0x010a
        /*0a5a*/ 	.byte	0x3f
	.zero		1


	//   ....[70]....
        /*0a5c*/ 	.word	0x000169f0
        /*0a60*/ 	.word	0x00000011
        /*0a64*/ 	.word	0x00038820
        /*0a68*/ 	.short	0x010a
        /*0a6a*/ 	.byte	0x3f
	.zero		1


	//   ....[71]....
        /*0a6c*/ 	.word	0x00016a40
        /*0a70*/ 	.word	0x00000006
        /*0a74*/ 	.word	0x00038840
        /*0a78*/ 	.short	0x010a
        /*0a7a*/ 	.byte	0x3f
	.zero		1


	//   ....[72]....
        /*0a7c*/ 	.word	0x00017090
        /*0a80*/ 	.word	0x00000006
        /*0a84*/ 	.word	0x00038860
        /*0a88*/ 	.short	0x010a
        /*0a8a*/ 	.byte	0x3f
	.zero		1


	//   ....[73]....
        /*0a8c*/ 	.word	0x00017800
        /*0a90*/ 	.word	0x00000004
        /*0a94*/ 	.word	0x00038860
        /*0a98*/ 	.short	0x010a
        /*0a9a*/ 	.byte	0x3f
	.zero		1


	//   ....[74]....
        /*0a9c*/ 	.word	0x000180b0
        /*0aa0*/ 	.word	0x00000004
        /*0aa4*/ 	.word	0x00038820
        /*0aa8*/ 	.short	0x010a
        /*0aaa*/ 	.byte	0x3f
	.zero		1


	//   ....[75]....
        /*0aac*/ 	.word	0x00018250
        /*0ab0*/ 	.word	0x00000005
        /*0ab4*/ 	.word	0x00038840
        /*0ab8*/ 	.short	0x010a
        /*0aba*/ 	.byte	0x3f
	.zero		1


	//   ....[76]....
        /*0abc*/ 	.word	0x000182a0
        /*0ac0*/ 	.word	0x00000017
        /*0ac4*/ 	.word	0x00038840
        /*0ac8*/ 	.short	0x010a
        /*0aca*/ 	.byte	0x3f
	.zero		1


	//   ....[77]....
        /*0acc*/ 	.word	0x000182f0
        /*0ad0*/ 	.word	0x00000005
        /*0ad4*/ 	.word	0x00038860
        /*0ad8*/ 	.short	0x010a
        /*0ada*/ 	.byte	0x3f
	.zero		1


	//----- nvinfo : EIATTR_NUM_MBARRIERS
	.align		4
.L_269:
        /*0adc*/ 	.byte	0x03, 0x38
        /*0ade*/ 	.short	0x0016


	//----- nvinfo : EIATTR_EXIT_INSTR_OFFSETS
	.align		4
        /*0ae0*/ 	.byte	0x04, 0x1c
        /*0ae2*/ 	.short	(.L_271 - .L_270)


	//   ....[0]....
.L_270:
        /*0ae4*/ 	.word	0x00000950


	//   ....[1]....
        /*0ae8*/ 	.word	0x00011060


	//   ....[2]....
        /*0aec*/ 	.word	0x00015460


	//----- nvinfo : EIATTR_MAX_THREADS
	.align		4
.L_271:
        /*0af0*/ 	.byte	0x04, 0x05
        /*0af2*/ 	.short	(.L_273 - .L_272)
.L_272:
        /*0af4*/ 	.word	0x00000180
        /*0af8*/ 	.word	0x00000001
        /*0afc*/ 	.word	0x00000001


	//----- nvinfo : EIATTR_CRS_STACK_SIZE
	.align		4
.L_273:
        /*0b00*/ 	.byte	0x04, 0x1e
        /*0b02*/ 	.short	(.L_275 - .L_274)
.L_274:
        /*0b04*/ 	.word	0x00000000


	//----- nvinfo : EIATTR_CBANK_PARAM_SIZE
	.align		4
.L_275:
        /*0b08*/ 	.byte	0x03, 0x19
        /*0b0a*/ 	.short	0x0af0


	//----- nvinfo : EIATTR_PARAM_CBANK
	.align		4
        /*0b0c*/ 	.byte	0x04, 0x0a
        /*0b0e*/ 	.short	(.L_277 - .L_276)
	.align		4
.L_276:
        /*0b10*/ 	.word	index@(.nv.constant0._ZN7cutlass13device_kernelIN5flash11enable_sm90INS1_16FlashAttnFwdSm90INS1_25CollectiveMainloopFwdSm90ILi2EN4cute5tupleIJNS5_1CILi1EEES8_S8_EEENS6_IJNS7_ILi128EEENS7_ILi80EEENS7_ILi256EEEEEELi256ENS_6half_tEfNS_4arch4Sm90ELb1ELb0ELb0ELb0ELb1ELb0ELb0ELb1ELb1ELb1ELb0ELb0EEENS1_21CollectiveEpilogueFwdINS6_IJSA_SC_SB_EEES9_SE_SG_Li256ELb0ELb1ELb0ELb0EEENS1_30DynamicPersistentTileSchedulerILi256ELi128ELb0ELb1ELb1EEEEEEEEEvNT_6ParamsE)
        /*0b14*/ 	.short	0x0210
        /*0b16*/ 	.short	0x0af0


	//----- nvinfo : EIATTR_SW_WAR
	.align		4
.L_277:
        /*0b18*/ 	.byte	0x04, 0x36
        /*0b1a*/ 	.short	(.L_279 - .L_278)
.L_278:
        /*0b1c*/ 	.word	0x00000008
.L_279:


//--------------------- .nv.info._ZN7cutlass13device_kernelIN5flash11enable_sm90INS1_16FlashAttnFwdSm90INS1_25CollectiveMainloopFwdSm90ILi2EN4cute5tupleIJNS5_1CILi1EEES8_S8_EEENS6_IJNS7_ILi128EEENS7_ILi80EEENS7_ILi256EEEEEELi256ENS_6half_tEfNS_4arch4Sm90ELb1ELb0ELb0ELb1ELb1ELb0ELb0ELb1ELb1ELb1ELb0ELb0EEENS1_21CollectiveEpilogueFwdINS6_IJSA_SC_SB_EEES9_SE_SG_Li256ELb1ELb1ELb0ELb0EEENS1_36VarlenDynamicPersistentTileSchedulerILi128ELi80ELi256ELi128ELb0ELb1ELb1ELb1ELb1ELb1EEEEEEEEEvNT_6ParamsE --------------------------
	.section	.nv.info._ZN7cutlass13device_kernelIN5flash11enable_sm90INS1_16FlashAttnFwdSm90INS1_25CollectiveMainloopFwdSm90ILi2EN4cute5tupleIJNS5_1CILi1EEES8_S8_EEENS6_IJNS7_ILi128EEENS7_ILi80EEENS7_ILi256EEEEEELi256ENS_6half_tEfNS_4arch4Sm90ELb1ELb0ELb0ELb1ELb1ELb0ELb0ELb1ELb1ELb1ELb0ELb0EEENS1_21CollectiveEpilogueFwdINS6_IJSA_SC_SB_EEES9_SE_SG_Li256ELb1ELb1ELb0ELb0EEENS1_36VarlenDynamicPersistentTileSchedulerILi128ELi80ELi256ELi128ELb0ELb1ELb1ELb1ELb1ELb1EEEEEEEEEvNT_6ParamsE,"",@"SHT_CUDA_INFO"
	.sectionflags	@""
	.align	4


	//----- nvinfo : EIATTR_CUDA_API_VERSION
	.align		4
        /*0000*/ 	.byte	0x04, 0x37
        /*0002*/ 	.short	(.L_281 - .L_280)
.L_280:
        /*0004*/ 	.word	0x00000082


	//----- nvinfo : EIATTR_KPARAM_INFO
	.align		4
.L_281:
        /*0008*/ 	.byte	0x04, 0x17
        /*000a*/ 	.short	(.L_283 - .L_282)
.L_282:
        /*000c*/ 	.word	0x00000000
        /*0010*/ 	.short	0x0000
        /*0012*/ 	.short	0x0070
        /*0014*/ 	.byte	0x00, 0xf0, 0x01, 0x2a


	//----- nvinfo : EIATTR_SPARSE_MMA_MASK
	.align		4
.L_283:
        /*0018*/ 	.byte	0x03, 0x50
        /*001a*/ 	.short	0x0000


	//----- nvinfo : EIATTR_MAXREG_COUNT
	.align		4
        /*001c*/ 	.byte	0x03, 0x1b
        /*001e*/ 	.short	0x00a8


	//----- nvinfo : EIATTR_NUM_BARRIERS
	.align		4
        /*0020*/ 	.byte	0x02, 0x4c
        /*0022*/ 	.byte	0x09
	.zero		1


	//----- nvinfo : EIATTR_EXTERNS
	.align		4
        /*0024*/ 	.byte	0x04, 0x0f
        /*0026*/ 	.short	(.L_285 - .L_284)


	//   ....[0]....
	.align		4
.L_284:
        /*0028*/ 	.word	index@(__assertfail)


	//----- nvinfo : EIATTR_ANNOTATIONS
	.align		4
.L_285:
        /*002c*/ 	.byte	0x04, 0x55
        /*002e*/ 	.short	(.L_287 - .L_286)


	//   ....[0]....
.L_286:
        /* <DEDUP_REMOVED lines=20> */


	//----- nvinfo : EIATTR_MERCURY_ISA_VERSION
	.align		4
.L_287:
        /*0160*/ 	.byte	0x03, 0x5f
        /*0162*/ 	.short	0x0101


	//----- nvinfo : EIATTR_UNUSED_LOAD_BYTE_OFFSET
	.align		4
        /*0164*/ 	.byte	0x04, 0x44
        /*0166*/ 	.short	(.L_289 - .L_288)


	//   ....[0]....
.L_288:
        /*0168*/ 	.word	0x00000950
        /*016c*/ 	.word	0x0000fff0


	//   ....[1]....
        /*0170*/ 	.word	0x0000e7d0
        /*0174*/ 	.word	0x0000fff0


	//----- nvinfo : EIATTR_INT_WARP_WIDE_INSTR_OFFSETS
	.align		4
.L_289:
        /*0178*/ 	.byte	0x04, 0x31
        /*017a*/ 	.short	(.L_291 - .L_290)


	//   ....[0]....
.L_290:
        /*017c*/ 	.word	0x000000c0


	//   ....[1]....
        /*0180*/ 	.word	0x000000d0


	//   ....[2]....
        /*0184*/ 	.word	0x00000170


	//   ....[3]....
        /*0188*/ 	.word	0x00012a60


	//   ....[4]....
        /*018c*/ 	.word	0x00012af0


	//   ....[5]....
        /*0190*/ 	.word	0x00015aa0


	//   ....[6]....
        /*0194*/ 	.word	0x00015b30


	//----- nvinfo : EIATTR_COOP_GROUP_MASK_REGIDS
	.align		4
.L_291:
        /*0198*/ 	.byte	0x04, 0x29
        /*019a*/ 	.short	(.L_293 - .L_292)


	//   ....[0]....
.L_292:
        /*019c*/ 	.word	0xffffffff


	//   ....[1]....
        /*01a0*/ 	.word	0xffffffff


	//   ....[2]....
        /*01a4*/ 	.word	0xffffffff


	//   ....[3]....
        /*01a8*/ 	.word	0xffffffff


	//   ....[4]....
        /*01ac*/ 	.word	0xffffffff


	//   ....[5]....
        /*01b0*/ 	.word	0xffffffff


	//   ....[6]....
        /*01b4*/ 	.word	0xffffffff


	//   ....[7]....
        /*01b8*/ 	.word	0xffffffff


	//   ....[8]....
        /*01bc*/ 	.word	0xffffffff


	//   ....[9]....
        /*01c0*/ 	.word	0xffffffff


	//   ....[10]....
        /*01c4*/ 	.word	0xffffffff


	//   ....[11]....
        /*01c8*/ 	.word	0xffffffff


	//   ....[12]....
        /*01cc*/ 	.word	0xffffffff


	//   ....[13]....
        /*01d0*/ 	.word	0xffffffff


	//   ....[14]....
        /*01d4*/ 	.word	0xffffffff


	//   ....[15]....
        /*01d8*/ 	.word	0xffffffff


	//   ....[16]....
        /*01dc*/ 	.word	0xffffffff


	//   ....[17]....
        /*01e0*/ 	.word	0xffffffff


	//   ....[18]....
        /*01e4*/ 	.word	0xffffffff


	//   ....[19]....
        /*01e8*/ 	.word	0xffffffff


	//   ....[20]....
        /*01ec*/ 	.word	0xffffffff


	//   ....[21]....
        /*01f0*/ 	.word	0xffffffff


	//   ....[22]....
        /*01f4*/ 	.word	0xffffffff


	//   ....[23]....
        /*01f8*/ 	.word	0xffffffff


	//   ....[24]....
        /*01fc*/ 	.word	0xffffffff


	//   ....[25]....
        /*0200*/ 	.word	0xffffffff


	//   ....[26]....
        /*0204*/ 	.word	0xffffffff


	//   ....[27]....
        /*0208*/ 	.word	0xffffffff


	//   ....[28]....
        /*020c*/ 	.word	0xffffffff


	//   ....[29]....
        /*0210*/ 	.word	0xffffffff


	//   ....[30]....
        /*0214*/ 	.word	0xffffffff


	//   ....[31]....
        /*0218*/ 	.word	0xffffffff


	//   ....[32]....
        /*021c*/ 	.word	0xffffffff


	//   ....[33]....
        /*0220*/ 	.word	0xffffffff


	//   ....[34]....
        /*0224*/ 	.word	0xffffffff


	//   ....[35]....
        /*0228*/ 	.word	0xffffffff


	//   ....[36]....
        /*022c*/ 	.word	0xffffffff


	//   ....[37]....
        /*0230*/ 	.word	0xffffffff


	//   ....[38]....
        /*0234*/ 	.word	0xffffffff


	//   ....[39]....
        /*0238*/ 	.word	0xffffffff


	//   ....[40]....
        /*023c*/ 	.word	0xffffffff


	//   ....[41]....
        /*0240*/ 	.word	0xffffffff


	//   ....[42]....
        /*0244*/ 	.word	0xffffffff


	//   ....[43]....
        /*0248*/ 	.word	0xffffffff


	//   ....[44]....
        /*024c*/ 	.word	0xffffffff


	//   ....[45]....
        /*0250*/ 	.word	0xffffffff


	//   ....[46]....
        /*0254*/ 	.word	0xffffffff


	//   ....[47]....
        /*0258*/ 	.word	0xffffffff


	//   ....[48]....
        /*025c*/ 	.word	0xffffffff


	//   ....[49]....
        /*0260*/ 	.word	0xffffffff


	//   ....[50]....
        /*0264*/ 	.word	0xffffffff


	//   ....[51]....
        /*0268*/ 	.word	0xffffffff


	//   ....[52]....
        /*026c*/ 	.word	0xffffffff


	//   ....[53]....
        /*0270*/ 	.word	0xffffffff


	//   ....[54]....
        /*0274*/ 	.word	0xffffffff


	//   ....[55]....
        /*0278*/ 	.word	0xffffffff


	//   ....[56]....
        /*027c*/ 	.word	0xffffffff


	//   ....[57]....
        /*0280*/ 	.word	0xffffffff


	//   ....[58]....
        /*0284*/ 	.word	0xffffffff


	//   ....[59]....
        /*0288*/ 	.word	0xffffffff


	//   ....[60]....
        /*028c*/ 	.word	0xffffffff


	//   ....[61]....
        /*0290*/ 	.word	0xffffffff


	//   ....[62]....
        /*0294*/ 	.word	0xffffffff


	//   ....[63]....
        /*0298*/ 	.word	0xffffffff


	//   ....[64]....
        /*029c*/ 	.word	0xffffffff


	//   ....[65]....
        /*02a0*/ 	.word	0xffffffff


	//   ....[66]....
        /*02a4*/ 	.word	0xffffffff


	//   ....[67]....
        /*02a8*/ 	.word	0xffffffff


	//   ....[68]....
        /*02ac*/ 	.word	0xffffffff


	//   ....[69]....
        /*02b0*/ 	.word	0xffffffff


	//   ....[70]....
        /*02b4*/ 	.word	0xffffffff


	//   ....[71]....
        /*02b8*/ 	.word	0xffffffff


	//   ....[72]....
        /*02bc*/ 	.word	0xffffffff


	//   ....[73]....
        /*02c0*/ 	.word	0xffffffff


	//   ....[74]....
        /*02c4*/ 	.word	0xffffffff


	//   ....[75]....
        /*02c8*/ 	.word	0xffffffff


	//   ....[76]....
        /*02cc*/ 	.word	0xffffffff


	//   ....[77]....
        /*02d0*/ 	.word	0xffffffff


	//   ....[78]....
        /*02d4*/ 	.word	0xffffffff


	//   ....[79]....
        /*02d8*/ 	.word	0xffffffff


	//   ....[80]....
        /*02dc*/ 	.word	0xffffffff


	//   ....[81]....
        /*02e0*/ 	.word	0xffffffff


	//   ....[82]....
        /*02e4*/ 	.word	0xffffffff


	//   ....[83]....
        /*02e8*/ 	.word	0xffffffff


	//   ....[84]....
        /*02ec*/ 	.word	0xffffffff


	//   ....[85]....
        /*02f0*/ 	.word	0xffffffff


	//   ....[86]....
        /*02f4*/ 	.word	0xffffffff


	//   ....[87]....
        /*02f8*/ 	.word	0xffffffff


	//   ....[88]....
        /*02fc*/ 	.word	0xffffffff


	//   ....[89]....
        /*0300*/ 	.word	0xffffffff


	//   ....[90]....
        /*0304*/ 	.word	0xffffffff


	//   ....[91]....
        /*0308*/ 	.word	0xffffffff


	//   ....[92]....
        /*030c*/ 	.word	0xffffffff


	//   ....[93]....
        /*0310*/ 	.word	0xffffffff


	//   ....[94]....
        /*0314*/ 	.word	0xffffffff


	//   ....[95]....
        /*0318*/ 	.word	0xffffffff


	//   ....[96]....
        /*031c*/ 	.word	0xffffffff


	//   ....[97]....
        /*0320*/ 	.word	0xffffffff


	//   ....[98]....
        /*0324*/ 	.word	0xffffffff


	//   ....[99]....
        /*0328*/ 	.word	0xffffffff


	//   ....[100]....
        /*032c*/ 	.word	0xffffffff


	//   ....[101]....
        /*0330*/ 	.word	0xffffffff


	//   ....[102]....
        /*0334*/ 	.word	0xffffffff


	//   ....[103]....
        /*0338*/ 	.word	0xffffffff


	//   ....[104]....
        /*033c*/ 	.word	0xffffffff


	//   ....[105]....
        /*0340*/ 	.word	0xffffffff


	//   ....[106]....
        /*0344*/ 	.word	0xffffffff


	//   ....[107]....
        /*0348*/ 	.word	0xffffffff


	//   ....[108]....
        /*034c*/ 	.word	0xffffffff


	//   ....[109]....
        /*0350*/ 	.word	0xffffffff


	//   ....[110]....
        /*0354*/ 	.word	0xffffffff


	//   ....[111]....
        /*0358*/ 	.word	0xffffffff


	//   ....[112]....
        /*035c*/ 	.word	0xffffffff


	//   ....[113]....
        /*0360*/ 	.word	0xffffffff


	//   ....[114]....
        /*0364*/ 	.word	0xffffffff


	//   ....[115]....
        /*0368*/ 	.word	0xffffffff


	//   ....[116]....
        /*036c*/ 	.word	0xffffffff


	//   ....[117]....
        /*0370*/ 	.word	0xffffffff


	//   ....[118]....
        /*0374*/ 	.word	0xffffffff


	//   ....[119]....
        /*0378*/ 	.word	0xffffffff


	//   ....[120]....
        /*037c*/ 	.word	0xffffffff


	//   ....[121]....
        /*0380*/ 	.word	0xffffffff


	//   ....[122]....
        /*0384*/ 	.word	0xffffffff


	//   ....[123]....
        /*0388*/ 	.word	0xffffffff


	//   ....[124]....
        /*038c*/ 	.word	0xffffffff


	//   ....[125]....
        /*0390*/ 	.word	0xffffffff


	//   ....[126]....
        /*0394*/ 	.word	0xffffffff


	//   ....[127]....
        /*0398*/ 	.word	0xffffffff


	//   ....[128]....
        /*039c*/ 	.word	0xffffffff


	//   ....[129]....
        /*03a0*/ 	.word	0xffffffff


	//   ....[130]....
        /*03a4*/ 	.word	0xffffffff


	//   ....[131]....
        /*03a8*/ 	.word	0xffffffff


	//   ....[132]....
        /*03ac*/ 	.word	0xffffffff


	//   ....[133]....
        /*03b0*/ 	.word	0xffffffff


	//   ....[134]....
        /*03b4*/ 	.word	0xffffffff


	//   ....[135]....
        /*03b8*/ 	.word	0xffffffff


	//   ....[136]....
        /*03bc*/ 	.word	0xffffffff


	//   ....[137]....
        /*03c0*/ 	.word	0x0500000f


	//   ....[138]....
        /*03c4*/ 	.word	0x0500000f


	//   ....[139]....
        /*03c8*/ 	.word	0x0500000f


	//   ....[140]....
        /*03cc*/ 	.word	0x0500000f


	//   ....[141]....
        /*03d0*/ 	.word	0x0500000f


	//   ....[142]....
        /*03d4*/ 	.word	0x0500000f


	//   ....[143]....
        /*03d8*/ 	.word	0x0500000f


	//   ....[144]....
        /*03dc*/ 	.word	0x0500000f


	//   ....[145]....
        /*03e0*/ 	.word	0x0500000f


	//   ....[146]....
        /*03e4*/ 	.word	0x0500000f


	//   ....[147]....
        /*03e8*/ 	.word	0x0500000f


	//   ....[148]....
        /*03ec*/ 	.word	0x0500000f


	//   ....[149]....
        /*03f0*/ 	.word	0x0500000f


	//   ....[150]....
        /*03f4*/ 	.word	0x0500000f


	//   ....[151]....
        /*03f8*/ 	.word	0x0500000f


	//   ....[152]....
        /*03fc*/ 	.word	0x0500000f


	//   ....[153]....
        /*0400*/ 	.word	0x0500000f


	//   ....[154]....
        /*0404*/ 	.word	0x0500000f


	//   ....[155]....
        /*0408*/ 	.word	0x0500000f


	//   ....[156]....
        /*040c*/ 	.word	0x0500000f


	//   ....[157]....
        /*0410*/ 	.word	0x0500000f


	//   ....[158]....
        /*0414*/ 	.word	0x0500000f


	//   ....[159]....
        /*0418*/ 	.word	0x0500000f


	//   ....[160]....
        /*041c*/ 	.word	0x0500000f


	//   ....[161]....
        /*0420*/ 	.word	0x0500000f


	//   ....[162]....
        /*0424*/ 	.word	0x0500000f


	//   ....[163]....
        /*0428*/ 	.word	0x0500000f


	//   ....[164]....
        /*042c*/ 	.word	0x0500000f


	//   ....[165]....
        /*0430*/ 	.word	0x0500000f


	//   ....[166]....
        /*0434*/ 	.word	0x0500000f


	//   ....[167]....
        /*0438*/ 	.word	0x0500000f


	//   ....[168]....
        /*043c*/ 	.word	0x0500000f


	//   ....[169]....
        /*0440*/ 	.word	0x0500000f


	//   ....[170]....
        /*0444*/ 	.word	0x0500000f


	//   ....[171]....
        /*0448*/ 	.word	0x0500000f


	//   ....[172]....
        /*044c*/ 	.word	0x0500000f


	//   ....[173]....
        /*0450*/ 	.word	0x0500000f


	//   ....[174]....
        /*0454*/ 	.word	0x0500000f


	//   ....[175]....
        /*0458*/ 	.word	0x0500000f


	//   ....[176]....
        /*045c*/ 	.word	0x0500000f


	//   ....[177]....
        /*0460*/ 	.word	0x0500000f


	//   ....[178]....
        /*0464*/ 	.word	0x0500000f


	//   ....[179]....
        /*0468*/ 	.word	0x0500000f


	//   ....[180]....
        /*046c*/ 	.word	0x0500000f


	//   ....[181]....
        /*0470*/ 	.word	0x0500000f


	//   ....[182]....
        /*0474*/ 	.word	0x0500000f


	//   ....[183]....
        /*0478*/ 	.word	0x0500000f


	//   ....[184]....
        /*047c*/ 	.word	0x0500000f


	//   ....[185]....
        /*0480*/ 	.word	0x0500000f


	//   ....[186]....
        /*0484*/ 	.word	0x0500000f


	//   ....[187]....
        /*0488*/ 	.word	0x0500000f


	//   ....[188]....
        /*048c*/ 	.word	0x0500000f


	//   ....[189]....
        /*0490*/ 	.word	0x0500000f


	//   ....[190]....
        /*0494*/ 	.word	0x0500000f


	//   ....[191]....
        /*0498*/ 	.word	0x0500000f


	//   ....[192]....
        /*049c*/ 	.word	0x0500000f


	//   ....[193]....
        /*04a0*/ 	.word	0x0500000f


	//   ....[194]....
        /*04a4*/ 	.word	0x0500000f


	//   ....[195]....
        /*04a8*/ 	.word	0x0500000f


	//   ....[196]....
        /*04ac*/ 	.word	0x0500000f


	//   ....[197]....
        /*04b0*/ 	.word	0x0500000f


	//   ....[198]....
        /*04b4*/ 	.word	0x0500000f


	//   ....[199]....
        /*04b8*/ 	.word	0x0500000f


	//   ....[200]....
        /*04bc*/ 	.word	0x0500000f


	//   ....[201]....
        /*04c0*/ 	.word	0x0500000f


	//   ....[202]....
        /*04c4*/ 	.word	0x0500000f


	//   ....[203]....
        /*04c8*/ 	.word	0x0500000f


	//   ....[204]....
        /*04cc*/ 	.word	0x0500000f


	//   ....[205]....
        /*04d0*/ 	.word	0x0500000f


	//   ....[206]....
        /*04d4*/ 	.word	0x0500000f


	//   ....[207]....
        /*04d8*/ 	.word	0x0500000f


	//   ....[208]....
        /*04dc*/ 	.word	0x0500000f


	//   ....[209]....
        /*04e0*/ 	.word	0x0500000f


	//   ....[210]....
        /*04e4*/ 	.word	0x0500000f


	//   ....[211]....
        /*04e8*/ 	.word	0x0500000f


	//----- nvinfo : EIATTR_COOP_GROUP_INSTR_OFFSETS
	.align		4
.L_293:
        /*04ec*/ 	.byte	0x04, 0x28
        /*04ee*/ 	.short	(.L_295 - .L_294)


	//   ....[0]....
.L_294:
        /*04f0*/ 	.word	0x00000070


	//   ....[1]....
        /*04f4*/ 	.word	0x000000b0


	//   ....[2]....
        /*04f8*/ 	.word	0x000002d0


	//   ....[3]....
        /*04fc*/ 	.word	0x00000430


	//   ....[4]....
        /*0500*/ 	.word	0x00000550


	//   ....[5]....
        /*0504*/ 	.word	0x000006b0


	//   ....[6]....
        /*0508*/ 	.word	0x000018f0


	//   ....[7]....
        /*050c*/ 	.word	0x00004360


	//   ....[8]....
        /*0510*/ 	.word	0x000043a0


	//   ....[9]....
        /*0514*/ 	.word	0x00004a10


	//   ....[10]....
        /*0518*/ 	.word	0x00004b40


	//   ....[11]....
        /*051c*/ 	.word	0x00004e00


	//   ....[12]....
        /*0520*/ 	.word	0x00004f70


	//   ....[13]....
        /*0524*/ 	.word	0x00008390


	//   ....[14]....
        /*0528*/ 	.word	0x000087c0


	//   ....[15]....
        /*052c*/ 	.word	0x000087e0


	//   ....[16]....
        /*0530*/ 	.word	0x00008840


	//   ....[17]....
        /*0534*/ 	.word	0x00008de0


	//   ....[18]....
        /*0538*/ 	.word	0x00008e40


	//   ....[19]....
        /*053c*/ 	.word	0x0000c6f0


	//   ....[20]....
        /*0540*/ 	.word	0x0000c700


	//   ....[21]....
        /*0544*/ 	.word	0x0000c760


	//   ....[22]....
        /*0548*/ 	.word	0x0000c780


	//   ....[23]....
        /*054c*/ 	.word	0x0000dad0


	//   ....[24]....
        /*0550*/ 	.word	0x0000db00


	//   ....[25]....
        /*0554*/ 	.word	0x0000db90


	//   ....[26]....
        /*0558*/ 	.word	0x0000dbb0


	//   ....[27]....
        /*055c*/ 	.word	0x0000f940


	//   ....[28]....
        /*0560*/ 	.word	0x0000f970


	//   ....[29]....
        /*0564*/ 	.word	0x0000f9a0


	//   ....[30]....
        /*0568*/ 	.word	0x0000fa10


	//   ....[31]....
        /*056c*/ 	.word	0x00010290


	//   ....[32]....
        /*0570*/ 	.word	0x000102d0


	//   ....[33]....
        /*0574*/ 	.word	0x00010420


	//   ....[34]....
        /*0578*/ 	.word	0x00010440


	//   ....[35]....
        /*057c*/ 	.word	0x00010580


	//   ....[36]....
        /*0580*/ 	.word	0x000105a0


	//   ....[37]....
        /*0584*/ 	.word	0x000106f0


	//   ....[38]....
        /*0588*/ 	.word	0x00010710


	//   ....[39]....
        /*058c*/ 	.word	0x00011130


	//   ....[40]....
        /*0590*/ 	.word	0x00011150


	//   ....[41]....
        /*0594*/ 	.word	0x00011290


	//   ....[42]....
        /*0598*/ 	.word	0x000112b0


	//   ....[43]....
        /*059c*/ 	.word	0x000113f0


	//   ....[44]....
        /*05a0*/ 	.word	0x00011410


	//   ....[45]....
        /*05a4*/ 	.word	0x00011560


	//   ....[46]....
        /*05a8*/ 	.word	0x00011580


	//   ....[47]....
        /*05ac*/ 	.word	0x00011740


	//   ....[48]....
        /*05b0*/ 	.word	0x00011910


	//   ....[49]....
        /*05b4*/ 	.word	0x00011940


	//   ....[50]....
        /*05b8*/ 	.word	0x00011970


	//   ....[51]....
        /*05bc*/ 	.word	0x000119a0


	//   ....[52]....
        /*05c0*/ 	.word	0x000119d0


	//   ....[53]....
        /*05c4*/ 	.word	0x00011a00


	//   ....[54]....
        /*05c8*/ 	.word	0x00011b50


	//   ....[55]....
        /*05cc*/ 	.word	0x00011b80


	//   ....[56]....
        /*05d0*/ 	.word	0x00011bb0


	//   ....[57]....
        /*05d4*/ 	.word	0x00011be0


	//   ....[58]....
        /*05d8*/ 	.word	0x00011c10


	//   ....[59]....
        /*05dc*/ 	.word	0x00011c40


	//   ....[60]....
        /*05e0*/ 	.word	0x00011cd0


	//   ....[61]....
        /*05e4*/ 	.word	0x00011d30


	//   ....[62]....
        /*05e8*/ 	.word	0x00011dc0


	//   ....[63]....
        /*05ec*/ 	.word	0x00013670


	//   ....[64]....
        /*05f0*/ 	.word	0x000136b0


	//   ....[65]....
        /*05f4*/ 	.word	0x000136e0


	//   ....[66]....
        /*05f8*/ 	.word	0x00013790


	//   ....[67]....
        /*05fc*/ 	.word	0x000137d0


	//   ....[68]....
        /*0600*/ 	.word	0x00013830


	//   ....[69]....
        /*0604*/ 	.word	0x00013870


	//   ....[70]....
        /*0608*/ 	.word	0x000138d0


	//   ....[71]....
        /*060c*/ 	.word	0x000138f0


	//   ....[72]....
        /*0610*/ 	.word	0x00013920


	//   ....[73]....
        /*0614*/ 	.word	0x00014140


	//   ....[74]....
        /*0618*/ 	.word	0x00014170


	//   ....[75]....
        /*061c*/ 	.word	0x000141d0


	//   ....[76]....
        /*0620*/ 	.word	0x00014240


	//   ....[77]....
        /*0624*/ 	.word	0x00014280


	//   ....[78]....
        /*0628*/ 	.word	0x00014300


	//   ....[79]....
        /*062c*/ 	.word	0x00014350


	//   ....[80]....
        /*0630*/ 	.word	0x000143c0


	//   ....[81]....
        /*0634*/ 	.word	0x00014410


	//   ....[82]....
        /*0638*/ 	.word	0x00014480


	//   ....[83]....
        /*063c*/ 	.word	0x000144d0


	//   ....[84]....
        /*0640*/ 	.word	0x00014540


	//   ....[85]....
        /*0644*/ 	.word	0x00014580


	//   ....[86]....
        /*0648*/ 	.word	0x000145f0


	//   ....[87]....
        /*064c*/ 	.word	0x00014600


	//   ....[88]....
        /*0650*/ 	.word	0x00014650


	//   ....[89]....
        /*0654*/ 	.word	0x00014e40


	//   ....[90]....
        /*0658*/ 	.word	0x00014e80


	//   ....[91]....
        /*065c*/ 	.word	0x00014ea0


	//   ....[92]....
        /*0660*/ 	.word	0x00014f60


	//   ....[93]....
        /*0664*/ 	.word	0x00014f90


	//   ....[94]....
        /*0668*/ 	.word	0x00014fe0


	//   ....[95]....
        /*066c*/ 	.word	0x00015010


	//   ....[96]....
        /*0670*/ 	.word	0x00015060


	//   ....[97]....
        /*0674*/ 	.word	0x00015090


	//   ....[98]....
        /*0678*/ 	.word	0x00015100


	//   ....[99]....
        /*067c*/ 	.word	0x000153e0


	//   ....[100]....
        /*0680*/ 	.word	0x00015400


	//   ....[101]....
        /*0684*/ 	.word	0x00015410


	//   ....[102]....
        /*0688*/ 	.word	0x000154c0


	//   ....[103]....
        /*068c*/ 	.word	0x000154d0


	//   ....[104]....
        /*0690*/ 	.word	0x00015580


	//   ....[105]....
        /*0694*/ 	.word	0x00015590


	//   ....[106]....
        /*0698*/ 	.word	0x00015640


	//   ....[107]....
        /*069c*/ 	.word	0x00015650


	//   ....[108]....
        /*06a0*/ 	.word	0x00015660


	//   ....[109]....
        /*06a4*/ 	.word	0x00015c80


	//   ....[110]....
        /*06a8*/ 	.word	0x00015cc0


	//   ....[111]....
        /*06ac*/ 	.word	0x00015d00


	//   ....[112]....
        /*06b0*/ 	.word	0x00015d30


	//   ....[113]....
        /*06b4*/ 	.word	0x00015d50


	//   ....[114]....
        /*06b8*/ 	.word	0x00015e00


	//   ....[115]....
        /*06bc*/ 	.word	0x00015eb0


	//   ....[116]....
        /*06c0*/ 	.word	0x00015ee0


	//   ....[117]....
        /*06c4*/ 	.word	0x00015ef0


	//   ....[118]....
        /*06c8*/ 	.word	0x00015f80


	//   ....[119]....
        /*06cc*/ 	.word	0x000163b0


	//   ....[120]....
        /*06d0*/ 	.word	0x000163e0


	//   ....[121]....
        /*06d4*/ 	.word	0x00016410


	//   ....[122]....
        /*06d8*/ 	.word	0x00016440


	//   ....[123]....
        /*06dc*/ 	.word	0x00016470


	//   ....[124]....
        /*06e0*/ 	.word	0x000164a0


	//   ....[125]....
        /*06e4*/ 	.word	0x000164d0


	//   ....[126]....
        /*06e8*/ 	.word	0x00016500


	//   ....[127]....
        /*06ec*/ 	.word	0x00016680


	//   ....[128]....
        /*06f0*/ 	.word	0x000166b0


	//   ....[129]....
        /*06f4*/ 	.word	0x000166e0


	//   ....[130]....
        /*06f8*/ 	.word	0x00016710


	//   ....[131]....
        /*06fc*/ 	.word	0x00016740


	//   ....[132]....
        /*0700*/ 	.word	0x00016770


	//   ....[133]....
        /*0704*/ 	.word	0x00016830


	//   ....[134]....
        /*0708*/ 	.word	0x00016850


	//   ....[135]....
        /*070c*/ 	.word	0x000168c0


	//   ....[136]....
        /*0710*/ 	.word	0x00016f60


	//   ....[137]....
        /*0714*/ 	.word	0x00017530


	//   ....[138]....
        /*0718*/ 	.word	0x00017620


	//   ....[139]....
        /*071c*/ 	.word	0x000176f0


	//   ....[140]....
        /*0720*/ 	.word	0x00017760


	//   ....[141]....
        /*0724*/ 	.word	0x00017800


	//   ....[142]....
        /*0728*/ 	.word	0x000178e0


	//   ....[143]....
        /*072c*/ 	.word	0x000179e0


	//   ....[144]....
        /*0730*/ 	.word	0x00017a50


	//   ....[145]....
        /*0734*/ 	.word	0x00017b40


	//   ....[146]....
        /*0738*/ 	.word	0x00017bb0


	//   ....[147]....
        /*073c*/ 	.word	0x00017c90


	//   ....[148]....
        /*0740*/ 	.word	0x00017d40


	//   ....[149]....
        /*0744*/ 	.word	0x00017db0


	//   ....[150]....
        /*0748*/ 	.word	0x00017e30


	//   ....[151]....
        /*074c*/ 	.word	0x00017f10


	//   ....[152]....
        /*0750*/ 	.word	0x00017f90


	//   ....[153]....
        /*0754*/ 	.word	0x00018080


	//   ....[154]....
        /*0758*/ 	.word	0x00018100


	//   ....[155]....
        /*075c*/ 	.word	0x000181f0


	//   ....[156]....
        /*0760*/ 	.word	0x00018270


	//   ....[157]....
        /*0764*/ 	.word	0x00018360


	//   ....[158]....
        /*0768*/ 	.word	0x000183e0


	//   ....[159]....
        /*076c*/ 	.word	0x000184d0


	//   ....[160]....
        /*0770*/ 	.word	0x00018550


	//   ....[161]....
        /*0774*/ 	.word	0x00018630


	//   ....[162]....
        /*0778*/ 	.word	0x000186b0


	//   ....[163]....
        /*077c*/ 	.word	0x00018780


	//   ....[164]....
        /*0780*/ 	.word	0x000188b0


	//   ....[165]....
        /*0784*/ 	.word	0x00018980


	//   ....[166]....
        /*0788*/ 	.word	0x00018a50


	//   ....[167]....
        /*078c*/ 	.word	0x00018b30


	//   ....[168]....
        /*0790*/ 	.word	0x00018b90


	//   ....[169]....
        /*0794*/ 	.word	0x00018c70


	//   ....[170]....
        /*0798*/ 	.word	0x00018cd0


	//   ....[171]....
        /*079c*/ 	.word	0x00018db0


	//   ....[172]....
        /*07a0*/ 	.word	0x00018e10


	//   ....[173]....
        /*07a4*/ 	.word	0x00018f20


	//   ....[174]....
        /*07a8*/ 	.word	0x00019010


	//   ....[175]....
        /*07ac*/ 	.word	0x000190b0


	//   ....[176]....
        /*07b0*/ 	.word	0x00019110


	//   ....[177]....
        /*07b4*/ 	.word	0x00019230


	//   ....[178]....
        /*07b8*/ 	.word	0x00019290


	//   ....[179]....
        /*07bc*/ 	.word	0x000193b0


	//   ....[180]....
        /*07c0*/ 	.word	0x00019410


	//   ....[181]....
        /*07c4*/ 	.word	0x00019530


	//   ....[182]....
        /*07c8*/ 	.word	0x00019590


	//   ....[183]....
        /*07cc*/ 	.word	0x00019660


	//   ....[184]....
        /*07d0*/ 	.word	0x000197c0


	//   ....[185]....
        /*07d4*/ 	.word	0x00019870


	//   ....[186]....
        /*07d8*/ 	.word	0x000199c0


	//   ....[187]....
        /*07dc*/ 	.word	0x00019a70


	//   ....[188]....
        /*07e0*/ 	.word	0x00019ad0


	//   ....[189]....
        /*07e4*/ 	.word	0x00019b90


	//   ....[190]....
        /*07e8*/ 	.word	0x00019c70


	//   ....[191]....
        /*07ec*/ 	.word	0x00019d30


	//   ....[192]....
        /*07f0*/ 	.word	0x00019e10


	//   ....[193]....
        /*07f4*/ 	.word	0x00019ed0


	//   ....[194]....
        /*07f8*/ 	.word	0x00019fe0


	//   ....[195]....
        /*07fc*/ 	.word	0x0001a080


	//   ....[196]....
        /*0800*/ 	.word	0x0001a1a0


	//   ....[197]....
        /*0804*/ 	.word	0x0001a210


	//   ....[198]....
        /*0808*/ 	.word	0x0001a280


	//   ....[199]....
        /*080c*/ 	.word	0x0001a2f0


	//   ....[200]....
        /*0810*/ 	.word	0x0001a360


	//   ....[201]....
        /*0814*/ 	.word	0x0001a3e0


	//   ....[202]....
        /*0818*/ 	.word	0x0001a470


	//   ....[203]....
        /*081c*/ 	.word	0x0001a500


	//   ....[204]....
        /*0820*/ 	.word	0x0001a570


	//   ....[205]....
        /*0824*/ 	.word	0x0001a5e0


	//   ....[206]....
        /*0828*/ 	.word	0x0001a650


	//   ....[207]....
        /*082c*/ 	.word	0x0001a6d0


	//   ....[208]....
        /*0830*/ 	.word	0x0001a740


	//   ....[209]....
        /*0834*/ 	.word	0x0001a7e0


	//   ....[210]....
        /*0838*/ 	.word	0x0001a870


	//   ....[211]....
        /*083c*/ 	.word	0x0001a990


	//----- nvinfo : EIATTR_REG_RECONFIG
	.align		4
.L_295:
        /*0840*/ 	.byte	0x01, 0x54
	.zero		2


	//----- nvinfo : EIATTR_SYSCALL_OFFSETS
	.align		4
        /*0844*/ 	.byte	0x04, 0x46
        /*0846*/ 	.short	(.L_297 - .L_296)


	//   ....[0]....
.L_296:
        /*0848*/ 	.word	0x00001ae0


	//   ....[1]....
        /*084c*/ 	.word	0x00012c50


	//   ....[2]....
        /*0850*/ 	.word	0x00012da0


	//   ....[3]....
        /*0854*/ 	.word	0x00012e90


	//   ....[4]....
        /*0858*/ 	.word	0x00013d70


	//----- nvinfo : EIATTR_MBARRIER_INSTR_OFFSETS
	.align		4
.L_297:
        /*085c*/ 	.byte	0x04, 0x39
        /*085e*/ 	.short	(.L_299 - .L_298)


	//   ....[0]....
.L_298:
        /*0860*/ 	.word	0x00000180
        /*0864*/ 	.word	0x000000ff
        /*0868*/ 	.word	0x00038800
        /*086c*/ 	.short	0x0100
        /*086e*/ 	.byte	0x08
	.zero		1


	//   ....[1]....
        /*0870*/ 	.word	0x00000190
        /*0874*/ 	.word	0x000000ff
        /*0878*/ 	.word	0x00038820
        /*087c*/ 	.short	0x0100
        /*087e*/ 	.byte	0x08
	.zero		1


	//   ....[2]....
        /*0880*/ 	.word	0x00000280
        /*0884*/ 	.word	0x000000ff
        /*0888*/ 	.word	0x00038830
        /*088c*/ 	.short	0x0100
        /*088e*/ 	.byte	0x08
	.zero		1


	//   ....[3]....
        /*0890*/ 	.word	0x00000290
        /*0894*/ 	.word	0x000000ff
        /*0898*/ 	.word	0x00038840
        /*089c*/ 	.short	0x0100
        /*089e*/ 	.byte	0x08
	.zero		1


	//   ....[4]....
        /*08a0*/ 	.word	0x000002a0
        /*08a4*/ 	.word	0x000000ff
        /*08a8*/ 	.word	0x00038838
        /*08ac*/ 	.short	0x0100
        /*08ae*/ 	.byte	0x08
	.zero		1


	//   ....[5]....
        /*08b0*/ 	.word	0x000002b0
        /*08b4*/ 	.word	0x000000ff
        /*08b8*/ 	.word	0x00038848
        /*08bc*/ 	.short	0x0100
        /*08be*/ 	.byte	0x08
	.zero		1


	//   ....[6]....
        /*08c0*/ 	.word	0x000003e0
        /*08c4*/ 	.word	0x000000ff
        /*08c8*/ 	.word	0x00038850
        /*08cc*/ 	.short	0x0100
        /*08ce*/ 	.byte	0x08
	.zero		1


	//   ....[7]....
        /*08d0*/ 	.word	0x000003f0
        /*08d4*/ 	.word	0x000000ff
        /*08d8*/ 	.word	0x00038860
        /*08dc*/ 	.short	0x0100
        /*08de*/ 	.byte	0x08
	.zero		1


	//   ....[8]....
        /*08e0*/ 	.word	0x00000400
        /*08e4*/ 	.word	0x000000ff
        /*08e8*/ 	.word	0x00038858
        /*08ec*/ 	.short	0x0100
        /*08ee*/ 	.byte	0x08
	.zero		1


	//   ....[9]....
        /*08f0*/ 	.word	0x00000410
        /*08f4*/ 	.word	0x000000ff
        /*08f8*/ 	.word	0x00038868
        /*08fc*/ 	.short	0x0100
        /*08fe*/ 	.byte	0x08
	.zero		1


	//   ....[10]....
        /*0900*/ 	.word	0x00000500
        /*0904*/ 	.word	0x000000ff
        /*0908*/ 	.word	0x00038870
        /*090c*/ 	.short	0x0100
        /*090e*/ 	.byte	0x06
	.zero		1


	//   ....[11]....
        /*0910*/ 	.word	0x00000510
        /*0914*/ 	.word	0x000000ff
        /*0918*/ 	.word	0x00038880
        /*091c*/ 	.short	0x0100
        /*091e*/ 	.byte	0x06
	.zero		1


	//   ....[12]....
        /*0920*/ 	.word	0x00000520
        /*0924*/ 	.word	0x000000ff
        /*0928*/ 	.word	0x00038878
        /*092c*/ 	.short	0x0100
        /*092e*/ 	.byte	0x06
	.zero		1


	//   ....[13]....
        /*0930*/ 	.word	0x00000530
        /*0934*/ 	.word	0x000000ff
        /*0938*/ 	.word	0x00038888
        /*093c*/ 	.short	0x0100
        /*093e*/ 	.byte	0x06
	.zero		1


	//   ....[14]....
        /*0940*/ 	.word	0x00000660
        /*0944*/ 	.word	0x000000ff
        /*0948*/ 	.word	0x00038890
        /*094c*/ 	.short	0x0100
        /*094e*/ 	.byte	0x08
	.zero		1


	//   ....[15]....
        /*0950*/ 	.word	0x00000670
        /*0954*/ 	.word	0x000000ff
        /*0958*/ 	.word	0x000388a0
        /*095c*/ 	.short	0x0100
        /*095e*/ 	.byte	0x08
	.zero		1


	//   ....[16]....
        /*0960*/ 	.word	0x00000680
        /*0964*/ 	.word	0x000000ff
        /*0968*/ 	.word	0x00038898
        /*096c*/ 	.short	0x0100
        /*096e*/ 	.byte	0x08
	.zero		1


	//   ....[17]....
        /*0970*/ 	.word	0x00000690
        /*0974*/ 	.word	0x000000ff
        /*0978*/ 	.word	0x000388a8
        /*097c*/ 	.short	0x0100
        /*097e*/ 	.byte	0x08
	.zero		1


	//   ....[18]....
        /*0980*/ 	.word	0x000007d0
        /*0984*/ 	.word	0x000000ff
        /*0988*/ 	.word	0x000388b0
        /*098c*/ 	.short	0x0100
        /*098e*/ 	.byte	0x08
	.zero		1


	//   ....[19]....
        /*0990*/ 	.word	0x000007e0
        /*0994*/ 	.word	0x000000ff
        /*0998*/ 	.word	0x000388c0
        /*099c*/ 	.short	0x0100
        /*099e*/ 	.byte	0x08
	.zero		1


	//   ....[20]....
        /*09a0*/ 	.word	0x000007f0
        /*09a4*/ 	.word	0x000000ff
        /*09a8*/ 	.word	0x000388b8
        /*09ac*/ 	.short	0x0100
        /*09ae*/ 	.byte	0x08
	.zero		1


	//   ....[21]....
        /*09b0*/ 	.word	0x00000800
        /*09b4*/ 	.word	0x000000ff
        /*09b8*/ 	.word	0x000388c8
        /*09bc*/ 	.short	0x0100
        /*09be*/ 	.byte	0x08
	.zero		1


	//   ....[22]....
        /*09c0*/ 	.word	0x00001b70
        /*09c4*/ 	.word	0x000000ff
        /*09c8*/ 	.word	0x00038800
        /*09cc*/ 	.short	0x010a
        /*09ce*/ 	.byte	0x06
	.zero		1


	//   ....[23]....
        /*09d0*/ 	.word	0x00001c40
        /*09d4*/ 	.word	0x00000000
        /*09d8*/ 	.word	0x00038830
        /*09dc*/ 	.short	0x010a
        /*09de*/ 	.byte	0x3f
	.zero		1


	//   ....[24]....
        /*09e0*/ 	.word	0x00001c80
        /*09e4*/ 	.word	0x00000000
        /*09e8*/ 	.word	0x00038830
        /*09ec*/ 	.short	0x010a
        /*09ee*/ 	.byte	0x3f
	.zero		1


	//   ....[25]....
        /*09f0*/ 	.word	0x000045b0
        /*09f4*/ 	.word	0x000000ff
        /*09f8*/ 	.word	0x00000000
        /*09fc*/ 	.short	0x0101
        /*09fe*/ 	.byte	0x04
	.zero		1


	//   ....[26]....
        /*0a00*/ 	.word	0x00005a20
        /*0a04*/ 	.word	0x000000ff
        /*0a08*/ 	.word	0x00038830
        /*0a0c*/ 	.short	0x010a
        /*0a0e*/ 	.byte	0x3d
	.zero		1


	//   ....[27]....
        /*0a10*/ 	.word	0x00005a60
        /*0a14*/ 	.word	0x000000ff
        /*0a18*/ 	.word	0x00038830
        /*0a1c*/ 	.short	0x010a
        /*0a1e*/ 	.byte	0x3d
	.zero		1


	//   ....[28]....
        /*0a20*/ 	.word	0x00007fd0
        /*0a24*/ 	.word	0x000000ff
        /*0a28*/ 	.word	0x00038850
        /*0a2c*/ 	.short	0x010a
        /*0a2e*/ 	.byte	0x04
	.zero		1


	//   ....[29]....
        /*0a30*/ 	.word	0x00008010
        /*0a34*/ 	.word	0x000000ff
        /*0a38*/ 	.word	0x00038850
        /*0a3c*/ 	.short	0x010a
        /*0a3e*/ 	.byte	0x04
	.zero		1


	//   ....[30]....
        /*0a40*/ 	.word	0x00008480
        /*0a44*/ 	.word	0x000000ff
        /*0a48*/ 	.word	0x00000000
        /*0a4c*/ 	.short	0x0101
        /*0a4e*/ 	.byte	0x3d
	.zero		1


	//   ....[31]....
        /*0a50*/ 	.word	0x00009630
        /*0a54*/ 	.word	0x000000ff
        /*0a58*/ 	.word	0x00000000
        /*0a5c*/ 	.short	0x0101
        /*0a5e*/ 	.byte	0x04
	.zero		1


	//   ....[32]....
        /*0a60*/ 	.word	0x00009800
        /*0a64*/ 	.word	0x000000ff
        /*0a68*/ 	.word	0x00038830
        /*0a6c*/ 	.short	0x010a
        /*0a6e*/ 	.byte	0x04
	.zero		1


	//   ....[33]....
        /*0a70*/ 	.word	0x00009840
        /*0a74*/ 	.word	0x000000ff
        /*0a78*/ 	.word	0x00038830
        /*0a7c*/ 	.short	0x010a
        /*0a7e*/ 	.byte	0x04
	.zero		1


	//   ....[34]....
        /*0a80*/ 	.word	0x0000c190
        /*0a84*/ 	.word	0x000000ff
        /*0a88*/ 	.word	0x00038850
        /*0a8c*/ 	.short	0x010a
        /*0a8e*/ 	.byte	0x04
	.zero		1


	//   ....[35]....
        /*0a90*/ 	.word	0x0000c1d0
        /*0a94*/ 	.word	0x000000ff
        /*0a98*/ 	.word	0x00038850
        /*0a9c*/ 	.short	0x010a
        /*0a9e*/ 	.byte	0x04
	.zero		1


	//   ....[36]....
        /*0aa0*/ 	.word	0x0000c770
        /*0aa4*/ 	.word	0x000000ff
        /*0aa8*/ 	.word	0x00000000
        /*0aac*/ 	.short	0x0101
        /*0aae*/ 	.byte	0x06
	.zero		1


	//   ....[37]....
        /*0ab0*/ 	.word	0x0000d130
        /*0ab4*/ 	.word	0x000000ff
        /*0ab8*/ 	.word	0x00000000
        /*0abc*/ 	.short	0x0101
        /*0abe*/ 	.byte	0x04
	.zero		1


	//   ....[38]....
        /*0ac0*/ 	.word	0x0000da40
        /*0ac4*/ 	.word	0x000000ff
        /*0ac8*/ 	.word	0x00038850
        /*0acc*/ 	.short	0x010a
        /*0ace*/ 	.byte	0x08
	.zero		1


	//   ....[39]....
        /*0ad0*/ 	.word	0x0000da80
        /*0ad4*/ 	.word	0x000000ff
        /*0ad8*/ 	.word	0x00038850
        /*0adc*/ 	.short	0x010a
        /*0ade*/ 	.byte	0x08
	.zero		1


	//   ....[40]....
        /*0ae0*/ 	.word	0x0000e0a0
        /*0ae4*/ 	.word	0x000000ff
        /*0ae8*/ 	.word	0x00000000
        /*0aec*/ 	.short	0x0101
        /*0aee*/ 	.byte	0x04
	.zero		1


	//   ....[41]....
        /*0af0*/ 	.word	0x000102e0
        /*0af4*/ 	.word	0x000000ff
        /*0af8*/ 	.word	0x00000000
        /*0afc*/ 	.short	0x0101
        /*0afe*/ 	.byte	0x07
	.zero		1


	//   ....[42]....
        /*0b00*/ 	.word	0x00013480
        /*0b04*/ 	.word	0x00000005
        /*0b08*/ 	.word	0x00038840
        /*0b0c*/ 	.short	0x010a
        /*0b0e*/ 	.byte	0x3f
	.zero		1


	//   ....[43]....
        /*0b10*/ 	.word	0x00013a90
        /*0b14*/ 	.word	0x00000005
        /*0b18*/ 	.word	0x00038830
        /*0b1c*/ 	.short	0x0107
        /*0b1e*/ 	.byte	0x3f
	.zero		1


	//   ....[44]....
        /*0b20*/ 	.word	0x00013b70
        /*0b24*/ 	.word	0x00000005
        /*0b28*/ 	.word	0x00038830
        /*0b2c*/ 	.short	0x0101
        /*0b2e*/ 	.byte	0x3f
	.zero		1


	//   ....[45]....
        /*0b30*/ 	.word	0x00014780
        /*0b34*/ 	.word	0x00000016
        /*0b38*/ 	.word	0x00038800
        /*0b3c*/ 	.short	0x0107
        /*0b3e*/ 	.byte	0x3f
	.zero		1


	//   ....[46]....
        /*0b40*/ 	.word	0x00014880
        /*0b44*/ 	.word	0x00000016
        /*0b48*/ 	.word	0x00038800
        /*0b4c*/ 	.short	0x0101
        /*0b4e*/ 	.byte	0x3f
	.zero		1


	//   ....[47]....
        /*0b50*/ 	.word	0x000148a0
        /*0b54*/ 	.word	0x00000016
        /*0b58*/ 	.word	0x00038820
        /*0b5c*/ 	.short	0x010a
        /*0b5e*/ 	.byte	0x3f
	.zero		1


	//   ....[48]....
        /*0b60*/ 	.word	0x00014c90
        /*0b64*/ 	.word	0x00000006
        /*0b68*/ 	.word	0x00038840
        /*0b6c*/ 	.short	0x010a
        /*0b6e*/ 	.byte	0x3f
	.zero		1


	//   ....[49]....
        /*0b70*/ 	.word	0x00015210
        /*0b74*/ 	.word	0x00000006
        /*0b78*/ 	.word	0x00038830
        /*0b7c*/ 	.short	0x0107
        /*0b7e*/ 	.byte	0x3f
	.zero		1


	//   ....[50]....
        /*0b80*/ 	.word	0x000152c0
        /*0b84*/ 	.word	0x00000006
        /*0b88*/ 	.word	0x00038830
        /*0b8c*/ 	.short	0x0101
        /*0b8e*/ 	.byte	0x3f
	.zero		1


	//   ....[51]....
        /*0b90*/ 	.word	0x00015320
        /*0b94*/ 	.word	0x00000006
        /*0b98*/ 	.word	0x00038860
        /*0b9c*/ 	.short	0x010a
        /*0b9e*/ 	.byte	0x3f
	.zero		1


	//   ....[52]....
        /*0ba0*/ 	.word	0x00015810
        /*0ba4*/ 	.word	0x00000006
        /*0ba8*/ 	.word	0x00038850
        /*0bac*/ 	.short	0x0107
        /*0bae*/ 	.byte	0x3f
	.zero		1


	//   ....[53]....
        /*0bb0*/ 	.word	0x000159d0
        /*0bb4*/ 	.word	0x00000006
        /*0bb8*/ 	.word	0x00038850
        /*0bbc*/ 	.short	0x0101
        /*0bbe*/ 	.byte	0x3f
	.zero		1


	//   ....[54]....
        /*0bc0*/ 	.word	0x00015bd0
        /*0bc4*/ 	.word	0x00000004
        /*0bc8*/ 	.word	0x00038860
        /*0bcc*/ 	.short	0x010a
        /*0bce*/ 	.byte	0x3f
	.zero		1


	//   ....[55]....
        /*0bd0*/ 	.word	0x00016100
        /*0bd4*/ 	.word	0x00000004
        /*0bd8*/ 	.word	0x00038850
        /*0bdc*/ 	.short	0x0107
        /*0bde*/ 	.byte	0x3f
	.zero		1


	//   ....[56]....
        /*0be0*/ 	.word	0x000161b0
        /*0be4*/ 	.word	0x00000004
        /*0be8*/ 	.word	0x00038850
        /*0bec*/ 	.short	0x0101
        /*0bee*/ 	.byte	0x3f
	.zero		1


	//   ....[57]....
        /*0bf0*/ 	.word	0x00016ee0
        /*0bf4*/ 	.word	0x00000004
        /*0bf8*/ 	.word	0x00038820
        /*0bfc*/ 	.short	0x010a
        /*0bfe*/ 	.byte	0x3f
	.zero		1


	//   ....[58]....
        /*0c00*/ 	.word	0x00017080
        /*0c04*/ 	.word	0x00000005
        /*0c08*/ 	.word	0x00038840
        /*0c0c*/ 	.short	0x010a
        /*0c0e*/ 	.byte	0x3f
	.zero		1


	//   ....[59]....
        /*0c10*/ 	.word	0x00017120
        /*0c14*/ 	.word	0x0000001b
        /*0c18*/ 	.word	0x00038840
        /*0c1c*/ 	.short	0x010a
        /*0c1e*/ 	.byte	0x3f
	.zero		1


	//   ....[60]....
        /*0c20*/ 	.word	0x00017160
        /*0c24*/ 	.word	0x00000005
        /*0c28*/ 	.word	0x00038860
        /*0c2c*/ 	.short	0x010a
        /*0c2e*/ 	.byte	0x3f
	.zero		1


	//   ....[61]....
        /*0c30*/ 	.word	0x000171a0
        /*0c34*/ 	.word	0x0000001b
        /*0c38*/ 	.word	0x00038860
        /*0c3c*/ 	.short	0x010a
        /*0c3e*/ 	.byte	0x3f
	.zero		1


	//   ....[62]....
        /*0c40*/ 	.word	0x00017220
        /*0c44*/ 	.word	0x00000003
        /*0c48*/ 	.word	0x00038800
        /*0c4c*/ 	.short	0x010a
        /*0c4e*/ 	.byte	0x3f
	.zero		1


	//   ....[63]....
        /*0c50*/ 	.word	0x00017270
        /*0c54*/ 	.word	0x00000000
        /*0c58*/ 	.word	0x00038830
        /*0c5c*/ 	.short	0x010a
        /*0c5e*/ 	.byte	0x3f
	.zero		1


	//   ....[64]....
        /*0c60*/ 	.word	0x000172d0
        /*0c64*/ 	.word	0x00000004
        /*0c68*/ 	.word	0x00038830
        /*0c6c*/ 	.short	0x010a
        /*0c6e*/ 	.byte	0x3f
	.zero		1


	//   ....[65]....
        /*0c70*/ 	.word	0x00017330
        /*0c74*/ 	.word	0x00000002
        /*0c78*/ 	.word	0x00038850
        /*0c7c*/ 	.short	0x010a
        /*0c7e*/ 	.byte	0x3f
	.zero		1


	//   ....[66]....
        /*0c80*/ 	.word	0x00017390
        /*0c84*/ 	.word	0x00000004
        /*0c88*/ 	.word	0x00038830
        /*0c8c*/ 	.short	0x010a
        /*0c8e*/ 	.byte	0x3f
	.zero		1


	//   ....[67]....
        /*0c90*/ 	.word	0x000173f0
        /*0c94*/ 	.word	0x00000002
        /*0c98*/ 	.word	0x00038850
        /*0c9c*/ 	.short	0x010a
        /*0c9e*/ 	.byte	0x3f
	.zero		1


	//   ....[68]....
        /*0ca0*/ 	.word	0x00017450
        /*0ca4*/ 	.word	0x00000007
        /*0ca8*/ 	.word	0x00038850
        /*0cac*/ 	.short	0x010a
        /*0cae*/ 	.byte	0x3f
	.zero		1


	//   ....[69]....
        /*0cb0*/ 	.word	0x00017570
        /*0cb4*/ 	.word	0x00000005
        /*0cb8*/ 	.word	0x00038840
        /*0cbc*/ 	.short	0x010a
        /*0cbe*/ 	.byte	0x3f
	.zero		1


	//   ....[70]....
        /*0cc0*/ 	.word	0x000187b0
        /*0cc4*/ 	.word	0x00000016
        /*0cc8*/ 	.word	0x00038820
        /*0ccc*/ 	.short	0x010a
        /*0cce*/ 	.byte	0x3f
	.zero		1


	//   ....[71]....
        /*0cd0*/ 	.word	0x00018800
        /*0cd4*/ 	.word	0x00000006
        /*0cd8*/ 	.word	0x00038840
        /*0cdc*/ 	.short	0x010a
        /*0cde*/ 	.byte	0x3f
	.zero		1


	//   ....[72]....
        /*0ce0*/ 	.word	0x00018f60
        /*0ce4*/ 	.word	0x00000006
        /*0ce8*/ 	.word	0x00038860
        /*0cec*/ 	.short	0x010a
        /*0cee*/ 	.byte	0x3f
	.zero		1


	//   ....[73]....
        /*0cf0*/ 	.word	0x00019710
        /*0cf4*/ 	.word	0x00000004
        /*0cf8*/ 	.word	0x00038860
        /*0cfc*/ 	.short	0x010a
        /*0cfe*/ 	.byte	0x3f
	.zero		1


	//   ....[74]....
        /*0d00*/ 	.word	0x0001a8b0
        /*0d04*/ 	.word	0x00000004
        /*0d08*/ 	.word	0x00038820
        /*0d0c*/ 	.short	0x010a
        /*0d0e*/ 	.byte	0x3f
	.zero		1


	//   ....[75]....
        /*0d10*/ 	.word	0x0001aa50
        /*0d14*/ 	.word	0x00000005
        /*0d18*/ 	.word	0x00038840
        /*0d1c*/ 	.short	0x010a
        /*0d1e*/ 	.byte	0x3f
	.zero		1


	//   ....[76]....
        /*0d20*/ 	.word	0x0001aaa0
        /*0d24*/ 	.word	0x0000001b
        /*0d28*/ 	.word	0x00038840
        /*0d2c*/ 	.short	0x010a
        /*0d2e*/ 	.byte	0x3f
	.zero		1


	//   ....[77]....
        /*0d30*/ 	.word	0x0001aaf0
        /*0d34*/ 	.word	0x00000005
        /*0d38*/ 	.word	0x00038860
        /*0d3c*/ 	.short	0x010a
        /*0d3e*/ 	.byte	0x3f
	.zero		1


	//----- nvinfo : EIATTR_NUM_MBARRIERS
	.align		4
.L_299:
        /*0d40*/ 	.byte	0x03, 0x38
        /*0d42*/ 	.short	0x0016


	//----- nvinfo : EIATTR_EXIT_INSTR_OFFSETS
	.align		4
        /*0d44*/ 	.byte	0x04, 0x1c
        /*0d46*/ 	.short	(.L_301 - .L_300)


	//   ....[0]....
.L_300:
        /*0d48*/ 	.word	0x00000990


	//   ....[1]....
        /*0d4c*/ 	.word	0x000116f0


	//   ....[2]....
        /*0d50*/ 	.word	0x000171f0


	//----- nvinfo : EIATTR_MAX_THREADS
	.align		4
.L_301:
        /*0d54*/ 	.byte	0x04, 0x05
        /*0d56*/ 	.short	(.L_303 - .L_302)
.L_302:
        /*0d58*/ 	.word	0x00000180
        /*0d5c*/ 	.word	0x00000001
        /*0d60*/ 	.word	0x00000001


	//----- nvinfo : EIATTR_CRS_STACK_SIZE
	.align		4
.L_303:
        /*0d64*/ 	.byte	0x04, 0x1e
        /*0d66*/ 	.short	(.L_305 - .L_304)
.L_304:
        /*0d68*/ 	.word	0x00000000


	//----- nvinfo : EIATTR_CBANK_PARAM_SIZE
	.align		4
.L_305:
        /*0d6c*/ 	.byte	0x03, 0x19
        /*0d6e*/ 	.short	0x0af0


	//----- nvinfo : EIATTR_PARAM_CBANK
	.align		4
        /*0d70*/ 	.byte	0x04, 0x0a
        /*0d72*/ 	.short	(.L_307 - .L_306)
	.align		4
.L_306:
        /*0d74*/ 	.word	index@(.nv.constant0._ZN7cutlass13device_kernelIN5flash11enable_sm90INS1_16FlashAttnFwdSm90INS1_25CollectiveMainloopFwdSm90ILi2EN4cute5tupleIJNS5_1CILi1EEES8_S8_EEENS6_IJNS7_ILi128EEENS7_ILi80EEENS7_ILi256EEEEEELi256ENS_6half_tEfNS_4arch4Sm90ELb1ELb0ELb0ELb1ELb1ELb0ELb0ELb1ELb1ELb1ELb0ELb0EEENS1_21CollectiveEpilogueFwdINS6_IJSA_SC_SB_EEES9_SE_SG_Li256ELb1ELb1ELb0ELb0EEENS1_36VarlenDynamicPersistentTileSchedulerILi128ELi80ELi256ELi128ELb0ELb1ELb1ELb1ELb1ELb1EEEEEEEEEvNT_6ParamsE)
        /*0d78*/ 	.short	0x0210
        /*0d7a*/ 	.short	0x0af0


	//----- nvinfo : EIATTR_SW_WAR
	.align		4
.L_307:
        /*0d7c*/ 	.byte	0x04, 0x36
        /*0d7e*/ 	.short	(.L_309 - .L_308)
.L_308:
        /*0d80*/ 	.word	0x00000008
.L_309:


//--------------------- .nv.info._ZN7cutlass13device_kernelIN5flash11enable_sm90INS1_16FlashAttnFwdSm90INS1_25CollectiveMainloopFwdSm90ILi2EN4cute5tupleIJNS5_1CILi1EEES8_S8_EEENS6_IJNS7_ILi128EEENS7_ILi80EEENS7_ILi256EEEEEELi256ENS_6half_tEfNS_4arch4Sm90ELb1ELb0ELb0ELb1ELb1ELb1ELb0ELb1ELb1ELb1ELb0ELb0EEENS1_21CollectiveEpilogueFwdINS6_IJSA_SC_SB_EEES9_SE_SG_Li256ELb1ELb1ELb0ELb0EEENS1_36VarlenDynamicPersistentTileSchedulerILi128ELi80ELi256ELi128ELb0ELb1ELb1ELb1ELb1ELb1EEEEEEEEEvNT_6ParamsE --------------------------
	.section	.nv.info._ZN7cutlass13device_kernelIN5flash11enable_sm90INS1_16FlashAttnFwdSm90INS1_25CollectiveMainloopFwdSm90ILi2EN4cute5tupleIJNS5_1CILi1EEES8_S8_EEENS6_IJNS7_ILi128EEENS7_ILi80EEENS7_ILi256EEEEEELi256ENS_6half_tEfNS_4arch4Sm90ELb1ELb0ELb0ELb1ELb1ELb1ELb0ELb1ELb1ELb1ELb0ELb0EEENS1_21CollectiveEpilogueFwdINS6_IJSA_SC_SB_EEES9_SE_SG_Li256ELb1ELb1ELb0ELb0EEENS1_36VarlenDynamicPersistentTileSchedulerILi128ELi80ELi256ELi128ELb0ELb1ELb1ELb1ELb1ELb1EEEEEEEEEvNT_6ParamsE,"",@"SHT_CUDA_INFO"
	.sectionflags	@""
	.align	4


	//----- nvinfo : EIATTR_CUDA_API_VERSION
	.align		4
        /*0000*/ 	.byte	0x04, 0x37
        /*0002*/ 	.short	(.L_311 - .L_310)
.L_310:
        /*0004*/ 	.word	0x00000082


	//----- nvinfo : EIATTR_KPARAM_INFO
	.align		4
.L_311:
        /*0008*/ 	.byte	0x04, 0x17
        /*000a*/ 	.short	(.L_313 - .L_312)
.L_312:
        /*000c*/ 	.word	0x00000000
        /*0010*/ 	.short	0x0000
        /*0012*/ 	.short	0x0070
        /*0014*/ 	.byte	0x00, 0xf0, 0x01, 0x2a


	//----- nvinfo : EIATTR_SPARSE_MMA_MASK
	.align		4
.L_313:
        /*0018*/ 	.byte	0x03, 0x50
        /*001a*/ 	.short	0x0000


	//----- nvinfo : EIATTR_MAXREG_COUNT
	.align		4
        /*001c*/ 	.byte	0x03, 0x1b
        /*001e*/ 	.short	0x00a8


	//----- nvinfo : EIATTR_NUM_BARRIERS
	.align		4
        /*0020*/ 	.byte	0x02, 0x4c
        /*0022*/ 	.byte	0x10
	.zero		1


	//----- nvinfo : EIATTR_EXTERNS
	.align		4
        /*0024*/ 	.byte	0x04, 0x0f
        /*0026*/ 	.short	(.L_315 - .L_314)


	//   ....[0]....
	.align		4
.L_314:
        /*0028*/ 	.word	index@(__assertfail)


	//----- nvinfo : EIATTR_ANNOTATIONS
	.align		4
.L_315:
        /*002c*/ 	.byte	0x04, 0x55
        /*002e*/ 	.short	(.L_317 - .L_316)


	//   ....[0]....
.L_316:
        /* <DEDUP_REMOVED lines=66> */


	//----- nvinfo : EIATTR_MERCURY_ISA_VERSION
	.align		4
.L_317:
        /*0440*/ 	.byte	0x03, 0x5f
        /*0442*/ 	.short	0x0101


	//----- nvinfo : EIATTR_UNUSED_LOAD_BYTE_OFFSET
	.align		4
        /*0444*/ 	.byte	0x04, 0x44
        /*0446*/ 	.short	(.L_319 - .L_318)


	//   ....[0]....
.L_318:
        /*0448*/ 	.word	0x00000a30
        /*044c*/ 	.word	0x0000fff0


	//   ....[1]....
        /*0450*/ 	.word	0x000242b0
        /*0454*/ 	.word	0x0000fff0


	//----- nvinfo : EIATTR_INT_WARP_WIDE_INSTR_OFFSETS
	.align		4
.L_319:
        /*0458*/ 	.byte	0x04, 0x31
        /*045a*/ 	.short	(.L_321 - .L_320)


	//   ....[0]....
.L_320:
        /*045c*/ 	.word	0x00000130


	//   ....[1]....
        /*0460*/ 	.word	0x00000170


	//   ....[2]....
        /*0464*/ 	.word	0x000001e0


	//   ....[3]....
        /*0468*/ 	.word	0x0002a080


	//   ....[4]....
        /*046c*/ 	.word	0x0002a120


	//   ....[5]....
        /*0470*/ 	.word	0x0002d1d0


	//   ....[6]....
        /*0474*/ 	.word	0x0002d270


	//----- nvinfo : EIATTR_COOP_GROUP_MASK_REGIDS
	.align		4
.L_321:
        /*0478*/ 	.byte	0x04, 0x29
        /*047a*/ 	.short	(.L_323 - .L_322)


	//   ....[0]....
.L_322:
        /*047c*/ 	.word	0xffffffff


	//   ....[1]....
        /*0480*/ 	.word	0xffffffff


	//   ....[2]....
        /*0484*/ 	.word	0xffffffff


	//   ....[3]....
        /*0488*/ 	.word	0xffffffff


	//   ....[4]....
        /*048c*/ 	.word	0xffffffff


	//   ....[5]....
        /*0490*/ 	.word	0xffffffff


	//   ....[6]....
        /*0494*/ 	.word	0xffffffff


	//   ....[7]....
        /*0498*/ 	.word	0xffffffff


	//   ....[8]....
        /*049c*/ 	.word	0xffffffff


	//   ....[9]....
        /*04a0*/ 	.word	0xffffffff


	//   ....[10]....
        /*04a4*/ 	.word	0xffffffff


	//   ....[11]....
        /*04a8*/ 	.word	0xffffffff


	//   ....[12]....
        /*04ac*/ 	.word	0xffffffff


	//   ....[13]....
        /*04b0*/ 	.word	0xffffffff


	//   ....[14]....
        /*04b4*/ 	.word	0xffffffff


	//   ....[15]....
        /*04b8*/ 	.word	0xffffffff


	//   ....[16]....
        /*04bc*/ 	.word	0xffffffff


	//   ....[17]....
        /*04c0*/ 	.word	0xffffffff


	//   ....[18]....
        /*04c4*/ 	.word	0xffffffff


	//   ....[19]....
        /*04c8*/ 	.word	0xffffffff


	//   ....[20]....
        /*04cc*/ 	.word	0xffffffff


	//   ....[21]....
        /*04d0*/ 	.word	0xffffffff


	//   ....[22]....
        /*04d4*/ 	.word	0xffffffff


	//   ....[23]....
        /*04d8*/ 	.word	0xffffffff


	//   ....[24]....
        /*04dc*/ 	.word	0xffffffff


	//   ....[25]....
        /*04e0*/ 	.word	0xffffffff


	//   ....[26]....
        /*04e4*/ 	.word	0xffffffff


	//   ....[27]....
        /*04e8*/ 	.word	0xffffffff


	//   ....[28]....
        /*04ec*/ 	.word	0xffffffff


	//   ....[29]....
        /*04f0*/ 	.word	0xffffffff


	//   ....[30]....
        /*04f4*/ 	.word	0xffffffff


	//   ....[31]....
        /*04f8*/ 	.word	0xffffffff


	//   ....[32]....
        /*04fc*/ 	.word	0xffffffff


	//   ....[33]....
        /*0500*/ 	.word	0xffffffff


	//   ....[34]....
        /*0504*/ 	.word	0xffffffff


	//   ....[35]....
        /*0508*/ 	.word	0xffffffff


	//   ....[36]....
        /*050c*/ 	.word	0xffffffff


	//   ....[37]....
        /*0510*/ 	.word	0xffffffff


	//   ....[38]....
        /*0514*/ 	.word	0xffffffff


	//   ....[39]....
        /*0518*/ 	.word	0xffffffff


	//   ....[40]....
        /*051c*/ 	.word	0xffffffff


	//   ....[41]....
        /*0520*/ 	.word	0xffffffff


	//   ....[42]....
        /*0524*/ 	.word	0xffffffff


	//   ....[43]....
        /*0528*/ 	.word	0xffffffff


	//   ....[44]....
        /*052c*/ 	.word	0xffffffff


	//   ....[45]....
        /*0530*/ 	.word	0xffffffff


	//   ....[46]....
        /*0534*/ 	.word	0xffffffff


	//   ....[47]....
        /*0538*/ 	.word	0xffffffff


	//   ....[48]....
        /*053c*/ 	.word	0xffffffff


	//   ....[49]....
        /*0540*/ 	.word	0xffffffff


	//   ....[50]....
        /*0544*/ 	.word	0xffffffff


	//   ....[51]....
        /*0548*/ 	.word	0xffffffff


	//   ....[52]....
        /*054c*/ 	.word	0xffffffff


	//   ....[53]....
        /*0550*/ 	.word	0xffffffff


	//   ....[54]....
        /*0554*/ 	.word	0xffffffff


	//   ....[55]....
        /*0558*/ 	.word	0xffffffff


	//   ....[56]....
        /*055c*/ 	.word	0xffffffff


	//   ....[57]....
        /*0560*/ 	.word	0xffffffff


	//   ....[58]....
        /*0564*/ 	.word	0xffffffff


	//   ....[59]....
        /*0568*/ 	.word	0xffffffff


	//   ....[60]....
        /*056c*/ 	.word	0xffffffff


	//   ....[61]....
        /*0570*/ 	.word	0xffffffff


	//   ....[62]....
        /*0574*/ 	.word	0xffffffff


	//   ....[63]....
        /*0578*/ 	.word	0xffffffff


	//   ....[64]....
        /*057c*/ 	.word	0xffffffff


	//   ....[65]....
        /*0580*/ 	.word	0xffffffff


	//   ....[66]....
        /*0584*/ 	.word	0xffffffff


	//   ....[67]....
        /*0588*/ 	.word	0xffffffff


	//   ....[68]....
        /*058c*/ 	.word	0xffffffff


	//   ....[69]....
        /*0590*/ 	.word	0xffffffff


	//   ....[70]....
        /*0594*/ 	.word	0xffffffff


	//   ....[71]....
        /*0598*/ 	.word	0xffffffff


	//   ....[72]....
        /*059c*/ 	.word	0xffffffff


	//   ....[73]....
        /*05a0*/ 	.word	0xffffffff


	//   ....[74]....
        /*05a4*/ 	.word	0xffffffff


	//   ....[75]....
        /*05a8*/ 	.word	0xffffffff


	//   ....[76]....
        /*05ac*/ 	.word	0xffffffff


	//   ....[77]....
        /*05b0*/ 	.word	0xffffffff


	//   ....[78]....
        /*05b4*/ 	.word	0xffffffff


	//   ....[79]....
        /*05b8*/ 	.word	0xffffffff


	//   ....[80]....
        /*05bc*/ 	.word	0xffffffff


	//   ....[81]....
        /*05c0*/ 	.word	0xffffffff


	//   ....[82]....
        /*05c4*/ 	.word	0xffffffff


	//   ....[83]....
        /*05c8*/ 	.word	0xffffffff


	//   ....[84]....
        /*05cc*/ 	.word	0xffffffff


	//   ....[85]....
        /*05d0*/ 	.word	0xffffffff


	//   ....[86]....
        /*05d4*/ 	.word	0xffffffff


	//   ....[87]....
        /*05d8*/ 	.word	0xffffffff


	//   ....[88]....
        /*05dc*/ 	.word	0xffffffff


	//   ....[89]....
        /*05e0*/ 	.word	0xffffffff


	//   ....[90]....
        /*05e4*/ 	.word	0xffffffff


	//   ....[91]....
        /*05e8*/ 	.word	0xffffffff


	//   ....[92]....
        /*05ec*/ 	.word	0xffffffff


	//   ....[93]....
        /*05f0*/ 	.word	0xffffffff


	//   ....[94]....
        /*05f4*/ 	.word	0xffffffff


	//   ....[95]....
        /*05f8*/ 	.word	0xffffffff


	//   ....[96]....
        /*05fc*/ 	.word	0xffffffff


	//   ....[97]....
        /*0600*/ 	.word	0xffffffff


	//   ....[98]....
        /*0604*/ 	.word	0xffffffff


	//   ....[99]....
        /*0608*/ 	.word	0xffffffff


	//   ....[100]....
        /*060c*/ 	.word	0xffffffff


	//   ....[101]....
        /*0610*/ 	.word	0xffffffff


	//   ....[102]....
        /*0614*/ 	.word	0xffffffff


	//   ....[103]....
        /*0618*/ 	.word	0xffffffff


	//   ....[104]....
        /*061c*/ 	.word	0xffffffff


	//   ....[105]....
        /*0620*/ 	.word	0xffffffff


	//   ....[106]....
        /*0624*/ 	.word	0xffffffff


	//   ....[107]....
        /*0628*/ 	.word	0xffffffff


	//   ....[108]....
        /*062c*/ 	.word	0xffffffff


	//   ....[109]....
        /*0630*/ 	.word	0xffffffff


	//   ....[110]....
        /*0634*/ 	.word	0xffffffff


	//   ....[111]....
        /*0638*/ 	.word	0xffffffff


	//   ....[112]....
        /*063c*/ 	.word	0xffffffff


	//   ....[113]....
        /*0640*/ 	.word	0xffffffff


	//   ....[114]....
        /*0644*/ 	.word	0xffffffff


	//   ....[115]....
        /*0648*/ 	.word	0xffffffff


	//   ....[116]....
        /*064c*/ 	.word	0xffffffff


	//   ....[117]....
        /*0650*/ 	.word	0xffffffff


	//   ....[118]....
        /*0654*/ 	.word	0xffffffff


	//   ....[119]....
        /*0658*/ 	.word	0xffffffff


	//   ....[120]....
        /*065c*/ 	.word	0xffffffff


	//   ....[121]....
        /*0660*/ 	.word	0xffffffff


	//   ....[122]....
        /*0664*/ 	.word	0xffffffff


	//   ....[123]....
        /*0668*/ 	.word	0xffffffff


	//   ....[124]....
        /*066c*/ 	.word	0xffffffff


	//   ....[125]....
        /*0670*/ 	.word	0xffffffff


	//   ....[126]....
        /*0674*/ 	.word	0xffffffff


	//   ....[127]....
        /*0678*/ 	.word	0xffffffff


	//   ....[128]....
        /*067c*/ 	.word	0xffffffff


	//   ....[129]....
        /*0680*/ 	.word	0xffffffff


	//   ....[130]....
        /*0684*/ 	.word	0xffffffff


	//   ....[131]....
        /*0688*/ 	.word	0xffffffff


	//   ....[132]....
        /*068c*/ 	.word	0xffffffff


	//   ....[133]....
        /*0690*/ 	.word	0xffffffff


	//   ....[134]....
        /*0694*/ 	.word	0xffffffff


	//   ....[135]....
        /*0698*/ 	.word	0xffffffff


	//   ....[136]....
        /*069c*/ 	.word	0xffffffff


	//   ....[137]....
        /*06a0*/ 	.word	0xffffffff


	//   ....[138]....
        /*06a4*/ 	.word	0xffffffff


	//   ....[139]....
        /*06a8*/ 	.word	0xffffffff


	//   ....[140]....
        /*06ac*/ 	.word	0xffffffff


	//   ....[141]....
        /*06b0*/ 	.word	0xffffffff


	//   ....[142]....
        /*06b4*/ 	.word	0xffffffff


	//   ....[143]....
        /*06b8*/ 	.word	0xffffffff


	//   ....[144]....
        /*06bc*/ 	.word	0xffffffff


	//   ....[145]....
        /*06c0*/ 	.word	0xffffffff


	//   ....[146]....
        /*06c4*/ 	.word	0xffffffff


	//   ....[147]....
        /*06c8*/ 	.word	0xffffffff


	//   ....[148]....
        /*06cc*/ 	.word	0xffffffff


	//   ....[149]....
        /*06d0*/ 	.word	0xffffffff


	//   ....[150]....
        /*06d4*/ 	.word	0xffffffff


	//   ....[151]....
        /*06d8*/ 	.word	0xffffffff


	//   ....[152]....
        /*06dc*/ 	.word	0xffffffff


	//   ....[153]....
        /*06e0*/ 	.word	0xffffffff


	//   ....[154]....
        /*06e4*/ 	.word	0xffffffff


	//   ....[155]....
        /*06e8*/ 	.word	0xffffffff


	//   ....[156]....
        /*06ec*/ 	.word	0xffffffff


	//   ....[157]....
        /*06f0*/ 	.word	0xffffffff


	//   ....[158]....
        /*06f4*/ 	.word	0xffffffff


	//   ....[159]....
        /*06f8*/ 	.word	0xffffffff


	//   ....[160]....
        /*06fc*/ 	.word	0xffffffff


	//   ....[161]....
        /*0700*/ 	.word	0xffffffff


	//   ....[162]....
        /*0704*/ 	.word	0xffffffff


	//   ....[163]....
        /*0708*/ 	.word	0xffffffff


	//   ....[164]....
        /*070c*/ 	.word	0xffffffff


	//   ....[165]....
        /*0710*/ 	.word	0xffffffff


	//   ....[166]....
        /*0714*/ 	.word	0xffffffff


	//   ....[167]....
        /*0718*/ 	.word	0xffffffff


	//   ....[168]....
        /*071c*/ 	.word	0xffffffff


	//   ....[169]....
        /*0720*/ 	.word	0xffffffff


	//   ....[170]....
        /*0724*/ 	.word	0xffffffff


	//   ....[171]....
        /*0728*/ 	.word	0xffffffff


	//   ....[172]....
        /*072c*/ 	.word	0xffffffff


	//   ....[173]....
        /*0730*/ 	.word	0xffffffff


	//   ....[174]....
        /*0734*/ 	.word	0xffffffff


	//   ....[175]....
        /*0738*/ 	.word	0xffffffff


	//   ....[176]....
        /*073c*/ 	.word	0xffffffff


	//   ....[177]....
        /*0740*/ 	.word	0xffffffff


	//   ....[178]....
        /*0744*/ 	.word	0xffffffff


	//   ....[179]....
        /*0748*/ 	.word	0xffffffff


	//   ....[180]....
        /*074c*/ 	.word	0xffffffff


	//   ....[181]....
        /*0750*/ 	.word	0xffffffff


	//   ....[182]....
        /*0754*/ 	.word	0xffffffff


	//   ....[183]....
        /*0758*/ 	.word	0xffffffff


	//   ....[184]....
        /*075c*/ 	.word	0xffffffff


	//   ....[185]....
        /*0760*/ 	.word	0xffffffff


	//   ....[186]....
        /*0764*/ 	.word	0xffffffff


	//   ....[187]....
        /*0768*/ 	.word	0xffffffff


	//   ....[188]....
        /*076c*/ 	.word	0xffffffff


	//   ....[189]....
        /*0770*/ 	.word	0xffffffff


	//   ....[190]....
        /*0774*/ 	.word	0xffffffff


	//   ....[191]....
        /*0778*/ 	.word	0xffffffff


	//   ....[192]....
        /*077c*/ 	.word	0xffffffff


	//   ....[193]....
        /*0780*/ 	.word	0xffffffff


	//   ....[194]....
        /*0784*/ 	.word	0xffffffff


	//   ....[195]....
        /*0788*/ 	.word	0x0500000f


	//   ....[196]....
        /*078c*/ 	.word	0x0500000f


	//   ....[197]....
        /*0790*/ 	.word	0x0500000f


	//   ....[198]....
        /*0794*/ 	.word	0x0500000f


	//   ....[199]....
        /*0798*/ 	.word	0x0500000f


	//   ....[200]....
        /*079c*/ 	.word	0x0500000f


	//   ....[201]....
        /*07a0*/ 	.word	0x0500000f


	//   ....[202]....
        /*07a4*/ 	.word	0x0500000f


	//   ....[203]....
        /*07a8*/ 	.word	0x0500000f


	//   ....[204]....
        /*07ac*/ 	.word	0x0500000f


	//   ....[205]....
        /*07b0*/ 	.word	0x0500000f


	//   ....[206]....
        /*07b4*/ 	.word	0x0500000f


	//   ....[207]....
        /*07b8*/ 	.word	0x0500000f


	//   ....[208]....
        /*07bc*/ 	.word	0x0500000f


	//   ....[209]....
        /*07c0*/ 	.word	0x0500000f


	//   ....[210]....
        /*07c4*/ 	.word	0x0500000f


	//   ....[211]....
        /*07c8*/ 	.word	0x0500000f


	//   ....[212]....
        /*07cc*/ 	.word	0x0500000f


	//   ....[213]....
        /*07d0*/ 	.word	0x0500000f


	//   ....[214]....
        /*07d4*/ 	.word	0x0500000f


	//   ....[215]....
        /*07d8*/ 	.word	0x0500000f


	//   ....[216]....
        /*07dc*/ 	.word	0x0500000f


	//   ....[217]....
        /*07e0*/ 	.word	0x0500000f


	//   ....[218]....
        /*07e4*/ 	.word	0x0500000f


	//   ....[219]....
        /*07e8*/ 	.word	0x0500000f


	//   ....[220]....
        /*07ec*/ 	.word	0x0500000f


	//   ....[221]....
        /*07f0*/ 	.word	0x0500000f


	//   ....[222]....
        /*07f4*/ 	.word	0x0500000f


	//   ....[223]....
        /*07f8*/ 	.word	0x0500000f


	//   ....[224]....
        /*07fc*/ 	.word	0x0500000f


	//   ....[225]....
        /*0800*/ 	.word	0x0500000f


	//   ....[226]....
        /*0804*/ 	.word	0x0500000f


	//   ....[227]....
        /*0808*/ 	.word	0x0500000f


	//   ....[228]....
        /*080c*/ 	.word	0x0500000f


	//   ....[229]....
        /*0810*/ 	.word	0x0500000f


	//   ....[230]....
        /*0814*/ 	.word	0x0500000f


	//   ....[231]....
        /*0818*/ 	.word	0x0500000f


	//   ....[232]....
        /*081c*/ 	.word	0x0500000f


	//   ....[233]....
        /*0820*/ 	.word	0x0500000f


	//   ....[234]....
        /*0824*/ 	.word	0x0500000f


	//   ....[235]....
        /*0828*/ 	.word	0x0500000f


	//   ....[236]....
        /*082c*/ 	.word	0x0500000f


	//   ....[237]....
        /*0830*/ 	.word	0x0500000f


	//   ....[238]....
        /*0834*/ 	.word	0x0500000f


	//   ....[239]....
        /*0838*/ 	.word	0x0500000f


	//   ....[240]....
        /*083c*/ 	.word	0x0500000f


	//   ....[241]....
        /*0840*/ 	.word	0x0500000f


	//   ....[242]....
        /*0844*/ 	.word	0x0500000f


	//   ....[243]....
        /*0848*/ 	.word	0x0500000f


	//   ....[244]....
        /*084c*/ 	.word	0x0500000f


	//   ....[245]....
        /*0850*/ 	.word	0x0500000f


	//   ....[246]....
        /*0854*/ 	.word	0x0500000f


	//   ....[247]....
        /*0858*/ 	.word	0x0500000f


	//   ....[248]....
        /*085c*/ 	.word	0x0500000f


	//   ....[249]....
        /*0860*/ 	.word	0x0500000f


	//   ....[250]....
        /*0864*/ 	.word	0x0500000f


	//   ....[251]....
        /*0868*/ 	.word	0x0500000f


	//   ....[252]....
        /*086c*/ 	.word	0x0500000f


	//   ....[253]....
        /*0870*/ 	.word	0x0500000f


	//   ....[254]....
        /*0874*/ 	.word	0x0500000f


	//   ....[255]....
        /*0878*/ 	.word	0x0500000f


	//   ....[0]....
        /*087c*/ 	.word	0x0500000f


	//   ....[1]....
        /*0880*/ 	.word	0x0500000f


	//   ....[2]....
        /*0884*/ 	.word	0x0500000f


	//   ....[3]....
        /*0888*/ 	.word	0x0500000f


	//   ....[4]....
        /*088c*/ 	.word	0x0500000f


	//   ....[5]....
        /*0890*/ 	.word	0x0500000f


	//   ....[6]....
        /*0894*/ 	.word	0x0500000f


	//   ....[7]....
        /*0898*/ 	.word	0x0500000f


	//   ....[8]....
        /*089c*/ 	.word	0x0500000f


	//   ....[9]....
        /*08a0*/ 	.word	0x0500000f


	//   ....[10]....
        /*08a4*/ 	.word	0x0500000f


	//   ....[11]....
        /*08a8*/ 	.word	0x0500000f


	//   ....[12]....
        /*08ac*/ 	.word	0x0500000f


	//   ....[13]....
        /*08b0*/ 	.word	0x0500000f


	//   ....[14]....
        /*08b4*/ 	.word	0x0500000f


	//   ....[15]....
        /*08b8*/ 	.word	0x0500000f


	//   ....[16]....
        /*08bc*/ 	.word	0x0500000f


	//   ....[17]....
        /*08c0*/ 	.word	0x0500000f


	//   ....[18]....
        /*08c4*/ 	.word	0x0500000f


	//   ....[19]....
        /*08c8*/ 	.word	0x0500000f


	//   ....[20]....
        /*08cc*/ 	.word	0x0500000f


	//   ....[21]....
        /*08d0*/ 	.word	0x0500000f


	//   ....[22]....
        /*08d4*/ 	.word	0x0500000f


	//   ....[23]....
        /*08d8*/ 	.word	0x0500000f


	//   ....[24]....
        /*08dc*/ 	.word	0x0500000f


	//   ....[25]....
        /*08e0*/ 	.word	0x0500000f


	//   ....[26]....
        /*08e4*/ 	.word	0x0500000f


	//   ....[27]....
        /*08e8*/ 	.word	0x0500000f


	//   ....[28]....
        /*08ec*/ 	.word	0x0500000f


	//   ....[29]....
        /*08f0*/ 	.word	0x0500000f


	//   ....[30]....
        /*08f4*/ 	.word	0x0500000f


	//   ....[31]....
        /*08f8*/ 	.word	0x0500000f


	//   ....[32]....
        /*08fc*/ 	.word	0x0500000f


	//   ....[33]....
        /*0900*/ 	.word	0x0500000f


	//   ....[34]....
        /*0904*/ 	.word	0x0500000f


	//   ....[35]....
        /*0908*/ 	.word	0x0500000f


	//   ....[36]....
        /*090c*/ 	.word	0x0500000f


	//   ....[37]....
        /*0910*/ 	.word	0x0500000f


	//   ....[38]....
        /*0914*/ 	.word	0x0500000f


	//   ....[39]....
        /*0918*/ 	.word	0x0500000f


	//   ....[40]....
        /*091c*/ 	.word	0x0500000f


	//   ....[41]....
        /*0920*/ 	.word	0x0500000f


	//   ....[42]....
        /*0924*/ 	.word	0x0500000f


	//   ....[43]....
        /*0928*/ 	.word	0x0500000f


	//   ....[44]....
        /*092c*/ 	.word	0x0500000f


	//   ....[45]....
        /*0930*/ 	.word	0x0500000f


	//   ....[46]....
        /*0934*/ 	.word	0x0500000f


	//   ....[47]....
        /*0938*/ 	.word	0x0500000f


	//   ....[48]....
        /*093c*/ 	.word	0x0500000f


	//   ....[49]....
        /*0940*/ 	.word	0x0500000f


	//   ....[50]....
        /*0944*/ 	.word	0x0500000f


	//   ....[51]....
        /*0948*/ 	.word	0x0500000f


	//   ....[52]....
        /*094c*/ 	.word	0x0500000f


	//   ....[53]....
        /*0950*/ 	.word	0x0500000f


	//   ....[54]....
        /*0954*/ 	.word	0x0500000f


	//   ....[55]....
        /*0958*/ 	.word	0x0500000f


	//   ....[56]....
        /*095c*/ 	.word	0x0500000f


	//   ....[57]....
        /*0960*/ 	.word	0x0500000f


	//   ....[58]....
        /*0964*/ 	.word	0x0500000f


	//   ....[59]....
        /*0968*/ 	.word	0x0500000f


	//   ....[60]....
        /*096c*/ 	.word	0x0500000f


	//   ....[61]....
        /*0970*/ 	.word	0x0500000f


	//   ....[62]....
        /*0974*/ 	.word	0x0500000f


	//   ....[63]....
        /*0978*/ 	.word	0x0500000f


	//   ....[64]....
        /*097c*/ 	.word	0x0500000f


	//----- nvinfo : EIATTR_COOP_GROUP_INSTR_OFFSETS
	.align		4
.L_323:
        /*0980*/ 	.byte	0x04, 0x28
        /*0982*/ 	.short	(.L_325 - .L_324)


	//   ....[0]....
.L_324:
        /*0984*/ 	.word	0x00000060


	//   ....[1]....
        /*0988*/ 	.word	0x00000140


	//   ....[2]....
        /*098c*/ 	.word	0x00000190


	//   ....[3]....
        /*0990*/ 	.word	0x000003c0


	//   ....[4]....
        /*0994*/ 	.word	0x00000520


	//   ....[5]....
        /*0998*/ 	.word	0x00000640


	//   ....[6]....
        /*099c*/ 	.word	0x000007a0


	//   ....[7]....
        /*09a0*/ 	.word	0x00003610


	//   ....[8]....
        /*09a4*/ 	.word	0x00003620


	//   ....[9]....
        /*09a8*/ 	.word	0x00004410


	//   ....[10]....
        /*09ac*/ 	.word	0x00004420


	//   ....[11]....
        /*09b0*/ 	.word	0x000051a0


	//   ....[12]....
        /*09b4*/ 	.word	0x000051b0


	//   ....[13]....
        /*09b8*/ 	.word	0x00006c40


	//   ....[14]....
        /*09bc*/ 	.word	0x00006c50


	//   ....[15]....
        /*09c0*/ 	.word	0x00007b80


	//   ....[16]....
        /*09c4*/ 	.word	0x00007b90


	//   ....[17]....
        /*09c8*/ 	.word	0x00008bb0


	//   ....[18]....
        /*09cc*/ 	.word	0x00008bc0


	//   ....[19]....
        /*09d0*/ 	.word	0x00009d40


	//   ....[20]....
        /*09d4*/ 	.word	0x00009d50


	//   ....[21]....
        /*09d8*/ 	.word	0x00009f10


	//   ....[22]....
        /*09dc*/ 	.word	0x00009f20


	//   ....[23]....
        /*09e0*/ 	.word	0x0000a0f0


	//   ....[24]....
        /*09e4*/ 	.word	0x0000a100


	//   ....[25]....
        /*09e8*/ 	.word	0x0000a570


	//   ....[26]....
        /*09ec*/ 	.word	0x0000a580


	//   ....[27]....
        /*09f0*/ 	.word	0x0000a700


	//   ....[28]....
        /*09f4*/ 	.word	0x0000a720


	//   ....[29]....
        /*09f8*/ 	.word	0x0000a8b0


	//   ....[30]....
        /*09fc*/ 	.word	0x0000a8d0


	//   ....[31]....
        /*0a00*/ 	.word	0x0000b180


	//   ....[32]....
        /*0a04*/ 	.word	0x0000b990


	//   ....[33]....
        /*0a08*/ 	.word	0x0000b9a0


	//   ....[34]....
        /*0a0c*/ 	.word	0x0000b9b0


	//   ....[35]....
        /*0a10*/ 	.word	0x0000b9c0


	//   ....[36]....
        /*0a14*/ 	.word	0x0000bf40


	//   ....[37]....
        /*0a18*/ 	.word	0x0000bf50


	//   ....[38]....
        /*0a1c*/ 	.word	0x0000bf60


	//   ....[39]....
        /*0a20*/ 	.word	0x0000bf70


	//   ....[40]....
        /*0a24*/ 	.word	0x0000c4c0


	//   ....[41]....
        /*0a28*/ 	.word	0x0000c4d0


	//   ....[42]....
        /*0a2c*/ 	.word	0x0000c4e0


	//   ....[43]....
        /*0a30*/ 	.word	0x0000c4f0


	//   ....[44]....
        /*0a34*/ 	.word	0x0000ca60


	//   ....[45]....
        /*0a38*/ 	.word	0x0000ca70


	//   ....[46]....
        /*0a3c*/ 	.word	0x0000ca80


	//   ....[47]....
        /*0a40*/ 	.word	0x0000ca90


	//   ....[48]....
        /*0a44*/ 	.word	0x000100f0


	//   ....[49]....
        /*0a48*/ 	.word	0x00010100


	//   ....[50]....
        /*0a4c*/ 	.word	0x00010110


	//   ....[51]....
        /*0a50*/ 	.word	0x00010120


	//   ....[52]....
        /*0a54*/ 	.word	0x000105a0


	//   ....[53]....
        /*0a58*/ 	.word	0x000105b0


	//   ....[54]....
        /*0a5c*/ 	.word	0x000105c0


	//   ....[55]....
        /*0a60*/ 	.word	0x000105d0


	//   ....[56]....
        /*0a64*/ 	.word	0x00010a00


	//   ....[57]....
        /*0a68*/ 	.word	0x00010a10


	//   ....[58]....
        /*0a6c*/ 	.word	0x00010a20


	//   ....[59]....
        /*0a70*/ 	.word	0x00010a30


	//   ....[60]....
        /*0a74*/ 	.word	0x00010e80


	//   ....[61]....
        /*0a78*/ 	.word	0x00010e90


	//   ....[62]....
        /*0a7c*/ 	.word	0x00010ea0


	//   ....[63]....
        /*0a80*/ 	.word	0x00010eb0


	//   ....[64]....
        /*0a84*/ 	.word	0x00017c30


	//   ....[65]....
        /*0a88*/ 	.word	0x00018040


	//   ....[66]....
        /*0a8c*/ 	.word	0x00018080


	//   ....[67]....
        /*0a90*/ 	.word	0x00018130


	//   ....[68]....
        /*0a94*/ 	.word	0x000184d0


	//   ....[69]....
        /*0a98*/ 	.word	0x00018500


	//   ....[70]....
        /*0a9c*/ 	.word	0x0001cfa0


	//   ....[71]....
        /*0aa0*/ 	.word	0x0001d370


	//   ....[72]....
        /*0aa4*/ 	.word	0x0001d3c0


	//   ....[73]....
        /*0aa8*/ 	.word	0x0001d470


	//   ....[74]....
        /*0aac*/ 	.word	0x0001d9e0


	//   ....[75]....
        /*0ab0*/ 	.word	0x0001da50


	//   ....[76]....
        /*0ab4*/ 	.word	0x00022180


	//   ....[77]....
        /*0ab8*/ 	.word	0x00022190


	//   ....[78]....
        /*0abc*/ 	.word	0x000221c0


	//   ....[79]....
        /*0ac0*/ 	.word	0x000221d0


	//   ....[80]....
        /*0ac4*/ 	.word	0x00023740


	//   ....[81]....
        /*0ac8*/ 	.word	0x000237c0


	//   ....[82]....
        /*0acc*/ 	.word	0x000237e0


	//   ....[83]....
        /*0ad0*/ 	.word	0x000237f0


	//   ....[84]....
        /*0ad4*/ 	.word	0x000256e0


	//   ....[85]....
        /*0ad8*/ 	.word	0x00025720


	//   ....[86]....
        /*0adc*/ 	.word	0x00025750


	//   ....[87]....
        /*0ae0*/ 	.word	0x00025780


	//   ....[88]....
        /*0ae4*/ 	.word	0x00025df0


	//   ....[89]....
        /*0ae8*/ 	.word	0x00025e20


	//   ....[90]....
        /*0aec*/ 	.word	0x00025f70


	//   ....[91]....
        /*0af0*/ 	.word	0x00025f90


	//   ....[92]....
        /*0af4*/ 	.word	0x000260e0


	//   ....[93]....
        /*0af8*/ 	.word	0x00026100


	//   ....[94]....
        /*0afc*/ 	.word	0x00026260


	//   ....[95]....
        /*0b00*/ 	.word	0x00026280


	//   ....[96]....
        /*0b04*/ 	.word	0x00026c10


	//   ....[97]....
        /*0b08*/ 	.word	0x00026c30


	//   ....[98]....
        /*0b0c*/ 	.word	0x00026d90


	//   ....[99]....
        /*0b10*/ 	.word	0x00026db0


	//   ....[100]....
        /*0b14*/ 	.word	0x00026f00


	//   ....[101]....
        /*0b18*/ 	.word	0x00026f20


	//   ....[102]....
        /*0b1c*/ 	.word	0x00027080


	//   ....[103]....
        /*0b20*/ 	.word	0x000270a0


	//   ....[104]....
        /*0b24*/ 	.word	0x00027280


	//   ....[105]....
        /*0b28*/ 	.word	0x00027440


	//   ....[106]....
        /*0b2c*/ 	.word	0x00027470


	//   ....[107]....
        /*0b30*/ 	.word	0x000274a0


	//   ....[108]....
        /*0b34*/ 	.word	0x000274d0


	//   ....[109]....
        /*0b38*/ 	.word	0x00027500


	//   ....[110]....
        /*0b3c*/ 	.word	0x00027530


	//   ....[111]....
        /*0b40*/ 	.word	0x000276b0


	//   ....[112]....
        /*0b44*/ 	.word	0x000276e0


	//   ....[113]....
        /*0b48*/ 	.word	0x00027710


	//   ....[114]....
        /*0b4c*/ 	.word	0x00027740


	//   ....[115]....
        /*0b50*/ 	.word	0x00027770


	//   ....[116]....
        /*0b54*/ 	.word	0x000277a0


	//   ....[117]....
        /*0b58*/ 	.word	0x00027840


	//   ....[118]....
        /*0b5c*/ 	.word	0x000278a0


	//   ....[119]....
        /*0b60*/ 	.word	0x00027930


	//   ....[120]....
        /*0b64*/ 	.word	0x00028780


	//   ....[121]....
        /*0b68*/ 	.word	0x0002aca0


	//   ....[122]....
        /*0b6c*/ 	.word	0x0002ace0


	//   ....[123]....
        /*0b70*/ 	.word	0x0002ad10


	//   ....[124]....
        /*0b74*/ 	.word	0x0002ade0


	//   ....[125]....
        /*0b78*/ 	.word	0x0002ae10


	//   ....[126]....
        /*0b7c*/ 	.word	0x0002ae70


	//   ....[127]....
        /*0b80*/ 	.word	0x0002aeb0


	//   ....[128]....
        /*0b84*/ 	.word	0x0002af10


	//   ....[129]....
        /*0b88*/ 	.word	0x0002af30


	//   ....[130]....
        /*0b8c*/ 	.word	0x0002af60


	//   ....[131]....
        /*0b90*/ 	.word	0x0002b7b0


	//   ....[132]....
        /*0b94*/ 	.word	0x0002b7f0


	//   ....[133]....
        /*0b98*/ 	.word	0x0002b810


	//   ....[134]....
        /*0b9c*/ 	.word	0x0002b8b0


	//   ....[135]....
        /*0ba0*/ 	.word	0x0002b8c0


	//   ....[136]....
        /*0ba4*/ 	.word	0x0002b970


	//   ....[137]....
        /*0ba8*/ 	.word	0x0002b980


	//   ....[138]....
        /*0bac*/ 	.word	0x0002ba30


	//   ....[139]....
        /*0bb0*/ 	.word	0x0002ba40


	//   ....[140]....
        /*0bb4*/ 	.word	0x0002baf0


	//   ....[141]....
        /*0bb8*/ 	.word	0x0002bb00


	//   ....[142]....
        /*0bbc*/ 	.word	0x0002bbb0


	//   ....[143]....
        /*0bc0*/ 	.word	0x0002bbc0


	//   ....[144]....
        /*0bc4*/ 	.word	0x0002bc70


	//   ....[145]....
        /*0bc8*/ 	.word	0x0002bc80


	//   ....[146]....
        /*0bcc*/ 	.word	0x0002bcc0


	//   ....[147]....
        /*0bd0*/ 	.word	0x0002c500


	//   ....[148]....
        /*0bd4*/ 	.word	0x0002c540


	//   ....[149]....
        /*0bd8*/ 	.word	0x0002c570


	//   ....[150]....
        /*0bdc*/ 	.word	0x0002c630


	//   ....[151]....
        /*0be0*/ 	.word	0x0002c660


	//   ....[152]....
        /*0be4*/ 	.word	0x0002c6b0


	//   ....[153]....
        /*0be8*/ 	.word	0x0002c6e0


	//   ....[154]....
        /*0bec*/ 	.word	0x0002c730


	//   ....[155]....
        /*0bf0*/ 	.word	0x0002c760


	//   ....[156]....
        /*0bf4*/ 	.word	0x0002c7d0


	//   ....[157]....
        /*0bf8*/ 	.word	0x0002cad0


	//   ....[158]....
        /*0bfc*/ 	.word	0x0002cb00


	//   ....[159]....
        /*0c00*/ 	.word	0x0002cbc0


	//   ....[160]....
        /*0c04*/ 	.word	0x0002cbd0


	//   ....[161]....
        /*0c08*/ 	.word	0x0002cc80


	//   ....[162]....
        /*0c0c*/ 	.word	0x0002cc90


	//   ....[163]....
        /*0c10*/ 	.word	0x0002cd40


	//   ....[164]....
        /*0c14*/ 	.word	0x0002cd50


	//   ....[165]....
        /*0c18*/ 	.word	0x0002cd60


	//   ....[166]....
        /*0c1c*/ 	.word	0x0002ce10


	//   ....[167]....
        /*0c20*/ 	.word	0x0002d3d0


	//   ....[168]....
        /*0c24*/ 	.word	0x0002d410


	//   ....[169]....
        /*0c28*/ 	.word	0x0002d4b0


	//   ....[170]....
        /*0c2c*/ 	.word	0x0002d4e0


	//   ....[171]....
        /*0c30*/ 	.word	0x0002d570


	//   ....[172]....
        /*0c34*/ 	.word	0x0002d5a0


	//   ....[173]....
        /*0c38*/ 	.word	0x0002d630


	//   ....[174]....
        /*0c3c*/ 	.word	0x0002d660


	//   ....[175]....
        /*0c40*/ 	.word	0x0002d670


	//   ....[176]....
        /*0c44*/ 	.word	0x0002d700


	//   ....[177]....
        /*0c48*/ 	.word	0x0002db60


	//   ....[178]....
        /*0c4c*/ 	.word	0x0002db90


	//   ....[179]....
        /*0c50*/ 	.word	0x0002dbc0


	//   ....[180]....
        /*0c54*/ 	.word	0x0002dbf0


	//   ....[181]....
        /*0c58*/ 	.word	0x0002dc20


	//   ....[182]....
        /*0c5c*/ 	.word	0x0002dc50


	//   ....[183]....
        /*0c60*/ 	.word	0x0002dc80


	//   ....[184]....
        /*0c64*/ 	.word	0x0002dcb0


	//   ....[185]....
        /*0c68*/ 	.word	0x0002de40


	//   ....[186]....
        /*0c6c*/ 	.word	0x0002de70


	//   ....[187]....
        /*0c70*/ 	.word	0x0002dea0


	//   ....[188]....
        /*0c74*/ 	.word	0x0002ded0


	//   ....[189]....
        /*0c78*/ 	.word	0x0002df00


	//   ....[190]....
        /*0c7c*/ 	.word	0x0002df30


	//   ....[191]....
        /*0c80*/ 	.word	0x0002dff0


	//   ....[192]....
        /*0c84*/ 	.word	0x0002e010


	//   ....[193]....
        /*0c88*/ 	.word	0x0002e080


	//   ....[194]....
        /*0c8c*/ 	.word	0x0002e730


	//   ....[195]....
        /*0c90*/ 	.word	0x0002ea50


	//   ....[196]....
        /*0c94*/ 	.word	0x0002eae0


	//   ....[197]....
        /*0c98*/ 	.word	0x0002eb80


	//   ....[198]....
        /*0c9c*/ 	.word	0x0002ec10


	//   ....[199]....
        /*0ca0*/ 	.word	0x0002ecb0


	//   ....[200]....
        /*0ca4*/ 	.word	0x0002ed40


	//   ....[201]....
        /*0ca8*/ 	.word	0x0002ee30


	//   ....[202]....
        /*0cac*/ 	.word	0x0002eec0


	//   ....[203]....
        /*0cb0*/ 	.word	0x0002ef60


	//   ....[204]....
        /*0cb4*/ 	.word	0x0002eff0


	//   ....[205]....
        /*0cb8*/ 	.word	0x0002f090


	//   ....[206]....
        /*0cbc*/ 	.word	0x0002f120


	//   ....[207]....
        /*0cc0*/ 	.word	0x0002f210


	//   ....[208]....
        /*0cc4*/ 	.word	0x0002f2a0


	//   ....[209]....
        /*0cc8*/ 	.word	0x0002f340


	//   ....[210]....
        /*0ccc*/ 	.word	0x0002f3d0


	//   ....[211]....
        /*0cd0*/ 	.word	0x0002f470


	//   ....[212]....
        /*0cd4*/ 	.word	0x0002f500


	//   ....[213]....
        /*0cd8*/ 	.word	0x0002f5f0


	//   ....[214]....
        /*0cdc*/ 	.word	0x0002f680


	//   ....[215]....
        /*0ce0*/ 	.word	0x0002f6d0


	//   ....[216]....
        /*0ce4*/ 	.word	0x0002f720


	//   ....[217]....
        /*0ce8*/ 	.word	0x0002f7b0


	//   ....[218]....
        /*0cec*/ 	.word	0x0002f840


	//   ....[219]....
        /*0cf0*/ 	.word	0x0002f890


	//   ....[220]....
        /*0cf4*/ 	.word	0x0002f8e0


	//   ....[221]....
        /*0cf8*/ 	.word	0x0002f970


	//   ....[222]....
        /*0cfc*/ 	.word	0x0002fa00


	//   ....[223]....
        /*0d00*/ 	.word	0x0002fa50


	//   ....[224]....
        /*0d04*/ 	.word	0x0002faa0


	//   ....[225]....
        /*0d08*/ 	.word	0x0002fb30


	//   ....[226]....
        /*0d0c*/ 	.word	0x0002fbc0


	//   ....[227]....
        /*0d10*/ 	.word	0x0002fc10


	//   ....[228]....
        /*0d14*/ 	.word	0x0002fc60


	//   ....[229]....
        /*0d18*/ 	.word	0x0002fd40


	//   ....[230]....
        /*0d1c*/ 	.word	0x0002fdd0


	//   ....[231]....
        /*0d20*/ 	.word	0x0002fe20


	//   ....[232]....
        /*0d24*/ 	.word	0x0002fe70


	//   ....[233]....
        /*0d28*/ 	.word	0x0002ff00


	//   ....[234]....
        /*0d2c*/ 	.word	0x0002ff90


	//   ....[235]....
        /*0d30*/ 	.word	0x0002ffe0


	//   ....[236]....
        /*0d34*/ 	.word	0x00030030


	//   ....[237]....
        /*0d38*/ 	.word	0x000300c0


	//   ....[238]....
        /*0d3c*/ 	.word	0x00030150


	//   ....[239]....
        /*0d40*/ 	.word	0x000301a0


	//   ....[240]....
        /*0d44*/ 	.word	0x000301f0


	//   ....[241]....
        /*0d48*/ 	.word	0x00030280


	//   ....[242]....
        /*0d4c*/ 	.word	0x00030310


	//   ....[243]....
        /*0d50*/ 	.word	0x00030360


	//   ....[244]....
        /*0d54*/ 	.word	0x000303b0


	//   ....[245]....
        /*0d58*/ 	.word	0x000306b0


	//   ....[246]....
        /*0d5c*/ 	.word	0x00030990


	//   ....[247]....
        /*0d60*/ 	.word	0x00030a80


	//   ....[248]....
        /*0d64*/ 	.word	0x00030b50


	//   ....[249]....
        /*0d68*/ 	.word	0x00030cb0


	//   ....[250]....
        /*0d6c*/ 	.word	0x00030d00


	//   ....[251]....
        /*0d70*/ 	.word	0x00030e10


	//   ....[252]....
        /*0d74*/ 	.word	0x00030e70


	//   ....[253]....
        /*0d78*/ 	.word	0x00030f80


	//   ....[254]....
        /*0d7c*/ 	.word	0x00030fe0


	//   ....[255]....
        /*0d80*/ 	.word	0x000310e0


	//   ....[0]....
        /*0d84*/ 	.word	0x00031130


	//   ....[1]....
        /*0d88*/ 	.word	0x000311e0


	//   ....[2]....
        /*0d8c*/ 	.word	0x00031240


	//   ....[3]....
        /*0d90*/ 	.word	0x00031370


	//   ....[4]....
        /*0d94*/ 	.word	0x000313c0


	//   ....[5]....
        /*0d98*/ 	.word	0x00031500


	//   ....[6]....
        /*0d9c*/ 	.word	0x00031550


	//   ....[7]....
        /*0da0*/ 	.word	0x00031690


	//   ....[8]....
        /*0da4*/ 	.word	0x000316e0


	//   ....[9]....
        /*0da8*/ 	.word	0x00031820


	//   ....[10]....
        /*0dac*/ 	.word	0x00031870


	//   ....[11]....
        /*0db0*/ 	.word	0x000319b0


	//   ....[12]....
        /*0db4*/ 	.word	0x00031a00


	//   ....[13]....
        /*0db8*/ 	.word	0x00031b40


	//   ....[14]....
        /*0dbc*/ 	.word	0x00031b90


	//   ....[15]....
        /*0dc0*/ 	.word	0x00031cb0


	//   ....[16]....
        /*0dc4*/ 	.word	0x00031d00


	//   ....[17]....
        /*0dc8*/ 	.word	0x00031e30


	//   ....[18]....
        /*0dcc*/ 	.word	0x00031ee0


	//   ....[19]....
        /*0dd0*/ 	.word	0x00032070


	//   ....[20]....
        /*0dd4*/ 	.word	0x000320c0


	//   ....[21]....
        /*0dd8*/ 	.word	0x000321c0


	//   ....[22]....
        /*0ddc*/ 	.word	0x00032210


	//   ....[23]....
        /*0de0*/ 	.word	0x00032310


	//   ....[24]....
        /*0de4*/ 	.word	0x00032360


	//   ....[25]....
        /*0de8*/ 	.word	0x00032490


	//   ....[26]....
        /*0dec*/ 	.word	0x000324e0


	//   ....[27]....
        /*0df0*/ 	.word	0x000325d0


	//   ....[28]....
        /*0df4*/ 	.word	0x00032670


	//   ....[29]....
        /*0df8*/ 	.word	0x000327b0


	//   ....[30]....
        /*0dfc*/ 	.word	0x00032800


	//   ....[31]....
        /*0e00*/ 	.word	0x00032940


	//   ....[32]....
        /*0e04*/ 	.word	0x00032990


	//   ....[33]....
        /*0e08*/ 	.word	0x00032ad0


	//   ....[34]....
        /*0e0c*/ 	.word	0x00032b20


	//   ....[35]....
        /*0e10*/ 	.word	0x00032c60


	//   ....[36]....
        /*0e14*/ 	.word	0x00032cb0


	//   ....[37]....
        /*0e18*/ 	.word	0x00032da0


	//   ....[38]....
        /*0e1c*/ 	.word	0x00032e60


	//   ....[39]....
        /*0e20*/ 	.word	0x00033000


	//   ....[40]....
        /*0e24*/ 	.word	0x00033050


	//   ....[41]....
        /*0e28*/ 	.word	0x00033180


	//   ....[42]....
        /*0e2c*/ 	.word	0x000331d0


	//   ....[43]....
        /*0e30*/ 	.word	0x00033300


	//   ....[44]....
        /*0e34*/ 	.word	0x00033350


	//   ....[45]....
        /*0e38*/ 	.word	0x00033480


	//   ....[46]....
        /*0e3c*/ 	.word	0x000334d0


	//   ....[47]....
        /*0e40*/ 	.word	0x00033560


	//   ....[48]....
        /*0e44*/ 	.word	0x00033600


	//   ....[49]....
        /*0e48*/ 	.word	0x00033730


	//   ....[50]....
        /*0e4c*/ 	.word	0x000337a0


	//   ....[51]....
        /*0e50*/ 	.word	0x00033810


	//   ....[52]....
        /*0e54*/ 	.word	0x00033880


	//   ....[53]....
        /*0e58*/ 	.word	0x000338f0


	//   ....[54]....
        /*0e5c*/ 	.word	0x00033970


	//   ....[55]....
        /*0e60*/ 	.word	0x00033a00


	//   ....[56]....
        /*0e64*/ 	.word	0x00033a90


	//   ....[57]....
        /*0e68*/ 	.word	0x00033b00


	//   ....[58]....
        /*0e6c*/ 	.word	0x00033b70


	//   ....[59]....
        /*0e70*/ 	.word	0x00033be0


	//   ....[60]....
        /*0e74*/ 	.word	0x00033c60


	//   ....[61]....
        /*0e78*/ 	.word	0x00033cd0


	//   ....[62]....
        /*0e7c*/ 	.word	0x00033d70


	//   ....[63]....
        /*0e80*/ 	.word	0x00033e00


	//   ....[64]....
        /*0e84*/ 	.word	0x00033f20


	//----- nvinfo : EIATTR_REG_RECONFIG
	.align		4
.L_325:
        /*0e88*/ 	.byte	0x01, 0x54
	.zero		2


	//----- nvinfo : EIATTR_SYSCALL_OFFSETS
	.align		4
        /*0e8c*/ 	.byte	0x04, 0x46
        /*0e8e*/ 	.short	(.L_327 - .L_326)


	//   ....[0]....
.L_326:
        /*0e90*/ 	.word	0x00001950


	//   ....[1]....
        /*0e94*/ 	.word	0x00001aa0


	//   ....[2]....
        /*0e98*/ 	.word	0x0000b320


	//   ....[3]....
        /*0e9c*/ 	.word	0x0000b650


	//   ....[4]....
        /*0ea0*/ 	.word	0x0002a280


	//   ....[5]....
        /*0ea4*/ 	.word	0x0002a3d0


	//   ....[6]....
        /*0ea8*/ 	.word	0x0002a4c0


	//   ....[7]....
        /*0eac*/ 	.word	0x0002b3f0


	//----- nvinfo : EIATTR_MBARRIER_INSTR_OFFSETS
	.align		4
.L_327:
        /*0eb0*/ 	.byte	0x04, 0x39
        /*0eb2*/ 	.short	(.L_329 - .L_328)


	//   ....[0]....
.L_328:
        /*0eb4*/ 	.word	0x00000270
        /*0eb8*/ 	.word	0x000000ff
        /*0ebc*/ 	.word	0x00038800
        /*0ec0*/ 	.short	0x0100
        /*0ec2*/ 	.byte	0x08
	.zero		1


	//   ....[1]....
        /*0ec4*/ 	.word	0x00000280
        /*0ec8*/ 	.word	0x000000ff
        /*0ecc*/ 	.word	0x00038820
        /*0ed0*/ 	.short	0x0100
        /*0ed2*/ 	.byte	0x08
	.zero		1


	//   ....[2]....
        /*0ed4*/ 	.word	0x00000370
        /*0ed8*/ 	.word	0x000000ff
        /*0edc*/ 	.word	0x00038830
        /*0ee0*/ 	.short	0x0100
        /*0ee2*/ 	.byte	0x08
	.zero		1


	//   ....[3]....
        /*0ee4*/ 	.word	0x00000380
        /*0ee8*/ 	.word	0x000000ff
        /*0eec*/ 	.word	0x00038840
        /*0ef0*/ 	.short	0x0100
        /*0ef2*/ 	.byte	0x08
	.zero		1


	//   ....[4]....
        /*0ef4*/ 	.word	0x00000390
        /*0ef8*/ 	.word	0x000000ff
        /*0efc*/ 	.word	0x00038838
        /*0f00*/ 	.short	0x0100
        /*0f02*/ 	.byte	0x08
	.zero		1


	//   ....[5]....
        /*0f04*/ 	.word	0x000003a0
        /*0f08*/ 	.word	0x000000ff
        /*0f0c*/ 	.word	0x00038848
        /*0f10*/ 	.short	0x0100
        /*0f12*/ 	.byte	0x08
	.zero		1


	//   ....[6]....
        /*0f14*/ 	.word	0x000004d0
        /*0f18*/ 	.word	0x000000ff
        /*0f1c*/ 	.word	0x00038850
        /*0f20*/ 	.short	0x0100
        /*0f22*/ 	.byte	0x08
	.zero		1


	//   ....[7]....
        /*0f24*/ 	.word	0x000004e0
        /*0f28*/ 	.word	0x000000ff
        /*0f2c*/ 	.word	0x00038860
        /*0f30*/ 	.short	0x0100
        /*0f32*/ 	.byte	0x08
	.zero		1


	//   ....[8]....
        /*0f34*/ 	.word	0x000004f0
        /*0f38*/ 	.word	0x000000ff
        /*0f3c*/ 	.word	0x00038858
        /*0f40*/ 	.short	0x0100
        /*0f42*/ 	.byte	0x08
	.zero		1


	//   ....[9]....
        /*0f44*/ 	.word	0x00000500
        /*0f48*/ 	.word	0x000000ff
        /*0f4c*/ 	.word	0x00038868
        /*0f50*/ 	.short	0x0100
        /*0f52*/ 	.byte	0x08
	.zero		1


	//   ....[10]....
        /*0f54*/ 	.word	0x000005f0
        /*0f58*/ 	.word	0x000000ff
        /*0f5c*/ 	.word	0x00038870
        /*0f60*/ 	.short	0x0100
        /*0f62*/ 	.byte	0x06
	.zero		1


	//   ....[11]....
        /*0f64*/ 	.word	0x00000600
        /*0f68*/ 	.word	0x000000ff
        /*0f6c*/ 	.word	0x00038880
        /*0f70*/ 	.short	0x0100
        /*0f72*/ 	.byte	0x06
	.zero		1


	//   ....[12]....
        /*0f74*/ 	.word	0x00000610
        /*0f78*/ 	.word	0x000000ff
        /*0f7c*/ 	.word	0x00038878
        /*0f80*/ 	.short	0x0100
        /*0f82*/ 	.byte	0x06
	.zero		1


	//   ....[13]....
        /*0f84*/ 	.word	0x00000620
        /*0f88*/ 	.word	0x000000ff
        /*0f8c*/ 	.word	0x00038888
        /*0f90*/ 	.short	0x0100
        /*0f92*/ 	.byte	0x06
	.zero		1


	//   ....[14]....
        /*0f94*/ 	.word	0x00000750
        /*0f98*/ 	.word	0x000000ff
        /*0f9c*/ 	.word	0x00038890
        /*0fa0*/ 	.short	0x0100
        /*0fa2*/ 	.byte	0x08
	.zero		1


	//   ....[15]....
        /*0fa4*/ 	.word	0x00000760
        /*0fa8*/ 	.word	0x000000ff
        /*0fac*/ 	.word	0x000388a0
        /*0fb0*/ 	.short	0x0100
        /*0fb2*/ 	.byte	0x08
	.zero		1


	//   ....[16]....
        /*0fb4*/ 	.word	0x00000770
        /*0fb8*/ 	.word	0x000000ff
        /*0fbc*/ 	.word	0x00038898
        /*0fc0*/ 	.short	0x0100
        /*0fc2*/ 	.byte	0x08
	.zero		1


	//   ....[17]....
        /*0fc4*/ 	.word	0x00000780
        /*0fc8*/ 	.word	0x000000ff
        /*0fcc*/ 	.word	0x000388a8
        /*0fd0*/ 	.short	0x0100
        /*0fd2*/ 	.byte	0x08
	.zero		1


	//   ....[18]....
        /*0fd4*/ 	.word	0x000008b0
        /*0fd8*/ 	.word	0x000000ff
        /*0fdc*/ 	.word	0x000388b0
        /*0fe0*/ 	.short	0x0100
        /*0fe2*/ 	.byte	0x08
	.zero		1


	//   ....[19]....
        /*0fe4*/ 	.word	0x000008c0
        /*0fe8*/ 	.word	0x000000ff
        /*0fec*/ 	.word	0x000388c0
        /*0ff0*/ 	.short	0x0100
        /*0ff2*/ 	.byte	0x08
	.zero		1


	//   ....[20]....
        /*0ff4*/ 	.word	0x000008d0
        /*0ff8*/ 	.word	0x000000ff
        /*0ffc*/ 	.word	0x000388b8
        /*1000*/ 	.short	0x0100
        /*1002*/ 	.byte	0x08
	.zero		1


	//   ....[21]....
        /*1004*/ 	.word	0x000008e0
        /*1008*/ 	.word	0x000000ff
        /*100c*/ 	.word	0x000388c8
        /*1010*/ 	.short	0x0100
        /*1012*/ 	.byte	0x08
	.zero		1


	//   ....[22]....
        /*1014*/ 	.word	0x000035c0
        /*1018*/ 	.word	0x00000059
        /*101c*/ 	.word	0x00038890
        /*1020*/ 	.short	0x010a
        /*1022*/ 	.byte	0x3f
	.zero		1


	//   ....[23]....
        /*1024*/ 	.word	0x00006be0
        /*1028*/ 	.word	0x00000059
        /*102c*/ 	.word	0x00038890
        /*1030*/ 	.short	0x010a
        /*1032*/ 	.byte	0x3f
	.zero		1


	//   ....[24]....
        /*1034*/ 	.word	0x00009b80
        /*1038*/ 	.word	0x00000059
        /*103c*/ 	.word	0x00038890
        /*1040*/ 	.short	0x010a
        /*1042*/ 	.byte	0x3f
	.zero		1


	//   ....[25]....
        /*1044*/ 	.word	0x0000a380
        /*1048*/ 	.word	0x0000000b
        /*104c*/ 	.word	0x00000000
        /*1050*/ 	.short	0x0101
        /*1052*/ 	.byte	0x3f
	.zero		1


	//   ....[26]....
        /*1054*/ 	.word	0x0000a3c0
        /*1058*/ 	.word	0x00000059
        /*105c*/ 	.word	0x000388b0
        /*1060*/ 	.short	0x010a
        /*1062*/ 	.byte	0x3f
	.zero		1


	//   ....[27]....
        /*1064*/ 	.word	0x0000ab10
        /*1068*/ 	.word	0x00000059
        /*106c*/ 	.word	0x00000000
        /*1070*/ 	.short	0x0101
        /*1072*/ 	.byte	0x3f
	.zero		1


	//   ....[28]....
        /*1074*/ 	.word	0x0000b3b0
        /*1078*/ 	.word	0x00000016
        /*107c*/ 	.word	0x00038800
        /*1080*/ 	.short	0x010a
        /*1082*/ 	.byte	0x3f
	.zero		1


	//   ....[29]....
        /*1084*/ 	.word	0x0000b400
        /*1088*/ 	.word	0x00000016
        /*108c*/ 	.word	0x00038800
        /*1090*/ 	.short	0x010a
        /*1092*/ 	.byte	0x3f
	.zero		1


	//   ....[30]....
        /*1094*/ 	.word	0x0000ce90
        /*1098*/ 	.word	0x00000016
        /*109c*/ 	.word	0x00038800
        /*10a0*/ 	.short	0x010a
        /*10a2*/ 	.byte	0x3f
	.zero		1


	//   ....[31]....
        /*10a4*/ 	.word	0x000111a0
        /*10a8*/ 	.word	0x00000016
        /*10ac*/ 	.word	0x00038800
        /*10b0*/ 	.short	0x010a
        /*10b2*/ 	.byte	0x3f
	.zero		1


	//   ....[32]....
        /*10b4*/ 	.word	0x00014ad0
        /*10b8*/ 	.word	0x00000000
        /*10bc*/ 	.word	0x00038830
        /*10c0*/ 	.short	0x010a
        /*10c2*/ 	.byte	0x3f
	.zero		1


	//   ....[33]....
        /*10c4*/ 	.word	0x00014b10
        /*10c8*/ 	.word	0x00000000
        /*10cc*/ 	.word	0x00038830
        /*10d0*/ 	.short	0x010a
        /*10d2*/ 	.byte	0x3f
	.zero		1


	//   ....[34]....
        /*10d4*/ 	.word	0x00018820
        /*10d8*/ 	.word	0x00000000
        /*10dc*/ 	.word	0x00000000
        /*10e0*/ 	.short	0x0101
        /*10e2*/ 	.byte	0x3f
	.zero		1


	//   ....[35]....
        /*10e4*/ 	.word	0x00019410
        /*10e8*/ 	.word	0x0000000a
        /*10ec*/ 	.word	0x00038830
        /*10f0*/ 	.short	0x010a
        /*10f2*/ 	.byte	0x3f
	.zero		1


	//   ....[36]....
        /*10f4*/ 	.word	0x000194a0
        /*10f8*/ 	.word	0x0000000a
        /*10fc*/ 	.word	0x00038830
        /*1100*/ 	.short	0x010a
        /*1102*/ 	.byte	0x3f
	.zero		1


	//   ....[37]....
        /*1104*/ 	.word	0x0001cba0
        /*1108*/ 	.word	0x00000006
        /*110c*/ 	.word	0x00038850
        /*1110*/ 	.short	0x010a
        /*1112*/ 	.byte	0x3f
	.zero		1


	//   ....[38]....
        /*1114*/ 	.word	0x0001cbf0
        /*1118*/ 	.word	0x00000006
        /*111c*/ 	.word	0x00038850
        /*1120*/ 	.short	0x010a
        /*1122*/ 	.byte	0x3f
	.zero		1


	//   ....[39]....
        /*1124*/ 	.word	0x0001ddc0
        /*1128*/ 	.word	0x0000000a
        /*112c*/ 	.word	0x00000000
        /*1130*/ 	.short	0x0101
        /*1132*/ 	.byte	0x3f
	.zero		1


	//   ....[40]....
        /*1134*/ 	.word	0x0001e170
        /*1138*/ 	.word	0x00000006
        /*113c*/ 	.word	0x00000000
        /*1140*/ 	.short	0x0101
        /*1142*/ 	.byte	0x3f
	.zero		1


	//   ....[41]....
        /*1144*/ 	.word	0x0001e3f0
        /*1148*/ 	.word	0x00000003
        /*114c*/ 	.word	0x00038830
        /*1150*/ 	.short	0x010a
        /*1152*/ 	.byte	0x3f
	.zero		1


	//   ....[42]....
        /*1154*/ 	.word	0x0001e480
        /*1158*/ 	.word	0x00000003
        /*115c*/ 	.word	0x00038830
        /*1160*/ 	.short	0x010a
        /*1162*/ 	.byte	0x3f
	.zero		1


	//   ....[43]....
        /*1164*/ 	.word	0x00021b90
        /*1168*/ 	.word	0x00000006
        /*116c*/ 	.word	0x00038850
        /*1170*/ 	.short	0x010a
        /*1172*/ 	.byte	0x3f
	.zero		1


	//   ....[44]....
        /*1174*/ 	.word	0x00021be0
        /*1178*/ 	.word	0x00000006
        /*117c*/ 	.word	0x00038850
        /*1180*/ 	.short	0x010a
        /*1182*/ 	.byte	0x3f
	.zero		1


	//   ....[45]....
        /*1184*/ 	.word	0x000226f0
        /*1188*/ 	.word	0x000000a4
        /*118c*/ 	.word	0x00000000
        /*1190*/ 	.short	0x0101
        /*1192*/ 	.byte	0x3f
	.zero		1


	//   ....[46]....
        /*1194*/ 	.word	0x00022af0
        /*1198*/ 	.word	0x00000006
        /*119c*/ 	.word	0x00000000
        /*11a0*/ 	.short	0x0101
        /*11a2*/ 	.byte	0x3f
	.zero		1


	//   ....[47]....
        /*11a4*/ 	.word	0x000234a0
        /*11a8*/ 	.word	0x00000008
        /*11ac*/ 	.word	0x00038850
        /*11b0*/ 	.short	0x010a
        /*11b2*/ 	.byte	0x3f
	.zero		1


	//   ....[48]....
        /*11b4*/ 	.word	0x00023540
        /*11b8*/ 	.word	0x00000008
        /*11bc*/ 	.word	0x00038850
        /*11c0*/ 	.short	0x010a
        /*11c2*/ 	.byte	0x3f
	.zero		1


	//   ....[49]....
        /*11c4*/ 	.word	0x00024200
        /*11c8*/ 	.word	0x00000004
        /*11cc*/ 	.word	0x00000000
        /*11d0*/ 	.short	0x0101
        /*11d2*/ 	.byte	0x3f
	.zero		1


	//   ....[50]....
        /*11d4*/ 	.word	0x00025e10
        /*11d8*/ 	.word	0x00000000
        /*11dc*/ 	.word	0x00000000
        /*11e0*/ 	.short	0x0101
        /*11e2*/ 	.byte	0x3f
	.zero		1


	//   ....[51]....
        /*11e4*/ 	.word	0x00028860
        /*11e8*/ 	.word	0x00000016
        /*11ec*/ 	.word	0x00038820
        /*11f0*/ 	.short	0x010a
        /*11f2*/ 	.byte	0x3f
	.zero		1


	//   ....[52]....
        /*11f4*/ 	.word	0x000288f0
        /*11f8*/ 	.word	0x0000000b
        /*11fc*/ 	.word	0x000388a0
        /*1200*/ 	.short	0x010a
        /*1202*/ 	.byte	0x3f
	.zero		1


	//   ....[53]....
        /*1204*/ 	.word	0x00028e40
        /*1208*/ 	.word	0x0000000b
        /*120c*/ 	.word	0x000388c0
        /*1210*/ 	.short	0x010a
        /*1212*/ 	.byte	0x3f
	.zero		1


	//   ....[54]....
        /*1214*/ 	.word	0x00029440
        /*1218*/ 	.word	0x0000000a
        /*121c*/ 	.word	0x000388a0
        /*1220*/ 	.short	0x010a
        /*1222*/ 	.byte	0x3f
	.zero		1


	//   ....[55]....
        /*1224*/ 	.word	0x00029980
        /*1228*/ 	.word	0x0000000a
        /*122c*/ 	.word	0x000388c0
        /*1230*/ 	.short	0x010a
        /*1232*/ 	.byte	0x3f
	.zero		1


	//   ....[56]....
        /*1234*/ 	.word	0x0002aab0
        /*1238*/ 	.word	0x00000005
        /*123c*/ 	.word	0x00038840
        /*1240*/ 	.short	0x010a
        /*1242*/ 	.byte	0x3f
	.zero		1


	//   ....[57]....
        /*1244*/ 	.word	0x0002b0e0
        /*1248*/ 	.word	0x00000005
        /*124c*/ 	.word	0x00038830
        /*1250*/ 	.short	0x0107
        /*1252*/ 	.byte	0x3f
	.zero		1


	//   ....[58]....
        /*1254*/ 	.word	0x0002b1c0
        /*1258*/ 	.word	0x00000005
        /*125c*/ 	.word	0x00038830
        /*1260*/ 	.short	0x0101
        /*1262*/ 	.byte	0x3f
	.zero		1


	//   ....[59]....
        /*1264*/ 	.word	0x0002be10
        /*1268*/ 	.word	0x00000016
        /*126c*/ 	.word	0x00038800
        /*1270*/ 	.short	0x0107
        /*1272*/ 	.byte	0x3f
	.zero		1


	//   ....[60]....
        /*1274*/ 	.word	0x0002bf10
        /*1278*/ 	.word	0x00000016
        /*127c*/ 	.word	0x00038800
        /*1280*/ 	.short	0x0101
        /*1282*/ 	.byte	0x3f
	.zero		1


	//   ....[61]....
        /*1284*/ 	.word	0x0002bf30
        /*1288*/ 	.word	0x00000016
        /*128c*/ 	.word	0x00038820
        /*1290*/ 	.short	0x010a
        /*1292*/ 	.byte	0x3f
	.zero		1


	//   ....[62]....
        /*1294*/ 	.word	0x0002c350
        /*1298*/ 	.word	0x00000006
        /*129c*/ 	.word	0x00038840
        /*12a0*/ 	.short	0x010a
        /*12a2*/ 	.byte	0x3f
	.zero		1


	//   ....[63]....
        /*12a4*/ 	.word	0x0002c8f0
        /*12a8*/ 	.word	0x00000006
        /*12ac*/ 	.word	0x00038830
        /*12b0*/ 	.short	0x0107
        /*12b2*/ 	.byte	0x3f
	.zero		1


	//   ....[64]....
        /*12b4*/ 	.word	0x0002c9b0
        /*12b8*/ 	.word	0x00000006
        /*12bc*/ 	.word	0x00038830
        /*12c0*/ 	.short	0x0101
        /*12c2*/ 	.byte	0x3f
	.zero		1


	//   ....[65]....
        /*12c4*/ 	.word	0x0002ca10
        /*12c8*/ 	.word	0x00000006
        /*12cc*/ 	.word	0x00038860
        /*12d0*/ 	.short	0x010a
        /*12d2*/ 	.byte	0x3f
	.zero		1


	//   ....[66]....
        /*12d4*/ 	.word	0x0002cf20
        /*12d8*/ 	.word	0x00000006
        /*12dc*/ 	.word	0x00038850
        /*12e0*/ 	.short	0x0107
        /*12e2*/ 	.byte	0x3f
	.zero		1


	//   ....[67]....
        /*12e4*/ 	.word	0x0002d100
        /*12e8*/ 	.word	0x00000006
        /*12ec*/ 	.word	0x00038850
        /*12f0*/ 	.short	0x0101
        /*12f2*/ 	.byte	0x3f
	.zero		1


	//   ....[68]....
        /*12f4*/ 	.word	0x0002d320
        /*12f8*/ 	.word	0x00000004
        /*12fc*/ 	.word	0x00038860
        /*1300*/ 	.short	0x010a
        /*1302*/ 	.byte	0x3f
	.zero		1


	//   ....[69]....
        /*1304*/ 	.word	0x0002d890
        /*1308*/ 	.word	0x00000004
        /*130c*/ 	.word	0x00038850
        /*1310*/ 	.short	0x0107
        /*1312*/ 	.byte	0x3f
	.zero		1


	//   ....[70]....
        /*1314*/ 	.word	0x0002d950
        /*1318*/ 	.word	0x00000004
        /*131c*/ 	.word	0x00038850
        /*1320*/ 	.short	0x0101
        /*1322*/ 	.byte	0x3f
	.zero		1


	//   ....[71]....
        /*1324*/ 	.word	0x0002e6b0
        /*1328*/ 	.word	0x00000005
        /*132c*/ 	.word	0x00038820
        /*1330*/ 	.short	0x010a
        /*1332*/ 	.byte	0x3f
	.zero		1


	//   ....[72]....
        /*1334*/ 	.word	0x0002e820
        /*1338*/ 	.word	0x00000003
        /*133c*/ 	.word	0x00038840
        /*1340*/ 	.short	0x010a
        /*1342*/ 	.byte	0x3f
	.zero		1


	//   ....[73]....
        /*1344*/ 	.word	0x0002e8c0
        /*1348*/ 	.word	0x0000001b
        /*134c*/ 	.word	0x00038840
        /*1350*/ 	.short	0x010a
        /*1352*/ 	.byte	0x3f
	.zero		1


	//   ....[74]....
        /*1354*/ 	.word	0x0002e900
        /*1358*/ 	.word	0x00000003
        /*135c*/ 	.word	0x00038860
        /*1360*/ 	.short	0x010a
        /*1362*/ 	.byte	0x3f
	.zero		1


	//   ....[75]....
        /*1364*/ 	.word	0x0002e940
        /*1368*/ 	.word	0x0000001b
        /*136c*/ 	.word	0x00038860
        /*1370*/ 	.short	0x010a
        /*1372*/ 	.byte	0x3f
	.zero		1


	//   ....[76]....
        /*1374*/ 	.word	0x0002e9a0
        /*1378*/ 	.word	0x00000059
        /*137c*/ 	.word	0x00038890
        /*1380*/ 	.short	0x010a
        /*1382*/ 	.byte	0x3f
	.zero		1


	//   ....[77]....
        /*1384*/ 	.word	0x0002ed80
        /*1388*/ 	.word	0x00000059
        /*138c*/ 	.word	0x00038890
        /*1390*/ 	.short	0x010a
        /*1392*/ 	.byte	0x3f
	.zero		1


	//   ....[78]....
        /*1394*/ 	.word	0x0002f160
        /*1398*/ 	.word	0x00000059
        /*139c*/ 	.word	0x00038890
        /*13a0*/ 	.short	0x010a
        /*13a2*/ 	.byte	0x3f
	.zero		1


	//   ....[79]....
        /*13a4*/ 	.word	0x0002f540
        /*13a8*/ 	.word	0x00000059
        /*13ac*/ 	.word	0x000388b0
        /*13b0*/ 	.short	0x010a
        /*13b2*/ 	.byte	0x3f
	.zero		1


	//   ....[80]....
        /*13b4*/ 	.word	0x0002fc90
        /*13b8*/ 	.word	0x00000016
        /*13bc*/ 	.word	0x00038800
        /*13c0*/ 	.short	0x010a
        /*13c2*/ 	.byte	0x3f
	.zero		1


	//   ....[81]....
        /*13c4*/ 	.word	0x000303f0
        /*13c8*/ 	.word	0x00000016
        /*13cc*/ 	.word	0x00038800
        /*13d0*/ 	.short	0x010a
        /*13d2*/ 	.byte	0x3f
	.zero		1


	//   ....[82]....
        /*13d4*/ 	.word	0x00030440
        /*13d8*/ 	.word	0x00000000
        /*13dc*/ 	.word	0x00038830
        /*13e0*/ 	.short	0x010a
        /*13e2*/ 	.byte	0x3f
	.zero		1


	//   ....[83]....
        /*13e4*/ 	.word	0x00030490
        /*13e8*/ 	.word	0x0000000a
        /*13ec*/ 	.word	0x00038830
        /*13f0*/ 	.short	0x010a
        /*13f2*/ 	.byte	0x3f
	.zero		1


	//   ....[84]....
        /*13f4*/ 	.word	0x000304e0
        /*13f8*/ 	.word	0x00000006
        /*13fc*/ 	.word	0x00038850
        /*1400*/ 	.short	0x010a
        /*1402*/ 	.byte	0x3f
	.zero		1


	//   ....[85]....
        /*1404*/ 	.word	0x00030530
        /*1408*/ 	.word	0x00000003
        /*140c*/ 	.word	0x00038830
        /*1410*/ 	.short	0x010a
        /*1412*/ 	.byte	0x3f
	.zero		1


	//   ....[86]....
        /*1414*/ 	.word	0x00030580
        /*1418*/ 	.word	0x00000006
        /*141c*/ 	.word	0x00038850
        /*1420*/ 	.short	0x010a
        /*1422*/ 	.byte	0x3f
	.zero		1


	//   ....[87]....
        /*1424*/ 	.word	0x000305d0
        /*1428*/ 	.word	0x00000008
        /*142c*/ 	.word	0x00038850
        /*1430*/ 	.short	0x010a
        /*1432*/ 	.byte	0x3f
	.zero		1


	//   ....[88]....
        /*1434*/ 	.word	0x00030770
        /*1438*/ 	.word	0x00000016
        /*143c*/ 	.word	0x00038820
        /*1440*/ 	.short	0x010a
        /*1442*/ 	.byte	0x3f
	.zero		1


	//   ....[89]....
        /*1444*/ 	.word	0x000307c0
        /*1448*/ 	.word	0x0000000b
        /*144c*/ 	.word	0x000388a0
        /*1450*/ 	.short	0x010a
        /*1452*/ 	.byte	0x3f
	.zero		1


	//   ....[90]....
        /*1454*/ 	.word	0x00030810
        /*1458*/ 	.word	0x0000000b
        /*145c*/ 	.word	0x000388c0
        /*1460*/ 	.short	0x010a
        /*1462*/ 	.byte	0x3f
	.zero		1


	//   ....[91]....
        /*1464*/ 	.word	0x00030860
        /*1468*/ 	.word	0x0000000a
        /*146c*/ 	.word	0x000388a0
        /*1470*/ 	.short	0x010a
        /*1472*/ 	.byte	0x3f
	.zero		1


	//   ....[92]....
        /*1474*/ 	.word	0x000308b0
        /*1478*/ 	.word	0x0000000a
        /*147c*/ 	.word	0x000388c0
        /*1480*/ 	.short	0x010a
        /*1482*/ 	.byte	0x3f
	.zero		1


	//   ....[93]....
        /*1484*/ 	.word	0x000309d0
        /*1488*/ 	.word	0x00000005
        /*148c*/ 	.word	0x00038840
        /*1490*/ 	.short	0x010a
        /*1492*/ 	.byte	0x3f
	.zero		1


	//   ....[94]....
        /*1494*/ 	.word	0x00031d30
        /*1498*/ 	.word	0x00000016
        /*149c*/ 	.word	0x00038820
        /*14a0*/ 	.short	0x010a
        /*14a2*/ 	.byte	0x3f
	.zero		1


	//   ....[95]....
        /*14a4*/ 	.word	0x00031d80
        /*14a8*/ 	.word	0x00000006
        /*14ac*/ 	.word	0x00038840
        /*14b0*/ 	.short	0x010a
        /*14b2*/ 	.byte	0x3f
	.zero		1


	//   ....[96]....
        /*14b4*/ 	.word	0x00032520
        /*14b8*/ 	.word	0x00000006
        /*14bc*/ 	.word	0x00038860
        /*14c0*/ 	.short	0x010a
        /*14c2*/ 	.byte	0x3f
	.zero		1


	//   ....[97]....
        /*14c4*/ 	.word	0x00032cf0
        /*14c8*/ 	.word	0x00000004
        /*14cc*/ 	.word	0x00038860
        /*14d0*/ 	.short	0x010a
        /*14d2*/ 	.byte	0x3f
	.zero		1


	//   ....[98]....
        /*14d4*/ 	.word	0x00033e40
        /*14d8*/ 	.word	0x00000005
        /*14dc*/ 	.word	0x00038820
        /*14e0*/ 	.short	0x010a
        /*14e2*/ 	.byte	0x3f
	.zero		1


	//   ....[99]....
        /*14e4*/ 	.word	0x00033fe0
        /*14e8*/ 	.word	0x00000003
        /*14ec*/ 	.word	0x00038840
        /*14f0*/ 	.short	0x010a
        /*14f2*/ 	.byte	0x3f
	.zero		1


	//   ....[100]....
        /*14f4*/ 	.word	0x00034030
        /*14f8*/ 	.word	0x0000001b
        /*14fc*/ 	.word	0x00038840
        /*1500*/ 	.short	0x010a
        /*1502*/ 	.byte	0x3f
	.zero		1


	//   ....[101]....
        /*1504*/ 	.word	0x00034080
        /*1508*/ 	.word	0x00000003
        /*150c*/ 	.word	0x00038860
        /*1510*/ 	.short	0x010a
        /*1512*/ 	.byte	0x3f
	.zero		1


	//----- nvinfo : EIATTR_NUM_MBARRIERS
	.align		4
.L_329:
        /*1514*/ 	.byte	0x03, 0x38
        /*1516*/ 	.short	0x0016


	//----- nvinfo : EIATTR_EXIT_INSTR_OFFSETS
	.align		4
        /*1518*/ 	.byte	0x04, 0x1c
        /*151a*/ 	.short	(.L_331 - .L_330)


	//   ....[0]....
.L_330:
        /*151c*/ 	.word	0x0002e990


	//----- nvinfo : EIATTR_MAX_THREADS
	.align		4
.L_331:
        /*1520*/ 	.byte	0x04, 0x05
        /*1522*/ 	.short	(.L_333 - .L_332)
.L_332:
        /*1524*/ 	.word	0x00000180
        /*1528*/ 	.word	0x00000001
        /*152c*/ 	.word	0x00000001


	//----- nvinfo : EIATTR_CRS_STACK_SIZE
	.align		4
.L_333:
        /*1530*/ 	.byte	0x04, 0x1e
        /*1532*/ 	.short	(.L_335 - .L_334)
.L_334:
        /*1534*/ 	.word	0x00000000


	//----- nvinfo : EIATTR_CBANK_PARAM_SIZE
	.align		4
.L_335:
        /*1538*/ 	.byte	0x03, 0x19
        /*153a*/ 	.short	0x0af0


	//----- nvinfo : EIATTR_PARAM_CBANK
	.align		4
        /*153c*/ 	.byte	0x04, 0x0a
        /*153e*/ 	.short	(.L_337 - .L_336)
	.align		4
.L_336:
        /*1540*/ 	.word	index@(.nv.constant0._ZN7cutlass13device_kernelIN5flash11enable_sm90INS1_16FlashAttnFwdSm90INS1_25CollectiveMainloopFwdSm90ILi2EN4cute5tupleIJNS5_1CILi1EEES8_S8_EEENS6_IJNS7_ILi128EEENS7_ILi80EEENS7_ILi256EEEEEELi256ENS_6half_tEfNS_4arch4Sm90ELb1ELb0ELb0ELb1ELb1ELb1ELb0ELb1ELb1ELb1ELb0ELb0EEENS1_21CollectiveEpilogueFwdINS6_IJSA_SC_SB_EEES9_SE_SG_Li256ELb1ELb1ELb0ELb0EEENS1_36VarlenDynamicPersistentTileSchedulerILi128ELi80ELi256ELi128ELb0ELb1ELb1ELb1ELb1ELb1EEEEEEEEEvNT_6ParamsE)
        /*1544*/ 	.short	0x0210
        /*1546*/ 	.short	0x0af0


	//----- nvinfo : EIATTR_SW_WAR
	.align		4
.L_337:
        /*1548*/ 	.byte	0x04, 0x36
        /*154a*/ 	.short	(.L_339 - .L_338)
.L_338:
        /*154c*/ 	.word	0x00000008
.L_339:


//--------------------- .nv.callgraph             --------------------------
	.section	.nv.callgraph,"",@"SHT_CUDA_CALLGRAPH"
	.align	4
	.sectionentsize	8
	.align		4
        /*0000*/ 	.word	0x00000000
	.align		4
        /*0004*/ 	.word	0xffffffff
	.align		4
        /*0008*/ 	.word	index@(_ZN7cutlass13device_kernelIN5flash11enable_sm90INS1_16FlashAttnFwdSm90INS1_25CollectiveMainloopFwdSm90ILi2EN4cute5tupleIJNS5_1CILi1EEES8_S8_EEENS6_IJNS7_ILi128EEENS7_ILi80EEENS7_ILi256EEEEEELi256ENS_6half_tEfNS_4arch4Sm90ELb0ELb0ELb0ELb0ELb1ELb0ELb0ELb1ELb1ELb1ELb0ELb0EEENS1_21CollectiveEpilogueFwdINS6_IJSA_SC_SB_EEES9_SE_SG_Li256ELb0ELb1ELb0ELb0EEENS1_29StaticPersistentTileSchedulerILb0EEEEEEEEEvNT_6ParamsE)
	.align		4
        /*000c*/ 	.word	index@(__assertfail)
	.align		4
        /*0010*/ 	.word	index@(_ZN7cutlass13device_kernelIN5flash11enable_sm90INS1_16FlashAttnFwdSm90INS1_25CollectiveMainloopFwdSm90ILi2EN4cute5tupleIJNS5_1CILi1EEES8_S8_EEENS6_IJNS7_ILi128EEENS7_ILi80EEENS7_ILi256EEEEEELi256ENS_6half_tEfNS_4arch4Sm90ELb0ELb0ELb0ELb1ELb1ELb0ELb0ELb1ELb1ELb1ELb0ELb0EEENS1_21CollectiveEpilogueFwdINS6_IJSA_SC_SB_EEES9_SE_SG_Li256ELb1ELb1ELb0ELb0EEENS1_36VarlenDynamicPersistentTileSchedulerILi128ELi80ELi256ELi128ELb0ELb1ELb1ELb0ELb1ELb1EEEEEEEEEvNT_6ParamsE)
	.align		4
        /*0014*/ 	.word	index@(__assertfail)
	.align		4
        /*0018*/ 	.word	index@(_ZN7cutlass13device_kernelIN5flash11enable_sm90INS1_16FlashAttnFwdSm90INS1_25CollectiveMainloopFwdSm90ILi2EN4cute5tupleIJNS5_1CILi1EEES8_S8_EEENS6_IJNS7_ILi128EEENS7_ILi80EEENS7_ILi256EEEEEELi256ENS_6half_tEfNS_4arch4Sm90ELb0ELb0ELb0ELb1ELb1ELb1ELb0ELb1ELb1ELb1ELb0ELb0EEENS1_21CollectiveEpilogueFwdINS6_IJSA_SC_SB_EEES9_SE_SG_Li256ELb1ELb1ELb0ELb0EEENS1_36VarlenDynamicPersistentTileSchedulerILi128ELi80ELi256ELi128ELb0ELb1ELb1ELb0ELb1ELb1EEEEEEEEEvNT_6ParamsE)
	.align		4
        /*001c*/ 	.word	index@(__assertfail)
	.align		4
        /*0020*/ 	.word	index@(_ZN7cutlass13device_kernelIN5flash11enable_sm90INS1_16FlashAttnFwdSm90INS1_25CollectiveMainloopFwdSm90ILi2EN4cute5tupleIJNS5_1CILi1EEES8_S8_EEENS6_IJNS7_ILi128EEENS7_ILi64EEENS7_ILi256EEEEEELi256ENS_6half_tEfNS_4arch4Sm90ELb0ELb1ELb0ELb0ELb1ELb0ELb0ELb1ELb1ELb1ELb0ELb0EEENS1_21CollectiveEpilogueFwdINS6_IJSA_SC_SB_EEES9_SE_SG_Li256ELb0ELb1ELb0ELb0EEENS1_30DynamicPersistentTileSchedulerILi256ELi128ELb0ELb1ELb1EEEEEEEEEvNT_6ParamsE)
	.align		4
        /*0024*/ 	.word	index@(__assertfail)
	.align		4
        /*0028*/ 	.word	index@(_ZN7cutlass13device_kernelIN5flash11enable_sm90INS1_16FlashAttnFwdSm90INS1_25CollectiveMainloopFwdSm90ILi2EN4cute5tupleIJNS5_1CILi1EEES8_S8_EEENS6_IJNS7_ILi128EEENS7_ILi64EEENS7_ILi256EEEEEELi256ENS_6half_tEfNS_4arch4Sm90ELb0ELb1ELb0ELb1ELb1ELb0ELb0ELb1ELb1ELb1ELb0ELb0EEENS1_21CollectiveEpilogueFwdINS6_IJSA_SC_SB_EEES9_SE_SG_Li256ELb1ELb1ELb0ELb0EEENS1_36VarlenDynamicPersistentTileSchedulerILi128ELi64ELi256ELi128ELb0ELb1ELb1ELb1ELb0ELb1EEEEEEEEEvNT_6ParamsE)
	.align		4
        /*002c*/ 	.word	index@(__assertfail)
	.align		4
        /*0030*/ 	.word	index@(_ZN7cutlass13device_kernelIN5flash11enable_sm90INS1_16FlashAttnFwdSm90INS1_25CollectiveMainloopFwdSm90ILi2EN4cute5tupleIJNS5_1CILi1EEES8_S8_EEENS6_IJNS7_ILi128EEENS7_ILi64EEENS7_ILi256EEEEEELi256ENS_6half_tEfNS_4arch4Sm90ELb0ELb1ELb0ELb1ELb1ELb1ELb0ELb1ELb1ELb1ELb0ELb0EEENS1_21CollectiveEpilogueFwdINS6_IJSA_SC_SB_EEES9_SE_SG_Li256ELb1ELb1ELb0ELb0EEENS1_36VarlenDynamicPersistentTileSchedulerILi128ELi64ELi256ELi128ELb0ELb1ELb1ELb1ELb0ELb1EEEEEEEEEvNT_6ParamsE)
	.align		4
        /*0034*/ 	.word	index@(__assertfail)
	.align		4
        /*0038*/ 	.word	index@(_ZN7cutlass13device_kernelIN5flash11enable_sm90INS1_16FlashAttnFwdSm90INS1_25CollectiveMainloopFwdSm90ILi2EN4cute5tupleIJNS5_1CILi1EEES8_S8_EEENS6_IJNS7_ILi128EEENS7_ILi80EEENS7_ILi256EEEEEELi256ENS_6half_tEfNS_4arch4Sm90ELb1ELb0ELb0ELb0ELb1ELb0ELb0ELb1ELb1ELb1ELb0ELb0EEENS1_21CollectiveEpilogueFwdINS6_IJSA_SC_SB_EEES9_SE_SG_Li256ELb0ELb1ELb0ELb0EEENS1_30DynamicPersistentTileSchedulerILi256ELi128ELb0ELb1ELb1EEEEEEEEEvNT_6ParamsE)
	.align		4
        /*003c*/ 	.word	index@(__assertfail)
	.align		4
        /*0040*/ 	.word	index@(_ZN7cutlass13device_kernelIN5flash11enable_sm90INS1_16FlashAttnFwdSm90INS1_25CollectiveMainloopFwdSm90ILi2EN4cute5tupleIJNS5_1CILi1EEES8_S8_EEENS6_IJNS7_ILi128EEENS7_ILi80EEENS7_ILi256EEEEEELi256ENS_6half_tEfNS_4arch4Sm90ELb1ELb0ELb0ELb1ELb1ELb0ELb0ELb1ELb1ELb1ELb0ELb0EEENS1_21CollectiveEpilogueFwdINS6_IJSA_SC_SB_EEES9_SE_SG_Li256ELb1ELb1ELb0ELb0EEENS1_36VarlenDynamicPersistentTileSchedulerILi128ELi80ELi256ELi128ELb0ELb1ELb1ELb1ELb1ELb1EEEEEEEEEvNT_6ParamsE)
	.align		4
        /*0044*/ 	.word	index@(__assertfail)
	.align		4
        /*0048*/ 	.word	index@(_ZN7cutlass13device_kernelIN5flash11enable_sm90INS1_16FlashAttnFwdSm90INS1_25CollectiveMainloopFwdSm90ILi2EN4cute5tupleIJNS5_1CILi1EEES8_S8_EEENS6_IJNS7_ILi128EEENS7_ILi80EEENS7_ILi256EEEEEELi256ENS_6half_tEfNS_4arch4Sm90ELb1ELb0ELb0ELb1ELb1ELb1ELb0ELb1ELb1ELb1ELb0ELb0EEENS1_21CollectiveEpilogueFwdINS6_IJSA_SC_SB_EEES9_SE_SG_Li256ELb1ELb1ELb0ELb0EEENS1_36VarlenDynamicPersistentTileSchedulerILi128ELi80ELi256ELi128ELb0ELb1ELb1ELb1ELb1ELb1EEEEEEEEEvNT_6ParamsE)
	.align		4
        /*004c*/ 	.word	index@(__assertfail)
	.align		4
        /*0050*/ 	.word	0x00000000
	.align		4
        /*0054*/ 	.word	0xfffffffe
	.align		4
        /*0058*/ 	.word	0x00000000
	.align		4
        /*005c*/ 	.word	0xfffffffd
	.align		4
        /*0060*/ 	.word	0x00000000
	.align		4
        /*0064*/ 	.word	0xfffffffc


//--------------------- .nv.constant4             --------------------------
	.section	.nv.constant4,"a",@progbits
	.align	8
	.align		8
.nv.constant4:
        /*0000*/ 	.dword	__assertfail
	.align		8
        /*0008*/ 	.dword	__unnamed_1
	.align		8
        /*0010*/ 	.dword	__unnamed_2
	.align		8
        /*0018*/ 	.dword	__unnamed_3
	.align		8
        /*0020*/ 	.dword	__unnamed_4
	.align		8
        /*0028*/ 	.dword	__unnamed_5
	.align		8
        /*0030*/ 	.dword	__unnamed_6
	.align		8
        /*0038*/ 	.dword	__unnamed_7
	.align		8
        /*0040*/ 	.dword	__unnamed_8
	.align		8
        /*0048*/ 	.dword	__unnamed_9
	.align		8
        /*0050*/ 	.dword	_ZN72_INTERNAL_7c4d67b1_36_flash_fwd_hdim256_fp16_paged_sm90_cu_c0233546_32464cuda3std3__45__cpo5beginE
	.align		8
        /*0058*/ 	.dword	_ZN72_INTERNAL_7c4d67b1_36_flash_fwd_hdim256_fp16_paged_sm90_cu_c0233546_32464cuda3std3__45__cpo3endE
	.align		8
        /*0060*/ 	.dword	_ZN72_INTERNAL_7c4d67b1_36_flash_fwd_hdim256_fp16_paged_sm90_cu_c0233546_32464cuda3std3__45__cpo6cbeginE
	.align		8
        /*0068*/ 	.dword	_ZN72_INTERNAL_7c4d67b1_36_flash_fwd_hdim256_fp16_paged_sm90_cu_c0233546_32464cuda3std3__45__cpo4cendE
	.align		8
        /*0070*/ 	.dword	_ZN72_INTERNAL_7c4d67b1_36_flash_fwd_hdim256_fp16_paged_sm90_cu_c0233546_32464cuda3std3__474_GLOBAL__N__7c4d67b1_36_flash_fwd_hdim256_fp16_paged_sm90_cu_c0233546_32466ignoreE
	.align		8
        /*0078*/ 	.dword	_ZN72_INTERNAL_7c4d67b1_36_flash_fwd_hdim256_fp16_paged_sm90_cu_c0233546_32464cuda3std3__419piecewise_constructE
	.align		8
        /*0080*/ 	.dword	_ZN72_INTERNAL_7c4d67b1_36_flash_fwd_hdim256_fp16_paged_sm90_cu_c0233546_32464cuda3std3__48in_placeE
	.align		8
        /*0088*/ 	.dword	_ZN72_INTERNAL_7c4d67b1_36_flash_fwd_hdim256_fp16_paged_sm90_cu_c0233546_32464cuda3std6ranges3__45__cpo4swapE
	.align		8
        /*0090*/ 	.dword	_ZN72_INTERNAL_7c4d67b1_36_flash_fwd_hdim256_fp16_paged_sm90_cu_c0233546_32464cuda3std6ranges3__45__cpo9iter_moveE
	.align		8
        /*0098*/ 	.dword	_ZN72_INTERNAL_7c4d67b1_36_flash_fwd_hdim256_fp16_paged_sm90_cu_c0233546_32464cute7productE
	.align		8
        /*00a0*/ 	.dword	_ZN72_INTERNAL_7c4d67b1_36_flash_fwd_hdim256_fp16_paged_sm90_cu_c0233546_32464cute1_E
	.align		8
        /*00a8*/ 	.dword	$str$23
	.align		8
        /*00b0*/ 	.dword	$str$24


//--------------------- .text._ZN7cutlass13device_kernelIN5flash11enable_sm90INS1_16FlashAttnFwdSm90INS1_25CollectiveMainloopFwdSm90ILi2EN4cute5tupleIJNS5_1CILi1EEES8_S8_EEENS6_IJNS7_ILi128EEENS7_ILi80EEENS7_ILi256EEEEEELi256ENS_6half_tEfNS_4arch4Sm90ELb0ELb0ELb0ELb0ELb1ELb0ELb0ELb1ELb1ELb1ELb0ELb0EEENS1_21CollectiveEpilogueFwdINS6_IJSA_SC_SB_EEES9_SE_SG_Li256ELb0ELb1ELb0ELb0EEENS1_29StaticPersistentTileSchedulerILb0EEEEEEEEEvNT_6ParamsE --------------------------
	.section	.text._ZN7cutlass13device_kernelIN5flash11enable_sm90INS1_16FlashAttnFwdSm90INS1_25CollectiveMainloopFwdSm90ILi2EN4cute5tupleIJNS5_1CILi1EEES8_S8_EEENS6_IJNS7_ILi128EEENS7_ILi80EEENS7_ILi256EEEEEELi256ENS_6half_tEfNS_4arch4Sm90ELb0ELb0ELb0ELb0ELb1ELb0ELb0ELb1ELb1ELb1ELb0ELb0EEENS1_21CollectiveEpilogueFwdINS6_IJSA_SC_SB_EEES9_SE_SG_Li256ELb0ELb1ELb0ELb0EEENS1_29StaticPersistentTileSchedulerILb0EEEEEEEEEvNT_6ParamsE,"ax",@progbits
	.align	128
.text._ZN7cutlass13device_kernelIN5flash11enable_sm90INS1_16FlashAttnFwdSm90INS1_25CollectiveMainloopFwdSm90ILi2EN4cute5tupleIJNS5_1CILi1EEES8_S8_EEENS6_IJNS7_ILi128EEENS7_ILi80EEENS7_ILi256EEEEEELi256ENS_6half_tEfNS_4arch4Sm90ELb0ELb0ELb0ELb0ELb1ELb0ELb0ELb1ELb1ELb1ELb0ELb0EEENS1_21CollectiveEpilogueFwdINS6_IJSA_SC_SB_EEES9_SE_SG_Li256ELb0ELb1ELb0ELb0EEENS1_29StaticPersistentTileSchedulerILb0EEEEEEEEEvNT_6ParamsE:
        .type           _ZN7cutlass13device_kernelIN5flash11enable_sm90INS1_16FlashAttnFwdSm90INS1_25CollectiveMainloopFwdSm90ILi2EN4cute5tupleIJNS5_1CILi1EEES8_S8_EEENS6_IJNS7_ILi128EEENS7_ILi80EEENS7_ILi256EEEEEELi256ENS_6half_tEfNS_4arch4Sm90ELb0ELb0ELb0ELb0ELb1ELb0ELb0ELb1ELb1ELb1ELb0ELb0EEENS1_21CollectiveEpilogueFwdINS6_IJSA_SC_SB_EEES9_SE_SG_Li256ELb0ELb1ELb0ELb0EEENS1_29StaticPersistentTileSchedulerILb0EEEEEEEEEvNT_6ParamsE,@function
        .size           _ZN7cutlass13device_kernelIN5flash11enable_sm90INS1_16FlashAttnFwdSm90INS1_25CollectiveMainloopFwdSm90ILi2EN4cute5tupleIJNS5_1CILi1EEES8_S8_EEENS6_IJNS7_ILi128EEENS7_ILi80EEENS7_ILi256EEEEEELi256ENS_6half_tEfNS_4arch4Sm90ELb0ELb0ELb0ELb0ELb1ELb0ELb0ELb1ELb1ELb1ELb0ELb0EEENS1_21CollectiveEpilogueFwdINS6_IJSA_SC_SB_EEES9_SE_SG_Li256ELb0ELb1ELb0ELb0EEENS1_29StaticPersistentTileSchedulerILb0EEEEEEEEEvNT_6ParamsE,(.L_x_3293 - _ZN7cutlass13device_kernelIN5flash11enable_sm90INS1_16FlashAttnFwdSm90INS1_25CollectiveMainloopFwdSm90ILi2EN4cute5tupleIJNS5_1CILi1EEES8_S8_EEENS6_IJNS7_ILi128EEENS7_ILi80EEENS7_ILi256EEEEEELi256ENS_6half_tEfNS_4arch4Sm90ELb0ELb0ELb0ELb0ELb1ELb0ELb0ELb1ELb1ELb1ELb0ELb0EEENS1_21CollectiveEpilogueFwdINS6_IJSA_SC_SB_EEES9_SE_SG_Li256ELb0ELb1ELb0ELb0EEENS1_29StaticPersistentTileSchedulerILb0EEEEEEEEEvNT_6ParamsE)
        .other          _ZN7cutlass13device_kernelIN5flash11enable_sm90INS1_16FlashAttnFwdSm90INS1_25CollectiveMainloopFwdSm90ILi2EN4cute5tupleIJNS5_1CILi1EEES8_S8_EEENS6_IJNS7_ILi128EEENS7_ILi80EEENS7_ILi256EEEEEELi256ENS_6half_tEfNS_4arch4Sm90ELb0ELb0ELb0ELb0ELb1ELb0ELb0ELb1ELb1ELb1ELb0ELb0EEENS1_21CollectiveEpilogueFwdINS6_IJSA_SC_SB_EEES9_SE_SG_Li256ELb0ELb1ELb0ELb0EEENS1_29StaticPersistentTileSchedulerILb0EEEEEEEEEvNT_6ParamsE,@"STO_CUDA_ENTRY STV_DEFAULT"
_ZN7cutlass13device_kernelIN5flash11enable_sm90INS1_16FlashAttnFwdSm90INS1_25CollectiveMainloopFwdSm90ILi2EN4cute5tupleIJNS5_1CILi1EEES8_S8_EEENS6_IJNS7_ILi128EEENS7_ILi80EEENS7_ILi256EEEEEELi256ENS_6half_tEfNS_4arch4Sm90ELb0ELb0ELb0ELb0ELb1ELb0ELb0ELb1ELb1ELb1ELb0ELb0EEENS1_21CollectiveEpilogueFwdINS6_IJSA_SC_SB_EEES9_SE_SG_Li256ELb0ELb1ELb0ELb0EEENS1_29StaticPersistentTileSchedulerILb0EEEEEEEEEvNT_6ParamsE:
[----:B------:R-:W0:Y:S02]  /*0000*/  LDC R1, c[0x0][0x28] ;  /* 0x00000a00ff017b82 */ /* 0x000e240000000800 */
[----:B0-----:R-:W-:Y:S01]  /*0010*/  VIADD R1, R1, 0xfffffff0 ;  /* 0xfffffff001017836 */ /* 0x001fe20000000000 */
[----:B------:R-:W0:Y:S01]  /*0020*/  S2R R27, SR_TID.X ;  /* 0x00000000001b7919 */ /* 0x000e220000002100 */
[----:B------:R-:W-:Y:S01]  /*0030*/  ELECT P0, URZ, PT ;  /* 0x00000000003f782f */ /* 0x000fe20003800000 */
[----:B------:R-:W-:Y:S01]  /*0040*/  UMOV UR4, 0x80 ;  /* 0x0000008000047882 */ /* 0x000fe20000000000 */
[----:B------:R-:W-:Y:S01]  /*0050*/  UMOV UR7, 0x100 ;  /* 0x0000010000077882 */ /* 0x000fe20000000000 */
[----:B0-----:R-:W-:-:S05]  /*0060*/  SHF.R.U32.HI R0, RZ, 0x5, R27 ;  /* 0x00000005ff007819 */ /* 0x001fca000001161b */
[----:B------:R-:W0:Y:S02]  /*0070*/  SHFL.IDX PT, R2, R0, RZ, 0x1f ;  /* 0x00001fff00027589 */ /* 0x000e2400000e0000 */
[C---:B0-----:R-:W-:Y:S02]  /*0080*/  ISETP.NE.OR P0, PT, R2.reuse, RZ, !P0 ;  /* 0x000000ff0200720c */ /* 0x041fe40004705670 */
[----:B------:R-:W-:Y:S02]  /*0090*/  ISETP.NE.AND P1, PT, R2, RZ, PT ;  /* 0x000000ff0200720c */ /* 0x000fe40003f25270 */
[----:B------:R-:W-:-:S06]  /*00a0*/  SHF.R.U32.HI R2, RZ, 0x7, R27 ;  /* 0x00000007ff027819 */ /* 0x000fcc000001161b */
[----:B------:R-:W0:Y:S03]  /*00b0*/  SHFL.IDX PT, R2, R2, RZ, 0x1f ;  /* 0x00001fff02027589 */ /* 0x000e2600000e0000 */
[----:B------:R-:W-:Y:S01]  /*00c0*/  VOTEU.ALL UP0, P0 ;  /* 0x00000000003f7886 */ /* 0x000fe20000000000 */
[----:B------:R-:W-:-:S04]  /*00d0*/  VOTEU.ALL UP1, P0 ;  /* 0x00000000003f7886 */ /* 0x000fc80000020000 */
[----:B------:R-:W1:Y:S01]  /*00e0*/  @!UP0 S2UR UR8, SR_CgaCtaId ;  /* 0x00000000000889c3 */ /* 0x000e620000008800 */
[----:B------:R-:W-:Y:S01]  /*00f0*/  @!UP0 UMOV UR6, 0x400 ;  /* 0x0000040000068882 */ /* 0x000fe20000000000 */
[----:B------:R-:W-:-:S04]  /*0100*/  @!UP0 UIADD3 UR4, -UR4, 0x100000, URZ ;  /* 0x0010000004048890 */ /* 0x000fc8000fffe13f */
[----:B------:R-:W-:Y:S02]  /*0110*/  @!UP0 USHF.L.U32 UR5, UR4, 0xb, URZ ;  /* 0x0000000b04058899 */ /* 0x000fe4000800063f */
[----:B------:R-:W-:Y:S02]  /*0120*/  @!UP0 USHF.L.U32 UR4, UR4, 0x1, URZ ;  /* 0x0000000104048899 */ /* 0x000fe4000800063f */
[----:B-1----:R-:W-:Y:S02]  /*0130*/  @!UP0 ULEA UR8, UR8, UR6, 0x18 ;  /* 0x0000000608088291 */ /* 0x002fe4000f8ec03f */
[----:B------:R-:W-:-:S04]  /*0140*/  @!UP0 UIADD3 UR6, -UR7, 0x100000, URZ ;  /* 0x0010000007068890 */ /* 0x000fc8000fffe13f */
[----:B------:R-:W-:Y:S02]  /*0150*/  @!UP0 USHF.L.U32 UR7, UR6, 0xb, URZ ;  /* 0x0000000b06078899 */ /* 0x000fe4000800063f */
[----:B------:R-:W-:Y:S01]  /*0160*/  @!UP0 USHF.L.U32 UR6, UR6, 0x1, URZ ;  /* 0x0000000106068899 */ /* 0x000fe2000800063f */
[----:B------:R-:W-:-:S05]  /*0170*/  VOTEU.ALL UP0, P0 ;  /* 0x00000000003f7886 */ /* 0x000fca0000000000 */
[----:B------:R1:W2:Y:S06]  /*0180*/  @!UP0 SYNCS.EXCH.64 URZ, [UR8+0x38800], UR4 ;  /* 0x03880004083f85b2 */ /* 0x0002ac0008000100 */
[----:B------:R1:W3:Y:S02]  /*0190*/  @!UP1 SYNCS.EXCH.64 URZ, [UR8+0x38820], UR6 ;  /* 0x03882006083f95b2 */ /* 0x0002e40008000100 */
[----:B01----:R-:W-:Y:S05]  /*01a0*/  @P1 BRA `(.L_x_0) ;  /* 0x0000000000481947 */ /* 0x003fea0003800000 */
[----:B------:R-:W0:Y:S01]  /*01b0*/  S2UR UR5, SR_CgaCtaId ;  /* 0x00000000000579c3 */ /* 0x000e220000008800 */
[----:B------:R-:W-:Y:S01]  /*01c0*/  UMOV UR4, 0x400 ;  /* 0x0000040000047882 */ /* 0x000fe20000000000 */
[----:B------:R-:W-:Y:S01]  /*01d0*/  UMOV UR6, 0x80 ;  /* 0x0000008000067882 */ /* 0x000fe20000000000 */
[----:B------:R-:W-:Y:S01]  /*01e0*/  UMOV UR7, 0x100 ;  /* 0x0000010000077882 */ /* 0x000fe20000000000 */
[----:B------:R-:W-:Y:S01]  /*01f0*/  ELECT P0, URZ, PT ;  /* 0x00000000003f782f */ /* 0x000fe20003800000 */
[----:B0-----:R-:W-:Y:S02]  /*0200*/  ULEA UR8, UR5, UR4, 0x18 ;  /* 0x0000000405087291 */ /* 0x001fe4000f8ec03f */
[----:B------:R-:W-:-:S04]  /*0210*/  UIADD3 UR4, -UR6, 0x100000, URZ ;  /* 0x0010000006047890 */ /* 0x000fc8000fffe13f */
[----:B------:R-:W-:Y:S02]  /*0220*/  USHF.L.U32 UR5, UR4, 0xb, URZ ;  /* 0x0000000b04057899 */ /* 0x000fe4000800063f */
[----:B------:R-:W-:Y:S02]  /*0230*/  USHF.L.U32 UR4, UR4, 0x1, URZ ;  /* 0x0000000104047899 */ /* 0x000fe4000800063f */
[----:B------:R-:W-:-:S04]  /*0240*/  UIADD3 UR6, -UR7, 0x100000, URZ ;  /* 0x0010000007067890 */ /* 0x000fc8000fffe13f */
[----:B------:R-:W-:Y:S02]  /*0250*/  USHF.L.U32 UR7, UR6, 0xb, URZ ;  /* 0x0000000b06077899 */ /* 0x000fe4000800063f */
[----:B------:R-:W-:Y:S01]  /*0260*/  USHF.L.U32 UR6, UR6, 0x1, URZ ;  /* 0x0000000106067899 */ /* 0x000fe2000800063f */
[----:B------:R-:W0:Y:S03]  /*0270*/  FENCE.VIEW.ASYNC.S ;  /* 0x00000000000073c6 */ /* 0x000e260000000000 */
[----:B0-----:R0:W1:Y:S08]  /*0280*/  SYNCS.EXCH.64 URZ, [UR8+0x38830], UR4 ;  /* 0x03883004083f75b2 */ /* 0x0010700008000100 */
[----:B------:R0:W4:Y:S01]  /*0290*/  SYNCS.EXCH.64 URZ, [UR8+0x38840], UR6 ;  /* 0x03884006083f75b2 */ /* 0x0001220008000100 */
[----:B------:R0:W0:Y:S01]  /*02a0*/  SYNCS.EXCH.64 URZ, [UR8+0x38838], UR4 ;  /* 0x03883804083f75b2 */ /* 0x0000220008000100 */
[----:B------:R0:W0:Y:S01]  /*02b0*/  SYNCS.EXCH.64 URZ, [UR8+0x38848], UR6 ;  /* 0x03884806083f75b2 */ /* 0x0000220008000100 */
[----:B------:R-:W-:Y:S01]  /*02c0*/  NOP ;  /* 0x0000000000007918 */ /* 0x000fe20000000000 */
.L_x_0:
[----:B------:R-:W5:Y:S01]  /*02d0*/  SHFL.IDX PT, R3, R0, RZ, 0x1f ;  /* 0x00001fff00037589 */ /* 0x000f6200000e0000 */
[----:B------:R-:W-:Y:S01]  /*02e0*/  NOP ;  /* 0x0000000000007918 */ /* 0x000fe20000000000 */
[----:B-----5:R-:W-:-:S13]  /*02f0*/  ISETP.NE.AND P0, PT, R3, RZ, PT ;  /* 0x000000ff0300720c */ /* 0x020fda0003f05270 */
[----:B------:R-:W-:Y:S05]  /*0300*/  @P0 BRA `(.L_x_1) ;  /* 0x0000000000480947 */ /* 0x000fea0003800000 */
[----:B0-----:R-:W0:Y:S01]  /*0310*/  S2UR UR5, SR_CgaCtaId ;  /* 0x00000000000579c3 */ /* 0x001e220000008800 */
        /* <DEDUP_REMOVED lines=12> */
[----:B0-----:R0:W0:Y:S08]  /*03e0*/  SYNCS.EXCH.64 URZ, [UR8+0x38850], UR4 ;  /* 0x03885004083f75b2 */ /* 0x0010300008000100 */
[----:B------:R0:W0:Y:S01]  /*03f0*/  SYNCS.EXCH.64 URZ, [UR8+0x38860], UR6 ;  /* 0x03886006083f75b2 */ /* 0x0000220008000100 */
[----:B------:R0:W0:Y:S01]  /*0400*/  SYNCS.EXCH.64 URZ, [UR8+0x38858], UR4 ;  /* 0x03885804083f75b2 */ /* 0x0000220008000100 */
[----:B------:R0:W0:Y:S01]  /*0410*/  SYNCS.EXCH.64 URZ, [UR8+0x38868], UR6 ;  /* 0x03886806083f75b2 */ /* 0x0000220008000100 */
[----:B------:R-:W-:Y:S01]  /*0420*/  NOP ;  /* 0x0000000000007918 */ /* 0x000fe20000000000 */
.L_x_1:
[----:B------:R-:W5:Y:S01]  /*0430*/  SHFL.IDX PT, R3, R0, RZ, 0x1f ;  /* 0x00001fff00037589 */ /* 0x000f6200000e0000 */
[----:B------:R-:W-:Y:S01]  /*0440*/  NOP ;  /* 0x0000000000007918 */ /* 0x000fe20000000000 */
[----:B-----5:R-:W-:-:S13]  /*0450*/  ISETP.NE.AND P0, PT, R3, RZ, PT ;  /* 0x000000ff0300720c */ /* 0x020fda0003f05270 */
[----:B------:R-:W-:Y:S05]  /*0460*/  @P0 BRA `(.L_x_2) ;  /* 0x0000000000380947 */ /* 0x000fea0003800000 */
[----:B0-----:R-:W0:Y:S01]  /*0470*/  S2UR UR5, SR_CgaCtaId ;  /* 0x00000000000579c3 */ /* 0x001e220000008800 */
[----:B------:R-:W-:Y:S01]  /*0480*/  UMOV UR4, 0x400 ;  /* 0x0000040000047882 */ /* 0x000fe20000000000 */
[----:B------:R-:W-:Y:S01]  /*0490*/  UMOV UR7, 0x80 ;  /* 0x0000008000077882 */ /* 0x000fe20000000000 */
[----:B------:R-:W-:Y:S01]  /*04a0*/  ELECT P0, URZ, PT ;  /* 0x00000000003f782f */ /* 0x000fe20003800000 */
[----:B0-----:R-:W-:Y:S02]  /*04b0*/  ULEA UR6, UR5, UR4, 0x18 ;  /* 0x0000000405067291 */ /* 0x001fe4000f8ec03f */
[----:B------:R-:W-:-:S04]  /*04c0*/  UIADD3 UR4, -UR7, 0x100000, URZ ;  /* 0x0010000007047890 */ /* 0x000fc8000fffe13f */
[----:B------:R-:W-:Y:S02]  /*04d0*/  USHF.L.U32 UR5, UR4, 0xb, URZ ;  /* 0x0000000b04057899 */ /* 0x000fe4000800063f */
[----:B------:R-:W-:Y:S01]  /*04e0*/  USHF.L.U32 UR4, UR4, 0x1, URZ ;  /* 0x0000000104047899 */ /* 0x000fe2000800063f */
[----:B------:R-:W0:Y:S11]  /*04f0*/  FENCE.VIEW.ASYNC.S ;  /* 0x00000000000073c6 */ /* 0x000e360000000000 */
[----:B0-----:R0:W0:Y:S01]  /*0500*/  SYNCS.EXCH.64 URZ, [UR6+0x38870], UR4 ;  /* 0x03887004063f75b2 */ /* 0x0010220008000100 */
[----:B------:R0:W0:Y:S01]  /*0510*/  SYNCS.EXCH.64 URZ, [UR6+0x38880], UR4 ;  /* 0x03888004063f75b2 */ /* 0x0000220008000100 */
[----:B------:R0:W0:Y:S01]  /*0520*/  SYNCS.EXCH.64 URZ, [UR6+0x38878], UR4 ;  /* 0x03887804063f75b2 */ /* 0x0000220008000100 */
[----:B------:R0:W0:Y:S01]  /*0530*/  SYNCS.EXCH.64 URZ, [UR6+0x38888], UR4 ;  /* 0x03888804063f75b2 */ /* 0x0000220008000100 */
[----:B------:R-:W-:Y:S01]  /*0540*/  NOP ;  /* 0x0000000000007918 */ /* 0x000fe20000000000 */
.L_x_2:
        /* <DEDUP_REMOVED lines=22> */
.L_x_3:
[----:B------:R-:W5:Y:S01]  /*06b0*/  SHFL.IDX PT, R3, R0, RZ, 0x1f ;  /* 0x00001fff00037589 */ /* 0x000f6200000e0000 */
[----:B------:R-:W-:Y:S01]  /*06c0*/  R2UR UR9, R2 ;  /* 0x00000000020972ca */ /* 0x000fe200000e0000 */
        /* <DEDUP_REMOVED lines=21> */
.L_x_4:
[----:B------:R-:W-:Y:S01]  /*0820*/  UISETP.NE.AND UP0, UPT, UR9, URZ, UPT ;  /* 0x0000003f0900728c */ /* 0x000fe2000bf05270 */
[----:B------:R-:W-:Y:S01]  /*0830*/  NOP ;  /* 0x0000000000007918 */ /* 0x000fe20000000000 */
[----:B0-----:R-:W-:Y:S01]  /*0840*/  UMOV UR4, 0x1 ;  /* 0x0000000100047882 */ /* 0x001fe20000000000 */
[----:B------:R-:W-:Y:S01]  /*0850*/  ULDC.64 UR36, c[0x0][0x208] ;  /* 0x0000820000247ab9 */ /* 0x000fe20000000a00 */
[----:B------:R-:W-:Y:S01]  /*0860*/  USEL UR4, UR4, 0x2, !UP0 ;  /* 0x0000000204047887 */ /* 0x000fe2000c000000 */
[----:B-1234-:R-:W-:Y:S01]  /*0870*/  BAR.SYNC.DEFER_BLOCKING 0x0 ;  /* 0x0000000000007b1d */ /* 0x01efe20000010000 */
[----:B------:R-:W-:-:S04]  /*0880*/  PLOP3.LUT P0, PT, PT, PT, UP0, 0x80, 0x0 ;  /* 0x000000000000781c */ /* 0x000fc80003f0f008 */
[----:B------:R-:W-:-:S05]  /*0890*/  IMAD.U32 R2, RZ, RZ, UR4 ;  /* 0x00000004ff027e24 */ /* 0x000fca000f8e00ff */
[----:B------:R0:W-:Y:S04]  /*08a0*/  STL [R1+0xc], R2 ;  /* 0x00000c0201007387 */ /* 0x0001e80000100800 */
[----:B------:R-:W-:Y:S05]  /*08b0*/  @!P0 BRA `(.L_x_5) ;  /* 0x000000b8006c8947 */ /* 0x000fea0003800000 */
.L_x_6:
[----:B------:R-:W-:-:S08]  /*08c0*/  NOP ;  /* 0x0000000000007918 */ /* 0x000fd00000000000 */
[----:B------:R-:W1:Y:S02]  /*08d0*/  USETMAXREG.TRY_ALLOC.CTAPOOL UP0, 0xe8 ;  /* 0x000000e8000079c8 */ /* 0x000e640008000600 */
[----:B-1----:R-:W-:-:S13]  /*08e0*/  PLOP3.LUT P0, PT, PT, PT, UP0, 0x80, 0x0 ;  /* 0x000000000000781c */ /* 0x002fda0003f0f008 */
[----:B------:R-:W-:Y:S05]  /*08f0*/  @!P0 BRA `(.L_x_6) ;  /* 0xfffffffc00f08947 */ /* 0x000fea000383ffff */
[----:B------:R-:W1:Y:S08]  /*0900*/  S2UR UR4, SR_CTAID.X ;  /* 0x00000000000479c3 */ /* 0x000e700000002500 */
[----:B------:R-:W-:Y:S08]  /*0910*/  BAR.ARV 0x8, 0x180 ;  /* 0x0206000000007b1d */ /* 0x000ff00000002000 */
[----:B------:R-:W1:Y:S02]  /*0920*/  LDC R0, c[0x0][0xc34] ;  /* 0x00030d00ff007b82 */ /* 0x000e640000000800 */
[----:B-1----:R-:W-:-:S13]  /*0930*/  ISETP.LE.AND P0, PT, R0, UR4, PT ;  /* 0x0000000400007c0c */ /* 0x002fda000bf03270 */
[----:B------:R-:W-:Y:S05]  /*0940*/  @P0 EXIT ;  /* 0x000000000000094d */ /* 0x000fea0003800000 */
[----:B0-----:R-:W2:Y:S01]  /*0950*/  LDL R2, [R1+0xc] ;  /* 0x00000c0001027983 */ /* 0x001ea20000100800 */
[----:B------:R-:W-:Y:S01]  /*0960*/  VIADD R213, R27, 0xffffff80 ;  /* 0xffffff801bd57836 */ /* 0x000fe20000000000 */
[----:B------:R-:W-:Y:S01]  /*0970*/  UMOV UR38, URZ ;  /* 0x0000003f00267c82 */ /* 0x000fe20008000000 */
[----:B------:R-:W-:Y:S01]  /*0980*/  IMAD.U32 R214, RZ, RZ, UR4 ;  /* 0x00000004ffd67e24 */ /* 0x000fe2000f8e00ff */
[----:B------:R-:W-:Y:S02]  /*0990*/  UMOV UR4, URZ ;  /* 0x0000003f00047c82 */ /* 0x000fe40008000000 */
[----:B------:R-:W-:Y:S01]  /*09a0*/  SHF.R.S32.HI R0, RZ, 0x1f, R213 ;  /* 0x0000001fff007819 */ /* 0x000fe200000114d5 */
[----:B------:R-:W-:Y:S02]  /*09b0*/  IMAD.U32 R219, RZ, RZ, UR4 ;  /* 0x00000004ffdb7e24 */ /* 0x000fe4000f8e00ff */
[----:B------:R-:W-:Y:S01]  /*09c0*/  IMAD.U32 R16, RZ, RZ, UR4 ;  /* 0x00000004ff107e24 */ /* 0x000fe2000f8e00ff */
[----:B------:R-:W-:-:S02]  /*09d0*/  LEA.HI R5, R0, R213, RZ, 0x5 ;  /* 0x000000d500057211 */ /* 0x000fc400078f28ff */
[CC--:B------:R-:W-:Y:S02]  /*09e0*/  LEA.HI R4, R0.reuse, R213.reuse, RZ, 0x4 ;  /* 0x000000d500047211 */ /* 0x0c0fe400078f20ff */
[CC--:B------:R-:W-:Y:S02]  /*09f0*/  LEA.HI R6, R0.reuse, R213.reuse, RZ, 0x2 ;  /* 0x000000d500067211 */ /* 0x0c0fe400078f10ff */
[----:B------:R-:W-:Y:S02]  /*0a00*/  SHF.L.U32 R7, R5, 0x5, RZ ;  /* 0x0000000505077819 */ /* 0x000fe400000006ff */
[----:B------:R-:W-:Y:S02]  /*0a10*/  LEA.HI R218, R0, R213, RZ, 0x3 ;  /* 0x000000d500da7211 */ /* 0x000fe400078f18ff */
[----:B------:R-:W-:Y:S02]  /*0a20*/  SHF.R.S32.HI R5, RZ, 0x4, R4 ;  /* 0x00000004ff057819 */ /* 0x000fe40000011404 */
[----:B------:R-:W-:-:S02]  /*0a30*/  LOP3.LUT R10, R6, 0xfffffffc, RZ, 0xc0, !PT ;  /* 0xfffffffc060a7812 */ /* 0x000fc400078ec0ff */
[C---:B------:R-:W-:Y:S02]  /*0a40*/  LOP3.LUT R6, R4.reuse, 0x3fffff0, RZ, 0xc0, !PT ;  /* 0x03fffff004067812 */ /* 0x040fe400078ec0ff */
[----:B------:R-:W-:Y:S01]  /*0a50*/  LEA.HI R4, R4, R5, RZ, 0x1 ;  /* 0x0000000504047211 */ /* 0x000fe200078f08ff */
[----:B------:R-:W-:Y:S01]  /*0a60*/  IMAD.IADD R10, R213, 0x1, -R10 ;  /* 0x00000001d50a7824 */ /* 0x000fe200078e0a0a */
[----:B------:R-:W-:Y:S01]  /*0a70*/  LOP3.LUT R7, R7, 0xfffffc00, RZ, 0xc0, !PT ;  /* 0xfffffc0007077812 */ /* 0x000fe200078ec0ff */
[----:B------:R-:W-:Y:S01]  /*0a80*/  IMAD.IADD R6, R213, 0x1, -R6 ;  /* 0x00000001d5067824 */ /* 0x000fe200078e0a06 */
[----:B------:R-:W-:Y:S02]  /*0a90*/  LOP3.LUT R4, R4, 0x1ffffffe, RZ, 0xc0, !PT ;  /* 0x1ffffffe04047812 */ /* 0x000fe400078ec0ff */
[----:B------:R-:W-:Y:S01]  /*0aa0*/  LOP3.LUT R12, R218, 0xfffffff8, RZ, 0xc0, !PT ;  /* 0xfffffff8da0c7812 */ /* 0x000fe200078ec0ff */
[----:B------:R-:W-:Y:S01]  /*0ab0*/  IMAD R7, R6, 0x40, R7 ;  /* 0x0000004006077824 */ /* 0x000fe200078e0207 */
[----:B------:R-:W-:-:S02]  /*0ac0*/  IADD3 R4, R5, -R4, RZ ;  /* 0x8000000405047210 */ /* 0x000fc40007ffe0ff */
[----:B------:R-:W-:Y:S02]  /*0ad0*/  LEA.HI R6, R10, R10, RZ, 0x1 ;  /* 0x0000000a0a067211 */ /* 0x000fe400078f08ff */
[----:B------:R-:W-:Y:S01]  /*0ae0*/  SHF.R.S32.HI R218, RZ, 0x3, R218 ;  /* 0x00000003ffda7819 */ /* 0x000fe200000114da */
[----:B------:R-:W-:Y:S01]  /*0af0*/  IMAD R224, R4, 0x8, R7 ;  /* 0x0000000804e07824 */ /* 0x000fe200078e0207 */
[----:B--2---:R-:W-:Y:S02]  /*0b00*/  R2UR UR5, R2 ;  /* 0x00000000020572ca */ /* 0x004fe400000e0000 */
[----:B------:R-:W-:-:S04]  /*0b10*/  LEA.HI R2, R0, R213, RZ, 0x7 ;  /* 0x000000d500027211 */ /* 0x000fc800078f38ff */
[----:B------:R-:W-:Y:S02]  /*0b20*/  LOP3.LUT R220, R2, 0xffffff80, RZ, 0xc0, !PT ;  /* 0xffffff8002dc7812 */ /* 0x000fe400078ec0ff */
[----:B------:R-:W-:-:S03]  /*0b30*/  SHF.R.S32.HI R221, RZ, 0x7, R2 ;  /* 0x00000007ffdd7819 */ /* 0x000fc60000011402 */
[C---:B------:R-:W-:Y:S01]  /*0b40*/  IMAD.IADD R220, R213.reuse, 0x1, -R220 ;  /* 0x00000001d5dc7824 */ /* 0x040fe200078e0adc */
[----:B------:R-:W-:Y:S01]  /*0b50*/  LEA.HI R2, R2, R221, RZ, 0x1 ;  /* 0x000000dd02027211 */ /* 0x000fe200078f08ff */
[----:B------:R-:W-:Y:S01]  /*0b60*/  IMAD.IADD R213, R213, 0x1, -R12 ;  /* 0x00000001d5d57824 */ /* 0x000fe200078e0a0c */
[----:B------:R-:W-:Y:S01]  /*0b70*/  ULOP3.LUT UR5, UR5, 0x1, URZ, 0xfc, !UPT ;  /* 0x0000000105057892 */ /* 0x000fe2000f8efc3f */
[----:B------:R-:W-:Y:S01]  /*0b80*/  IMAD.MOV.U32 R12, RZ, RZ, -0x2 ;  /* 0xfffffffeff0c7424 */ /* 0x000fe200078e00ff */
[----:B------:R-:W-:Y:S01]  /*0b90*/  SHF.R.S32.HI R3, RZ, 0x1f, R220 ;  /* 0x0000001fff037819 */ /* 0x000fe200000114dc */
[----:B------:R-:W-:Y:S01]  /*0ba0*/  IMAD.SHL.U32 R19, R213, 0x8, RZ ;  /* 0x00000008d5137824 */ /* 0x000fe200078e00ff */
[----:B------:R-:W-:Y:S02]  /*0bb0*/  LOP3.LUT R2, R2, 0x3fffffe, RZ, 0xc0, !PT ;  /* 0x03fffffe02027812 */ /* 0x000fe400078ec0ff */
[-C--:B------:R-:W-:Y:S01]  /*0bc0*/  LEA.HI R0, R3, R220.reuse, RZ, 0x2 ;  /* 0x000000dc03007211 */ /* 0x080fe200078f10ff */
[----:B------:R-:W-:Y:S01]  /*0bd0*/  VIADD R212, R19, 0x40 ;  /* 0x0000004013d47836 */ /* 0x000fe20000000000 */
[----:B------:R-:W-:Y:S01]  /*0be0*/  LEA.HI R5, R3, R220, RZ, 0x5 ;  /* 0x000000dc03057211 */ /* 0x000fe200078f28ff */
[----:B------:R-:W-:Y:S01]  /*0bf0*/  IMAD.IADD R2, R221, 0x1, -R2 ;  /* 0x00000001dd027824 */ /* 0x000fe200078e0a02 */
[--C-:B------:R-:W-:Y:S01]  /*0c00*/  SHF.R.S32.HI R8, RZ, 0x2, R0.reuse ;  /* 0x00000002ff087819 */ /* 0x100fe20000011400 */
[----:B------:R-:W-:Y:S01]  /*0c10*/  VIADD R23, R19, 0x80 ;  /* 0x0000008013177836 */ /* 0x000fe20000000000 */
[----:B------:R-:W-:Y:S01]  /*0c20*/  SHF.R.S32.HI R9, RZ, 0x1f, R0 ;  /* 0x0000001fff097819 */ /* 0x000fe20000011400 */
[----:B------:R-:W-:Y:S01]  /*0c30*/  IMAD.U32 R226, RZ, RZ, UR5 ;  /* 0x00000005ffe27e24 */ /* 0x000fe2000f8e00ff */
[----:B------:R-:W-:-:S02]  /*0c40*/  SHF.R.S32.HI R5, RZ, 0x5, R5 ;  /* 0x00000005ff057819 */ /* 0x000fc40000011405 */
[----:B------:R-:W-:Y:S02]  /*0c50*/  LEA.HI R9, R9, R8, RZ, 0x3 ;  /* 0x0000000809097211 */ /* 0x000fe400078f18ff */
[----:B------:R-:W-:Y:S02]  /*0c60*/  LOP3.LUT R3, R0, 0x7ffffffc, RZ, 0xc0, !PT ;  /* 0x7ffffffc00037812 */ /* 0x000fe400078ec0ff */
[----:B------:R-:W-:Y:S02]  /*0c70*/  LOP3.LUT R9, R9, 0xfffffff8, RZ, 0xc0, !PT ;  /* 0xfffffff809097812 */ /* 0x000fe400078ec0ff */
[----:B------:R-:W-:Y:S01]  /*0c80*/  IADD3 R22, R19, 0xc0, RZ ;  /* 0x000000c013167810 */ /* 0x000fe20007ffe0ff */
[----:B------:R-:W-:Y:S01]  /*0c90*/  IMAD.IADD R3, R220, 0x1, -R3 ;  /* 0x00000001dc037824 */ /* 0x000fe200078e0a03 */
[----:B------:R-:W-:Y:S01]  /*0ca0*/  SHF.R.S32.HI R0, RZ, 0x1f, R23 ;  /* 0x0000001fff007819 */ /* 0x000fe20000011417 */
[----:B------:R-:W-:Y:S01]  /*0cb0*/  IMAD.IADD R8, R8, 0x1, -R9 ;  /* 0x0000000108087824 */ /* 0x000fe200078e0a09 */
[----:B------:R-:W-:Y:S01]  /*0cc0*/  LOP3.LUT R9, R6, 0x1ffffffe, RZ, 0xc0, !PT ;  /* 0x1ffffffe06097812 */ /* 0x000fe200078ec0ff */
[----:B------:R-:W-:Y:S01]  /*0cd0*/  IMAD R225, R3, R12, 0x50 ;  /* 0x0000005003e17424 */ /* 0x000fe200078e020c */
[----:B------:R-:W-:Y:S01]  /*0ce0*/  SHF.R.S32.HI R227, RZ, 0x1f, R22 ;  /* 0x0000001fffe37819 */ /* 0x000fe20000011416 */
[----:B------:R-:W-:Y:S01]  /*0cf0*/  IMAD R5, R5, 0x10, R8 ;  /* 0x0000001005057824 */ /* 0x000fe200078e0208 */
[----:B------:R-:W-:-:S04]  /*0d00*/  IADD3 R9, R10, -R9, RZ ;  /* 0x800000090a097210 */ /* 0x000fc80007ffe0ff */
[----:B------:R-:W-:Y:S02]  /*0d10*/  LEA R222, R2, R5, 0x6 ;  /* 0x0000000502de7211 */ /* 0x000fe400078e30ff */
[----:B------:R-:W-:-:S03]  /*0d20*/  SHF.R.S32.HI R2, RZ, 0x1f, R212 ;  /* 0x0000001fff027819 */ /* 0x000fc600000114d4 */
[----:B------:R-:W-:-:S07]  /*0d30*/  IMAD R223, R9, 0x8, R222 ;  /* 0x0000000809df7824 */ /* 0x000fce00078e02de */
.L_x_39:
[----:B0-----:R-:W0:Y:S01]  /*0d40*/  SHFL.IDX PT, R0, R221, RZ, 0x1f ;  /* 0x00001fffdd007589 */ /* 0x001e2200000e0000 */
[----:B-1----:R-:W1:Y:S01]  /*0d50*/  S2UR UR61, SR_CgaCtaId ;  /* 0x00000000003d79c3 */ /* 0x002e620000008800 */
[----:B------:R-:W-:Y:S01]  /*0d60*/  ULDC.64 UR6, c[0x0][0x418] ;  /* 0x0001060000067ab9 */ /* 0x000fe20000000a00 */
[----:B------:R-:W-:Y:S01]  /*0d70*/  ULDC UR4, c[0x0][0xc38] ;  /* 0x00030e0000047ab9 */ /* 0x000fe20000000800 */
[----:B------:R-:W-:Y:S01]  /*0d80*/  UISETP.NE.U32.AND UP0, UPT, UR6, URZ, UPT ;  /* 0x0000003f0600728c */ /* 0x000fe2000bf05070 */
[----:B------:R-:W-:Y:S01]  /*0d90*/  R2UR UR13, R214 ;  /* 0x00000000d60d72ca */ /* 0x000fe200000e0000 */
[----:B------:R-:W-:Y:S01]  /*0da0*/  UISETP.NE.AND UP1, UPT, UR4, 0x1, UPT ;  /* 0x000000010400788c */ /* 0x000fe2000bf25270 */
[----:B------:R-:W-:Y:S02]  /*0db0*/  UMOV UR40, 0x400 ;  /* 0x0000040000287882 */ /* 0x000fe40000000000 */
[----:B------:R-:W-:Y:S01]  /*0dc0*/  ULDC UR4, c[0x0][0xc44] ;  /* 0x0003110000047ab9 */ /* 0x000fe20000000800 */
[----:B------:R-:W-:-:S02]  /*0dd0*/  UISETP.NE.AND.EX UP0, UPT, UR7, URZ, UPT, UP0 ;  /* 0x0000003f0700728c */ /* 0x000fc4000bf05300 */
[----:B------:R-:W-:Y:S01]  /*0de0*/  UISETP.NE.AND UP2, UPT, UR4, 0x1, UPT ;  /* 0x000000010400788c */ /* 0x000fe2000bf45270 */
[----:B------:R-:W-:Y:S01]  /*0df0*/  ULDC UR39, c[0x0][0x424] ;  /* 0x0001090000277ab9 */ /* 0x000fe20000000800 */
[----:B------:R-:W-:Y:S01]  /*0e00*/  ULDC UR10, c[0x0][0x2f0] ;  /* 0x0000bc00000a7ab9 */ /* 0x000fe20000000800 */
[----:B------:R-:W-:Y:S02]  /*0e10*/  USEL UR39, UR39, 0x1, UP0 ;  /* 0x0000000127277887 */ /* 0x000fe40008000000 */
[----:B------:R-:W-:Y:S01]  /*0e20*/  @UP1 ULDC UR4, c[0x0][0xc3c] ;  /* 0x00030f0000041ab9 */ /* 0x000fe20000000800 */
[----:B------:R-:W-:Y:S01]  /*0e30*/  @UP1 ULDC UR12, c[0x0][0xc40] ;  /* 0x00031000000c1ab9 */ /* 0x000fe20000000800 */
[----:B------:R-:W-:Y:S02]  /*0e40*/  UIMAD.WIDE.U32 UR4, UR13, UR4, URZ ;  /* 0x000000040d0472a5 */ /* 0x000fe4000f8e003f */
[----:B------:R-:W-:Y:S01]  /*0e50*/  UIMAD UR39, UR39, UR10, URZ ;  /* 0x0000000a272772a4 */ /* 0x000fe2000f8e023f */
[----:B0-----:R-:W-:Y:S01]  /*0e60*/  R2UR UR6, R0 ;  /* 0x00000000000672ca */ /* 0x001fe200000e0000 */
[----:B-1----:R-:W-:Y:S01]  /*0e70*/  ULEA UR40, UR61, UR40, 0x18 ;  /* 0x000000283d287291 */ /* 0x002fe2000f8ec03f */
[----:B------:R-:W-:Y:S01]  /*0e80*/  UMOV UR14, UR13 ;  /* 0x0000000d000e7c82 */ /* 0x000fe20008000000 */
[----:B------:R-:W-:-:S02]  /*0e90*/  @UP1 USHF.R.U32.HI UR14, URZ, UR12, UR5 ;  /* 0x0000000c3f0e1299 */ /* 0x000fc40008011605 */
[----:B------:R-:W-:Y:S01]  /*0ea0*/  UIADD3 UR11, UR40, 0x14400, URZ ;  /* 0x00014400280b7890 */ /* 0x000fe2000fffe03f */
[----:B------:R-:W-:-:S03]  /*0eb0*/  @UP2 ULDC.64 UR8, c[0x0][0xc48] ;  /* 0x0003120000082ab9 */ /* 0x000fc60000000a00 */
[----:B------:R-:W-:Y:S01]  /*0ec0*/  ULOP3.LUT UP0, URZ, UR11, 0x9f, URZ, 0xc0, !UPT ;  /* 0x0000009f0b3f7892 */ /* 0x000fe2000f80c03f */
[----:B------:R-:W-:Y:S01]  /*0ed0*/  IMAD.U32 R217, RZ, RZ, UR14 ;  /* 0x0000000effd97e24 */ /* 0x000fe2000f8e00ff */
[----:B------:R-:W-:Y:S02]  /*0ee0*/  UIMAD.WIDE.U32 UR4, UR14, UR8, URZ ;  /* 0x000000080e0472a5 */ /* 0x000fe4000f8e003f */
[----:B------:R-:W-:Y:S02]  /*0ef0*/  ULEA.HI UR7, UR6, UR6, URZ, 0x1 ;  /* 0x0000000606077291 */ /* 0x000fe4000f8f083f */
[----:B------:R-:W-:Y:S01]  /*0f00*/  PLOP3.LUT P0, PT, PT, PT, UP0, 0x80, 0x0 ;  /* 0x000000000000781c */ /* 0x000fe20003f0f008 */
[----:B------:R-:W-:Y:S01]  /*0f10*/  UMOV UR10, UR14 ;  /* 0x0000000e000a7c82 */ /* 0x000fe20008000000 */
[----:B------:R-:W-:Y:S02]  /*0f20*/  ULOP3.LUT UR7, UR7, 0x1e, URZ, 0xc0, !UPT ;  /* 0x0000001e07077892 */ /* 0x000fe4000f8ec03f */
[----:B------:R-:W-:-:S02]  /*0f30*/  @UP2 USHF.R.U32.HI UR10, URZ, UR9, UR5 ;  /* 0x000000093f0a2299 */ /* 0x000fc40008011605 */
[----:B------:R-:W-:Y:S02]  /*0f40*/  UIADD3 UR7, UR6, -UR7, URZ ;  /* 0x8000000706077290 */ /* 0x000fe4000fffe03f */
[----:B------:R-:W-:Y:S02]  /*0f50*/  UIADD3 UR6, UR39, 0x4f, URZ ;  /* 0x0000004f27067890 */ /* 0x000fe4000fffe03f */
[----:B------:R-:W-:Y:S01]  /*0f60*/  ULEA UR8, UR7, UR11, 0xd ;  /* 0x0000000b07087291 */ /* 0x000fe2000f8e683f */
[----:B------:R-:W-:Y:S01]  /*0f70*/  IMAD.U32 R216, RZ, RZ, UR10 ;  /* 0x0000000affd87e24 */ /* 0x000fe2000f8e00ff */
[----:B------:R-:W-:Y:S02]  /*0f80*/  UIMAD.WIDE UR6, UR6, 0x66666667, URZ ;  /* 0x66666667060678a5 */ /* 0x000fe4000f8e023f */
[----:B------:R-:W-:Y:S02]  /*0f90*/  USHF.R.U32.HI UR8, URZ, 0x4, UR8 ;  /* 0x000000043f087899 */ /* 0x000fe40008011608 */
[----:B------:R-:W-:Y:S01]  /*0fa0*/  USHF.R.U32.HI UR60, URZ, 0x1f, UR7 ;  /* 0x0000001f3f3c7899 */ /* 0x000fe20008011607 */
[----:B------:R-:W-:Y:S01]  /*0fb0*/  UMOV UR4, UR13 ;  /* 0x0000000d00047c82 */ /* 0x000fe20008000000 */
[----:B------:R-:W-:Y:S01]  /*0fc0*/  ULOP3.LUT UR41, UR8, 0x3fff, URZ, 0xc0, !UPT ;  /* 0x00003fff08297892 */ /* 0x000fe2000f8ec03f */
[----:B------:R-:W-:Y:S01]  /*0fd0*/  MOV R215, UR4 ;  /* 0x0000000400d77c02 */ /* 0x000fe20008000f00 */
[----:B------:R-:W-:Y:S01]  /*0fe0*/  ULEA.HI.SX32 UR60, UR7, UR60, 0x1b ;  /* 0x0000003c073c7291 */ /* 0x000fe2000f8fda3f */
[----:B--234-:R-:W-:Y:S11]  /*0ff0*/  @!P0 BRA `(.L_x_7) ;  /* 0x0000000000408947 */ /* 0x01cff60003800000 */
[----:B------:R-:W-:Y:S01]  /*1000*/  MOV R0, 0x0 ;  /* 0x0000000000007802 */ /* 0x000fe20000000f00 */
[----:B------:R-:W-:Y:S01]  /*1010*/  ULDC.64 UR4, c[0x4][0xa8] ;  /* 0x01002a0000047ab9 */ /* 0x000fe20000000a00 */
[----:B------:R-:W-:Y:S01]  /*1020*/  ULDC.64 UR6, c[0x4][0x28] ;  /* 0x01000a0000067ab9 */ /* 0x000fe20000000a00 */
[----:B------:R-:W-:Y:S01]  /*1030*/  IMAD.U32 R4, RZ, RZ, UR4 ;  /* 0x00000004ff047e24 */ /* 0x000fe2000f8e00ff */
[----:B------:R0:W1:Y:S01]  /*1040*/  LDC.64 R2, c[0x4][R0] ;  /* 0x0100000000027b82 */ /* 0x0000620000000a00 */
[----:B------:R-:W-:Y:S01]  /*1050*/  IMAD.U32 R5, RZ, RZ, UR5 ;  /* 0x00000005ff057e24 */ /* 0x000fe2000f8e00ff */
[----:B------:R-:W-:Y:S01]  /*1060*/  ULDC.64 UR4, c[0x4][0xb0] ;  /* 0x01002c0000047ab9 */ /* 0x000fe20000000a00 */
[----:B------:R-:W-:Y:S01]  /*1070*/  MOV R10, UR6 ;  /* 0x00000006000a7c02 */ /* 0x000fe20008000f00 */
[----:B------:R-:W-:Y:S02]  /*1080*/  IMAD.U32 R6, RZ, RZ, UR4 ;  /* 0x00000004ff067e24 */ /* 0x000fe4000f8e00ff */
[----:B------:R-:W-:-:S02]  /*1090*/  IMAD.U32 R7, RZ, RZ, UR5 ;  /* 0x00000005ff077e24 */ /* 0x000fc4000f8e00ff */
[----:B------:R-:W-:Y:S02]  /*10a0*/  IMAD.U32 R11, RZ, RZ, UR7 ;  /* 0x00000007ff0b7e24 */ /* 0x000fe4000f8e00ff */
[----:B------:R-:W-:Y:S02]  /*10b0*/  IMAD.MOV.U32 R8, RZ, RZ, 0x70 ;  /* 0x00000070ff087424 */ /* 0x000fe400078e00ff */
[----:B------:R-:W-:Y:S02]  /*10c0*/  IMAD.MOV.U32 R12, RZ, RZ, 0x1 ;  /* 0x00000001ff0c7424 */ /* 0x000fe400078e00ff */
[----:B0-----:R-:W-:-:S07]  /*10d0*/  IMAD.MOV.U32 R13, RZ, RZ, RZ ;  /* 0x000000ffff0d7224 */ /* 0x001fce00078e00ff */
[----:B------:R-:W-:-:S07]  /*10e0*/  LEPC R20, `(.L_x_7) ;  /* 0x000000001014794e */ /* 0x000fce0000000000 */
[----:B-1----:R-:W-:Y:S05]  /*10f0*/  CALL.ABS.NOINC R2 ;  /* 0x0000000002007343 */ /* 0x002fea0003c00000 */
.L_x_7:
[----:B------:R-:W-:Y:S02]  /*1100*/  R2UR UR4, R219 ;  /* 0x00000000db0472ca */ /* 0x000fe400000e0000 */
[----:B------:R-:W-:-:S11]  /*1110*/  R2UR UR5, R226 ;  /* 0x00000000e20572ca */ /* 0x000fd600000e0000 */
[----:B------:R-:W-:Y:S02]  /*1120*/  ULOP3.LUT UR4, UR4, 0x1, URZ, 0xc0, !UPT ;  /* 0x0000000104047892 */ /* 0x000fe4000f8ec03f */
[----:B------:R-:W-:-:S04]  /*1130*/  IMAD.U32 R2, RZ, RZ, UR5 ;  /* 0x00000005ff027e24 */ /* 0x000fc8000f8e00ff */
[----:B------:R-:W-:Y:S02]  /*1140*/  MOV R0, UR4 ;  /* 0x0000000400007c02 */ /* 0x000fe40008000f00 */
[----:B------:R-:W-:Y:S02]  /*1150*/  ISETP.NE.AND P0, PT, R2, 0x3, PT ;  /* 0x000000030200780c */ /* 0x000fe40003f05270 */
[----:B------:R-:W-:-:S04]  /*1160*/  SHF.L.U32 R0, R0, 0x1f, RZ ;  /* 0x0000001f00007819 */ /* 0x000fc800000006ff */
[----:B------:R-:W0:Y:S02]  /*1170*/  SYNCS.PHASECHK.TRANS64.TRYWAIT P1, [UR40+0x38800], R0 ;  /* 0x03880000ff0075a7 */ /* 0x000e240008020168 */
[----:B0-----:R-:W-:Y:S05]  /*1180*/  @!P1 BRA `(.L_x_8) ;  /* 0x000000e800fc9947 */ /* 0x001fea0003800000 */
.L_x_91:
[----:B------:R-:W-:Y:S05]  /*1190*/  @!P0 BRA `(.L_x_9) ;  /* 0x0000000000048947 */ /* 0x000fea0003800000 */
[----:B------:R-:W-:Y:S01]  /*11a0*/  BPT.TRAP 0x1 ;  /* 0x000000040000795c */ /* 0x000fe20000300000 */
.L_x_9:
[----:B------:R-:W-:Y:S01]  /*11b0*/  R2UR UR4, R16 ;  /* 0x00000000100472ca */ /* 0x000fe200000e0000 */
[----:B0-----:R-:W-:-:S05]  /*11c0*/  IMAD.U32 R0, RZ, RZ, UR38 ;  /* 0x00000026ff007e24 */ /* 0x001fca000f8e00ff */
[----:B------:R-:W-:-:S07]  /*11d0*/  LEA R0, R0, UR40, 0x3 ;  /* 0x0000002800007c11 */ /* 0x000fce000f8e18ff */
[----:B------:R-:W-:-:S05]  /*11e0*/  IMAD.U32 R3, RZ, RZ, UR4 ;  /* 0x00000004ff037e24 */ /* 0x000fca000f8e00ff */
[----:B------:R-:W-:-:S04]  /*11f0*/  SHF.L.U32 R3, R3, 0x1f, RZ ;  /* 0x0000001f03037819 */ /* 0x000fc800000006ff */
[----:B------:R0:W1:Y:S01]  /*1200*/  SYNCS.PHASECHK.TRANS64.TRYWAIT P1, [R0+URZ+0x38830], R3 ;  /* 0x03883003000075a7 */ /* 0x000062000802017f */
[----:B------:R-:W-:Y:S05]  /*1210*/  @!P0 BRA `(.L_x_10) ;  /* 0x0000000000048947 */ /* 0x000fea0003800000 */
[----:B------:R-:W-:Y:S01]  /*1220*/  BPT.TRAP 0x1 ;  /* 0x000000040000795c */ /* 0x000fe20000300000 */
.L_x_10:
[----:B------:R-:W-:Y:S01]  /*1230*/  IMAD.MOV.U32 R151, RZ, RZ, RZ ;  /* 0x000000ffff977224 */ /* 0x000fe200078e00ff */
[----:B-1----:R-:W-:Y:S06]  /*1240*/  @P1 BRA `(.L_x_11) ;  /* 0x0000000000081947 */ /* 0x002fec0003800000 */
[----:B------:R-:W1:Y:S02]  /*1250*/  SYNCS.PHASECHK.TRANS64.TRYWAIT P1, [R0+URZ+0x38830], R3 ;  /* 0x03883003000075a7 */ /* 0x000e64000802017f */
[----:B-1----:R-:W-:Y:S05]  /*1260*/  @!P1 BRA `(.L_x_12) ;  /* 0x000000e800dc9947 */ /* 0x002fea0003800000 */
.L_x_11:
[----:B------:R-:W-:Y:S05]  /*1270*/  WARPSYNC.ALL ;  /* 0x0000000000007948 */ /* 0x000fea0003800000 */
[----:B------:R-:W-:Y:S01]  /*1280*/  UIADD3 UR40, UR40, 0x24400, URZ ;  /* 0x0002440028287890 */ /* 0x000fe2000fffe03f */
[----:B------:R-:W-:Y:S01]  /*1290*/  WARPGROUP.ARRIVE ;  /* 0x00000000000079c5 */ /* 0x000fe20000000000 */
[----:B------:R-:W-:Y:S01]  /*12a0*/  ULOP3.LUT UR5, UR41, 0x10000, URZ, 0xfc, !UPT ;  /* 0x0001000029057892 */ /* 0x000fe2000f8efc3f */
[----:B------:R-:W-:Y:S01]  /*12b0*/  MOV R4, UR39 ;  /* 0x0000002700047c02 */ /* 0x000fe20008000f00 */
[----:B------:R-:W-:Y:S01]  /*12c0*/  USHF.R.U32.HI UR40, URZ, 0x4, UR40 ;  /* 0x000000043f287899 */ /* 0x000fe20008011628 */
[----:B------:R-:W-:Y:S01]  /*12d0*/  MOV R5, UR38 ;  /* 0x0000002600057c02 */ /* 0x000fe20008000f00 */
[----:B------:R-:W-:Y:S01]  /*12e0*/  UMOV UR17, 0x40000040 ;  /* 0x4000004000117882 */ /* 0x000fe20000000000 */
[----:B------:R-:W-:Y:S01]  /*12f0*/  UMOV UR19, 0x40000040 ;  /* 0x4000004000137882 */ /* 0x000fe20000000000 */
[----:B------:R-:W-:Y:S01]  /*1300*/  ULOP3.LUT UR40, UR40, 0x3fff, URZ, 0xc0, !UPT ;  /* 0x00003fff28287892 */ /* 0x000fe2000f8ec03f */
[----:B------:R-:W-:Y:S01]  /*1310*/  IMAD.U32 R15, RZ, RZ, UR17 ;  /* 0x00000011ff0f7e24 */ /* 0x000fe2000f8e00ff */
[----:B------:R-:W-:Y:S01]  /*1320*/  UMOV UR16, UR5 ;  /* 0x0000000500107c82 */ /* 0x000fe20008000000 */
[----:B------:R-:W-:Y:S01]  /*1330*/  UMOV UR9, UR17 ;  /* 0x0000001100097c82 */ /* 0x000fe20008000000 */
[----:B------:R-:W-:Y:S01]  /*1340*/  ULOP3.LUT UR4, UR40, 0x10000, URZ, 0xfc, !UPT ;  /* 0x0001000028047892 */ /* 0x000fe2000f8efc3f */
[----:B------:R-:W-:Y:S01]  /*1350*/  IMAD.U32 R14, RZ, RZ, UR16 ;  /* 0x00000010ff0e7e24 */ /* 0x000fe2000f8e00ff */
[----:B------:R-:W-:Y:S01]  /*1360*/  UMOV UR8, UR16 ;  /* 0x0000001000087c82 */ /* 0x000fe20008000000 */
[----:B------:R-:W-:Y:S01]  /*1370*/  UMOV UR11, 0x40000040 ;  /* 0x40000040000b7882 */ /* 0x000fe20000000000 */
[----:B------:R-:W-:Y:S01]  /*1380*/  UMOV UR12, UR16 ;  /* 0x00000010000c7c82 */ /* 0x000fe20008000000 */
[----:B------:R-:W-:Y:S01]  /*1390*/  UMOV UR13, UR17 ;  /* 0x00000011000d7c82 */ /* 0x000fe20008000000 */
[----:B------:R-:W-:Y:S01]  /*13a0*/  MOV R18, UR4 ;  /* 0x0000000400127c02 */ /* 0x000fe20008000f00 */
[----:B------:R-:W-:Y:S01]  /*13b0*/  UIMAD UR4, UR38, 0xa00, UR4 ;  /* 0x00000a00260478a4 */ /* 0x000fe2000f8e0204 */
[----:B------:R-:W-:Y:S01]  /*13c0*/  MOV R17, UR37 ;  /* 0x0000002500117c02 */ /* 0x000fe20008000f00 */
[----:B------:R-:W-:Y:S01]  /*13d0*/  UMOV UR15, 0x40000040 ;  /* 0x40000040000f7882 */ /* 0x000fe20000000000 */
[----:B------:R-:W-:Y:S01]  /*13e0*/  UMOV UR23, 0x40000040 ;  /* 0x4000004000177882 */ /* 0x000fe20000000000 */
[----:B------:R-:W-:Y:S01]  /*13f0*/  UIADD3 UR10, UR4, 0x80, URZ ;  /* 0x00000080040a7890 */ /* 0x000fe2000fffe03f */
[----:B------:R-:W-:Y:S01]  /*1400*/  MOV R20, UR36 ;  /* 0x0000002400147c02 */ /* 0x000fe20008000f00 */
[----:B------:R-:W-:-:S02]  /*1410*/  UIADD3 UR14, UR4, 0x100, URZ ;  /* 0x00000100040e7890 */ /* 0x000fc4000fffe03f */
[----:B------:R-:W-:Y:S01]  /*1420*/  UMOV UR18, UR4 ;  /* 0x0000000400127c82 */ /* 0x000fe20008000000 */
[----:B------:R-:W-:Y:S01]  /*1430*/  UIADD3 UR6, UR4, 0x180, URZ ;  /* 0x0000018004067890 */ /* 0x000fe2000fffe03f */
[----:B------:R-:W-:Y:S01]  /*1440*/  HGMMA.64x16x16.F32 R56, gdesc[UR16], RZ, !UPT, gsb0 ;  /* 0x00200000103879f0 */ /* 0x000fe2000c0008ff */
[----:B------:R-:W-:Y:S01]  /*1450*/  UIADD3 UR7, UR4, 0x200, URZ ;  /* 0x0000020004077890 */ /* 0x000fe2000fffe03f */
[----:B------:R-:W-:Y:S01]  /*1460*/  UMOV UR19, 0x40000040 ;  /* 0x4000004000137882 */ /* 0x000fe20000000000 */
[----:B------:R-:W-:Y:S02]  /*1470*/  UIADD3 UR22, UR4, 0x384, URZ ;  /* 0x0000038404167890 */ /* 0x000fe4000fffe03f */
[----:B------:R-:W-:Y:S01]  /*1480*/  UIADD3 UR26, UR4, 0x386, URZ ;  /* 0x00000386041a7890 */ /* 0x000fe2000fffe03f */
[----:B------:R-:W-:Y:S01]  /*1490*/  UMOV UR27, 0x40000040 ;  /* 0x40000040001b7882 */ /* 0x000fe20000000000 */
        /* <DEDUP_REMOVED lines=14> */
[----:B------:R-:W-:Y:S01]  /*1580*/  UMOV UR39, 0x40000040 ;  /* 0x4000004000277882 */ /* 0x000fe20000000000 */
[----:B------:R-:W-:-:S02]  /*1590*/  WARPGROUP.DEPBAR.LE gsb0, 0x0 ;  /* 0x00008000000079c5 */ /* 0x000fc40000010000 */
[----:B------:R-:W-:-:S06]  /*15a0*/  WARPGROUP.ARRIVE ;  /* 0x00000000000079c5 */ /* 0x000fcc0000000000 */
[----:B------:R-:W-:Y:S01]  /*15b0*/  HGMMA.64x16x16.F32 R48, gdesc[UR8], RZ, !UPT, gsb0 ;  /* 0x00200000083079f0 */ /* 0x000fe2000c0008ff */
[----:B------:R-:W-:Y:S01]  /*15c0*/  UMOV UR8, UR16 ;  /* 0x0000001000087c82 */ /* 0x000fe20008000000 */
[----:B------:R-:W-:Y:S01]  /*15d0*/  UMOV UR9, UR17 ;  /* 0x0000001100097c82 */ /* 0x000fe20008000000 */
[----:B------:R-:W-:Y:S01]  /*15e0*/  UMOV UR10, UR6 ;  /* 0x00000006000a7c82 */ /* 0x000fe20008000000 */
[----:B------:R-:W-:Y:S01]  /*15f0*/  UMOV UR11, 0x40000040 ;  /* 0x40000040000b7882 */ /* 0x000fe20000000000 */
[----:B------:R-:W-:Y:S01]  /*1600*/  UIADD3 UR6, UR5, 0x2, URZ ;  /* 0x0000000205067890 */ /* 0x000fe2000fffe03f */
[----:B------:R-:W-:Y:S02]  /*1610*/  WARPGROUP.DEPBAR.LE gsb0, 0x0 ;  /* 0x00008000000079c5 */ /* 0x000fe40000010000 */
[----:B------:R-:W-:-:S06]  /*1620*/  WARPGROUP.ARRIVE ;  /* 0x00000000000079c5 */ /* 0x000fcc0000000000 */
[----:B------:R-:W-:Y:S01]  /*1630*/  HGMMA.64x16x16.F32 R40, gdesc[UR12], RZ, !UPT, gsb0 ;  /* 0x002000000c2879f0 */ /* 0x000fe2000c0008ff */
[----:B------:R-:W-:Y:S01]  /*1640*/  UIADD3 UR14, UR4, 0x102, URZ ;  /* 0x00000102040e7890 */ /* 0x000fe2000fffe03f */
[----:B------:R-:W-:Y:S01]  /*1650*/  UMOV UR15, 0x40000040 ;  /* 0x40000040000f7882 */ /* 0x000fe20000000000 */
[----:B------:R-:W-:Y:S02]  /*1660*/  WARPGROUP.DEPBAR.LE gsb0, 0x0 ;  /* 0x00008000000079c5 */ /* 0x000fe40000010000 */
[----:B------:R-:W-:-:S06]  /*1670*/  WARPGROUP.ARRIVE ;  /* 0x00000000000079c5 */ /* 0x000fcc0000000000 */
[----:B------:R-:W-:Y:S01]  /*1680*/  HGMMA.64x16x16.F32 R32, gdesc[UR8], RZ, !UPT, gsb0 ;  /* 0x00200000082079f0 */ /* 0x000fe2000c0008ff */
[----:B------:R-:W-:Y:S01]  /*1690*/  UMOV UR8, UR16 ;  /* 0x0000001000087c82 */ /* 0x000fe20008000000 */
[----:B------:R-:W-:Y:S01]  /*16a0*/  UMOV UR9, UR17 ;  /* 0x0000001100097c82 */ /* 0x000fe20008000000 */
[----:B------:R-:W-:Y:S01]  /*16b0*/  UMOV UR10, UR7 ;  /* 0x00000007000a7c82 */ /* 0x000fe20008000000 */
[----:B------:R-:W-:Y:S01]  /*16c0*/  UMOV UR11, 0x40000040 ;  /* 0x40000040000b7882 */ /* 0x000fe20000000000 */
[----:B------:R-:W-:Y:S01]  /*16d0*/  UMOV UR16, UR6 ;  /* 0x0000000600107c82 */ /* 0x000fe20008000000 */
[----:B------:R-:W-:Y:S01]  /*16e0*/  UIADD3 UR6, UR4, 0x2, URZ ;  /* 0x0000000204067890 */ /* 0x000fe2000fffe03f */
[----:B------:R-:W-:Y:S01]  /*16f0*/  IMAD.U32 R12, RZ, RZ, UR16 ;  /* 0x00000010ff0c7e24 */ /* 0x000fe2000f8e00ff */
[----:B------:R-:W-:Y:S01]  /*1700*/  UMOV UR17, 0x40000040 ;  /* 0x4000004000117882 */ /* 0x000fe20000000000 */
[----:B------:R-:W-:Y:S01]  /*1710*/  UMOV UR12, UR16 ;  /* 0x00000010000c7c82 */ /* 0x000fe20008000000 */
[----:B------:R-:W-:Y:S01]  /*1720*/  UMOV UR13, UR17 ;  /* 0x00000011000d7c82 */ /* 0x000fe20008000000 */
[----:B------:R-:W-:Y:S01]  /*1730*/  UIADD3 UR7, UR4, 0x202, URZ ;  /* 0x0000020204077890 */ /* 0x000fe2000fffe03f */
[----:B------:R-:W-:Y:S01]  /*1740*/  IMAD.U32 R13, RZ, RZ, UR17 ;  /* 0x00000011ff0d7e24 */ /* 0x000fe2000f8e00ff */
[----:B------:R-:W-:Y:S01]  /*1750*/  UMOV UR18, UR6 ;  /* 0x0000000600127c82 */ /* 0x000fe20008000000 */
[----:B------:R-:W-:Y:S01]  /*1760*/  UIADD3 UR6, UR4, 0x182, URZ ;  /* 0x0000018204067890 */ /* 0x000fe2000fffe03f */
[----:B------:R-:W-:-:S02]  /*1770*/  WARPGROUP.DEPBAR.LE gsb0, 0x0 ;  /* 0x00008000000079c5 */ /* 0x000fc40000010000 */
[----:B------:R-:W-:-:S06]  /*1780*/  WARPGROUP.ARRIVE ;  /* 0x00000000000079c5 */ /* 0x000fcc0000000000 */
[----:B------:R-:W-:Y:S01]  /*1790*/  HGMMA.64x16x16.F32 R24, gdesc[UR8], RZ, !UPT, gsb0 ;  /* 0x00200000081879f0 */ /* 0x000fe2000c0008ff */
[----:B------:R-:W-:Y:S01]  /*17a0*/  UIADD3 UR10, UR4, 0x82, URZ ;  /* 0x00000082040a7890 */ /* 0x000fe2000fffe03f */
[----:B------:R-:W-:Y:S01]  /*17b0*/  UMOV UR8, UR16 ;  /* 0x0000001000087c82 */ /* 0x000fe20008000000 */
[----:B------:R-:W-:Y:S01]  /*17c0*/  UMOV UR9, UR17 ;  /* 0x0000001100097c82 */ /* 0x000fe20008000000 */
[----:B------:R-:W-:Y:S01]  /*17d0*/  UMOV UR11, 0x40000040 ;  /* 0x40000040000b7882 */ /* 0x000fe20000000000 */
[----:B------:R-:W-:Y:S02]  /*17e0*/  WARPGROUP.DEPBAR.LE gsb0, 0x0 ;  /* 0x00008000000079c5 */ /* 0x000fe40000010000 */
[----:B------:R-:W-:-:S06]  /*17f0*/  WARPGROUP.ARRIVE ;  /* 0x00000000000079c5 */ /* 0x000fcc0000000000 */
[----:B------:R-:W-:Y:S01]  /*1800*/  HGMMA.64x16x16.F32 R56, gdesc[UR16], R56, gsb0 ;  /* 0x00200000103879f0 */ /* 0x000fe20008000838 */
[----:B------:R-:W-:Y:S02]  /*1810*/  UMOV UR19, 0x40000040 ;  /* 0x4000004000137882 */ /* 0x000fe40000000000 */
[----:B------:R-:W-:Y:S02]  /*1820*/  WARPGROUP.DEPBAR.LE gsb0, 0x0 ;  /* 0x00008000000079c5 */ /* 0x000fe40000010000 */
[----:B------:R-:W-:-:S06]  /*1830*/  WARPGROUP.ARRIVE ;  /* 0x00000000000079c5 */ /* 0x000fcc0000000000 */
[----:B------:R-:W-:Y:S01]  /*1840*/  HGMMA.64x16x16.F32 R48, gdesc[UR8], R48, gsb0 ;  /* 0x00200000083079f0 */ /* 0x000fe20008000830 */
[----:B------:R-:W-:Y:S01]  /*1850*/  UMOV UR8, UR16 ;  /* 0x0000001000087c82 */ /* 0x000fe20008000000 */
[----:B------:R-:W-:Y:S01]  /*1860*/  UMOV UR9, UR17 ;  /* 0x0000001100097c82 */ /* 0x000fe20008000000 */
[----:B------:R-:W-:Y:S01]  /*1870*/  UMOV UR10, UR6 ;  /* 0x00000006000a7c82 */ /* 0x000fe20008000000 */
[----:B------:R-:W-:Y:S01]  /*1880*/  UMOV UR11, 0x40000040 ;  /* 0x40000040000b7882 */ /* 0x000fe20000000000 */
[----:B------:R-:W-:Y:S01]  /*1890*/  UIADD3 UR6, UR5, 0x4, URZ ;  /* 0x0000000405067890 */ /* 0x000fe2000fffe03f */
[----:B------:R-:W-:Y:S02]  /*18a0*/  WARPGROUP.DEPBAR.LE gsb0, 0x0 ;  /* 0x00008000000079c5 */ /* 0x000fe40000010000 */
[----:B------:R-:W-:-:S06]  /*18b0*/  WARPGROUP.ARRIVE ;  /* 0x00000000000079c5 */ /* 0x000fcc0000000000 */
[----:B------:R-:W-:Y:S01]  /*18c0*/  HGMMA.64x16x16.F32 R40, gdesc[UR12], R40, gsb0 ;  /* 0x002000000c2879f0 */ /* 0x000fe20008000828 */
[----:B------:R-:W-:Y:S01]  /*18d0*/  UIADD3 UR14, UR4, 0x104, URZ ;  /* 0x00000104040e7890 */ /* 0x000fe2000fffe03f */
[----:B------:R-:W-:Y:S01]  /*18e0*/  UMOV UR15, 0x40000040 ;  /* 0x40000040000f7882 */ /* 0x000fe20000000000 */
[----:B------:R-:W-:Y:S02]  /*18f0*/  WARPGROUP.DEPBAR.LE gsb0, 0x0 ;  /* 0x00008000000079c5 */ /* 0x000fe40000010000 */
[----:B------:R-:W-:-:S06]  /*1900*/  WARPGROUP.ARRIVE ;  /* 0x00000000000079c5 */ /* 0x000fcc0000000000 */
[----:B------:R-:W-:Y:S01]  /*1910*/  HGMMA.64x16x16.F32 R32, gdesc[UR8], R32, gsb0 ;  /* 0x00200000082079f0 */ /* 0x000fe20008000820 */
[----:B------:R-:W-:Y:S01]  /*1920*/  UMOV UR8, UR16 ;  /* 0x0000001000087c82 */ /* 0x000fe20008000000 */
[----:B------:R-:W-:Y:S01]  /*1930*/  UMOV UR9, UR17 ;  /* 0x0000001100097c82 */ /* 0x000fe20008000000 */
[----:B------:R-:W-:Y:S01]  /*1940*/  UMOV UR10, UR7 ;  /* 0x00000007000a7c82 */ /* 0x000fe20008000000 */
[----:B------:R-:W-:Y:S01]  /*1950*/  UMOV UR11, 0x40000040 ;  /* 0x40000040000b7882 */ /* 0x000fe20000000000 */
[----:B------:R-:W-:Y:S01]  /*1960*/  UMOV UR16, UR6 ;  /* 0x0000000600107c82 */ /* 0x000fe20008000000 */
[----:B------:R-:W-:Y:S01]  /*1970*/  UIADD3 UR6, UR4, 0x4, URZ ;  /* 0x0000000404067890 */ /* 0x000fe2000fffe03f */
[----:B------:R-:W-:Y:S01]  /*1980*/  MOV R10, UR16 ;  /* 0x00000010000a7c02 */ /* 0x000fe20008000f00 */
        /* <DEDUP_REMOVED lines=9> */
[----:B------:R-:W-:Y:S01]  /*1a20*/  HGMMA.64x16x16.F32 R24, gdesc[UR8], R24, gsb0 ;  /* 0x00200000081879f0 */ /* 0x000fe20008000818 */
        /* <DEDUP_REMOVED lines=74> */
[----:B------:R-:W-:Y:S02]  /*1ed0*/  UIADD3 UR8, UR5, 0x400, URZ ;  /* 0x0000040005087890 */ /* 0x000fe4000fffe03f */
[----:B------:R-:W-:Y:S01]  /*1ee0*/  UIADD3 UR10, UR4, 0x280, URZ ;  /* 0x00000280040a7890 */ /* 0x000fe2000fffe03f */
[----:B------:R-:W-:Y:S01]  /*1ef0*/  UMOV UR9, 0x40000040 ;  /* 0x4000004000097882 */ /* 0x000fe20000000000 */
[----:B------:R-:W-:Y:S01]  /*1f00*/  UMOV UR11, 0x40000040 ;  /* 0x40000040000b7882 */ /* 0x000fe20000000000 */
[----:B------:R-:W-:Y:S02]  /*1f10*/  UMOV UR13, UR9 ;  /* 0x00000009000d7c82 */ /* 0x000fe40008000000 */
[----:B------:R-:W-:Y:S01]  /*1f20*/  UMOV UR12, UR8 ;  /* 0x00000008000c7c82 */ /* 0x000fe20008000000 */
[----:B------:R-:W-:Y:S02]  /*1f30*/  WARPGROUP.DEPBAR.LE gsb0, 0x0 ;  /* 0x00008000000079c5 */ /* 0x000fe40000010000 */
[----:B------:R-:W-:-:S06]  /*1f40*/  WARPGROUP.ARRIVE ;  /* 0x00000000000079c5 */ /* 0x000fcc0000000000 */
[----:B------:R-:W-:Y:S01]  /*1f50*/  HGMMA.64x16x16.F32 R56, gdesc[UR8], R56, gsb0 ;  /* 0x00200000083879f0 */ /* 0x000fe20008000838 */
[----:B------:R-:W-:Y:S01]  /*1f60*/  UMOV UR10, UR6 ;  /* 0x00000006000a7c82 */ /* 0x000fe20008000000 */
[----:B------:R-:W-:Y:S01]  /*1f70*/  UMOV UR11, 0x40000040 ;  /* 0x40000040000b7882 */ /* 0x000fe20000000000 */
[----:B------:R-:W-:Y:S01]  /*1f80*/  UIADD3 UR6, UR4, 0x480, URZ ;  /* 0x0000048004067890 */ /* 0x000fe2000fffe03f */
        /* <DEDUP_REMOVED lines=15> */
[----:B01----:R-:W-:Y:S02]  /*2080*/  MOV R3, UR12 ;  /* 0x0000000c00037c02 */ /* 0x003fe40008000f00 */
[----:B------:R-:W-:Y:S01]  /*2090*/  MOV R2, UR13 ;  /* 0x0000000d00027c02 */ /* 0x000fe20008000f00 */
[----:B------:R-:W-:-:S02]  /*20a0*/  WARPGROUP.DEPBAR.LE gsb0, 0x0 ;  /* 0x00008000000079c5 */ /* 0x000fc40000010000 */
        /* <DEDUP_REMOVED lines=39> */
[----:B------:R-:W-:Y:S01]  /*2320*/  UMOV UR13, 0x40000040 ;  /* 0x40000040000d7882 */ /* 0x000fe20000000000 */
[----:B------:R-:W-:Y:S01]  /*2330*/  UMOV UR15, 0x40000040 ;  /* 0x40000040000f7882 */ /* 0x000fe20000000000 */
[----:B------:R-:W-:Y:S01]  /*2340*/  UMOV UR37, UR13 ;  /* 0x0000000d00257c82 */ /* 0x000fe20008000000 */
[----:B------:R-:W-:Y:S01]  /*2350*/  MOV R7, UR13 ;  /* 0x0000000d00077c02 */ /* 0x000fe20008000f00 */
        /* <DEDUP_REMOVED lines=29> */
[----:B------:R-:W-:Y:S03]  /*2530*/  HGMMA.64x16x16.F32 R24, gdesc[UR16], R24, gsb0 ;  /* 0x00200000101879f0 */ /* 0x000fe60008000818 */
        /* <DEDUP_REMOVED lines=195> */
[----:B------:R-:W-:-:S07]  /*3170*/  UIADD3 UR5, UR5, 0xc06, URZ ;  /* 0x00000c0605057890 */ /* 0x000fce000fffe03f */
[----:B------:R-:W-:Y:S01]  /*3180*/  UMOV UR12, UR5 ;  /* 0x00000005000c7c82 */ /* 0x000fe20008000000 */
[----:B------:R-:W-:Y:S01]  /*3190*/  UIADD3 UR5, UR4, 0x786, URZ ;  /* 0x0000078604057890 */ /* 0x000fe2000fffe03f */
[----:B------:R-:W-:Y:S01]  /*31a0*/  IMAD.U32 R6, RZ, RZ, UR12 ;  /* 0x0000000cff067e24 */ /* 0x000fe2000f8e00ff */
[----:B------:R-:W-:-:S05]  /*31b0*/  UMOV UR36, UR12 ;  /* 0x0000000c00247c82 */ /* 0x000fca0008000000 */
        /* <DEDUP_REMOVED lines=40> */
[----:B------:R-:W-:-:S07]  /*3440*/  UIADD3 UR7, UR4, 0x806, URZ ;  /* 0x0000080604077890 */ /* 0x000fce000fffe03f */
[----:B------:R-:W-:Y:S01]  /*3450*/  UMOV UR38, UR7 ;  /* 0x0000000700267c82 */ /* 0x000fe20008000000 */
[----:B------:R-:W-:Y:S01]  /*3460*/  UMOV UR7, 0x40000040 ;  /* 0x4000004000077882 */ /* 0x000fe20000000000 */
[----:B------:R-:W-:Y:S02]  /*3470*/  WARPGROUP.DEPBAR.LE gsb0, 0x0 ;  /* 0x00008000000079c5 */ /* 0x000fe40000010000 */
[----:B------:R-:W-:-:S06]  /*3480*/  WARPGROUP.ARRIVE ;  /* 0x00000000000079c5 */ /* 0x000fcc0000000000 */
[----:B------:R-:W-:Y:S03]  /*3490*/  HGMMA.64x16x16.F32 R24, gdesc[UR52], R24, gsb0 ;  /* 0x00200000341879f0 */ /* 0x000fe60008000818 */
[----:B------:R-:W-:Y:S02]  /*34a0*/  WARPGROUP.DEPBAR.LE gsb0, 0x0 ;  /* 0x00008000000079c5 */ /* 0x000fe40000010000 */
[----:B------:R-:W-:-:S06]  /*34b0*/  WARPGROUP.ARRIVE ;  /* 0x00000000000079c5 */ /* 0x000fcc0000000000 */
[----:B------:R-:W-:Y:S01]  /*34c0*/  HGMMA.64x16x16.F32 R56, gdesc[UR12], R56, gsb0 ;  /* 0x002000000c3879f0 */ /* 0x000fe20008000838 */
[----:B------:R-:W-:Y:S01]  /*34d0*/  UMOV UR14, UR12 ;  /* 0x0000000c000e7c82 */ /* 0x000fe20008000000 */
[----:B------:R-:W-:Y:S01]  /*34e0*/  UMOV UR15, UR13 ;  /* 0x0000000d000f7c82 */ /* 0x000fe20008000000 */
[----:B------:R-:W-:Y:S01]  /*34f0*/  UMOV UR4, UR14 ;  /* 0x0000000e00047c82 */ /* 0x000fe20008000000 */
[----:B------:R-:W-:Y:S01]  /*3500*/  UMOV UR5, UR15 ;  /* 0x0000000f00057c82 */ /* 0x000fe20008000000 */
[----:B------:R-:W-:Y:S02]  /*3510*/  R2UR UR13, R2 ;  /* 0x00000000020d72ca */ /* 0x000fe400000e0000 */
[----:B------:R-:W-:Y:S01]  /*3520*/  R2UR UR12, R3 ;  /* 0x00000000030c72ca */ /* 0x000fe200000e0000 */
[----:B------:R-:W-:Y:S02]  /*3530*/  WARPGROUP.DEPBAR.LE gsb0, 0x0 ;  /* 0x00008000000079c5 */ /* 0x000fe40000010000 */
[----:B------:R-:W-:-:S06]  /*3540*/  WARPGROUP.ARRIVE ;  /* 0x00000000000079c5 */ /* 0x000fcc0000000000 */
[----:B------:R-:W-:Y:S01]  /*3550*/  HGMMA.64x16x16.F32 R48, gdesc[UR36], R48, gsb0 ;  /* 0x00200000243079f0 */ /* 0x000fe20008000830 */
[----:B------:R-:W-:Y:S02]  /*3560*/  R2UR UR39, R4 ;  /* 0x00000000042772ca */ /* 0x000fe400000e0000 */
[----:B------:R-:W-:Y:S02]  /*3570*/  R2UR UR38, R5 ;  /* 0x00000000052672ca */ /* 0x000fe400000e0000 */
[----:B------:R-:W-:Y:S02]  /*3580*/  R2UR UR37, R17 ;  /* 0x00000000112572ca */ /* 0x000fe400000e0000 */
[----:B------:R-:W-:Y:S01]  /*3590*/  R2UR UR36, R20 ;  /* 0x00000000142472ca */ /* 0x000fe200000e0000 */
        /* <DEDUP_REMOVED lines=9> */
[----:B------:R-:W-:Y:S01]  /*3630*/  UMOV UR7, 0x40000040 ;  /* 0x4000004000077882 */ /* 0x000fe20000000000 */
[----:B------:R-:W-:Y:S02]  /*3640*/  WARPGROUP.DEPBAR.LE gsb0, 0x0 ;  /* 0x00008000000079c5 */ /* 0x000fe40000010000 */
[----:B------:R-:W-:-:S06]  /*3650*/  WARPGROUP.ARRIVE ;  /* 0x00000000000079c5 */ /* 0x000fcc0000000000 */
[----:B------:R-:W-:Y:S03]  /*3660*/  HGMMA.64x16x16.F32 R24, gdesc[UR4], R24, gsb0 ;  /* 0x00200000041879f0 */ /* 0x000fe60008000818 */
[----:B------:R-:W-:Y:S02]  /*3670*/  WARPGROUP.DEPBAR.LE gsb0, 0x0 ;  /* 0x00008000000079c5 */ /* 0x000fe40000010000 */
[----:B------:R-:W-:Y:S05]  /*3680*/  @!P0 BRA `(.L_x_13) ;  /* 0x0000000000048947 */ /* 0x000fea0003800000 */
[----:B------:R-:W-:Y:S01]  /*3690*/  BPT.TRAP 0x1 ;  /* 0x000000040000795c */ /* 0x000fe20000300000 */
.L_x_13:
[----:B------:R-:W-:Y:S01]  /*36a0*/  VIADD R2, R225, UR39 ;  /* 0x00000027e1027c36 */ /* 0x000fe20008000000 */
[----:B------:R-:W-:Y:S01]  /*36b0*/  ULDC UR5, c[0x0][0x988] ;  /* 0x0002620000057ab9 */ /* 0x000fe20000000800 */
[----:B------:R-:W-:Y:S01]  /*36c0*/  IMAD.U32 R3, RZ, RZ, UR60 ;  /* 0x0000003cff037e24 */ /* 0x000fe2000f8e00ff */
[----:B------:R-:W-:Y:S01]  /*36d0*/  P2R R21, PR, RZ, 0x1 ;  /* 0x00000001ff157803 */ /* 0x000fe20000000000 */
[----:B------:R-:W-:Y:S01]  /*36e0*/  UISETP.GE.AND UP0, UPT, UR39, 0x51, UPT ;  /* 0x000000512700788c */ /* 0x000fe2000bf06270 */
[----:B------:R-:W-:Y:S01]  /*36f0*/  R2UR UR4, R0 ;  /* 0x00000000000472ca */ /* 0x000fe200000e0000 */
[----:B------:R-:W-:Y:S01]  /*3700*/  IMAD R2, R3, -0x50, R2 ;  /* 0xffffffb003027824 */ /* 0x000fe200078e0202 */
[-C--:B------:R-:W-:Y:S01]  /*3710*/  MOV R150, R151.reuse ;  /* 0x0000009700967202 */ /* 0x080fe20000000f00 */
[--C-:B------:R-:W-:Y:S01]  /*3720*/  IMAD.MOV.U32 R149, RZ, RZ, R151.reuse ;  /* 0x000000ffff957224 */ /* 0x100fe200078e0097 */
[----:B------:R-:W-:Y:S01]  /*3730*/  MOV R145, R151 ;  /* 0x0000009700917202 */ /* 0x000fe20000000f00 */
[--C-:B------:R-:W-:Y:S01]  /*3740*/  IMAD.MOV.U32 R148, RZ, RZ, R151.reuse ;  /* 0x000000ffff947224 */ /* 0x100fe200078e0097 */
[C---:B------:R-:W-:Y:S01]  /*3750*/  ISETP.GT.AND P2, PT, R2.reuse, RZ, PT ;  /* 0x000000ff0200720c */ /* 0x040fe20003f44270 */
[--C-:B------:R-:W-:Y:S01]  /*3760*/  IMAD.MOV.U32 R147, RZ, RZ, R151.reuse ;  /* 0x000000ffff937224 */ /* 0x100fe200078e0097 */
[C---:B------:R-:W-:Y:S01]  /*3770*/  ISETP.GT.AND P1, PT, R2.reuse, 0x1, PT ;  /* 0x000000010200780c */ /* 0x040fe20003f24270 */
[--C-:B------:R-:W-:Y:S01]  /*3780*/  IMAD.MOV.U32 R146, RZ, RZ, R151.reuse ;  /* 0x000000ffff927224 */ /* 0x100fe200078e0097 */
[----:B------:R-:W-:Y:S01]  /*3790*/  ISETP.GT.AND P6, PT, R2, 0x8, PT ;  /* 0x000000080200780c */ /* 0x000fe20003fc4270 */
[--C-:B------:R-:W-:Y:S01]  /*37a0*/  IMAD.MOV.U32 R144, RZ, RZ, R151.reuse ;  /* 0x000000ffff907224 */ /* 0x100fe200078e0097 */
[----:B------:R-:W-:Y:S01]  /*37b0*/  FSEL R56, R56, -INF , P2 ;  /* 0xff80000038387808 */ /* 0x000fe20001000000 */
[----:B------:R-:W-:Y:S01]  /*37c0*/  UIADD3 UR4, UR4, 0x38840, URZ ;  /* 0x0003884004047890 */ /* 0x000fe2000fffe03f */
[----:B------:R-:W-:Y:S01]  /*37d0*/  FSEL R57, R57, -INF , P1 ;  /* 0xff80000039397808 */ /* 0x000fe20000800000 */
[--C-:B------:R-:W-:Y:S01]  /*37e0*/  IMAD.MOV.U32 R143, RZ, RZ, R151.reuse ;  /* 0x000000ffff8f7224 */ /* 0x100fe200078e0097 */
[----:B------:R-:W-:Y:S01]  /*37f0*/  ISETP.GT.AND P5, PT, R2, 0x9, PT ;  /* 0x000000090200780c */ /* 0x000fe20003fa4270 */
[----:B------:R-:W-:Y:S01]  /*3800*/  UPRMT UR4, UR61, 0x654, UR4 ;  /* 0x000006543d047896 */ /* 0x000fe20008000004 */
[----:B------:R-:W-:Y:S01]  /*3810*/  FSEL R60, R60, -INF , P6 ;  /* 0xff8000003c3c7808 */ /* 0x000fe20003000000 */
[--C-:B------:R-:W-:Y:S01]  /*3820*/  IMAD.MOV.U32 R142, RZ, RZ, R151.reuse ;  /* 0x000000ffff8e7224 */ /* 0x100fe200078e0097 */
[----:B------:R-:W-:Y:S01]  /*3830*/  FMNMX.FTZ R3, R56, R57, !PT ;  /* 0x0000003938037209 */ /* 0x000fe20007810000 */
[--C-:B------:R-:W-:Y:S01]  /*3840*/  IMAD.MOV.U32 R141, RZ, RZ, R151.reuse ;  /* 0x000000ffff8d7224 */ /* 0x100fe200078e0097 */
[----:B------:R-:W-:Y:S01]  /*3850*/  ISETP.GT.AND P4, PT, R2, 0x10, PT ;  /* 0x000000100200780c */ /* 0x000fe20003f84270 */
[--C-:B------:R-:W-:Y:S01]  /*3860*/  IMAD.MOV.U32 R139, RZ, RZ, R151.reuse ;  /* 0x000000ffff8b7224 */ /* 0x100fe200078e0097 */
[----:B------:R-:W-:Y:S01]  /*3870*/  FSEL R61, R61, -INF , P5 ;  /* 0xff8000003d3d7808 */ /* 0x000fe20002800000 */
[--C-:B------:R-:W-:Y:S01]  /*3880*/  IMAD.MOV.U32 R138, RZ, RZ, R151.reuse ;  /* 0x000000ffff8a7224 */ /* 0x100fe200078e0097 */
[----:B------:R-:W-:Y:S01]  /*3890*/  FMNMX.FTZ R4, R60, R3, !PT ;  /* 0x000000033c047209 */ /* 0x000fe20007810000 */
[----:B------:R-:W-:Y:S01]  /*38a0*/  SYNCS.ARRIVE.TRANS64.RED.A1T0 RZ, [UR4], RZ ;  /* 0x000000ffffff79a7 */ /* 0x000fe20008100404 */
[----:B------:R-:W-:Y:S01]  /*38b0*/  ISETP.GT.AND P3, PT, R2, 0x11, PT ;  /* 0x000000110200780c */ /* 0x000fe20003f64270 */
[--C-:B------:R-:W-:Y:S01]  /*38c0*/  IMAD.MOV.U32 R137, RZ, RZ, R151.reuse ;  /* 0x000000ffff897224 */ /* 0x100fe200078e0097 */
[----:B------:R-:W-:Y:S01]  /*38d0*/  FSEL R48, R48, -INF , P4 ;  /* 0xff80000030307808 */ /* 0x000fe20002000000 */
[--C-:B------:R-:W-:Y:S01]  /*38e0*/  IMAD.MOV.U32 R136, RZ, RZ, R151.reuse ;  /* 0x000000ffff887224 */ /* 0x100fe200078e0097 */
[----:B------:R-:W-:Y:S01]  /*38f0*/  FMNMX.FTZ R3, R61, R4, !PT ;  /* 0x000000043d037209 */ /* 0x000fe20007810000 */
[--C-:B------:R-:W-:Y:S01]  /*3900*/  IMAD.MOV.U32 R134, RZ, RZ, R151.reuse ;  /* 0x000000ffff867224 */ /* 0x100fe200078e0097 */
[----:B------:R-:W-:Y:S01]  /*3910*/  FSEL R58, R58, -INF , P2 ;  /* 0xff8000003a3a7808 */ /* 0x000fe20001000000 */
[--C-:B------:R-:W-:Y:S01]  /*3920*/  IMAD.MOV.U32 R133, RZ, RZ, R151.reuse ;  /* 0x000000ffff857224 */ /* 0x100fe200078e0097 */
        /* <DEDUP_REMOVED lines=107> */
[----:B------:R-:W-:Y:S01]  /*3fe0*/  IMAD.MOV.U32 R66, RZ, RZ, R151 ;  /* 0x000000ffff427224 */ /* 0x000fe200078e0097 */
[----:B------:R-:W-:-:S02]  /*3ff0*/  FMNMX.FTZ R3, R25, R4, !PT ;  /* 0x0000000419037209 */ /* 0x000fc40007810000 */
[----:B------:R-:W-:Y:S02]  /*4000*/  FSEL R29, R29, -INF , P1 ;  /* 0xff8000001d1d7808 */ /* 0x000fe40000800000 */
[----:B------:R-:W-:Y:S02]  /*4010*/  FMNMX.FTZ R2, R28, R3, !PT ;  /* 0x000000031c027209 */ /* 0x000fe40007810000 */
[----:B------:R-:W-:Y:S02]  /*4020*/  FMNMX.FTZ R3, R58, R59, !PT ;  /* 0x0000003b3a037209 */ /* 0x000fe40007810000 */
[----:B------:R-:W-:Y:S02]  /*4030*/  FMNMX.FTZ R5, R29, R2, !PT ;  /* 0x000000021d057209 */ /* 0x000fe40007810000 */
[----:B------:R-:W-:Y:S02]  /*4040*/  FSEL R38, R38, -INF , P6 ;  /* 0xff80000026267808 */ /* 0x000fe40003000000 */
[----:B------:R-:W-:Y:S01]  /*4050*/  FSEL R39, R39, -INF , P5 ;  /* 0xff80000027277808 */ /* 0x000fe20002800000 */
[----:B------:R-:W0:Y:S01]  /*4060*/  SHFL.BFLY PT, R2, R5, 0x2, 0x1f ;  /* 0x0c401f0005027f89 */ /* 0x000e2200000e0000 */
[----:B------:R-:W-:-:S02]  /*4070*/  FSEL R26, R26, -INF , P4 ;  /* 0xff8000001a1a7808 */ /* 0x000fc40002000000 */
[----:B------:R-:W-:Y:S02]  /*4080*/  FSEL R27, R27, -INF , P3 ;  /* 0xff8000001b1b7808 */ /* 0x000fe40001800000 */
[----:B------:R-:W-:Y:S02]  /*4090*/  FSEL R30, R30, -INF , P2 ;  /* 0xff8000001e1e7808 */ /* 0x000fe40001000000 */
[----:B------:R-:W-:Y:S02]  /*40a0*/  FSEL R31, R31, -INF , P1 ;  /* 0xff8000001f1f7808 */ /* 0x000fe40000800000 */
[-C--:B------:R-:W-:Y:S02]  /*40b0*/  MOV R140, R151.reuse ;  /* 0x00000097008c7202 */ /* 0x080fe40000000f00 */
[-C--:B------:R-:W-:Y:S02]  /*40c0*/  MOV R135, R151.reuse ;  /* 0x0000009700877202 */ /* 0x080fe40000000f00 */
[----:B------:R-:W-:-:S02]  /*40d0*/  MOV R130, R151 ;  /* 0x0000009700827202 */ /* 0x000fc40000000f00 */
[-C--:B------:R-:W-:Y:S02]  /*40e0*/  MOV R125, R151.reuse ;  /* 0x00000097007d7202 */ /* 0x080fe40000000f00 */
[-C--:B------:R-:W-:Y:S02]  /*40f0*/  MOV R120, R151.reuse ;  /* 0x0000009700787202 */ /* 0x080fe40000000f00 */
[-C--:B------:R-:W-:Y:S02]  /*4100*/  MOV R115, R151.reuse ;  /* 0x0000009700737202 */ /* 0x080fe40000000f00 */
[-C--:B------:R-:W-:Y:S02]  /*4110*/  MOV R110, R151.reuse ;  /* 0x00000097006e7202 */ /* 0x080fe40000000f00 */
[----:B------:R-:W-:Y:S02]  /*4120*/  MOV R105, R151 ;  /* 0x0000009700697202 */ /* 0x000fe40000000f00 */
[----:B0-----:R-:W-:-:S02]  /*4130*/  FMNMX.FTZ R17, R5, R2, !PT ;  /* 0x0000000205117209 */ /* 0x001fc40007810000 */
[-C--:B------:R-:W-:Y:S02]  /*4140*/  MOV R100, R151.reuse ;  /* 0x0000009700647202 */ /* 0x080fe40000000f00 */
[-C--:B------:R-:W-:Y:S01]  /*4150*/  MOV R95, R151.reuse ;  /* 0x00000097005f7202 */ /* 0x080fe20000000f00 */
[----:B------:R-:W0:Y:S01]  /*4160*/  SHFL.BFLY PT, R4, R17, 0x1, 0x1f ;  /* 0x0c201f0011047f89 */ /* 0x000e2200000e0000 */
[-C--:B------:R-:W-:Y:S02]  /*4170*/  MOV R90, R151.reuse ;  /* 0x00000097005a7202 */ /* 0x080fe40000000f00 */
[-C--:B------:R-:W-:Y:S02]  /*4180*/  MOV R85, R151.reuse ;  /* 0x0000009700557202 */ /* 0x080fe40000000f00 */
[-C--:B------:R-:W-:Y:S02]  /*4190*/  MOV R80, R151.reuse ;  /* 0x0000009700507202 */ /* 0x080fe40000000f00 */
[----:B------:R-:W-:-:S02]  /*41a0*/  MOV R75, R151 ;  /* 0x00000097004b7202 */ /* 0x000fc40000000f00 */
[-C--:B------:R-:W-:Y:S02]  /*41b0*/  MOV R70, R151.reuse ;  /* 0x0000009700467202 */ /* 0x080fe40000000f00 */
[----:B------:R-:W-:Y:S02]  /*41c0*/  MOV R65, R151 ;  /* 0x0000009700417202 */ /* 0x000fe40000000f00 */
[----:B0-----:R-:W-:-:S04]  /*41d0*/  FMNMX.FTZ R4, R17, R4, !PT ;  /* 0x0000000411047209 */ /* 0x001fc80007810000 */
[C---:B------:R-:W-:Y:S01]  /*41e0*/  FSETP.NEU.FTZ.AND P0, PT, R4.reuse, -INF , PT ;  /* 0xff8000000400780b */ /* 0x040fe20003f1d000 */
[----:B------:R-:W-:-:S05]  /*41f0*/  FMUL.FTZ R2, R4, UR5 ;  /* 0x0000000504027c20 */ /* 0x000fca0008410000 */
[----:B------:R-:W-:Y:S02]  /*4200*/  FSEL R20, R2, RZ, P0 ;  /* 0x000000ff02147208 */ /* 0x000fe40000000000 */
[----:B------:R-:W-:Y:S02]  /*4210*/  FMNMX.FTZ R2, R62, R3, !PT ;  /* 0x000000033e027209 */ /* 0x000fe40007810000 */
[----:B------:R-:W-:Y:S01]  /*4220*/  ISETP.NE.AND P0, PT, R21, RZ, PT ;  /* 0x000000ff1500720c */ /* 0x000fe20003f05270 */
[--C-:B------:R-:W-:Y:S01]  /*4230*/  FFMA.FTZ R56, R56, UR5, -R20.reuse ;  /* 0x0000000538387c23 */ /* 0x100fe20008010814 */
[----:B------:R-:W-:Y:S01]  /*4240*/  FMNMX.FTZ R3, R63, R2, !PT ;  /* 0x000000023f037209 */ /* 0x000fe20007810000 */
[--C-:B------:R-:W-:Y:S01]  /*4250*/  FFMA.FTZ R57, R57, UR5, -R20.reuse ;  /* 0x0000000539397c23 */ /* 0x100fe20008010814 */
[--C-:B------:R-:W-:Y:S01]  /*4260*/  FFMA.FTZ R60, R60, UR5, -R20.reuse ;  /* 0x000000053c3c7c23 */ /* 0x100fe20008010814 */
[--C-:B------:R-:W-:Y:S01]  /*4270*/  FFMA.FTZ R61, R61, UR5, -R20.reuse ;  /* 0x000000053d3d7c23 */ /* 0x100fe20008010814 */
[----:B------:R-:W-:Y:S01]  /*4280*/  FMNMX.FTZ R2, R50, R3, !PT ;  /* 0x0000000332027209 */ /* 0x000fe20007810000 */
[----:B------:R-:W-:Y:S01]  /*4290*/  MUFU.EX2 R56, R56 ;  /* 0x0000003800387308 */ /* 0x000fe20000000800 */
[--C-:B------:R-:W-:Y:S01]  /*42a0*/  FFMA.FTZ R48, R48, UR5, -R20.reuse ;  /* 0x0000000530307c23 */ /* 0x100fe20008010814 */
[--C-:B------:R-:W-:Y:S01]  /*42b0*/  FFMA.FTZ R49, R49, UR5, -R20.reuse ;  /* 0x0000000531317c23 */ /* 0x100fe20008010814 */
[----:B------:R-:W-:Y:S01]  /*42c0*/  FMNMX.FTZ R3, R51, R2, !PT ;  /* 0x0000000233037209 */ /* 0x000fe20007810000 */
[--C-:B------:R-:W-:Y:S01]  /*42d0*/  FFMA.FTZ R52, R52, UR5, -R20.reuse ;  /* 0x0000000534347c23 */ /* 0x100fe20008010814 */
[--C-:B------:R-:W-:Y:S01]  /*42e0*/  FFMA.FTZ R53, R53, UR5, -R20.reuse ;  /* 0x0000000535357c23 */ /* 0x100fe20008010814 */
[--C-:B------:R-:W-:Y:S01]  /*42f0*/  FFMA.FTZ R40, R40, UR5, -R20.reuse ;  /* 0x0000000528287c23 */ /* 0x100fe20008010814 */
[----:B------:R-:W-:Y:S01]  /*4300*/  FMNMX.FTZ R2, R54, R3, !PT ;  /* 0x0000000336027209 */ /* 0x000fe20007810000 */
[----:B------:R-:W0:Y:S01]  /*4310*/  MUFU.EX2 R57, R57 ;  /* 0x0000003900397308 */ /* 0x000e220000000800 */
[--C-:B------:R-:W-:Y:S01]  /*4320*/  FFMA.FTZ R41, R41, UR5, -R20.reuse ;  /* 0x0000000529297c23 */ /* 0x100fe20008010814 */
        /* <DEDUP_REMOVED lines=14> */
[----:B------:R-:W1:Y:S01]  /*4410*/  MUFU.EX2 R61, R61 ;  /* 0x0000003d003d7308 */ /* 0x000e620000000800 */
[----:B------:R-:W-:Y:S01]  /*4420*/  FFMA.FTZ R20, R29, UR5, -R20 ;  /* 0x000000051d147c23 */ /* 0x000fe20008010814 */
[----:B0-----:R-:W-:Y:S01]  /*4430*/  FADD.FTZ R17, R56, R57 ;  /* 0x0000003938117221 */ /* 0x001fe20000010000 */
[----:B------:R-:W-:Y:S01]  /*4440*/  FMNMX.FTZ R3, R47, R2, !PT ;  /* 0x000000022f037209 */ /* 0x000fe20007810000 */
[--C-:B------:R-:W-:Y:S01]  /*4450*/  IMAD.MOV.U32 R29, RZ, RZ, R151.reuse ;  /* 0x000000ffff1d7224 */ /* 0x100fe200078e0097 */
[----:B------:R-:W-:Y:S01]  /*4460*/  F2FP.F16.F32.PACK_AB R208, R57, R56 ;  /* 0x0000003839d0723e */ /* 0x000fe200000000ff */
[--C-:B------:R-:W-:Y:S01]  /*4470*/  IMAD.MOV.U32 R57, RZ, RZ, R151.reuse ;  /* 0x000000ffff397224 */ /* 0x100fe200078e0097 */
[----:B------:R-:W-:Y:S01]  /*4480*/  FMNMX.FTZ R2, R34, R3, !PT ;  /* 0x0000000322027209 */ /* 0x000fe20007810000 */
[----:B------:R-:W-:Y:S01]  /*4490*/  MUFU.EX2 R48, R48 ;  /* 0x0000003000307308 */ /* 0x000fe20000000800 */
[----:B------:R-:W-:-:S02]  /*44a0*/  IMAD.MOV.U32 R56, RZ, RZ, R151 ;  /* 0x000000ffff387224 */ /* 0x000fc400078e0097 */
[----:B------:R-:W-:-:S04]  /*44b0*/  FMNMX.FTZ R3, R35, R2, !PT ;  /* 0x0000000223037209 */ /* 0x000fc80007810000 */
[----:B------:R-:W-:Y:S01]  /*44c0*/  FMNMX.FTZ R2, R38, R3, !PT ;  /* 0x0000000326027209 */ /* 0x000fe20007810000 */
[----:B------:R-:W0:Y:S01]  /*44d0*/  MUFU.EX2 R49, R49 ;  /* 0x0000003100317308 */ /* 0x000e220000000800 */
[----:B-1----:R-:W-:Y:S02]  /*44e0*/  F2FP.F16.F32.PACK_AB R210, R61, R60 ;  /* 0x0000003c3dd2723e */ /* 0x002fe400000000ff */
[----:B------:R-:W-:-:S04]  /*44f0*/  FMNMX.FTZ R3, R39, R2, !PT ;  /* 0x0000000227037209 */ /* 0x000fc80007810000 */
[----:B------:R-:W-:Y:S01]  /*4500*/  FMNMX.FTZ R2, R26, R3, !PT ;  /* 0x000000031a027209 */ /* 0x000fe20007810000 */
[----:B------:R-:W-:Y:S03]  /*4510*/  MUFU.EX2 R52, R52 ;  /* 0x0000003400347308 */ /* 0x000fe60000000800 */
[----:B------:R-:W-:-:S04]  /*4520*/  FMNMX.FTZ R3, R27, R2, !PT ;  /* 0x000000021b037209 */ /* 0x000fc80007810000 */
[----:B------:R-:W-:Y:S01]  /*4530*/  FMNMX.FTZ R2, R30, R3, !PT ;  /* 0x000000031e027209 */ /* 0x000fe20007810000 */
[----:B------:R-:W1:Y:S01]  /*4540*/  MUFU.EX2 R53, R53 ;  /* 0x0000003500357308 */ /* 0x000e620000000800 */
[----:B0-----:R-:W-:Y:S02]  /*4550*/  F2FP.F16.F32.PACK_AB R204, R49, R48 ;  /* 0x0000003031cc723e */ /* 0x001fe400000000ff */
[----:B------:R-:W-:-:S05]  /*4560*/  FMNMX.FTZ R2, R31, R2, !PT ;  /* 0x000000021f027209 */ /* 0x000fca0007810000 */
[----:B------:R-:W0:Y:S01]  /*4570*/  SHFL.BFLY PT, R3, R2, 0x2, 0x1f ;  /* 0x0c401f0002037f89 */ /* 0x000e2200000e0000 */
[----:B------:R-:W-:Y:S08]  /*4580*/  MUFU.EX2 R40, R40 ;  /* 0x0000002800287308 */ /* 0x000ff00000000800 */
[----:B------:R-:W2:Y:S01]  /*4590*/  MUFU.EX2 R41, R41 ;  /* 0x0000002900297308 */ /* 0x000ea20000000800 */
[----:B-1----:R-:W-:-:S07]  /*45a0*/  F2FP.F16.F32.PACK_AB R206, R53, R52 ;  /* 0x0000003435ce723e */ /* 0x002fce00000000ff */
[----:B------:R-:W-:Y:S01]  /*45b0*/  MUFU.EX2 R44, R44 ;  /* 0x0000002c002c7308 */ /* 0x000fe20000000800 */
[----:B0-----:R-:W-:-:S07]  /*45c0*/  FMNMX.FTZ R5, R2, R3, !PT ;  /* 0x0000000302057209 */ /* 0x001fce0007810000 */
[----:B------:R-:W0:Y:S01]  /*45d0*/  MUFU.EX2 R45, R45 ;  /* 0x0000002d002d7308 */ /* 0x000e220000000800 */
[----:B--2---:R-:W-:Y:S01]  /*45e0*/  F2FP.F16.F32.PACK_AB R200, R41, R40 ;  /* 0x0000002829c8723e */ /* 0x004fe200000000ff */
[----:B------:R-:W1:Y:S06]  /*45f0*/  SHFL.BFLY PT, R2, R5, 0x1, 0x1f ;  /* 0x0c201f0005027f89 */ /* 0x000e6c00000e0000 */
[----:B------:R-:W-:Y:S08]  /*4600*/  MUFU.EX2 R32, R32 ;  /* 0x0000002000207308 */ /* 0x000ff00000000800 */
[----:B------:R-:W2:Y:S01]  /*4610*/  MUFU.EX2 R33, R33 ;  /* 0x0000002100217308 */ /* 0x000ea20000000800 */
[----:B0-----:R-:W-:-:S07]  /*4620*/  F2FP.F16.F32.PACK_AB R202, R45, R44 ;  /* 0x0000002c2dca723e */ /* 0x001fce00000000ff */
[----:B------:R-:W-:Y:S01]  /*4630*/  MUFU.EX2 R36, R36 ;  /* 0x0000002400247308 */ /* 0x000fe20000000800 */
[----:B-1----:R-:W-:-:S04]  /*4640*/  FMNMX.FTZ R3, R5, R2, !PT ;  /* 0x0000000205037209 */ /* 0x002fc80007810000 */
[C---:B------:R-:W-:Y:S01]  /*4650*/  FSETP.NEU.FTZ.AND P1, PT, R3.reuse, -INF , PT ;  /* 0xff8000000300780b */ /* 0x040fe20003f3d000 */
[----:B------:R-:W-:Y:S02]  /*4660*/  FMUL.FTZ R2, R3, UR5 ;  /* 0x0000000503027c20 */ /* 0x000fe40008410000 */
[----:B------:R0:W-:Y:S01]  /*4670*/  MUFU.EX2 R5, R20 ;  /* 0x0000001400057308 */ /* 0x0001e20000000800 */
[----:B--2---:R-:W-:Y:S02]  /*4680*/  F2FP.F16.F32.PACK_AB R196, R33, R32 ;  /* 0x0000002021c4723e */ /* 0x004fe400000000ff */
[----:B------:R-:W-:Y:S02]  /*4690*/  FSEL R2, R2, RZ, P1 ;  /* 0x000000ff02027208 */ /* 0x000fe40000800000 */
[----:B------:R-:W-:-:S03]  /*46a0*/  PLOP3.LUT P1, PT, PT, PT, UP0, 0x80, 0x0 ;  /* 0x000000000000781c */ /* 0x000fc60003f2f008 */
[----:B------:R-:W1:Y:S01]  /*46b0*/  MUFU.EX2 R37, R37 ;  /* 0x0000002500257308 */ /* 0x000e620000000800 */
[--C-:B------:R-:W-:Y:S01]  /*46c0*/  FFMA.FTZ R58, R58, UR5, -R2.reuse ;  /* 0x000000053a3a7c23 */ /* 0x100fe20008010802 */
[--C-:B------:R-:W-:Y:S01]  /*46d0*/  FFMA.FTZ R59, R59, UR5, -R2.reuse ;  /* 0x000000053b3b7c23 */ /* 0x100fe20008010802 */
[--C-:B------:R-:W-:Y:S01]  /*46e0*/  FFMA.FTZ R62, R62, UR5, -R2.reuse ;  /* 0x000000053e3e7c23 */ /* 0x100fe20008010802 */
[--C-:B------:R-:W-:Y:S01]  /*46f0*/  FFMA.FTZ R63, R63, UR5, -R2.reuse ;  /* 0x000000053f3f7c23 */ /* 0x100fe20008010802 */
[--C-:B------:R-:W-:Y:S01]  /*4700*/  FFMA.FTZ R50, R50, UR5, -R2.reuse ;  /* 0x0000000532327c23 */ /* 0x100fe20008010802 */
[----:B0-----:R-:W-:Y:S01]  /*4710*/  FADD.FTZ R20, R60, R17 ;  /* 0x000000113c147221 */ /* 0x001fe20000010000 */
[--C-:B------:R-:W-:Y:S01]  /*4720*/  FFMA.FTZ R51, R51, UR5, -R2.reuse ;  /* 0x0000000533337c23 */ /* 0x100fe20008010802 */
[----:B------:R-:W-:Y:S01]  /*4730*/  MUFU.EX2 R58, R58 ;  /* 0x0000003a003a7308 */ /* 0x000fe20000000800 */
[----:B------:R-:W-:Y:S01]  /*4740*/  FFMA.FTZ R54, R54, UR5, -R2 ;  /* 0x0000000536367c23 */ /* 0x000fe20008010802 */
[----:B------:R-:W-:Y:S01]  /*4750*/  FADD.FTZ R17, R61, R20 ;  /* 0x000000143d117221 */ /* 0x000fe20000010000 */
[--C-:B------:R-:W-:Y:S01]  /*4760*/  FFMA.FTZ R55, R55, UR5, -R2.reuse ;  /* 0x0000000537377c23 */ /* 0x100fe20008010802 */
[--C-:B------:R-:W-:Y:S01]  /*4770*/  FFMA.FTZ R42, R42, UR5, -R2.reuse ;  /* 0x000000052a2a7c23 */ /* 0x100fe20008010802 */
[--C-:B------:R-:W-:Y:S01]  /*4780*/  FFMA.FTZ R43, R43, UR5, -R2.reuse ;  /* 0x000000052b2b7c23 */ /* 0x100fe20008010802 */
[----:B------:R-:W-:Y:S01]  /*4790*/  FADD.FTZ R20, R48, R17 ;  /* 0x0000001130147221 */ /* 0x000fe20000010000 */
[--C-:B------:R-:W-:Y:S01]  /*47a0*/  FFMA.FTZ R46, R46, UR5, -R2.reuse ;  /* 0x000000052e2e7c23 */ /* 0x100fe20008010802 */
[----:B------:R-:W0:Y:S01]  /*47b0*/  MUFU.EX2 R59, R59 ;  /* 0x0000003b003b7308 */ /* 0x000e220000000800 */
[----:B------:R-:W-:Y:S01]  /*47c0*/  FFMA.FTZ R47, R47, UR5, -R2 ;  /* 0x000000052f2f7c23 */ /* 0x000fe20008010802 */
[----:B------:R-:W-:Y:S01]  /*47d0*/  FADD.FTZ R21, R49, R20 ;  /* 0x0000001431157221 */ /* 0x000fe20000010000 */
[--C-:B------:R-:W-:Y:S01]  /*47e0*/  FFMA.FTZ R34, R34, UR5, -R2.reuse ;  /* 0x0000000522227c23 */ /* 0x100fe20008010802 */
[--C-:B------:R-:W-:Y:S01]  /*47f0*/  FFMA.FTZ R35, R35, UR5, -R2.reuse ;  /* 0x0000000523237c23 */ /* 0x100fe20008010802 */
[--C-:B------:R-:W-:Y:S01]  /*4800*/  FFMA.FTZ R38, R38, UR5, -R2.reuse ;  /* 0x0000000526267c23 */ /* 0x100fe20008010802 */
[----:B------:R-:W-:Y:S01]  /*4810*/  FADD.FTZ R64, R52, R21 ;  /* 0x0000001534407221 */ /* 0x000fe20000010000 */
[--C-:B------:R-:W-:Y:S01]  /*4820*/  FFMA.FTZ R39, R39, UR5, -R2.reuse ;  /* 0x0000000527277c23 */ /* 0x100fe20008010802 */
[----:B------:R-:W2:Y:S01]  /*4830*/  MUFU.EX2 R62, R62 ;  /* 0x0000003e003e7308 */ /* 0x000ea20000000800 */
[----:B------:R-:W-:Y:S01]  /*4840*/  FFMA.FTZ R26, R26, UR5, -R2 ;  /* 0x000000051a1a7c23 */ /* 0x000fe20008010802 */
[----:B------:R-:W-:Y:S01]  /*4850*/  FADD.FTZ R21, R53, R64 ;  /* 0x0000004035157221 */ /* 0x000fe20000010000 */
[--C-:B------:R-:W-:Y:S01]  /*4860*/  FFMA.FTZ R27, R27, UR5, -R2.reuse ;  /* 0x000000051b1b7c23 */ /* 0x100fe20008010802 */
[--C-:B------:R-:W-:Y:S01]  /*4870*/  FFMA.FTZ R30, R30, UR5, -R2.reuse ;  /* 0x000000051e1e7c23 */ /* 0x100fe20008010802 */
[----:B------:R-:W-:Y:S01]  /*4880*/  FFMA.FTZ R2, R31, UR5, -R2 ;  /* 0x000000051f027c23 */ /* 0x000fe20008010802 */
[----:B------:R-:W-:Y:S01]  /*4890*/  FADD.FTZ R64, R40, R21 ;  /* 0x0000001528407221 */ /* 0x000fe20000010000 */
[----:B-1----:R-:W-:Y:S01]  /*48a0*/  F2FP.F16.F32.PACK_AB R198, R37, R36 ;  /* 0x0000002425c6723e */ /* 0x002fe200000000ff */
[----:B------:R-:W1:Y:S01]  /*48b0*/  MUFU.EX2 R63, R63 ;  /* 0x0000003f003f7308 */ /* 0x000e620000000800 */
[----:B0-----:R-:W-:Y:S01]  /*48c0*/  FADD.FTZ R17, R58, R59 ;  /* 0x0000003b3a117221 */ /* 0x001fe20000010000 */
[----:B------:R-:W-:Y:S01]  /*48d0*/  FADD.FTZ R21, R41, R64 ;  /* 0x0000004029157221 */ /* 0x000fe20000010000 */
[----:B------:R-:W-:Y:S01]  /*48e0*/  F2FP.F16.F32.PACK_AB R209, R59, R58 ;  /* 0x0000003a3bd1723e */ /* 0x000fe200000000ff */
[----:B------:R-:W-:Y:S01]  /*48f0*/  IMAD.MOV.U32 R64, RZ, RZ, R151 ;  /* 0x000000ffff407224 */ /* 0x000fe200078e0097 */
[-C--:B------:R-:W-:Y:S01]  /*4900*/  MOV R60, R151.reuse ;  /* 0x00000097003c7202 */ /* 0x080fe20000000f00 */
[----:B------:R-:W-:Y:S01]  /*4910*/  FADD.FTZ R0, R44, R21 ;  /* 0x000000152c007221 */ /* 0x000fe20000010000 */
[----:B------:R-:W-:Y:S01]  /*4920*/  IMAD.MOV.U32 R61, RZ, RZ, R151 ;  /* 0x000000ffff3d7224 */ /* 0x000fe200078e0097 */
[----:B------:R-:W0:Y:S01]  /*4930*/  MUFU.EX2 R50, R50 ;  /* 0x0000003200327308 */ /* 0x000e220000000800 */
[----:B--2---:R-:W-:Y:S01]  /*4940*/  FADD.FTZ R20, R62, R17 ;  /* 0x000000113e147221 */ /* 0x004fe20000010000 */
[----:B------:R-:W-:Y:S01]  /*4950*/  FADD.FTZ R21, R45, R0 ;  /* 0x000000002d157221 */ /* 0x000fe20000010000 */
[--C-:B------:R-:W-:Y:S01]  /*4960*/  IMAD.MOV.U32 R59, RZ, RZ, R151.reuse ;  /* 0x000000ffff3b7224 */ /* 0x100fe200078e0097 */
[-C--:B------:R-:W-:Y:S01]  /*4970*/  MOV R45, R151.reuse ;  /* 0x00000097002d7202 */ /* 0x080fe20000000f00 */
[--C-:B------:R-:W-:Y:S01]  /*4980*/  IMAD.MOV.U32 R58, RZ, RZ, R151.reuse ;  /* 0x000000ffff3a7224 */ /* 0x100fe200078e0097 */
[----:B------:R-:W-:Y:S01]  /*4990*/  MOV R40, R151 ;  /* 0x0000009700287202 */ /* 0x000fe20000000f00 */
[--C-:B------:R-:W-:Y:S01]  /*49a0*/  IMAD.MOV.U32 R53, RZ, RZ, R151.reuse ;  /* 0x000000ffff357224 */ /* 0x100fe200078e0097 */
[----:B------:R-:W2:Y:S01]  /*49b0*/  MUFU.EX2 R51, R51 ;  /* 0x0000003300337308 */ /* 0x000ea20000000800 */
[C---:B-1----:R-:W-:Y:S01]  /*49c0*/  FADD.FTZ R17, R63.reuse, R20 ;  /* 0x000000143f117221 */ /* 0x042fe20000010000 */
[----:B------:R-:W-:Y:S01]  /*49d0*/  F2FP.F16.F32.PACK_AB R211, R63, R62 ;  /* 0x0000003e3fd3723e */ /* 0x000fe200000000ff */
[----:B------:R-:W-:-:S02]  /*49e0*/  IMAD.MOV.U32 R63, RZ, RZ, R151 ;  /* 0x000000ffff3f7224 */ /* 0x000fc400078e0097 */
[--C-:B------:R-:W-:Y:S02]  /*49f0*/  IMAD.MOV.U32 R62, RZ, RZ, R151.reuse ;  /* 0x000000ffff3e7224 */ /* 0x100fe400078e0097 */
[----:B------:R-:W-:Y:S01]  /*4a00*/  IMAD.MOV.U32 R52, RZ, RZ, R151 ;  /* 0x000000ffff347224 */ /* 0x000fe200078e0097 */
[----:B------:R-:W1:Y:S01]  /*4a10*/  MUFU.EX2 R54, R54 ;  /* 0x0000003600367308 */ /* 0x000e620000000800 */
[----:B0-----:R-:W-:Y:S01]  /*4a20*/  FADD.FTZ R20, R50, R17 ;  /* 0x0000001132147221 */ /* 0x001fe20000010000 */
[--C-:B------:R-:W-:Y:S02]  /*4a30*/  IMAD.MOV.U32 R49, RZ, RZ, R151.reuse ;  /* 0x000000ffff317224 */ /* 0x100fe400078e0097 */
[--C-:B------:R-:W-:Y:S02]  /*4a40*/  IMAD.MOV.U32 R48, RZ, RZ, R151.reuse ;  /* 0x000000ffff307224 */ /* 0x100fe400078e0097 */
[--C-:B------:R-:W-:Y:S02]  /*4a50*/  IMAD.MOV.U32 R44, RZ, RZ, R151.reuse ;  /* 0x000000ffff2c7224 */ /* 0x100fe400078e0097 */
[----:B------:R-:W0:Y:S01]  /*4a60*/  MUFU.EX2 R55, R55 ;  /* 0x0000003700377308 */ /* 0x000e220000000800 */
[C---:B--2---:R-:W-:Y:S01]  /*4a70*/  FADD.FTZ R17, R51.reuse, R20 ;  /* 0x0000001433117221 */ /* 0x044fe20000010000 */
[----:B------:R-:W-:Y:S01]  /*4a80*/  F2FP.F16.F32.PACK_AB R205, R51, R50 ;  /* 0x0000003233cd723e */ /* 0x000fe200000000ff */
[--C-:B------:R-:W-:Y:S01]  /*4a90*/  IMAD.MOV.U32 R51, RZ, RZ, R151.reuse ;  /* 0x000000ffff337224 */ /* 0x100fe200078e0097 */
[----:B------:R-:W-:Y:S01]  /*4aa0*/  MOV R50, R151 ;  /* 0x0000009700327202 */ /* 0x000fe20000000f00 */
[----:B------:R-:W-:-:S02]  /*4ab0*/  IMAD.MOV.U32 R41, RZ, RZ, R151 ;  /* 0x000000ffff297224 */ /* 0x000fc400078e0097 */
[----:B------:R-:W-:Y:S01]  /*4ac0*/  IMAD.MOV.U32 R31, RZ, RZ, R151 ;  /* 0x000000ffff1f7224 */ /* 0x000fe200078e0097 */
[----:B------:R-:W2:Y:S01]  /*4ad0*/  MUFU.EX2 R42, R42 ;  /* 0x0000002a002a7308 */ /* 0x000ea20000000800 */
[----:B-1----:R-:W-:-:S07]  /*4ae0*/  FADD.FTZ R20, R54, R17 ;  /* 0x0000001136147221 */ /* 0x002fce0000010000 */
[----:B------:R-:W1:Y:S01]  /*4af0*/  MUFU.EX2 R43, R43 ;  /* 0x0000002b002b7308 */ /* 0x000e620000000800 */
[C---:B0-----:R-:W-:Y:S01]  /*4b00*/  FADD.FTZ R17, R55.reuse, R20 ;  /* 0x0000001437117221 */ /* 0x041fe20000010000 */
[----:B------:R-:W-:Y:S01]  /*4b10*/  FADD.FTZ R20, R32, R21 ;  /* 0x0000001520147221 */ /* 0x000fe20000010000 */
[----:B------:R-:W-:Y:S01]  /*4b20*/  F2FP.F16.F32.PACK_AB R207, R55, R54 ;  /* 0x0000003637cf723e */ /* 0x000fe200000000ff */
[--C-:B------:R-:W-:Y:S01]  /*4b30*/  IMAD.MOV.U32 R54, RZ, RZ, R151.reuse ;  /* 0x000000ffff367224 */ /* 0x100fe200078e0097 */
[----:B------:R-:W-:Y:S01]  /*4b40*/  MOV R55, R151 ;  /* 0x0000009700377202 */ /* 0x000fe20000000f00 */
[----:B------:R-:W-:Y:S01]  /*4b50*/  FADD.FTZ R21, R33, R20 ;  /* 0x0000001421157221 */ /* 0x000fe20000010000 */
[----:B------:R-:W-:Y:S01]  /*4b60*/  IMAD.MOV.U32 R33, RZ, RZ, R151 ;  /* 0x000000ffff217224 */ /* 0x000fe200078e0097 */
[----:B------:R-:W0:Y:S01]  /*4b70*/  MUFU.EX2 R46, R46 ;  /* 0x0000002e002e7308 */ /* 0x000e220000000800 */
[----:B--2---:R-:W-:Y:S01]  /*4b80*/  FADD.FTZ R0, R42, R17 ;  /* 0x000000112a007221 */ /* 0x004fe20000010000 */
[----:B------:R-:W-:Y:S01]  /*4b90*/  FADD.FTZ R20, R36, R21 ;  /* 0x0000001524147221 */ /* 0x000fe20000010000 */
[----:B------:R-:W-:-:S02]  /*4ba0*/  IMAD.MOV.U32 R36, RZ, RZ, R151 ;  /* 0x000000ffff247224 */ /* 0x000fc400078e0097 */
[--C-:B------:R-:W-:Y:S02]  /*4bb0*/  IMAD.MOV.U32 R32, RZ, RZ, R151.reuse ;  /* 0x000000ffff207224 */ /* 0x100fe400078e0097 */
[----:B------:R-:W-:Y:S01]  /*4bc0*/  FADD.FTZ R21, R37, R20 ;  /* 0x0000001425157221 */ /* 0x000fe20000010000 */
[--C-:B------:R-:W-:Y:S01]  /*4bd0*/  IMAD.MOV.U32 R37, RZ, RZ, R151.reuse ;  /* 0x000000ffff257224 */ /* 0x100fe200078e0097 */
[----:B------:R-:W2:Y:S01]  /*4be0*/  MUFU.EX2 R47, R47 ;  /* 0x0000002f002f7308 */ /* 0x000ea20000000800 */
[C---:B-1----:R-:W-:Y:S01]  /*4bf0*/  FADD.FTZ R17, R43.reuse, R0 ;  /* 0x000000002b117221 */ /* 0x042fe20000010000 */
[----:B------:R-:W-:Y:S01]  /*4c00*/  F2FP.F16.F32.PACK_AB R201, R43, R42 ;  /* 0x0000002a2bc9723e */ /* 0x000fe200000000ff */
[--C-:B------:R-:W-:Y:S02]  /*4c10*/  IMAD.MOV.U32 R43, RZ, RZ, R151.reuse ;  /* 0x000000ffff2b7224 */ /* 0x100fe400078e0097 */
[----:B------:R-:W-:-:S03]  /*4c20*/  IMAD.MOV.U32 R42, RZ, RZ, R151 ;  /* 0x000000ffff2a7224 */ /* 0x000fc600078e0097 */
[----:B------:R-:W1:Y:S01]  /*4c30*/  MUFU.EX2 R34, R34 ;  /* 0x0000002200227308 */ /* 0x000e620000000800 */
[----:B0-----:R-:W-:-:S07]  /*4c40*/  FADD.FTZ R0, R46, R17 ;  /* 0x000000112e007221 */ /* 0x001fce0000010000 */
[----:B------:R-:W0:Y:S01]  /*4c50*/  MUFU.EX2 R24, R24 ;  /* 0x0000001800187308 */ /* 0x000e220000000800 */
[C---:B--2---:R-:W-:Y:S01]  /*4c60*/  FADD.FTZ R17, R47.reuse, R0 ;  /* 0x000000002f117221 */ /* 0x044fe20000010000 */
[----:B------:R-:W-:Y:S01]  /*4c70*/  F2FP.F16.F32.PACK_AB R203, R47, R46 ;  /* 0x0000002e2fcb723e */ /* 0x000fe200000000ff */
[--C-:B------:R-:W-:Y:S02]  /*4c80*/  IMAD.MOV.U32 R47, RZ, RZ, R151.reuse ;  /* 0x000000ffff2f7224 */ /* 0x100fe400078e0097 */
[----:B------:R-:W-:-:S03]  /*4c90*/  IMAD.MOV.U32 R46, RZ, RZ, R151 ;  /* 0x000000ffff2e7224 */ /* 0x000fc600078e0097 */
[----:B------:R-:W2:Y:S01]  /*4ca0*/  MUFU.EX2 R35, R35 ;  /* 0x0000002300237308 */ /* 0x000ea20000000800 */
[----:B-1----:R-:W-:-:S07]  /*4cb0*/  FADD.FTZ R0, R34, R17 ;  /* 0x0000001122007221 */ /* 0x002fce0000010000 */
[----:B------:R-:W1:Y:S01]  /*4cc0*/  MUFU.EX2 R25, R25 ;  /* 0x0000001900197308 */ /* 0x000e620000000800 */
[----:B0-----:R-:W-:-:S07]  /*4cd0*/  FADD.FTZ R20, R24, R21 ;  /* 0x0000001518147221 */ /* 0x001fce0000010000 */
[----:B------:R-:W0:Y:S01]  /*4ce0*/  MUFU.EX2 R38, R38 ;  /* 0x0000002600267308 */ /* 0x000e220000000800 */
[C---:B--2---:R-:W-:Y:S01]  /*4cf0*/  FADD.FTZ R17, R35.reuse, R0 ;  /* 0x0000000023117221 */ /* 0x044fe20000010000 */
[----:B------:R-:W-:Y:S01]  /*4d00*/  F2FP.F16.F32.PACK_AB R197, R35, R34 ;  /* 0x0000002223c5723e */ /* 0x000fe200000000ff */
[----:B------:R-:W-:Y:S01]  /*4d10*/  IMAD.MOV.U32 R34, RZ, RZ, R151 ;  /* 0x000000ffff227224 */ /* 0x000fe200078e0097 */
[----:B------:R-:W-:-:S04]  /*4d20*/  MOV R35, R151 ;  /* 0x0000009700237202 */ /* 0x000fc80000000f00 */
        /* <DEDUP_REMOVED lines=8> */
[----:B--2---:R-:W-:Y:S01]  /*4db0*/  FADD.FTZ R20, R28, R21 ;  /* 0x000000151c147221 */ /* 0x004fe20000010000 */
[C---:B------:R-:W-:Y:S01]  /*4dc0*/  F2FP.F16.F32.PACK_AB R194, R5.reuse, R28 ;  /* 0x0000001c05c2723e */ /* 0x040fe200000000ff */
[----:B------:R-:W-:Y:S02]  /*4dd0*/  IMAD.MOV.U32 R28, RZ, RZ, R151 ;  /* 0x000000ffff1c7224 */ /* 0x000fe400078e0097 */
[----:B------:R-:W-:-:S03]  /*4de0*/  FADD.FTZ R17, R5, R20 ;  /* 0x0000001405117221 */ /* 0x000fc60000010000 */
[----:B------:R-:W2:Y:S01]  /*4df0*/  MUFU.EX2 R27, R27 ;  /* 0x0000001b001b7308 */ /* 0x000ea20000000800 */
[C---:B-1----:R-:W-:Y:S01]  /*4e00*/  FADD.FTZ R21, R39.reuse, R0 ;  /* 0x0000000027157221 */ /* 0x042fe20000010000 */
[----:B------:R-:W-:Y:S01]  /*4e10*/  F2FP.F16.F32.PACK_AB R199, R39, R38 ;  /* 0x0000002627c7723e */ /* 0x000fe200000000ff */
[--C-:B------:R-:W-:Y:S02]  /*4e20*/  IMAD.MOV.U32 R39, RZ, RZ, R151.reuse ;  /* 0x000000ffff277224 */ /* 0x100fe400078e0097 */
[----:B------:R-:W-:-:S03]  /*4e30*/  IMAD.MOV.U32 R38, RZ, RZ, R151 ;  /* 0x000000ffff267224 */ /* 0x000fc600078e0097 */
[----:B------:R-:W1:Y:S01]  /*4e40*/  MUFU.EX2 R30, R30 ;  /* 0x0000001e001e7308 */ /* 0x000e620000000800 */
[----:B0-----:R-:W-:-:S07]  /*4e50*/  FADD.FTZ R0, R26, R21 ;  /* 0x000000151a007221 */ /* 0x001fce0000010000 */
[----:B------:R0:W3:Y:S01]  /*4e60*/  MUFU.EX2 R195, R2 ;  /* 0x0000000200c37308 */ /* 0x0000e20000000800 */
[C---:B--2---:R-:W-:Y:S01]  /*4e70*/  FADD.FTZ R5, R27.reuse, R0 ;  /* 0x000000001b057221 */ /* 0x044fe20000010000 */
[----:B------:R-:W-:Y:S01]  /*4e80*/  F2FP.F16.F32.PACK_AB R193, R27, R26 ;  /* 0x0000001a1bc1723e */ /* 0x000fe200000000ff */
[----:B------:R-:W-:Y:S01]  /*4e90*/  IMAD.MOV.U32 R27, RZ, RZ, R151 ;  /* 0x000000ffff1b7224 */ /* 0x000fe200078e0097 */
[----:B------:R-:W-:Y:S01]  /*4ea0*/  MOV R26, R151 ;  /* 0x00000097001a7202 */ /* 0x000fe20000000f00 */
[----:B-1----:R-:W-:Y:S01]  /*4eb0*/  FADD.FTZ R0, R30, R5 ;  /* 0x000000051e007221 */ /* 0x002fe20000010000 */
[----:B0-----:R-:W-:-:S03]  /*4ec0*/  IMAD.MOV.U32 R2, RZ, RZ, 0x3f800000 ;  /* 0x3f800000ff027424 */ /* 0x001fc600078e00ff */
[C---:B---3--:R-:W-:Y:S01]  /*4ed0*/  FADD.FTZ R5, R195.reuse, R0 ;  /* 0x00000000c3057221 */ /* 0x048fe20000010000 */
[----:B------:R-:W-:Y:S01]  /*4ee0*/  F2FP.F16.F32.PACK_AB R195, R195, R30 ;  /* 0x0000001ec3c3723e */ /* 0x000fe200000000ff */
[----:B------:R-:W-:Y:S01]  /*4ef0*/  IMAD.MOV.U32 R0, RZ, RZ, 0x3f800000 ;  /* 0x3f800000ff007424 */ /* 0x000fe200078e00ff */
[----:B------:R-:W-:Y:S01]  /*4f00*/  MOV R30, R151 ;  /* 0x00000097001e7202 */ /* 0x000fe20000000f00 */
[----:B------:R-:W-:Y:S06]  /*4f10*/  @!P1 BRA `(.L_x_14) ;  /* 0x0000003c00d49947 */ /* 0x000fec0003800000 */
[----:B------:R-:W-:Y:S01]  /*4f20*/  UIADD3 UR4, UR60, -0x2, URZ ;  /* 0xfffffffe3c047890 */ /* 0x000fe2000fffe03f */
[----:B------:R-:W-:Y:S01]  /*4f30*/  IMAD.MOV.U32 R20, RZ, RZ, R3 ;  /* 0x000000ffff147224 */ /* 0x000fe200078e0003 */
[----:B------:R-:W-:Y:S01]  /*4f40*/  MOV R21, R4 ;  /* 0x0000000400157202 */ /* 0x000fe20000000f00 */
[----:B------:R-:W-:Y:S01]  /*4f50*/  IMAD.MOV.U32 R2, RZ, RZ, 0x3f800000 ;  /* 0x3f800000ff027424 */ /* 0x000fe200078e00ff */
[----:B------:R-:W-:Y:S02]  /*4f60*/  CS2R R150, SRZ ;  /* 0x0000000000967805 */ /* 0x000fe4000001ff00 */
[----:B------:R-:W-:Y:S01]  /*4f70*/  CS2R R146, SRZ ;  /* 0x0000000000927805 */ /* 0x000fe2000001ff00 */
[----:B------:R-:W-:Y:S01]  /*4f80*/  IMAD.U32 R228, RZ, RZ, UR4 ;  /* 0x00000004ffe47e24 */ /* 0x000fe2000f8e00ff */
[----:B------:R-:W-:Y:S02]  /*4f90*/  R2UR UR4, R16 ;  /* 0x00000000100472ca */ /* 0x000fe400000e0000 */
[----:B------:R-:W-:-:S02]  /*4fa0*/  CS2R R142, SRZ ;  /* 0x00000000008e7805 */ /* 0x000fc4000001ff00 */
[----:B------:R-:W-:Y:S02]  /*4fb0*/  CS2R R138, SRZ ;  /* 0x00000000008a7805 */ /* 0x000fe4000001ff00 */
[----:B------:R-:W-:Y:S02]  /*4fc0*/  CS2R R134, SRZ ;  /* 0x0000000000867805 */ /* 0x000fe4000001ff00 */
[----:B------:R-:W-:Y:S02]  /*4fd0*/  CS2R R130, SRZ ;  /* 0x0000000000827805 */ /* 0x000fe4000001ff00 */
[----:B------:R-:W-:Y:S02]  /*4fe0*/  CS2R R126, SRZ ;  /* 0x00000000007e7805 */ /* 0x000fe4000001ff00 */
[----:B------:R-:W-:Y:S02]  /*4ff0*/  CS2R R122, SRZ ;  /* 0x00000000007a7805 */ /* 0x000fe4000001ff00 */
[----:B------:R-:W-:-:S02]  /*5000*/  CS2R R118, SRZ ;  /* 0x0000000000767805 */ /* 0x000fc4000001ff00 */
[----:B------:R-:W-:Y:S02]  /*5010*/  CS2R R114, SRZ ;  /* 0x0000000000727805 */ /* 0x000fe4000001ff00 */
[----:B------:R-:W-:Y:S02]  /*5020*/  CS2R R110, SRZ ;  /* 0x00000000006e7805 */ /* 0x000fe4000001ff00 */
[----:B------:R-:W-:Y:S02]  /*5030*/  CS2R R106, SRZ ;  /* 0x00000000006a7805 */ /* 0x000fe4000001ff00 */
[----:B------:R-:W-:Y:S02]  /*5040*/  CS2R R102, SRZ ;  /* 0x0000000000667805 */ /* 0x000fe4000001ff00 */
[----:B------:R-:W-:Y:S01]  /*5050*/  CS2R R98, SRZ ;  /* 0x0000000000627805 */ /* 0x000fe2000001ff00 */
[----:B------:R-:W-:Y:S01]  /*5060*/  IMAD.U32 R229, RZ, RZ, UR4 ;  /* 0x00000004ffe57e24 */ /* 0x000fe2000f8e00ff */
        /* <DEDUP_REMOVED lines=49> */
[----:B------:R-:W-:Y:S01]  /*5380*/  CS2R R24, SRZ ;  /* 0x0000000000187805 */ /* 0x000fe2000001ff00 */
[----:B------:R-:W-:-:S06]  /*5390*/  UMOV UR39, UR38 ;  /* 0x0000002600277c82 */ /* 0x000fcc0008000000 */
.L_x_25:
[----:B------:R-:W-:Y:S01]  /*53a0*/  R2UR UR5, R229 ;  /* 0x00000000e50572ca */ /* 0x000fe200000e0000 */
[----:B------:R-:W-:-:S04]  /*53b0*/  UISETP.NE.AND UP0, UPT, UR39, 0x1, UPT ;  /* 0x000000012700788c */ /* 0x000fc8000bf05270 */
[----:B------:R-:W-:-:S08]  /*53c0*/  USEL UR4, URZ, 0x1, UP0 ;  /* 0x000000013f047887 */ /* 0x000fd00008000000 */
[----:B------:R-:W-:-:S06]  /*53d0*/  ULOP3.LUT UR4, UR5, UR4, URZ, 0x3c, !UPT ;  /* 0x0000000405047292 */ /* 0x000fcc000f8e3c3f */
[----:B------:R-:W-:Y:S01]  /*53e0*/  MOV R16, UR4 ;  /* 0x0000000400107c02 */ /* 0x000fe20008000f00 */
[----:B------:R-:W-:Y:S06]  /*53f0*/  @!P0 BRA `(.L_x_15) ;  /* 0x0000000000048947 */ /* 0x000fec0003800000 */
[----:B------:R-:W-:Y:S01]  /*5400*/  BPT.TRAP 0x1 ;  /* 0x000000040000795c */ /* 0x000fe20000300000 */
.L_x_15:
[----:B------:R-:W0:Y:S01]  /*5410*/  S2UR UR5, SR_CgaCtaId ;  /* 0x00000000000579c3 */ /* 0x000e220000008800 */
[----:B------:R-:W-:Y:S01]  /*5420*/  R2UR UR4, R16 ;  /* 0x00000000100472ca */ /* 0x000fe200000e0000 */
[----:B------:R-:W-:Y:S01]  /*5430*/  UIADD3 UR38, UR39, 0x1, URZ ;  /* 0x0000000127267890 */ /* 0x000fe2000fffe03f */
[----:B------:R-:W-:-:S03]  /*5440*/  UMOV UR61, 0x400 ;  /* 0x00000400003d7882 */ /* 0x000fc60000000000 */
[----:B------:R-:W-:-:S04]  /*5450*/  UISETP.NE.AND UP0, UPT, UR38, 0x2, UPT ;  /* 0x000000022600788c */ /* 0x000fc8000bf05270 */
[----:B------:R-:W-:-:S04]  /*5460*/  USEL UR38, UR38, URZ, UP0 ;  /* 0x0000003f26267287 */ /* 0x000fc80008000000 */
[----:B------:R-:W-:-:S05]  /*5470*/  IMAD.U32 R3, RZ, RZ, UR4 ;  /* 0x00000004ff037e24 */ /* 0x000fca000f8e00ff */
[----:B------:R-:W-:Y:S01]  /*5480*/  SHF.L.U32 R3, R3, 0x1f, RZ ;  /* 0x0000001f03037819 */ /* 0x000fe200000006ff */
[----:B0-----:R-:W-:-:S04]  /*5490*/  ULEA UR61, UR5, UR61, 0x18 ;  /* 0x0000003d053d7291 */ /* 0x001fc8000f8ec03f */
[----:B------:R-:W-:-:S09]  /*54a0*/  ULEA UR60, UR38, UR61, 0x3 ;  /* 0x0000003d263c7291 */ /* 0x000fd2000f8e183f */
[----:B------:R0:W1:Y:S01]  /*54b0*/  SYNCS.PHASECHK.TRANS64.TRYWAIT P1, [UR60+0x38830], R3 ;  /* 0x03883003ff0075a7 */ /* 0x000062000802017c */
[----:B------:R-:W-:Y:S05]  /*54c0*/  @!P0 BRA `(.L_x_16) ;  /* 0x0000000000048947 */ /* 0x000fea0003800000 */
[----:B------:R-:W-:Y:S01]  /*54d0*/  BPT.TRAP 0x1 ;  /* 0x000000040000795c */ /* 0x000fe20000300000 */
.L_x_16:
[----:B-1----:R-:W-:Y:S05]  /*54e0*/  @P1 BRA `(.L_x_17) ;  /* 0x0000000000081947 */ /* 0x002fea0003800000 */
[----:B------:R-:W1:Y:S02]  /*54f0*/  SYNCS.PHASECHK.TRANS64.TRYWAIT P1, [UR60+0x38830], R3 ;  /* 0x03883003ff0075a7 */ /* 0x000e64000802017c */
[----:B-1----:R-:W-:Y:S05]  /*5500*/  @!P1 BRA `(.L_x_18) ;  /* 0x000000a800489947 */ /* 0x002fea0003800000 */
.L_x_17:
[----:B------:R-:W-:Y:S01]  /*5510*/  R2UR UR4, R18 ;  /* 0x00000000120472ca */ /* 0x000fe200000e0000 */
[----:B------:R-:W-:Y:S01]  /*5520*/  WARPGROUP.ARRIVE ;  /* 0x00000000000079c5 */ /* 0x000fe20000000000 */
[----:B------:R-:W-:Y:S01]  /*5530*/  R2UR UR10, R14 ;  /* 0x000000000e0a72ca */ /* 0x000fe200000e0000 */
[----:B------:R-:W-:Y:S01]  /*5540*/  UMOV UR59, 0x40000040 ;  /* 0x40000040003b7882 */ /* 0x000fe20000000000 */
        /* <DEDUP_REMOVED lines=9> */
[----:B------:R-:W-:Y:S01]  /*55e0*/  UIMAD UR4, UR38, 0xa00, UR4 ;  /* 0x00000a00260478a4 */ /* 0x000fe2000f8e0204 */
[-C--:B------:R-:W-:Y:S01]  /*55f0*/  FMUL.FTZ R24, R24, R0.reuse ;  /* 0x0000000018187220 */ /* 0x080fe20000410000 */
[----:B------:R-:W-:Y:S01]  /*5600*/  UMOV UR56, UR10 ;  /* 0x0000000a00387c82 */ /* 0x000fe20008000000 */
[----:B------:R-:W-:Y:S01]  /*5610*/  UMOV UR43, 0x40000040 ;  /* 0x40000040002b7882 */ /* 0x000fe20000000000 */
[----:B------:R-:W-:Y:S01]  /*5620*/  UMOV UR57, UR11 ;  /* 0x0000000b00397c82 */ /* 0x000fe20008000000 */
[----:B------:R-:W-:Y:S01]  /*5630*/  UIADD3 UR6, UR4, 0x80, URZ ;  /* 0x0000008004067890 */ /* 0x000fe2000fffe03f */
[-C--:B------:R-:W-:Y:S01]  /*5640*/  FMUL.FTZ R25, R25, R0.reuse ;  /* 0x0000000019197220 */ /* 0x080fe20000410000 */
[----:B------:R-:W-:Y:S01]  /*5650*/  UMOV UR58, UR4 ;  /* 0x00000004003a7c82 */ /* 0x000fe20008000000 */
[----:B------:R-:W-:Y:S01]  /*5660*/  UIADD3 UR5, UR4, 0x100, URZ ;  /* 0x0000010004057890 */ /* 0x000fe2000fffe03f */
[----:B------:R-:W-:Y:S01]  /*5670*/  HGMMA.64x16x16.F32 R184, gdesc[UR56], RZ, !UPT, gsb0 ;  /* 0x0020000038b879f0 */ /* 0x000fe2000c0008ff */
[----:B------:R-:W-:Y:S01]  /*5680*/  UMOV UR56, UR10 ;  /* 0x0000000a00387c82 */ /* 0x000fe20008000000 */
[----:B------:R-:W-:Y:S01]  /*5690*/  UMOV UR57, UR11 ;  /* 0x0000000b00397c82 */ /* 0x000fe20008000000 */
[----:B------:R-:W-:Y:S01]  /*56a0*/  UMOV UR58, UR6 ;  /* 0x00000006003a7c82 */ /* 0x000fe20008000000 */
[----:B------:R-:W-:Y:S01]  /*56b0*/  UMOV UR59, 0x40000040 ;  /* 0x40000040003b7882 */ /* 0x000fe20000000000 */
[----:B------:R-:W-:Y:S01]  /*56c0*/  UIADD3 UR6, UR4, 0x180, URZ ;  /* 0x0000018004067890 */ /* 0x000fe2000fffe03f */
[-C--:B------:R-:W-:Y:S01]  /*56d0*/  FMUL.FTZ R28, R28, R0.reuse ;  /* 0x000000001c1c7220 */ /* 0x080fe20000410000 */
        /* <DEDUP_REMOVED lines=12> */
[----:B------:R-:W-:Y:S01]  /*57a0*/  UMOV UR47, 0x40000040 ;  /* 0x40000040002f7882 */ /* 0x000fe20000000000 */
[----:B------:R-:W-:Y:S01]  /*57b0*/  UIADD3 UR50, UR4, 0x782, URZ ;  /* 0x0000078204327890 */ /* 0x000fe2000fffe03f */
[-C--:B------:R-:W-:Y:S01]  /*57c0*/  FMUL.FTZ R41, R41, R0.reuse ;  /* 0x0000000029297220 */ /* 0x080fe20000410000 */
[----:B------:R-:W-:Y:S01]  /*57d0*/  UMOV UR51, 0x40000040 ;  /* 0x4000004000337882 */ /* 0x000fe20000000000 */
[----:B------:R-:W-:Y:S01]  /*57e0*/  UIADD3 UR54, UR4, 0x784, URZ ;  /* 0x0000078404367890 */ /* 0x000fe2000fffe03f */
[-C--:B------:R-:W-:Y:S01]  /*57f0*/  FMUL.FTZ R44, R44, R0.reuse ;  /* 0x000000002c2c7220 */ /* 0x080fe20000410000 */
[----:B------:R-:W-:Y:S01]  /*5800*/  UMOV UR55, 0x40000040 ;  /* 0x4000004000377882 */ /* 0x000fe20000000000 */
[----:B------:R-:W-:Y:S01]  /*5810*/  UMOV UR7, 0x40000040 ;  /* 0x4000004000077882 */ /* 0x000fe20000000000 */
[-C--:B------:R-:W-:Y:S01]  /*5820*/  FMUL.FTZ R45, R45, R0.reuse ;  /* 0x000000002d2d7220 */ /* 0x080fe20000410000 */
        /* <DEDUP_REMOVED lines=23> */
[----:B------:R-:W-:Y:S01]  /*59a0*/  FMUL.FTZ R93, R93, R0 ;  /* 0x000000005d5d7220 */ /* 0x000fe20000410000 */
[----:B------:R-:W-:-:S02]  /*59b0*/  WARPGROUP.DEPBAR.LE gsb0, 0x0 ;  /* 0x00008000000079c5 */ /* 0x000fc40000010000 */
[----:B------:R-:W-:Y:S01]  /*59c0*/  WARPGROUP.ARRIVE ;  /* 0x00000000000079c5 */ /* 0x000fe20000000000 */
[-C--:B------:R-:W-:Y:S01]  /*59d0*/  FMUL.FTZ R96, R96, R0.reuse ;  /* 0x0000000060607220 */ /* 0x080fe20000410000 */
[-C--:B------:R-:W-:Y:S01]  /*59e0*/  FMUL.FTZ R97, R97, R0.reuse ;  /* 0x0000000061617220 */ /* 0x080fe20000410000 */
[-C--:B------:R-:W-:Y:S01]  /*59f0*/  FMUL.FTZ R100, R100, R0.reuse ;  /* 0x0000000064647220 */ /* 0x080fe20000410000 */
[-C--:B------:R-:W-:Y:S01]  /*5a00*/  FMUL.FTZ R101, R101, R0.reuse ;  /* 0x0000000065657220 */ /* 0x080fe20000410000 */
[-C--:B------:R-:W-:Y:S01]  /*5a10*/  FMUL.FTZ R104, R104, R0.reuse ;  /* 0x0000000068687220 */ /* 0x080fe20000410000 */
[----:B------:R-:W-:Y:S01]  /*5a20*/  HGMMA.64x16x16.F32 R176, gdesc[UR56], RZ, !UPT, gsb0 ;  /* 0x0020000038b079f0 */ /* 0x000fe2000c0008ff */
[----:B------:R-:W-:Y:S01]  /*5a30*/  UMOV UR56, UR10 ;  /* 0x0000000a00387c82 */ /* 0x000fe20008000000 */
[----:B------:R-:W-:Y:S01]  /*5a40*/  UMOV UR57, UR11 ;  /* 0x0000000b00397c82 */ /* 0x000fe20008000000 */
[----:B------:R-:W-:Y:S01]  /*5a50*/  UMOV UR58, UR5 ;  /* 0x00000005003a7c82 */ /* 0x000fe20008000000 */
[----:B------:R-:W-:Y:S01]  /*5a60*/  UMOV UR59, 0x40000040 ;  /* 0x40000040003b7882 */ /* 0x000fe20000000000 */
[----:B------:R-:W-:Y:S01]  /*5a70*/  UIADD3 UR5, UR4, 0x200, URZ ;  /* 0x0000020004057890 */ /* 0x000fe2000fffe03f */
        /* <DEDUP_REMOVED lines=103> */
[----:B------:R-:W-:Y:S02]  /*60f0*/  R2UR UR10, R8 ;  /* 0x00000000080a72ca */ /* 0x000fe400000e0000 */
[----:B------:R-:W-:Y:S01]  /*6100*/  R2UR UR11, R9 ;  /* 0x00000000090b72ca */ /* 0x000fe200000e0000 */
[----:B------:R-:W-:Y:S02]  /*6110*/  WARPGROUP.DEPBAR.LE gsb0, 0x0 ;  /* 0x00008000000079c5 */ /* 0x000fe40000010000 */
        /* <DEDUP_REMOVED lines=37> */
[----:B------:R-:W-:Y:S02]  /*6370*/  UIADD3 UR5, UR4, 0x104, URZ ;  /* 0x0000010404057890 */ /* 0x000fe4000fffe03f */
[----:B------:R-:W-:Y:S01]  /*6380*/  UIADD3 UR18, UR4, 0x284, URZ ;  /* 0x0000028404127890 */ /* 0x000fe2000fffe03f */
[----:B------:R-:W-:Y:S01]  /*6390*/  UMOV UR19, 0x40000040 ;  /* 0x4000004000137882 */ /* 0x000fe20000000000 */
        /* <DEDUP_REMOVED lines=142> */
[----:B------:R-:W-:Y:S02]  /*6c80*/  R2UR UR14, R6 ;  /* 0x00000000060e72ca */ /* 0x000fe400000e0000 */
[----:B------:R-:W-:-:S11]  /*6c90*/  R2UR UR15, R7 ;  /* 0x00000000070f72ca */ /* 0x000fd600000e0000 */
        /* <DEDUP_REMOVED lines=252> */
[----:B------:R-:W-:-:S03]  /*7c60*/  UIADD3 UR6, UR4, 0x906, URZ ;  /* 0x0000090604067890 */ /* 0x000fc6000fffe03f */
[----:B------:R-:W-:Y:S01]  /*7c70*/  UMOV UR4, UR14 ;  /* 0x0000000e00047c82 */ /* 0x000fe20008000000 */
        /* <DEDUP_REMOVED lines=24> */
.L_x_19:
[----:B------:R-:W-:Y:S01]  /*7e00*/  R2UR UR5, R229 ;  /* 0x00000000e50572ca */ /* 0x000fe200000e0000 */
[----:B------:R-:W-:-:S12]  /*7e10*/  ULEA UR4, UR39, UR61, 0x3 ;  /* 0x0000003d27047291 */ /* 0x000fd8000f8e183f */
[----:B------:R-:W-:-:S05]  /*7e20*/  IMAD.U32 R0, RZ, RZ, UR5 ;  /* 0x00000005ff007e24 */ /* 0x000fca000f8e00ff */
[----:B------:R-:W-:-:S04]  /*7e30*/  SHF.L.U32 R0, R0, 0x1f, RZ ;  /* 0x0000001f00007819 */ /* 0x000fc800000006ff */
[----:B------:R2:W3:Y:S01]  /*7e40*/  SYNCS.PHASECHK.TRANS64.TRYWAIT P1, [UR4+0x38850], R0 ;  /* 0x03885000ff0075a7 */ /* 0x0004e20008020144 */
[----:B------:R-:W-:Y:S05]  /*7e50*/  @!P0 BRA `(.L_x_20) ;  /* 0x0000000000048947 */ /* 0x000fea0003800000 */
[----:B------:R-:W-:Y:S01]  /*7e60*/  BPT.TRAP 0x1 ;  /* 0x000000040000795c */ /* 0x000fe20000300000 */
.L_x_20:
[----:B---3--:R-:W-:Y:S05]  /*7e70*/  @P1 BRA `(.L_x_21) ;  /* 0x0000000000081947 */ /* 0x008fea0003800000 */
[----:B------:R-:W3:Y:S02]  /*7e80*/  SYNCS.PHASECHK.TRANS64.TRYWAIT P1, [UR4+0x38850], R0 ;  /* 0x03885000ff0075a7 */ /* 0x000ee40008020144 */
[----:B---3--:R-:W-:Y:S05]  /*7e90*/  @!P1 BRA `(.L_x_22) ;  /* 0x0000007c00fc9947 */ /* 0x008fea0003800000 */
.L_x_21:
[----:B------:R-:W-:Y:S01]  /*7ea0*/  UIADD3 UR61, UR61, 0x400, URZ ;  /* 0x000004003d3d7890 */ /* 0x000fe2000fffe03f */
[----:B------:R-:W-:Y:S01]  /*7eb0*/  WARPGROUP.ARRIVE ;  /* 0x00000000000079c5 */ /* 0x000fe20000000000 */
[----:B------:R-:W-:Y:S02]  /*7ec0*/  UMOV UR7, 0x40000040 ;  /* 0x4000004000077882 */ /* 0x000fe40000000000 */
[----:B------:R-:W-:-:S04]  /*7ed0*/  USHF.R.U32.HI UR61, URZ, 0x4, UR61 ;  /* 0x000000043f3d7899 */ /* 0x000fc8000801163d */
[----:B------:R-:W-:-:S04]  /*7ee0*/  ULOP3.LUT UR61, UR61, 0x3fff, URZ, 0xc0, !UPT ;  /* 0x00003fff3d3d7892 */ /* 0x000fc8000f8ec03f */
[----:B------:R-:W-:-:S04]  /*7ef0*/  ULOP3.LUT UR5, UR61, 0x2800000, URZ, 0xfc, !UPT ;  /* 0x028000003d057892 */ /* 0x000fc8000f8efc3f */
[----:B------:R-:W-:-:S07]  /*7f00*/  UIMAD UR5, UR39, 0xa00, UR5 ;  /* 0x00000a00270578a4 */ /* 0x000fce000f8e0205 */
[----:B------:R-:W-:Y:S02]  /*7f10*/  UMOV UR6, UR5 ;  /* 0x0000000500067c82 */ /* 0x000fe40008000000 */
[----:B------:R-:W-:Y:S01]  /*7f20*/  HGMMA.64x256x16.F32 R24, R208, gdesc[UR4].tnspB, R24, gsb0 ;  /* 0x43e00004d0187df0 */ /* 0x000fe20008000818 */
[----:B------:R-:W-:Y:S01]  /*7f30*/  UIADD3 UR6, UR5, 0x80, URZ ;  /* 0x0000008005067890 */ /* 0x000fe2000fffe03f */
[----:B------:R-:W-:Y:S01]  /*7f40*/  UMOV UR7, 0x40000040 ;  /* 0x4000004000077882 */ /* 0x000fe20000000000 */
[----:B------:R-:W-:Y:S02]  /*7f50*/  WARPGROUP.DEPBAR.LE gsb0, 0x0 ;  /* 0x00008000000079c5 */ /* 0x000fe40000010000 */
[----:B------:R-:W-:-:S15]  /*7f60*/  WARPGROUP.ARRIVE ;  /* 0x00000000000079c5 */ /* 0x000fde0000000000 */
[----:B------:R-:W-:-:S08]  /*7f70*/  NOP ;  /* 0x0000000000007918 */ /* 0x000fd00000000000 */
        /* <DEDUP_REMOVED lines=18> */
[----:B------:R-:W-:Y:S03]  /*80a0*/  HGMMA.64x256x16.F32 R24, R192, gdesc[UR4].tnspB, R24, gsb0 ;  /* 0x43e00004c0187df0 */ /* 0x000fe60008000818 */
[----:B------:R-:W-:Y:S02]  /*80b0*/  WARPGROUP.DEPBAR.LE gsb0, 0x0 ;  /* 0x00008000000079c5 */ /* 0x000fe40000010000 */
[----:B------:R-:W-:Y:S05]  /*80c0*/  @!P0 BRA `(.L_x_23) ;  /* 0x0000000000048947 */ /* 0x000fea0003800000 */
[----:B------:R-:W-:Y:S01]  /*80d0*/  BPT.TRAP 0x1 ;  /* 0x000000040000795c */ /* 0x000fe20000300000 */
.L_x_23:
[----:B0-2---:R-:W-:Y:S01]  /*80e0*/  FMNMX.FTZ R0, R184, R21, !PT ;  /* 0x00000015b8007209 */ /* 0x005fe20007810000 */
[----:B------:R-:W-:Y:S01]  /*80f0*/  ULDC UR5, c[0x0][0x988] ;  /* 0x0002620000057ab9 */ /* 0x000fe20000000800 */
[----:B------:R-:W-:Y:S01]  /*8100*/  FMNMX.FTZ R2, R186, R20, !PT ;  /* 0x00000014ba027209 */ /* 0x000fe20007810000 */
[----:B------:R-:W0:Y:S01]  /*8110*/  S2UR UR6, SR_CgaCtaId ;  /* 0x00000000000679c3 */ /* 0x000e220000008800 */
[----:B-1----:R-:W-:Y:S01]  /*8120*/  FMNMX.FTZ R3, R185, R0, !PT ;  /* 0x00000000b9037209 */ /* 0x002fe20007810000 */
[----:B------:R-:W-:Y:S01]  /*8130*/  UIADD3 UR60, UR60, 0x38840, URZ ;  /* 0x000388403c3c7890 */ /* 0x000fe2000fffe03f */
[----:B------:R-:W-:Y:S02]  /*8140*/  FMNMX.FTZ R193, R187, R2, !PT ;  /* 0x00000002bbc17209 */ /* 0x000fe40007810000 */
[----:B------:R-:W-:Y:S02]  /*8150*/  FMNMX.FTZ R0, R188, R3, !PT ;  /* 0x00000003bc007209 */ /* 0x000fe40007810000 */
[----:B------:R-:W-:-:S02]  /*8160*/  FMNMX.FTZ R2, R190, R193, !PT ;  /* 0x000000c1be027209 */ /* 0x000fc40007810000 */
[----:B------:R-:W-:Y:S02]  /*8170*/  FMNMX.FTZ R3, R189, R0, !PT ;  /* 0x00000000bd037209 */ /* 0x000fe40007810000 */
[----:B------:R-:W-:Y:S02]  /*8180*/  FMNMX.FTZ R193, R191, R2, !PT ;  /* 0x00000002bfc17209 */ /* 0x000fe40007810000 */
[----:B------:R-:W-:Y:S02]  /*8190*/  FMNMX.FTZ R0, R176, R3, !PT ;  /* 0x00000003b0007209 */ /* 0x000fe40007810000 */
[----:B------:R-:W-:Y:S02]  /*81a0*/  FMNMX.FTZ R2, R178, R193, !PT ;  /* 0x000000c1b2027209 */ /* 0x000fe40007810000 */
[----:B------:R-:W-:Y:S02]  /*81b0*/  FMNMX.FTZ R3, R177, R0, !PT ;  /* 0x00000000b1037209 */ /* 0x000fe40007810000 */
[----:B------:R-:W-:-:S02]  /*81c0*/  FMNMX.FTZ R193, R179, R2, !PT ;  /* 0x00000002b3c17209 */ /* 0x000fc40007810000 */
[----:B------:R-:W-:Y:S02]  /*81d0*/  FMNMX.FTZ R0, R180, R3, !PT ;  /* 0x00000003b4007209 */ /* 0x000fe40007810000 */
[----:B------:R-:W-:Y:S01]  /*81e0*/  FMNMX.FTZ R2, R182, R193, !PT ;  /* 0x000000c1b6027209 */ /* 0x000fe20007810000 */
[----:B0-----:R-:W-:Y:S01]  /*81f0*/  UPRMT UR60, UR6, 0x654, UR60 ;  /* 0x00000654063c7896 */ /* 0x001fe2000800003c */
[----:B------:R-:W-:Y:S02]  /*8200*/  FMNMX.FTZ R3, R181, R0, !PT ;  /* 0x00000000b5037209 */ /* 0x000fe40007810000 */
[----:B------:R-:W-:Y:S02]  /*8210*/  FMNMX.FTZ R193, R183, R2, !PT ;  /* 0x00000002b7c17209 */ /* 0x000fe40007810000 */
[----:B------:R-:W-:Y:S02]  /*8220*/  FMNMX.FTZ R0, R168, R3, !PT ;  /* 0x00000003a8007209 */ /* 0x000fe40007810000 */
[----:B------:R-:W-:-:S02]  /*8230*/  FMNMX.FTZ R2, R170, R193, !PT ;  /* 0x000000c1aa027209 */ /* 0x000fc40007810000 */
[----:B------:R-:W-:Y:S01]  /*8240*/  FMNMX.FTZ R3, R169, R0, !PT ;  /* 0x00000000a9037209 */ /* 0x000fe20007810000 */
[----:B------:R-:W-:Y:S01]  /*8250*/  SYNCS.ARRIVE.TRANS64.RED.A1T0 RZ, [UR60], RZ ;  /* 0x000000ffffff79a7 */ /* 0x000fe2000810043c */
[----:B------:R-:W-:Y:S02]  /*8260*/  FMNMX.FTZ R193, R171, R2, !PT ;  /* 0x00000002abc17209 */ /* 0x000fe40007810000 */
[----:B------:R-:W-:Y:S02]  /*8270*/  FMNMX.FTZ R0, R172, R3, !PT ;  /* 0x00000003ac007209 */ /* 0x000fe40007810000 */
        /* <DEDUP_REMOVED lines=18> */
[----:B------:R-:W-:-:S03]  /*83a0*/  FMNMX.FTZ R2, R159, R2, !PT ;  /* 0x000000029f027209 */ /* 0x000fc60007810000 */
[----:B------:R-:W0:Y:S04]  /*83b0*/  SHFL.BFLY PT, R3, R0, 0x2, 0x1f ;  /* 0x0c401f0000037f89 */ /* 0x000e2800000e0000 */
[----:B------:R-:W1:Y:S01]  /*83c0*/  SHFL.BFLY PT, R193, R2, 0x2, 0x1f ;  /* 0x0c401f0002c17f89 */ /* 0x000e6200000e0000 */
[----:B0-----:R-:W-:Y:S02]  /*83d0*/  FMNMX.FTZ R192, R0, R3, !PT ;  /* 0x0000000300c07209 */ /* 0x001fe40007810000 */
[----:B-1----:R-:W-:-:S03]  /*83e0*/  FMNMX.FTZ R193, R2, R193, !PT ;  /* 0x000000c102c17209 */ /* 0x002fc60007810000 */
[----:B------:R-:W0:Y:S04]  /*83f0*/  SHFL.BFLY PT, R3, R192, 0x1, 0x1f ;  /* 0x0c201f00c0037f89 */ /* 0x000e2800000e0000 */
[----:B------:R-:W1:Y:S01]  /*8400*/  SHFL.BFLY PT, R194, R193, 0x1, 0x1f ;  /* 0x0c201f00c1c27f89 */ /* 0x000e6200000e0000 */
[----:B0-----:R-:W-:Y:S02]  /*8410*/  FMNMX.FTZ R4, R192, R3, !PT ;  /* 0x00000003c0047209 */ /* 0x001fe40007810000 */
[----:B-1----:R-:W-:-:S03]  /*8420*/  FMNMX.FTZ R3, R193, R194, !PT ;  /* 0x000000c2c1037209 */ /* 0x002fc60007810000 */
[----:B------:R-:W-:Y:S02]  /*8430*/  FADD.FTZ R21, -R4, R21 ;  /* 0x0000001504157221 */ /* 0x000fe40000010100 */
[----:B------:R-:W-:Y:S02]  /*8440*/  FADD.FTZ R20, -R3, R20 ;  /* 0x0000001403147221 */ /* 0x000fe40000010100 */
[----:B------:R-:W-:Y:S02]  /*8450*/  FMUL.FTZ R194, R21, UR5 ;  /* 0x0000000515c27c20 */ /* 0x000fe40008410000 */
[----:B------:R-:W-:Y:S01]  /*8460*/  FMUL.FTZ R2, R20, UR5 ;  /* 0x0000000514027c20 */ /* 0x000fe20008410000 */
[----:B------:R-:W-:Y:S01]  /*8470*/  FMUL.FTZ R20, R4, UR5 ;  /* 0x0000000504147c20 */ /* 0x000fe20008410000 */
[----:B------:R0:W-:Y:S03]  /*8480*/  MUFU.EX2 R0, R194 ;  /* 0x000000c200007308 */ /* 0x0001e60000000800 */
[--C-:B------:R-:W-:Y:S01]  /*8490*/  FFMA.FTZ R208, R185, UR5, -R20.reuse ;  /* 0x00000005b9d07c23 */ /* 0x100fe20008010814 */
        /* <DEDUP_REMOVED lines=17> */
[--C-:B0-----:R-:W-:Y:S01]  /*85b0*/  FFMA.FTZ R194, R156, UR5, -R20.reuse ;  /* 0x000000059cc27c23 */ /* 0x101fe20008010814 */
[----:B------:R-:W-:Y:S01]  /*85c0*/  FFMA.FTZ R153, R157, UR5, -R20 ;  /* 0x000000059d997c23 */ /* 0x000fe20008010814 */
[----:B------:R-:W-:Y:S01]  /*85d0*/  FMUL.FTZ R20, R3, UR5 ;  /* 0x0000000503147c20 */ /* 0x000fe20008410000 */
[----:B------:R-:W0:Y:S03]  /*85e0*/  MUFU.EX2 R21, R21 ;  /* 0x0000001500157308 */ /* 0x000e260000000800 */
[--C-:B------:R-:W-:Y:S01]  /*85f0*/  FFMA.FTZ R209, R186, UR5, -R20.reuse ;  /* 0x00000005bad17c23 */ /* 0x100fe20008010814 */
[--C-:B------:R-:W-:Y:S01]  /*8600*/  FFMA.FTZ R152, R187, UR5, -R20.reuse ;  /* 0x00000005bb987c23 */ /* 0x100fe20008010814 */
[--C-:B------:R-:W-:Y:S01]  /*8610*/  FFMA.FTZ R211, R190, UR5, -R20.reuse ;  /* 0x00000005bed37c23 */ /* 0x100fe20008010814 */
[--C-:B------:R-:W-:Y:S01]  /*8620*/  FFMA.FTZ R156, R191, UR5, -R20.reuse ;  /* 0x00000005bf9c7c23 */ /* 0x100fe20008010814 */
[--C-:B------:R-:W-:Y:S01]  /*8630*/  FFMA.FTZ R205, R178, UR5, -R20.reuse ;  /* 0x00000005b2cd7c23 */ /* 0x100fe20008010814 */
[----:B------:R-:W-:Y:S01]  /*8640*/  MUFU.EX2 R2, R2 ;  /* 0x0000000200027308 */ /* 0x000fe20000000800 */
[--C-:B------:R-:W-:Y:S01]  /*8650*/  FFMA.FTZ R160, R179, UR5, -R20.reuse ;  /* 0x00000005b3a07c23 */ /* 0x100fe20008010814 */
[--C-:B------:R-:W-:Y:S01]  /*8660*/  FFMA.FTZ R207, R182, UR5, -R20.reuse ;  /* 0x00000005b6cf7c23 */ /* 0x100fe20008010814 */
[--C-:B------:R-:W-:Y:S01]  /*8670*/  FFMA.FTZ R164, R183, UR5, -R20.reuse ;  /* 0x00000005b7a47c23 */ /* 0x100fe20008010814 */
[--C-:B------:R-:W-:Y:S01]  /*8680*/  FFMA.FTZ R203, R174, UR5, -R20.reuse ;  /* 0x00000005aecb7c23 */ /* 0x100fe20008010814 */
[--C-:B------:R-:W-:Y:S01]  /*8690*/  FFMA.FTZ R201, R170, UR5, -R20.reuse ;  /* 0x00000005aac97c23 */ /* 0x100fe20008010814 */
[--C-:B------:R-:W-:Y:S01]  /*86a0*/  FFMA.FTZ R168, R171, UR5, -R20.reuse ;  /* 0x00000005aba87c23 */ /* 0x100fe20008010814 */
[--C-:B------:R-:W-:Y:S01]  /*86b0*/  FFMA.FTZ R199, R166, UR5, -R20.reuse ;  /* 0x00000005a6c77c23 */ /* 0x100fe20008010814 */
[----:B------:R-:W1:Y:S01]  /*86c0*/  MUFU.EX2 R209, R209 ;  /* 0x000000d100d17308 */ /* 0x000e620000000800 */
[----:B0-----:R-:W-:Y:S01]  /*86d0*/  FFMA.FTZ R17, R0, R17, R21 ;  /* 0x0000001100117223 */ /* 0x001fe20000010015 */
[--C-:B------:R-:W-:Y:S01]  /*86e0*/  FFMA.FTZ R170, R175, UR5, -R20.reuse ;  /* 0x00000005afaa7c23 */ /* 0x100fe20008010814 */
[--C-:B------:R-:W-:Y:S01]  /*86f0*/  FFMA.FTZ R197, R162, UR5, -R20.reuse ;  /* 0x00000005a2c57c23 */ /* 0x100fe20008010814 */
[--C-:B------:R-:W-:Y:S01]  /*8700*/  FFMA.FTZ R162, R163, UR5, -R20.reuse ;  /* 0x00000005a3a27c23 */ /* 0x100fe20008010814 */
[--C-:B------:R-:W-:Y:S01]  /*8710*/  FFMA.FTZ R193, R154, UR5, -R20.reuse ;  /* 0x000000059ac17c23 */ /* 0x100fe20008010814 */
[----:B------:R-:W-:-:S02]  /*8720*/  FFMA.FTZ R195, R158, UR5, -R20 ;  /* 0x000000059ec37c23 */ /* 0x000fc40008010814 */
[----:B------:R-:W0:Y:S08]  /*8730*/  MUFU.EX2 R208, R208 ;  /* 0x000000d000d07308 */ /* 0x000e300000000800 */
[----:B------:R-:W2:Y:S01]  /*8740*/  MUFU.EX2 R152, R152 ;  /* 0x0000009800987308 */ /* 0x000ea20000000800 */
[----:B-1----:R-:W-:-:S07]  /*8750*/  FFMA.FTZ R5, R2, R5, R209 ;  /* 0x0000000502057223 */ /* 0x002fce00000100d1 */
[----:B------:R-:W1:Y:S01]  /*8760*/  MUFU.EX2 R210, R210 ;  /* 0x000000d200d27308 */ /* 0x000e620000000800 */
[----:B0-----:R-:W-:-:S07]  /*8770*/  FADD.FTZ R17, R208, R17 ;  /* 0x00000011d0117221 */ /* 0x001fce0000010000 */
[----:B------:R-:W0:Y:S01]  /*8780*/  MUFU.EX2 R211, R211 ;  /* 0x000000d300d37308 */ /* 0x000e220000000800 */
[----:B--2---:R-:W-:-:S07]  /*8790*/  FADD.FTZ R172, R152, R5 ;  /* 0x0000000598ac7221 */ /* 0x004fce0000010000 */
[----:B------:R-:W2:Y:S01]  /*87a0*/  MUFU.EX2 R189, R189 ;  /* 0x000000bd00bd7308 */ /* 0x000ea20000000800 */
[----:B-1----:R-:W-:-:S07]  /*87b0*/  FADD.FTZ R174, R210, R17 ;  /* 0x00000011d2ae7221 */ /* 0x002fce0000010000 */
        /* <DEDUP_REMOVED lines=11> */
[----:B-1----:R-:W-:Y:S01]  /*8870*/  FADD.FTZ R17, R185, R166 ;  /* 0x000000a6b9117221 */ /* 0x002fe20000010000 */
[----:B------:R-:W-:-:S06]  /*8880*/  FFMA.FTZ R166, R167, UR5, -R20 ;  /* 0x00000005a7a67c23 */ /* 0x000fcc0008010814 */
        /* <DEDUP_REMOVED lines=15> */
[----:B--2---:R-:W-:Y:S01]  /*8980*/  FADD.FTZ R17, R177, R154 ;  /* 0x0000009ab1117221 */ /* 0x004fe20000010000 */
[--C-:B------:R-:W-:Y:S01]  /*8990*/  FFMA.FTZ R154, R155, UR5, -R20.reuse ;  /* 0x000000059b9a7c23 */ /* 0x100fe20008010814 */
[----:B------:R-:W-:-:S05]  /*89a0*/  FFMA.FTZ R20, R159, UR5, -R20 ;  /* 0x000000059f147c23 */ /* 0x000fca0008010814 */
        /* <DEDUP_REMOVED lines=38> */
[----:B0-----:R-:W-:-:S03]  /*8c10*/  FADD.FTZ R17, R153, R172 ;  /* 0x000000ac99117221 */ /* 0x001fc60000010000 */
[----:B--2---:R-:W-:Y:S01]  /*8c20*/  FADD.FTZ R5, R20, R5 ;  /* 0x0000000514057221 */ /* 0x004fe20000010000 */
[----:B------:R-:W-:Y:S06]  /*8c30*/  @!P0 BRA `(.L_x_24) ;  /* 0x0000000000048947 */ /* 0x000fec0003800000 */
[----:B------:R-:W-:Y:S01]  /*8c40*/  BPT.TRAP 0x1 ;  /* 0x000000040000795c */ /* 0x000fe20000300000 */
.L_x_24:
[----:B------:R-:W0:Y:S01]  /*8c50*/  S2UR UR7, SR_CgaCtaId ;  /* 0x00000000000779c3 */ /* 0x000e220000008800 */
[----:B------:R-:W-:Y:S01]  /*8c60*/  UIADD3 UR4, UR4, 0x38860, URZ ;  /* 0x0003886004047890 */ /* 0x000fe2000fffe03f */
[----:B------:R-:W-:Y:S01]  /*8c70*/  R2UR UR6, R228 ;  /* 0x00000000e40672ca */ /* 0x000fe200000e0000 */
[----:B------:R-:W-:Y:S01]  /*8c80*/  UMOV UR39, UR38 ;  /* 0x0000002600277c82 */ /* 0x000fe20008000000 */
[----:B------:R-:W-:Y:S02]  /*8c90*/  F2FP.F16.F32.PACK_AB R208, R208, R21 ;  /* 0x00000015d0d0723e */ /* 0x000fe400000000ff */
[----:B------:R-:W-:Y:S01]  /*8ca0*/  F2FP.F16.F32.PACK_AB R195, R20, R195 ;  /* 0x000000c314c3723e */ /* 0x000fe200000000ff */
[----:B------:R-:W-:Y:S01]  /*8cb0*/  IMAD.MOV.U32 R20, RZ, RZ, R3 ;  /* 0x000000ffff147224 */ /* 0x000fe200078e0003 */
[----:B------:R-:W-:Y:S02]  /*8cc0*/  F2FP.F16.F32.PACK_AB R209, R152, R209 ;  /* 0x000000d198d1723e */ /* 0x000fe400000000ff */
[----:B------:R-:W-:-:S02]  /*8cd0*/  F2FP.F16.F32.PACK_AB R210, R189, R210 ;  /* 0x000000d2bdd2723e */ /* 0x000fc400000000ff */
[----:B------:R-:W-:Y:S02]  /*8ce0*/  F2FP.F16.F32.PACK_AB R211, R156, R211 ;  /* 0x000000d39cd3723e */ /* 0x000fe400000000ff */
[----:B------:R-:W-:Y:S02]  /*8cf0*/  F2FP.F16.F32.PACK_AB R204, R185, R204 ;  /* 0x000000ccb9cc723e */ /* 0x000fe400000000ff */
[----:B------:R-:W-:Y:S02]  /*8d00*/  ISETP.LT.AND P1, PT, RZ, UR6, PT ;  /* 0x00000006ff007c0c */ /* 0x000fe4000bf21270 */
[----:B------:R-:W-:Y:S02]  /*8d10*/  F2FP.F16.F32.PACK_AB R205, R160, R205 ;  /* 0x000000cda0cd723e */ /* 0x000fe400000000ff */
[----:B------:R-:W-:Y:S02]  /*8d20*/  F2FP.F16.F32.PACK_AB R206, R181, R206 ;  /* 0x000000ceb5ce723e */ /* 0x000fe400000000ff */
[----:B------:R-:W-:Y:S01]  /*8d30*/  F2FP.F16.F32.PACK_AB R207, R164, R207 ;  /* 0x000000cfa4cf723e */ /* 0x000fe200000000ff */
[----:B0-----:R-:W-:Y:S01]  /*8d40*/  UPRMT UR4, UR7, 0x654, UR4 ;  /* 0x0000065407047896 */ /* 0x001fe20008000004 */
[----:B------:R-:W-:-:S02]  /*8d50*/  F2FP.F16.F32.PACK_AB R200, R177, R200 ;  /* 0x000000c8b1c8723e */ /* 0x000fc400000000ff */
[----:B------:R-:W-:Y:S02]  /*8d60*/  F2FP.F16.F32.PACK_AB R201, R168, R201 ;  /* 0x000000c9a8c9723e */ /* 0x000fe400000000ff */
[----:B------:R-:W-:Y:S02]  /*8d70*/  F2FP.F16.F32.PACK_AB R202, R173, R202 ;  /* 0x000000caadca723e */ /* 0x000fe400000000ff */
[----:B------:R-:W-:Y:S02]  /*8d80*/  F2FP.F16.F32.PACK_AB R203, R170, R203 ;  /* 0x000000cbaacb723e */ /* 0x000fe400000000ff */
[----:B------:R-:W-:Y:S01]  /*8d90*/  SYNCS.ARRIVE.TRANS64.RED.A1T0 RZ, [UR4], RZ ;  /* 0x000000ffffff79a7 */ /* 0x000fe20008100404 */
[----:B------:R-:W-:Y:S01]  /*8da0*/  UIADD3 UR4, UR6, -0x1, URZ ;  /* 0xffffffff06047890 */ /* 0x000fe2000fffe03f */
[----:B------:R-:W-:Y:S02]  /*8db0*/  R2UR UR6, R16 ;  /* 0x00000000100672ca */ /* 0x000fe400000e0000 */
[----:B------:R-:W-:-:S02]  /*8dc0*/  F2FP.F16.F32.PACK_AB R196, R169, R196 ;  /* 0x000000c4a9c4723e */ /* 0x000fc400000000ff */
[----:B------:R-:W-:Y:S01]  /*8dd0*/  F2FP.F16.F32.PACK_AB R197, R162, R197 ;  /* 0x000000c5a2c5723e */ /* 0x000fe200000000ff */
[----:B------:R-:W-:Y:S01]  /*8de0*/  IMAD.U32 R228, RZ, RZ, UR4 ;  /* 0x00000004ffe47e24 */ /* 0x000fe2000f8e00ff */
[----:B------:R-:W-:Y:S02]  /*8df0*/  F2FP.F16.F32.PACK_AB R198, R165, R198 ;  /* 0x000000c6a5c6723e */ /* 0x000fe400000000ff */
[----:B------:R-:W-:Y:S02]  /*8e00*/  F2FP.F16.F32.PACK_AB R199, R166, R199 ;  /* 0x000000c7a6c7723e */ /* 0x000fe400000000ff */
[----:B------:R-:W-:Y:S02]  /*8e10*/  F2FP.F16.F32.PACK_AB R192, R161, R192 ;  /* 0x000000c0a1c0723e */ /* 0x000fe400000000ff */
[----:B------:R-:W-:Y:S01]  /*8e20*/  F2FP.F16.F32.PACK_AB R193, R154, R193 ;  /* 0x000000c19ac1723e */ /* 0x000fe200000000ff */
[----:B------:R-:W-:Y:S01]  /*8e30*/  IMAD.U32 R229, RZ, RZ, UR6 ;  /* 0x00000006ffe57e24 */ /* 0x000fe2000f8e00ff */
[----:B------:R-:W-:-:S02]  /*8e40*/  F2FP.F16.F32.PACK_AB R194, R153, R194 ;  /* 0x000000c299c2723e */ /* 0x000fc400000000ff */
[----:B------:R-:W-:Y:S01]  /*8e50*/  MOV R21, R4 ;  /* 0x0000000400157202 */ /* 0x000fe20000000f00 */
[----:B------:R-:W-:Y:S06]  /*8e60*/  @P1 BRA `(.L_x_25) ;  /* 0xffffffc4004c1947 */ /* 0x000fec000383ffff */
.L_x_14:
[----:B------:R-:W-:Y:S06]  /*8e70*/  BAR.ARV 0x8, 0x180 ;  /* 0x0206000000007b1d */ /* 0x000fec0000002000 */
        /* <DEDUP_REMOVED lines=128> */
[----:B------:R-:W-:Y:S06]  /*9680*/  @!P0 BRA `(.L_x_26) ;  /* 0x0000000000048947 */ /* 0x000fec0003800000 */
[----:B------:R-:W-:Y:S01]  /*9690*/  BPT.TRAP 0x1 ;  /* 0x000000040000795c */ /* 0x000fe20000300000 */
.L_x_26:
[----:B------:R-:W0:Y:S01]  /*96a0*/  S2UR UR13, SR_CgaCtaId ;  /* 0x00000000000d79c3 */ /* 0x000e220000008800 */
[----:B------:R-:W-:Y:S01]  /*96b0*/  R2UR UR6, R16 ;  /* 0x00000000100672ca */ /* 0x000fe200000e0000 */
[----:B------:R-:W-:-:S12]  /*96c0*/  UMOV UR4, 0x400 ;  /* 0x0000040000047882 */ /* 0x000fd80000000000 */
[----:B------:R-:W-:-:S05]  /*96d0*/  IMAD.U32 R0, RZ, RZ, UR6 ;  /* 0x00000006ff007e24 */ /* 0x000fca000f8e00ff */
[----:B------:R-:W-:Y:S01]  /*96e0*/  SHF.L.U32 R0, R0, 0x1f, RZ ;  /* 0x0000001f00007819 */ /* 0x000fe200000006ff */
[----:B0-----:R-:W-:-:S04]  /*96f0*/  ULEA UR4, UR13, UR4, 0x18 ;  /* 0x000000040d047291 */ /* 0x001fc8000f8ec03f */
[----:B------:R-:W-:-:S09]  /*9700*/  ULEA UR12, UR38, UR4, 0x3 ;  /* 0x00000004260c7291 */ /* 0x000fd2000f8e183f */
[----:B------:R0:W1:Y:S01]  /*9710*/  SYNCS.PHASECHK.TRANS64.TRYWAIT P1, [UR12+0x38850], R0 ;  /* 0x03885000ff0075a7 */ /* 0x000062000802014c */
[----:B------:R-:W-:Y:S05]  /*9720*/  @!P0 BRA `(.L_x_27) ;  /* 0x0000000000048947 */ /* 0x000fea0003800000 */
[----:B------:R-:W-:Y:S01]  /*9730*/  BPT.TRAP 0x1 ;  /* 0x000000040000795c */ /* 0x000fe20000300000 */
.L_x_27:
[----:B-1----:R-:W-:Y:S05]  /*9740*/  @P1 BRA `(.L_x_28) ;  /* 0x0000000000081947 */ /* 0x002fea0003800000 */
[----:B------:R-:W1:Y:S02]  /*9750*/  SYNCS.PHASECHK.TRANS64.TRYWAIT P1, [UR12+0x38850], R0 ;  /* 0x03885000ff0075a7 */ /* 0x000e64000802014c */
[----:B-1----:R-:W-:Y:S05]  /*9760*/  @!P1 BRA `(.L_x_29) ;  /* 0x0000006400e09947 */ /* 0x002fea0003800000 */
.L_x_28:
[----:B------:R-:W-:Y:S01]  /*9770*/  UIADD3 UR6, UR4, 0x400, URZ ;  /* 0x0000040004067890 */ /* 0x000fe2000fffe03f */
[----:B------:R-:W-:Y:S01]  /*9780*/  WARPGROUP.ARRIVE ;  /* 0x00000000000079c5 */ /* 0x000fe20000000000 */
[----:B------:R-:W-:Y:S01]  /*9790*/  UMOV UR7, 0x40000040 ;  /* 0x4000004000077882 */ /* 0x000fe20000000000 */
[----:B------:R-:W-:Y:S01]  /*97a0*/  UMOV UR11, 0x40000040 ;  /* 0x40000040000b7882 */ /* 0x000fe20000000000 */
[----:B------:R-:W-:Y:S01]  /*97b0*/  USHF.R.U32.HI UR6, URZ, 0x4, UR6 ;  /* 0x000000043f067899 */ /* 0x000fe20008011606 */
[----:B01----:R-:W0:Y:S01]  /*97c0*/  SHFL.BFLY PT, R0, R17, 0x2, 0x1f ;  /* 0x0c401f0011007f89 */ /* 0x003e2200000e0000 */
[----:B------:R-:W-:Y:S01]  /*97d0*/  MOV R6, RZ ;  /* 0x000000ff00067202 */ /* 0x000fe20000000f00 */
[----:B------:R-:W-:Y:S01]  /*97e0*/  IMAD.U32 R13, RZ, RZ, UR5 ;  /* 0x00000005ff0d7e24 */ /* 0x000fe2000f8e00ff */
[----:B------:R-:W-:Y:S01]  /*97f0*/  ULOP3.LUT UR6, UR6, 0x3fff, URZ, 0xc0, !UPT ;  /* 0x00003fff06067892 */ /* 0x000fe2000f8ec03f */
[----:B------:R-:W1:Y:S03]  /*9800*/  SHFL.BFLY PT, R2, R5, 0x2, 0x1f ;  /* 0x0c401f0005027f89 */ /* 0x000e6600000e0000 */
[----:B------:R-:W-:-:S04]  /*9810*/  ULOP3.LUT UR6, UR6, 0x2800000, URZ, 0xfc, !UPT ;  /* 0x0280000006067892 */ /* 0x000fc8000f8efc3f */
[----:B------:R-:W-:-:S04]  /*9820*/  UIMAD UR6, UR38, 0xa00, UR6 ;  /* 0x00000a00260678a4 */ /* 0x000fc8000f8e0206 */
[----:B------:R-:W-:-:S05]  /*9830*/  UIADD3 UR8, UR6, 0x80, URZ ;  /* 0x0000008006087890 */ /* 0x000fca000fffe03f */
[----:B------:R-:W-:Y:S01]  /*9840*/  HGMMA.64x256x16.F32 R24, R208, gdesc[UR4].tnspB, R24, gsb0 ;  /* 0x43e00004d0187df0 */ /* 0x000fe20008000818 */
[----:B------:R-:W-:Y:S01]  /*9850*/  UMOV UR7, 0x40000040 ;  /* 0x4000004000077882 */ /* 0x000fe20000000000 */
[----:B------:R-:W-:Y:S01]  /*9860*/  UMOV UR10, UR8 ;  /* 0x00000008000a7c82 */ /* 0x000fe20008000000 */
[----:B------:R-:W-:Y:S01]  /*9870*/  UIADD3 UR8, UR6, 0x100, URZ ;  /* 0x0000010006087890 */ /* 0x000fe2000fffe03f */
[----:B0-----:R-:W-:Y:S01]  /*9880*/  FADD.FTZ R0, R0, R17 ;  /* 0x0000001100007221 */ /* 0x001fe20000010000 */
[----:B-1----:R-:W-:-:S04]  /*9890*/  FADD.FTZ R2, R2, R5 ;  /* 0x0000000502027221 */ /* 0x002fc80000010000 */
[----:B------:R-:W0:Y:S01]  /*98a0*/  SHFL.BFLY PT, R7, R0, 0x1, 0x1f ;  /* 0x0c201f0000077f89 */ /* 0x000e2200000e0000 */
[----:B------:R-:W-:-:S03]  /*98b0*/  IMAD.MOV.U32 R5, RZ, RZ, RZ ;  /* 0x000000ffff057224 */ /* 0x000fc600078e00ff */
[----:B------:R-:W1:Y:S01]  /*98c0*/  SHFL.BFLY PT, R9, R2, 0x1, 0x1f ;  /* 0x0c201f0002097f89 */ /* 0x000e6200000e0000 */
[----:B0-----:R-:W-:Y:S01]  /*98d0*/  FADD.FTZ R11, R0, R7 ;  /* 0x00000007000b7221 */ /* 0x001fe20000010000 */
[----:B------:R-:W-:Y:S02]  /*98e0*/  IMAD.U32 R7, RZ, RZ, UR5 ;  /* 0x00000005ff077e24 */ /* 0x000fe4000f8e00ff */
[----:B------:R-:W-:Y:S02]  /*98f0*/  IMAD.MOV.U32 R0, RZ, RZ, -0x800000 ;  /* 0xff800000ff007424 */ /* 0x000fe400078e00ff */
[----:B-1----:R-:W-:Y:S01]  /*9900*/  FADD.FTZ R12, R2, R9 ;  /* 0x00000009020c7221 */ /* 0x002fe20000010000 */
[----:B------:R-:W-:Y:S02]  /*9910*/  FSETP.NE.FTZ.AND P1, PT, R11, RZ, PT ;  /* 0x000000ff0b00720b */ /* 0x000fe40003f35000 */
[----:B------:R-:W-:Y:S02]  /*9920*/  MOV R2, 0xff800000 ;  /* 0xff80000000027802 */ /* 0x000fe40000000f00 */
[----:B------:R-:W-:-:S09]  /*9930*/  FSETP.NE.FTZ.AND P2, PT, R12, RZ, PT ;  /* 0x000000ff0c00720b */ /* 0x000fd20003f55000 */
[----:B------:R-:W0:Y:S01]  /*9940*/  @P1 MUFU.LG2 R8, R11 ;  /* 0x0000000b00081308 */ /* 0x000e220000000c00 */
[----:B------:R-:W-:-:S03]  /*9950*/  @P1 FMUL.FTZ R7, R7, 0.69314718246459960938 ;  /* 0x3f31721807071820 */ /* 0x000fc60000410000 */
[----:B------:R-:W-:-:S04]  /*9960*/  @P2 FMUL.FTZ R13, R13, 0.69314718246459960938 ;  /* 0x3f3172180d0d2820 */ /* 0x000fc80000410000 */
[----:B------:R-:W1:Y:S08]  /*9970*/  @P2 MUFU.LG2 R9, R12 ;  /* 0x0000000c00092308 */ /* 0x000e700000000c00 */
[----:B------:R2:W3:Y:S01]  /*9980*/  @P1 MUFU.RCP R6, R11 ;  /* 0x0000000b00061308 */ /* 0x0004e20000001000 */
[----:B0-----:R-:W-:-:S04]  /*9990*/  @P1 FMUL.FTZ R8, R8, 0.69314718246459960938 ;  /* 0x3f31721808081820 */ /* 0x001fc80000410000 */
[----:B------:R-:W-:-:S03]  /*99a0*/  @P1 FFMA.FTZ R2, R7, R4, R8 ;  /* 0x0000000407021223 */ /* 0x000fc60000010008 */
[----:B------:R2:W0:Y:S01]  /*99b0*/  @P2 MUFU.RCP R5, R12 ;  /* 0x0000000c00052308 */ /* 0x0004220000001000 */
[----:B-1----:R-:W-:-:S04]  /*99c0*/  @P2 FMUL.FTZ R10, R9, 0.69314718246459960938 ;  /* 0x3f317218090a2820 */ /* 0x002fc80000410000 */
[----:B------:R-:W-:Y:S01]  /*99d0*/  @P2 FFMA.FTZ R0, R13, R3, R10 ;  /* 0x000000030d002223 */ /* 0x000fe2000001000a */
[----:B------:R-:W-:Y:S02]  /*99e0*/  WARPGROUP.DEPBAR.LE gsb0, 0x0 ;  /* 0x00008000000079c5 */ /* 0x000fe40000010000 */
[----:B------:R-:W-:-:S06]  /*99f0*/  WARPGROUP.ARRIVE ;  /* 0x00000000000079c5 */ /* 0x000fcc0000000000 */
[----:B------:R-:W-:Y:S01]  /*9a00*/  HGMMA.64x256x16.F32 R24, R204, gdesc[UR8].tnspB, R24, gsb0 ;  /* 0x43e00008cc187df0 */ /* 0x000fe20008000818 */
[----:B------:R-:W-:Y:S01]  /*9a10*/  UMOV UR10, UR8 ;  /* 0x00000008000a7c82 */ /* 0x000fe20008000000 */
[----:B------:R-:W-:Y:S01]  /*9a20*/  UMOV UR11, 0x40000040 ;  /* 0x40000040000b7882 */ /* 0x000fe20000000000 */
[----:B------:R-:W-:Y:S02]  /*9a30*/  UIADD3 UR8, UR6, 0x180, URZ ;  /* 0x0000018006087890 */ /* 0x000fe4000fffe03f */
[----:B------:R-:W-:Y:S01]  /*9a40*/  UIADD3 UR6, UR6, 0x200, URZ ;  /* 0x0000020006067890 */ /* 0x000fe2000fffe03f */
[----:B------:R-:W-:Y:S02]  /*9a50*/  WARPGROUP.DEPBAR.LE gsb0, 0x0 ;  /* 0x00008000000079c5 */ /* 0x000fe40000010000 */
[----:B------:R-:W-:-:S15]  /*9a60*/  WARPGROUP.ARRIVE ;  /* 0x00000000000079c5 */ /* 0x000fde0000000000 */
[----:B------:R-:W-:-:S05]  /*9a70*/  NOP ;  /* 0x0000000000007918 */ /* 0x000fca0000000000 */
[----:B------:R-:W-:Y:S01]  /*9a80*/  HGMMA.64x256x16.F32 R24, R200, gdesc[UR8].tnspB, R24, gsb0 ;  /* 0x43e00008c8187df0 */ /* 0x000fe20008000818 */
[----:B------:R-:W-:Y:S01]  /*9a90*/  UMOV UR10, UR8 ;  /* 0x00000008000a7c82 */ /* 0x000fe20008000000 */
[----:B------:R-:W-:Y:S01]  /*9aa0*/  UMOV UR11, 0x40000040 ;  /* 0x40000040000b7882 */ /* 0x000fe20000000000 */
[----:B------:R-:W-:Y:S02]  /*9ab0*/  WARPGROUP.DEPBAR.LE gsb0, 0x0 ;  /* 0x00008000000079c5 */ /* 0x000fe40000010000 */
[----:B------:R-:W-:-:S15]  /*9ac0*/  WARPGROUP.ARRIVE ;  /* 0x00000000000079c5 */ /* 0x000fde0000000000 */
[----:B------:R-:W-:-:S08]  /*9ad0*/  NOP ;  /* 0x0000000000007918 */ /* 0x000fd00000000000 */
[----:B------:R-:W-:Y:S03]  /*9ae0*/  HGMMA.64x256x16.F32 R24, R196, gdesc[UR8].tnspB, R24, gsb0 ;  /* 0x43e00008c4187df0 */ /* 0x000fe60008000818 */
[----:B------:R-:W-:Y:S02]  /*9af0*/  WARPGROUP.DEPBAR.LE gsb0, 0x0 ;  /* 0x00008000000079c5 */ /* 0x000fe40000010000 */
[----:B------:R-:W-:-:S15]  /*9b00*/  WARPGROUP.ARRIVE ;  /* 0x00000000000079c5 */ /* 0x000fde0000000000 */
[----:B------:R-:W-:-:S08]  /*9b10*/  NOP ;  /* 0x0000000000007918 */ /* 0x000fd00000000000 */
[----:B------:R-:W-:Y:S03]  /*9b20*/  HGMMA.64x256x16.F32 R24, R192, gdesc[UR4].tnspB, R24, gsb0 ;  /* 0x43e00004c0187df0 */ /* 0x000fe60008000818 */
[----:B------:R-:W-:Y:S02]  /*9b30*/  WARPGROUP.DEPBAR.LE gsb0, 0x0 ;  /* 0x00008000000079c5 */ /* 0x000fe40000010000 */
[----:B0-23--:R-:W-:Y:S05]  /*9b40*/  @!P0 BRA `(.L_x_30) ;  /* 0x0000000000048947 */ /* 0x00dfea0003800000 */
[----:B------:R-:W-:Y:S01]  /*9b50*/  BPT.TRAP 0x1 ;  /* 0x000000040000795c */ /* 0x000fe20000300000 */
.L_x_30:
[----:B------:R-:W0:Y:S01]  /*9b60*/  S2UR UR5, SR_SWINHI ;  /* 0x00000000000579c3 */ /* 0x000e220000002f00 */
        /* <DEDUP_REMOVED lines=23> */
[----:B------:R-:W-:Y:S01]  /*9ce0*/  UMOV UR6, UR4 ;  /* 0x0000000400067c82 */ /* 0x000fe20008000000 */
[----:B0-----:R-:W-:Y:S01]  /*9cf0*/  UMOV UR7, UR5 ;  /* 0x0000000500077c82 */ /* 0x001fe20008000000 */
[----:B------:R-:W-:Y:S01]  /*9d00*/  FMUL.FTZ R43, R43, R5 ;  /* 0x000000052b2b7220 */ /* 0x000fe20000410000 */
[----:B------:R-:W-:-:S02]  /*9d10*/  IMAD.U32 R160, RZ, RZ, UR6 ;  /* 0x00000006ffa07e24 */ /* 0x000fc4000f8e00ff */
[-C--:B------:R-:W-:Y:S01]  /*9d20*/  FMUL.FTZ R42, R42, R5.reuse ;  /* 0x000000052a2a7220 */ /* 0x080fe20000410000 */
[----:B------:R-:W-:Y:S02]  /*9d30*/  IMAD.U32 R161, RZ, RZ, UR7 ;  /* 0x00000007ffa17e24 */ /* 0x000fe4000f8e00ff */
[-C--:B------:R-:W-:Y:S01]  /*9d40*/  FMUL.FTZ R47, R47, R5.reuse ;  /* 0x000000052f2f7220 */ /* 0x080fe20000410000 */
[-C--:B------:R-:W-:Y:S01]  /*9d50*/  FMUL.FTZ R46, R46, R5.reuse ;  /* 0x000000052e2e7220 */ /* 0x080fe20000410000 */
[----:B------:R-:W-:Y:S01]  /*9d60*/  FMUL.FTZ R51, R51, R5 ;  /* 0x0000000533337220 */ /* 0x000fe20000410000 */
[----:B------:R-:W-:-:S04]  /*9d70*/  IMAD.WIDE R20, R224, 0x2, R160 ;  /* 0x00000002e0147825 */ /* 0x000fc800078e02a0 */
[-C--:B------:R-:W-:Y:S01]  /*9d80*/  FMUL.FTZ R50, R50, R5.reuse ;  /* 0x0000000532327220 */ /* 0x080fe20000410000 */
[-C--:B------:R-:W-:Y:S01]  /*9d90*/  FMUL.FTZ R55, R55, R5.reuse ;  /* 0x0000000537377220 */ /* 0x080fe20000410000 */
[-C--:B------:R-:W-:Y:S01]  /*9da0*/  FMUL.FTZ R54, R54, R5.reuse ;  /* 0x0000000536367220 */ /* 0x080fe20000410000 */
[-C--:B------:R-:W-:Y:S01]  /*9db0*/  FMUL.FTZ R59, R59, R5.reuse ;  /* 0x000000053b3b7220 */ /* 0x080fe20000410000 */
[----:B------:R-:W-:Y:S01]  /*9dc0*/  IADD3 R9, P3, R20, 0xc060, RZ ;  /* 0x0000c06014097810 */ /* 0x000fe20007f7e0ff */
[-C--:B------:R-:W-:Y:S01]  /*9dd0*/  FMUL.FTZ R58, R58, R5.reuse ;  /* 0x000000053a3a7220 */ /* 0x080fe20000410000 */
[-C--:B------:R-:W-:Y:S01]  /*9de0*/  FMUL.FTZ R63, R63, R5.reuse ;  /* 0x000000053f3f7220 */ /* 0x080fe20000410000 */
[-C--:B------:R-:W-:Y:S01]  /*9df0*/  FMUL.FTZ R62, R62, R5.reuse ;  /* 0x000000053e3e7220 */ /* 0x080fe20000410000 */
[----:B------:R-:W-:Y:S01]  /*9e00*/  LOP3.LUT R4, R9, 0x380, RZ, 0xc0, !PT ;  /* 0x0000038009047812 */ /* 0x000fe200078ec0ff */
        /* <DEDUP_REMOVED lines=41> */
[----:B------:R-:W-:Y:S01]  /*a0a0*/  LEA R7, R218, R19, 0x6 ;  /* 0x00000013da077211 */ /* 0x000fe200078e30ff */
[-C--:B------:R-:W-:Y:S01]  /*a0b0*/  FMUL.FTZ R169, R146, R5.reuse ;  /* 0x0000000592a97220 */ /* 0x080fe20000410000 */
[-C--:B------:R-:W-:Y:S01]  /*a0c0*/  FMUL.FTZ R170, R151, R5.reuse ;  /* 0x0000000597aa7220 */ /* 0x080fe20000410000 */
[----:B------:R-:W-:Y:S01]  /*a0d0*/  FMUL.FTZ R172, R150, R5 ;  /* 0x0000000596ac7220 */ /* 0x000fe20000410000 */
[-C--:B------:R-:W-:Y:S01]  /*a0e0*/  FMUL.FTZ R195, R61, R6.reuse ;  /* 0x000000063dc37220 */ /* 0x080fe20000410000 */
[-C--:B------:R-:W-:Y:S01]  /*a0f0*/  FMUL.FTZ R194, R65, R6.reuse ;  /* 0x0000000641c27220 */ /* 0x080fe20000410000 */
[----:B------:R-:W-:Y:S01]  /*a100*/  FMUL.FTZ R193, R69, R6 ;  /* 0x0000000645c17220 */ /* 0x000fe20000410000 */
[----:B------:R-:W-:Y:S01]  /*a110*/  SHF.R.U64 R4, R4, 0x3, RZ ;  /* 0x0000000304047819 */ /* 0x000fe200000012ff */
[----:B------:R-:W-:Y:S01]  /*a120*/  IMAD.X R5, RZ, RZ, R21, P3 ;  /* 0x000000ffff057224 */ /* 0x000fe200018e0615 */
[C---:B------:R-:W-:Y:S01]  /*a130*/  IADD3 R107, P4, R20.reuse, 0xc040, RZ ;  /* 0x0000c040146b7810 */ /* 0x040fe20007f9e0ff */
[----:B------:R-:W-:Y:S01]  /*a140*/  IMAD.WIDE R160, R7, 0x2, R160 ;  /* 0x0000000207a07825 */ /* 0x000fe200078e02a0 */
[----:B------:R-:W-:-:S03]  /*a150*/  IADD3 R73, P5, R20, 0xc020, RZ ;  /* 0x0000c02014497810 */ /* 0x000fc60007fbe0ff */
[-C--:B------:R-:W-:Y:S01]  /*a160*/  FMUL.FTZ R171, R32, R6.reuse ;  /* 0x0000000620ab7220 */ /* 0x080fe20000410000 */
[C---:B------:R-:W-:Y:S01]  /*a170*/  IADD3 R33, P1, R20.reuse, 0x20, RZ ;  /* 0x0000002014217810 */ /* 0x040fe20007f3e0ff */
[-C--:B------:R-:W-:Y:S01]  /*a180*/  FMUL.FTZ R197, R53, R6.reuse ;  /* 0x0000000635c57220 */ /* 0x080fe20000410000 */
[----:B------:R-:W-:Y:S01]  /*a190*/  IADD3 R64, P2, R20, 0x8040, RZ ;  /* 0x0000804014407810 */ /* 0x000fe20007f5e0ff */
[-C--:B------:R-:W-:Y:S01]  /*a1a0*/  FMUL.FTZ R181, R52, R6.reuse ;  /* 0x0000000634b57220 */ /* 0x080fe20000410000 */
[C---:B------:R-:W-:Y:S01]  /*a1b0*/  IADD3 R69, P6, R20.reuse, 0xc000, RZ ;  /* 0x0000c00014457810 */ /* 0x040fe20007fde0ff */
[-C--:B------:R-:W-:Y:S01]  /*a1c0*/  FMUL.FTZ R196, R57, R6.reuse ;  /* 0x0000000639c47220 */ /* 0x080fe20000410000 */
[----:B------:R-:W-:Y:S01]  /*a1d0*/  IADD3 R65, P0, R20, 0x8060, RZ ;  /* 0x0000806014417810 */ /* 0x000fe20007f1e0ff */
[-C--:B------:R-:W-:Y:S01]  /*a1e0*/  FMUL.FTZ R179, R60, R6.reuse ;  /* 0x000000063cb37220 */ /* 0x080fe20000410000 */
[C---:B------:R-:W-:Y:S01]  /*a1f0*/  IADD3 R61, P3, R20.reuse, 0x8020, RZ ;  /* 0x00008020143d7810 */ /* 0x040fe20007f7e0ff */
[--C-:B------:R-:W-:Y:S01]  /*a200*/  IMAD.X R7, RZ, RZ, R21.reuse, P4 ;  /* 0x000000ffff077224 */ /* 0x100fe200020e0615 */
[----:B------:R-:W-:Y:S01]  /*a210*/  LOP3.LUT R131, R20, 0x380, RZ, 0xc0, !PT ;  /* 0x0000038014837812 */ /* 0x000fe200078ec0ff */
[--C-:B------:R-:W-:Y:S01]  /*a220*/  IMAD.X R15, RZ, RZ, R21.reuse, P1 ;  /* 0x000000ffff0f7224 */ /* 0x100fe200008e0615 */
[----:B------:R-:W-:Y:S01]  /*a230*/  LOP3.LUT R4, R4, R9, RZ, 0x3c, !PT ;  /* 0x0000000904047212 */ /* 0x000fe200078e3cff */
[--C-:B------:R-:W-:Y:S01]  /*a240*/  IMAD.X R9, RZ, RZ, R21.reuse, P5 ;  /* 0x000000ffff097224 */ /* 0x100fe200028e0615 */
[-C--:B------:R-:W-:Y:S01]  /*a250*/  IADD3.X R11, RZ, R21.reuse, RZ, P6, !PT ;  /* 0x00000015ff0b7210 */ /* 0x080fe200037fe4ff */
[--C-:B------:R-:W-:Y:S01]  /*a260*/  IMAD.X R135, RZ, RZ, R21.reuse, P2 ;  /* 0x000000ffff877224 */ /* 0x100fe200010e0615 */
[-C--:B------:R-:W-:Y:S01]  /*a270*/  IADD3.X R139, RZ, R21.reuse, RZ, P3, !PT ;  /* 0x00000015ff8b7210 */ /* 0x080fe20001ffe4ff */
[----:B------:R-:W-:Y:S01]  /*a280*/  FMUL.FTZ R180, R56, R6 ;  /* 0x0000000638b47220 */ /* 0x000fe20000410000 */
[C---:B------:R-:W-:Y:S01]  /*a290*/  IADD3 R60, P4, R20.reuse, 0x8000, RZ ;  /* 0x00008000143c7810 */ /* 0x040fe20007f9e0ff */
[--C-:B------:R-:W-:Y:S01]  /*a2a0*/  IMAD.X R13, RZ, RZ, R21.reuse, P0 ;  /* 0x000000ffff0d7224 */ /* 0x100fe200000e0615 */
[C---:B------:R-:W-:Y:S01]  /*a2b0*/  IADD3 R57, P5, R20.reuse, 0x4060, RZ ;  /* 0x0000406014397810 */ /* 0x040fe20007fbe0ff */
[----:B------:R-:W-:Y:S01]  /*a2c0*/  ULDC UR10, c[0x0][0xc44] ;  /* 0x00031100000a7ab9 */ /* 0x000fe20000000800 */
[C---:B------:R-:W-:Y:S01]  /*a2d0*/  IADD3 R53, P6, R20.reuse, 0x40, RZ ;  /* 0x0000004014357810 */ /* 0x040fe20007fde0ff */
[--C-:B------:R-:W-:Y:S01]  /*a2e0*/  IMAD.X R143, RZ, RZ, R21.reuse, P4 ;  /* 0x000000ffff8f7224 */ /* 0x100fe200020e0615 */
[C---:B------:R-:W-:Y:S01]  /*a2f0*/  IADD3 R52, P1, R20.reuse, 0x4020, RZ ;  /* 0x0000402014347810 */ /* 0x040fe20007f3e0ff */
[--C-:B------:R-:W-:Y:S01]  /*a300*/  IMAD.X R147, RZ, RZ, R21.reuse, P5 ;  /* 0x000000ffff937224 */ /* 0x100fe200028e0615 */
[C---:B------:R-:W-:Y:S01]  /*a310*/  IADD3 R32, P2, R20.reuse, 0x4000, RZ ;  /* 0x0000400014207810 */ /* 0x040fe20007f5e0ff */
[--C-:B------:R-:W-:Y:S01]  /*a320*/  IMAD.X R151, RZ, RZ, R21.reuse, P6 ;  /* 0x000000ffff977224 */ /* 0x100fe200030e0615 */
[----:B------:R-:W-:Y:S01]  /*a330*/  IADD3 R30, P3, R20, 0x60, RZ ;  /* 0x00000060141e7810 */ /* 0x000fe20007f7e0ff */
[--C-:B------:R-:W-:Y:S01]  /*a340*/  IMAD.X R155, RZ, RZ, R21.reuse, P1 ;  /* 0x000000ffff9b7224 */ /* 0x100fe200008e0615 */
[----:B------:R-:W-:Y:S01]  /*a350*/  SHF.R.U64 R131, R131, 0x3, RZ ;  /* 0x0000000383837819 */ /* 0x000fe200000012ff */
[--C-:B------:R-:W-:Y:S01]  /*a360*/  IMAD.X R157, RZ, RZ, R21.reuse, P2 ;  /* 0x000000ffff9d7224 */ /* 0x100fe200010e0615 */
[----:B------:R-:W-:Y:S01]  /*a370*/  R2UR UR14, R216 ;  /* 0x00000000d80e72ca */ /* 0x000fe200000e0000 */
[----:B------:R-:W-:Y:S01]  /*a380*/  IMAD.X R159, RZ, RZ, R21, P3 ;  /* 0x000000ffff9f7224 */ /* 0x000fe200018e0615 */
[----:B------:R-:W-:Y:S01]  /*a390*/  IADD3 R56, P0, R20, 0x4040, RZ ;  /* 0x0000404014387810 */ /* 0x000fe20007f1e0ff */
[----:B------:R-:W-:Y:S01]  /*a3a0*/  ULDC.64 UR8, c[0x0][0xb90] ;  /* 0x0002e40000087ab9 */ /* 0x000fe20000000a00 */
[----:B------:R-:W-:Y:S01]  /*a3b0*/  LOP3.LUT R130, R131, R20, RZ, 0x3c, !PT ;  /* 0x0000001483827212 */ /* 0x000fe200078e3cff */
[-C--:B------:R-:W-:Y:S01]  /*a3c0*/  FMUL.FTZ R177, R68, R6.reuse ;  /* 0x0000000644b17220 */ /* 0x080fe20000410000 */
[----:B------:R-:W-:Y:S01]  /*a3d0*/  R2UR UR16, R217 ;  /* 0x00000000d91072ca */ /* 0x000fe200000e0000 */
[----:B------:R-:W0:Y:S01]  /*a3e0*/  LDC R198, c[0x0][0xbe8] ;  /* 0x0002fa00ffc67b82 */ /* 0x000e220000000800 */
[-C--:B------:R-:W-:Y:S01]  /*a3f0*/  IADD3.X R153, RZ, R21.reuse, RZ, P0, !PT ;  /* 0x00000015ff997210 */ /* 0x080fe200007fe4ff */
[-C--:B------:R-:W-:Y:S01]  /*a400*/  FMUL.FTZ R25, R25, R6.reuse ;  /* 0x0000000619197220 */ /* 0x080fe20000410000 */
[----:B------:R-:W-:Y:S01]  /*a410*/  MOV R131, R21 ;  /* 0x0000001500837202 */ /* 0x000fe20000000f00 */
[-C--:B------:R-:W-:Y:S01]  /*a420*/  FMUL.FTZ R24, R24, R6.reuse ;  /* 0x0000000618187220 */ /* 0x080fe20000410000 */
[----:B------:R-:W-:Y:S01]  /*a430*/  LOP3.LUT R21, R64, 0x380, RZ, 0xc0, !PT ;  /* 0x0000038040157812 */ /* 0x000fe200078ec0ff */
[----:B------:R-:W-:Y:S01]  /*a440*/  UIADD3 UR5, -UR14, URZ, URZ ;  /* 0x0000003f0e057290 */ /* 0x000fe2000fffe13f */
[----:B------:R-:W-:Y:S01]  /*a450*/  LOP3.LUT R20, R61, 0x380, RZ, 0xc0, !PT ;  /* 0x000003803d147812 */ /* 0x000fe200078ec0ff */
[-C--:B------:R-:W-:Y:S01]  /*a460*/  FMUL.FTZ R29, R29, R6.reuse ;  /* 0x000000061d1d7220 */ /* 0x080fe20000410000 */
[----:B------:R-:W-:Y:S01]  /*a470*/  SHF.R.U64 R21, R21, 0x3, RZ ;  /* 0x0000000315157819 */ /* 0x000fe200000012ff */
[----:B------:R-:W-:Y:S01]  /*a480*/  FMUL.FTZ R28, R28, R6 ;  /* 0x000000061c1c7220 */ /* 0x000fe20000410000 */
[----:B------:R-:W-:Y:S01]  /*a490*/  SHF.R.U64 R20, R20, 0x3, RZ ;  /* 0x0000000314147819 */ /* 0x000fe200000012ff */
[----:B------:R-:W-:Y:S01]  /*a4a0*/  UIMAD UR10, UR10, UR5, UR16 ;  /* 0x000000050a0a72a4 */ /* 0x000fe2000f8e0210 */
[----:B------:R-:W-:Y:S01]  /*a4b0*/  LOP3.LUT R134, R21, R64, RZ, 0x3c, !PT ;  /* 0x0000004015867212 */ /* 0x000fe200078e3cff */
[-C--:B------:R-:W-:Y:S01]  /*a4c0*/  FMUL.FTZ R36, R36, R6.reuse ;  /* 0x0000000624247220 */ /* 0x080fe20000410000 */
[----:B------:R-:W-:Y:S01]  /*a4d0*/  LOP3.LUT R21, R60, 0x380, RZ, 0xc0, !PT ;  /* 0x000003803c157812 */ /* 0x000fe200078ec0ff */
[----:B------:R-:W-:Y:S01]  /*a4e0*/  USHF.R.S32.HI UR11, URZ, 0x1f, UR10 ;  /* 0x0000001f3f0b7899 */ /* 0x000fe2000801140a */
[----:B------:R-:W-:Y:S01]  /*a4f0*/  LOP3.LUT R138, R20, R61, RZ, 0x3c, !PT ;  /* 0x0000003d148a7212 */ /* 0x000fe200078e3cff */
[----:B------:R-:W-:Y:S01]  /*a500*/  UIMAD.WIDE.U32 UR6, UR10, UR8, URZ ;  /* 0x000000080a0672a5 */ /* 0x000fe2000f8e003f */
[----:B------:R-:W-:Y:S01]  /*a510*/  LOP3.LUT R20, R57, 0x380, RZ, 0xc0, !PT ;  /* 0x0000038039147812 */ /* 0x000fe200078ec0ff */
[----:B------:R-:W-:Y:S01]  /*a520*/  UIMAD UR5, UR11, UR8, URZ ;  /* 0x000000080b0572a4 */ /* 0x000fe2000f8e023f */
[----:B------:R-:W-:Y:S01]  /*a530*/  LOP3.LUT R14, R33, 0x380, RZ, 0xc0, !PT ;  /* 0x00000380210e7812 */ /* 0x000fe200078ec0ff */
[----:B------:R-:W-:Y:S01]  /*a540*/  FMUL.FTZ R41, R41, R6 ;  /* 0x0000000629297220 */ /* 0x000fe20000410000 */
[----:B------:R-:W-:Y:S01]  /*a550*/  SHF.R.U64 R21, R21, 0x3, RZ ;  /* 0x0000000315157819 */ /* 0x000fe200000012ff */
[----:B------:R-:W-:Y:S01]  /*a560*/  UIMAD UR5, UR10, UR9, UR5 ;  /* 0x000000090a0572a4 */ /* 0x000fe2000f8e0205 */
[----:B------:R-:W-:Y:S01]  /*a570*/  SHF.R.U64 R20, R20, 0x3, RZ ;  /* 0x0000000314147819 */ /* 0x000fe200000012ff */
[----:B------:R-:W-:Y:S01]  /*a580*/  IMAD.U32 R126, RZ, RZ, UR6 ;  /* 0x00000006ff7e7e24 */ /* 0x000fe2000f8e00ff */
[----:B------:R-:W-:Y:S01]  /*a590*/  SHF.R.U64 R14, R14, 0x3, RZ ;  /* 0x000000030e0e7819 */ /* 0x000fe200000012ff */
[----:B------:R-:W-:Y:S01]  /*a5a0*/  UIADD3 UR6, UR7, UR5, URZ ;  /* 0x0000000507067290 */ /* 0x000fe2000fffe03f */
[----:B------:R-:W-:Y:S01]  /*a5b0*/  LOP3.LUT R142, R21, R60, RZ, 0x3c, !PT ;  /* 0x0000003c158e7212 */ /* 0x000fe200078e3cff */
[----:B------:R-:W-:Y:S01]  /*a5c0*/  UIADD3 UR5, UR12, 0x38860, URZ ;  /* 0x000388600c057890 */ /* 0x000fe2000fffe03f */
[----:B------:R-:W-:Y:S01]  /*a5d0*/  LOP3.LUT R146, R20, R57, RZ, 0x3c, !PT ;  /* 0x0000003914927212 */ /* 0x000fe200078e3cff */
[-C--:B------:R-:W-:Y:S01]  /*a5e0*/  FMUL.FTZ R40, R40, R6.reuse ;  /* 0x0000000628287220 */ /* 0x080fe20000410000 */
[----:B------:R-:W-:Y:S01]  /*a5f0*/  LOP3.LUT R21, R52, 0x380, RZ, 0xc0, !PT ;  /* 0x0000038034157812 */ /* 0x000fe200078ec0ff */
[----:B------:R-:W-:Y:S01]  /*a600*/  UPRMT UR5, UR13, 0x654, UR5 ;  /* 0x000006540d057896 */ /* 0x000fe20008000005 */
[----:B------:R-:W-:Y:S01]  /*a610*/  LOP3.LUT R10, R69, 0x380, RZ, 0xc0, !PT ;  /* 0x00000380450a7812 */ /* 0x000fe200078ec0ff */
[-C--:B------:R-:W-:Y:S01]  /*a620*/  FMUL.FTZ R44, R44, R6.reuse ;  /* 0x000000062c2c7220 */ /* 0x080fe20000410000 */
[----:B------:R-:W-:Y:S01]  /*a630*/  LOP3.LUT R57, R32, 0x380, RZ, 0xc0, !PT ;  /* 0x0000038020397812 */ /* 0x000fe200078ec0ff */
[-C--:B------:R-:W-:Y:S01]  /*a640*/  FMUL.FTZ R49, R49, R6.reuse ;  /* 0x0000000631317220 */ /* 0x080fe20000410000 */
[----:B------:R-:W-:Y:S01]  /*a650*/  LOP3.LUT R14, R14, R33, RZ, 0x3c, !PT ;  /* 0x000000210e0e7212 */ /* 0x000fe200078e3cff */
[-C--:B------:R-:W-:Y:S01]  /*a660*/  FMUL.FTZ R48, R48, R6.reuse ;  /* 0x0000000630307220 */ /* 0x080fe20000410000 */
[----:B------:R-:W-:Y:S01]  /*a670*/  LOP3.LUT R33, R56, 0x380, RZ, 0xc0, !PT ;  /* 0x0000038038217812 */ /* 0x000fe200078ec0ff */
[-C--:B------:R-:W-:Y:S01]  /*a680*/  FMUL.FTZ R176, R72, R6.reuse ;  /* 0x0000000648b07220 */ /* 0x080fe20000410000 */
[----:B------:R-:W-:Y:S01]  /*a690*/  SHF.R.U64 R21, R21, 0x3, RZ ;  /* 0x0000000315157819 */ /* 0x000fe200000012ff */
[----:B------:R-:W-:Y:S01]  /*a6a0*/  SYNCS.ARRIVE.TRANS64.RED.A1T0 RZ, [UR5], RZ ;  /* 0x000000ffffff79a7 */ /* 0x000fe20008100405 */
[----:B------:R-:W-:Y:S01]  /*a6b0*/  SHF.R.U64 R10, R10, 0x3, RZ ;  /* 0x000000030a0a7819 */ /* 0x000fe200000012ff */
[-C--:B------:R-:W-:Y:S01]  /*a6c0*/  FMUL.FTZ R76, R76, R6.reuse ;  /* 0x000000064c4c7220 */ /* 0x080fe20000410000 */
[----:B------:R-:W-:Y:S01]  /*a6d0*/  SHF.R.U64 R57, R57, 0x3, RZ ;  /* 0x0000000339397819 */ /* 0x000fe200000012ff */
[-C--:B------:R-:W-:Y:S01]  /*a6e0*/  FMUL.FTZ R81, R81, R6.reuse ;  /* 0x0000000651517220 */ /* 0x080fe20000410000 */
[----:B------:R-:W-:Y:S01]  /*a6f0*/  LOP3.LUT R20, R53, 0x380, RZ, 0xc0, !PT ;  /* 0x0000038035147812 */ /* 0x000fe200078ec0ff */
[-C--:B------:R-:W-:Y:S01]  /*a700*/  FMUL.FTZ R80, R80, R6.reuse ;  /* 0x0000000650507220 */ /* 0x080fe20000410000 */
[----:B------:R-:W-:Y:S01]  /*a710*/  SHF.R.U64 R33, R33, 0x3, RZ ;  /* 0x0000000321217819 */ /* 0x000fe200000012ff */
[----:B------:R-:W-:Y:S01]  /*a720*/  FMUL.FTZ R84, R84, R6 ;  /* 0x0000000654547220 */ /* 0x000fe20000410000 */
[----:B------:R-:W-:Y:S01]  /*a730*/  LOP3.LUT R154, R21, R52, RZ, 0x3c, !PT ;  /* 0x00000034159a7212 */ /* 0x000fe200078e3cff */
[-C--:B------:R-:W-:Y:S01]  /*a740*/  FMUL.FTZ R89, R89, R6.reuse ;  /* 0x0000000659597220 */ /* 0x080fe20000410000 */
[----:B------:R-:W-:Y:S01]  /*a750*/  LOP3.LUT R10, R10, R69, RZ, 0x3c, !PT ;  /* 0x000000450a0a7212 */ /* 0x000fe200078e3cff */
[-C--:B------:R-:W-:Y:S01]  /*a760*/  FMUL.FTZ R88, R88, R6.reuse ;  /* 0x0000000658587220 */ /* 0x080fe20000410000 */
[----:B------:R-:W-:Y:S01]  /*a770*/  IADD3 R52, P3, R160, 0x1000, RZ ;  /* 0x00001000a0347810 */ /* 0x000fe20007f7e0ff */
[----:B------:R-:W-:Y:S01]  /*a780*/  FMUL.FTZ R92, R92, R6 ;  /* 0x000000065c5c7220 */ /* 0x000fe20000410000 */
[----:B------:R-:W-:Y:S01]  /*a790*/  LOP3.LUT R156, R57, R32, RZ, 0x3c, !PT ;  /* 0x00000020399c7212 */ /* 0x000fe200078e3cff */
[-C--:B------:R-:W-:Y:S01]  /*a7a0*/  FMUL.FTZ R97, R97, R6.reuse ;  /* 0x0000000661617220 */ /* 0x080fe20000410000 */
[----:B------:R-:W-:Y:S01]  /*a7b0*/  IADD3 R57, P6, R160, 0x4000, RZ ;  /* 0x00004000a0397810 */ /* 0x000fe20007fde0ff */
[-C--:B------:R-:W-:Y:S01]  /*a7c0*/  FMUL.FTZ R96, R96, R6.reuse ;  /* 0x0000000660607220 */ /* 0x080fe20000410000 */
[----:B------:R-:W-:Y:S01]  /*a7d0*/  IADD3 R69, P2, R160, 0x7000, RZ ;  /* 0x00007000a0457810 */ /* 0x000fe20007f5e0ff */
[-C--:B------:R-:W-:Y:S01]  /*a7e0*/  FMUL.FTZ R100, R100, R6.reuse ;  /* 0x0000000664647220 */ /* 0x080fe20000410000 */
[----:B------:R-:W-:Y:S01]  /*a7f0*/  SHF.R.U64 R20, R20, 0x3, RZ ;  /* 0x0000000314147819 */ /* 0x000fe200000012ff */
[----:B------:R-:W-:Y:S01]  /*a800*/  FMUL.FTZ R104, R104, R6 ;  /* 0x0000000668687220 */ /* 0x000fe20000410000 */
[----:B------:R-:W-:Y:S01]  /*a810*/  LOP3.LUT R152, R33, R56, RZ, 0x3c, !PT ;  /* 0x0000003821987212 */ /* 0x000fe200078e3cff */
[-C--:B------:R-:W-:Y:S01]  /*a820*/  FMUL.FTZ R108, R108, R6.reuse ;  /* 0x000000066c6c7220 */ /* 0x080fe20000410000 */
[----:B------:R-:W-:Y:S01]  /*a830*/  IADD3 R33, P4, R160, 0x2000, RZ ;  /* 0x00002000a0217810 */ /* 0x000fe20007f9e0ff */
[-C--:B------:R-:W-:Y:S01]  /*a840*/  FMUL.FTZ R112, R112, R6.reuse ;  /* 0x0000000670707220 */ /* 0x080fe20000410000 */
[----:B------:R-:W-:Y:S01]  /*a850*/  LOP3.LUT R21, R52, 0x380, RZ, 0xc0, !PT ;  /* 0x0000038034157812 */ /* 0x000fe200078ec0ff */
[-C--:B------:R-:W-:Y:S01]  /*a860*/  FMUL.FTZ R116, R116, R6.reuse ;  /* 0x0000000674747220 */ /* 0x080fe20000410000 */
        /* <DEDUP_REMOVED lines=9> */
[-C--:B------:R-:W-:Y:S01]  /*a900*/  FMUL.FTZ R133, R133, R6.reuse ;  /* 0x0000000685857220 */ /* 0x080fe20000410000 */
[----:B------:R-:W-:Y:S01]  /*a910*/  SHF.R.U64 R56, R56, 0x3, RZ ;  /* 0x0000000338387819 */ /* 0x000fe200000012ff */
[-C--:B------:R-:W-:Y:S01]  /*a920*/  FMUL.FTZ R132, R132, R6.reuse ;  /* 0x0000000684847220 */ /* 0x080fe20000410000 */
[----:B------:R-:W-:Y:S01]  /*a930*/  SHF.R.U64 R68, R68, 0x3, RZ ;  /* 0x0000000344447819 */ /* 0x000fe200000012ff */
[-C--:B------:R-:W-:Y:S01]  /*a940*/  FMUL.FTZ R137, R137, R6.reuse ;  /* 0x0000000689897220 */ /* 0x080fe20000410000 */
[----:B------:R-:W-:Y:S01]  /*a950*/  SHF.R.U64 R32, R20, 0x3, RZ ;  /* 0x0000000314207819 */ /* 0x000fe200000012ff */
[----:B------:R-:W-:Y:S01]  /*a960*/  FMUL.FTZ R136, R136, R6 ;  /* 0x0000000688887220 */ /* 0x000fe20000410000 */
[----:B------:R-:W-:Y:S01]  /*a970*/  LOP3.LUT R20, R21, R52, RZ, 0x3c, !PT ;  /* 0x0000003415147212 */ /* 0x000fe200078e3cff */
[-C--:B------:R-:W-:Y:S01]  /*a980*/  FMUL.FTZ R141, R141, R6.reuse ;  /* 0x000000068d8d7220 */ /* 0x080fe20000410000 */
[----:B------:R-:W-:Y:S01]  /*a990*/  LOP3.LUT R56, R56, R57, RZ, 0x3c, !PT ;  /* 0x0000003938387212 */ /* 0x000fe200078e3cff */
[-C--:B------:R-:W-:Y:S01]  /*a9a0*/  FMUL.FTZ R140, R140, R6.reuse ;  /* 0x000000068c8c7220 */ /* 0x080fe20000410000 */
[----:B------:R-:W-:Y:S01]  /*a9b0*/  IADD3.X R21, RZ, R161, RZ, P3, !PT ;  /* 0x000000a1ff157210 */ /* 0x000fe20001ffe4ff */
[-C--:B------:R-:W-:Y:S01]  /*a9c0*/  FMUL.FTZ R145, R145, R6.reuse ;  /* 0x0000000691917220 */ /* 0x080fe20000410000 */
[----:B------:R-:W-:Y:S01]  /*a9d0*/  LOP3.LUT R68, R68, R69, RZ, 0x3c, !PT ;  /* 0x0000004544447212 */ /* 0x000fe200078e3cff */
[--C-:B------:R-:W-:Y:S01]  /*a9e0*/  IMAD.X R69, RZ, RZ, R161.reuse, P2 ;  /* 0x000000ffff457224 */ /* 0x100fe200010e06a1 */
[----:B------:R-:W-:Y:S01]  /*a9f0*/  IADD3 R57, P3, R160, 0x8000, RZ ;  /* 0x00008000a0397810 */ /* 0x000fe20007f7e0ff */
[-C--:B------:R-:W-:Y:S01]  /*aa00*/  FMUL.FTZ R144, R144, R6.reuse ;  /* 0x0000000690907220 */ /* 0x080fe20000410000 */
[----:B------:R-:W-:Y:S01]  /*aa10*/  IADD3 R123, P2, R160, 0xe000, RZ ;  /* 0x0000e000a07b7810 */ /* 0x000fe20007f5e0ff */
[----:B------:R-:W-:Y:S01]  /*aa20*/  FMUL.FTZ R149, R149, R6 ;  /* 0x0000000695957220 */ /* 0x000fe20000410000 */
[----:B------:R-:W-:Y:S01]  /*aa30*/  F2FP.F16.F32.PACK_AB R24, R25, R24 ;  /* 0x000000181918723e */ /* 0x000fe200000000ff */
[----:B------:R-:W-:Y:S01]  /*aa40*/  FMUL.FTZ R148, R148, R6 ;  /* 0x0000000694947220 */ /* 0x000fe20000410000 */
[----:B------:R-:W-:Y:S01]  /*aa50*/  F2FP.F16.F32.PACK_AB R25, R27, R26 ;  /* 0x0000001a1b19723e */ /* 0x000fe200000000ff */
[----:B------:R-:W-:Y:S01]  /*aa60*/  USHF.R.S32.HI UR12, URZ, 0x1f, UR14 ;  /* 0x0000001f3f0c7899 */ /* 0x000fe2000801140e */
[----:B------:R-:W-:Y:S01]  /*aa70*/  F2FP.F16.F32.PACK_AB R27, R31, R17 ;  /* 0x000000111f1b723e */ /* 0x000fe200000000ff */
[--C-:B------:R-:W-:Y:S01]  /*aa80*/  IMAD.X R31, RZ, RZ, R161.reuse, P3 ;  /* 0x000000ffff1f7224 */ /* 0x100fe200018e06a1 */
[----:B------:R-:W-:Y:S01]  /*aa90*/  LOP3.LUT R122, R123, 0x380, RZ, 0xc0, !PT ;  /* 0x000003807b7a7812 */ /* 0x000fe200078ec0ff */
[----:B------:R-:W-:Y:S01]  /*aaa0*/  IMAD.U32 R127, RZ, RZ, UR7 ;  /* 0x00000007ff7f7e24 */ /* 0x000fe2000f8e00ff */
[----:B------:R-:W-:Y:S01]  /*aab0*/  MOV R199, R130 ;  /* 0x0000008200c77202 */ /* 0x000fe20000000f00 */
[----:B------:R-:W-:Y:S01]  /*aac0*/  IMAD.U32 R127, RZ, RZ, UR6 ;  /* 0x00000006ff7f7e24 */ /* 0x000fe2000f8e00ff */
[----:B------:R-:W-:Y:S01]  /*aad0*/  IADD3 R130, P3, R160, 0xf000, RZ ;  /* 0x0000f000a0827810 */ /* 0x000fe20007f7e0ff */
[----:B------:R-:W-:Y:S01]  /*aae0*/  ULDC.64 UR6, c[0x0][0xb88] ;  /* 0x0002e20000067ab9 */ /* 0x000fe20000000a00 */
[----:B------:R-:W-:Y:S01]  /*aaf0*/  SHF.R.U64 R122, R122, 0x3, RZ ;  /* 0x000000037a7a7819 */ /* 0x000fe200000012ff */
[----:B------:R-:W-:Y:S01]  /*ab00*/  ULDC UR5, c[0x0][0xa88] ;  /* 0x0002a20000057ab9 */ /* 0x000fe20000000800 */
[----:B------:R-:W-:Y:S01]  /*ab10*/  LOP3.LUT R17, R130, 0x380, RZ, 0xc0, !PT ;  /* 0x0000038082117812 */ /* 0x000fe200078ec0ff */
[--C-:B------:R-:W-:Y:S01]  /*ab20*/  IMAD.X R131, RZ, RZ, R161.reuse, P3 ;  /* 0x000000ffff837224 */ /* 0x100fe200018e06a1 */
[----:B------:R-:W-:Y:S01]  /*ab30*/  LOP3.LUT R122, R122, R123, RZ, 0x3c, !PT ;  /* 0x0000007b7a7a7212 */ /* 0x000fe200078e3cff */
[----:B------:R-:W-:Y:S01]  /*ab40*/  IMAD.X R123, RZ, RZ, R161, P2 ;  /* 0x000000ffff7b7224 */ /* 0x000fe200010e06a1 */
[----:B------:R-:W-:Y:S01]  /*ab50*/  LOP3.LUT R8, R73, 0x380, RZ, 0xc0, !PT ;  /* 0x0000038049087812 */ /* 0x000fe200078ec0ff */
[----:B------:R-:W-:Y:S01]  /*ab60*/  ULDC.64 UR8, c[0x0][0xae8] ;  /* 0x0002ba0000087ab9 */ /* 0x000fe20000000a00 */
[----:B------:R-:W-:-:S02]  /*ab70*/  SHF.R.U64 R17, R17, 0x3, RZ ;  /* 0x0000000311117819 */ /* 0x000fc400000012ff */
[----:B0-----:R-:W-:Y:S02]  /*ab80*/  ISETP.NE.AND P2, PT, R198, 0x1, PT ;  /* 0x00000001c600780c */ /* 0x001fe40003f45270 */
[----:B------:R-:W-:Y:S02]  /*ab90*/  SHF.R.U64 R8, R8, 0x3, RZ ;  /* 0x0000000308087819 */ /* 0x000fe400000012ff */
[----:B------:R-:W-:Y:S02]  /*aba0*/  LOP3.LUT R130, R17, R130, RZ, 0x3c, !PT ;  /* 0x0000008211827212 */ /* 0x000fe400078e3cff */
[----:B------:R-:W-:Y:S02]  /*abb0*/  MOV R17, R4 ;  /* 0x0000000400117202 */ /* 0x000fe40000000f00 */
[----:B------:R-:W0:Y:S01]  /*abc0*/  LDC R4, c[0x0][0xc38] ;  /* 0x00030e00ff047b82 */ /* 0x000e220000000800 */
[----:B------:R-:W-:-:S07]  /*abd0*/  F2FP.F16.F32.PACK_AB R26, R29, R28 ;  /* 0x0000001c1d1a723e */ /* 0x000fce00000000ff */
[----:B------:R-:W-:Y:S01]  /*abe0*/  BAR.SYNC.DEFER_BLOCKING 0x1, 0x100 ;  /* 0x0044000000007b1d */ /* 0x000fe20000010000 */
[----:B------:R-:W-:Y:S02]  /*abf0*/  LOP3.LUT R8, R8, R73, RZ, 0x3c, !PT ;  /* 0x0000004908087212 */ /* 0x000fe400078e3cff */
[----:B------:R-:W-:Y:S02]  /*ac00*/  LOP3.LUT R12, R65, 0x380, RZ, 0xc0, !PT ;  /* 0x00000380410c7812 */ /* 0x000fe400078ec0ff */
[----:B------:R-:W-:Y:S02]  /*ac10*/  LOP3.LUT R53, R30, 0x380, RZ, 0xc0, !PT ;  /* 0x000003801e357812 */ /* 0x000fe400078ec0ff */
[----:B------:R-:W-:Y:S02]  /*ac20*/  SHF.R.U64 R12, R12, 0x3, RZ ;  /* 0x000000030c0c7819 */ /* 0x000fe400000012ff */
[----:B------:R-:W-:Y:S02]  /*ac30*/  SHF.R.U64 R53, R53, 0x3, RZ ;  /* 0x0000000335357819 */ /* 0x000fe400000012ff */
[----:B------:R-:W-:-:S02]  /*ac40*/  R2UR UR15, R215 ;  /* 0x00000000d70f72ca */ /* 0x000fc400000e0000 */
[----:B------:R-:W-:Y:S02]  /*ac50*/  LOP3.LUT R12, R12, R65, RZ, 0x3c, !PT ;  /* 0x000000410c0c7212 */ /* 0x000fe400078e3cff */
[----:B------:R-:W-:Y:S02]  /*ac60*/  LOP3.LUT R158, R53, R30, RZ, 0x3c, !PT ;  /* 0x0000001e359e7212 */ /* 0x000fe400078e3cff */
[C---:B------:R-:W-:Y:S02]  /*ac70*/  IADD3 R53, P5, R160.reuse, 0x3000, RZ ;  /* 0x00003000a0357810 */ /* 0x040fe40007fbe0ff */
[C---:B------:R-:W-:Y:S02]  /*ac80*/  IADD3 R61, P0, R160.reuse, 0x5000, RZ ;  /* 0x00005000a03d7810 */ /* 0x040fe40007f1e0ff */
[----:B------:R-:W-:Y:S02]  /*ac90*/  IADD3 R65, P1, R160, 0x6000, RZ ;  /* 0x00006000a0417810 */ /* 0x000fe40007f3e0ff */
[----:B------:R-:W-:Y:S01]  /*aca0*/  MOV R134, R134 ;  /* 0x0000008600867202 */ /* 0x000fe20000000f00 */
[----:B------:R1:W-:Y:S01]  /*acb0*/  STSM.16.M88.4 [R199], R24 ;  /* 0x00000018c7007844 */ /* 0x0003e20000000200 */
[----:B------:R-:W-:-:S02]  /*acc0*/  LOP3.LUT R52, R53, 0x380, RZ, 0xc0, !PT ;  /* 0x0000038035347812 */ /* 0x000fc400078ec0ff */
[----:B------:R-:W-:Y:S02]  /*acd0*/  LOP3.LUT R60, R61, 0x380, RZ, 0xc0, !PT ;  /* 0x000003803d3c7812 */ /* 0x000fe400078ec0ff */
[----:B------:R-:W-:Y:S02]  /*ace0*/  LOP3.LUT R64, R65, 0x380, RZ, 0xc0, !PT ;  /* 0x0000038041407812 */ /* 0x000fe400078ec0ff */
[----:B------:R-:W-:Y:S02]  /*acf0*/  LOP3.LUT R30, R57, 0x380, RZ, 0xc0, !PT ;  /* 0x00000380391e7812 */ /* 0x000fe400078ec0ff */
[----:B------:R-:W-:Y:S02]  /*ad00*/  IADD3 R135, RZ, -UR16, RZ ;  /* 0x80000010ff877c10 */ /* 0x000fe4000fffe0ff */
[----:B------:R-:W-:Y:S02]  /*ad10*/  LOP3.LUT R6, R107, 0x380, RZ, 0xc0, !PT ;  /* 0x000003806b067812 */ /* 0x000fe400078ec0ff */
[----:B------:R-:W-:Y:S01]  /*ad20*/  SHF.R.U64 R52, R52, 0x3, RZ ;  /* 0x0000000334347819 */ /* 0x000fe200000012ff */
[----:B0-----:R-:W-:Y:S01]  /*ad30*/  IMAD R135, R4, R135, UR15 ;  /* 0x0000000f04877e24 */ /* 0x001fe2000f8e0287 */
[----:B------:R-:W-:Y:S01]  /*ad40*/  SHF.R.U64 R60, R60, 0x3, RZ ;  /* 0x000000033c3c7819 */ /* 0x000fe200000012ff */
[----:B-1----:R-:W0:Y:S01]  /*ad50*/  LDC.64 R24, c[0x0][0xb98] ;  /* 0x0002e600ff187b82 */ /* 0x002e220000000a00 */
[----:B------:R-:W-:-:S02]  /*ad60*/  MOV R27, R8 ;  /* 0x00000008001b7202 */ /* 0x000fc40000000f00 */
[----:B------:R-:W-:Y:S02]  /*ad70*/  SHF.R.U64 R64, R64, 0x3, RZ ;  /* 0x0000000340407819 */ /* 0x000fe400000012ff */
[----:B------:R-:W-:Y:S02]  /*ad80*/  SHF.R.U64 R30, R30, 0x3, RZ ;  /* 0x000000031e1e7819 */ /* 0x000fe400000012ff */
[----:B------:R-:W-:Y:S01]  /*ad90*/  SHF.R.U64 R6, R6, 0x3, RZ ;  /* 0x0000000306067819 */ /* 0x000fe200000012ff */
[----:B------:R-:W1:Y:S01]  /*ada0*/  @P2 LDC R8, c[0x0][0xbec] ;  /* 0x0002fb00ff082b82 */ /* 0x000e620000000800 */
[----:B------:R-:W-:Y:S02]  /*adb0*/  F2FP.F16.F32.PACK_AB R40, R41, R40 ;  /* 0x000000282928723e */ /* 0x000fe400000000ff */
[----:B------:R-:W-:Y:S02]  /*adc0*/  F2FP.F16.F32.PACK_AB R41, R43, R42 ;  /* 0x0000002a2b29723e */ /* 0x000fe400000000ff */
[----:B------:R-:W-:Y:S01]  /*add0*/  LOP3.LUT R32, R32, R33, RZ, 0x3c, !PT ;  /* 0x0000002120207212 */ /* 0x000fe200078e3cff */
[--C-:B------:R-:W-:Y:S01]  /*ade0*/  IMAD.X R33, RZ, RZ, R161.reuse, P4 ;  /* 0x000000ffff217224 */ /* 0x100fe200020e06a1 */
[----:B------:R-:W-:Y:S01]  /*adf0*/  LOP3.LUT R52, R52, R53, RZ, 0x3c, !PT ;  /* 0x0000003534347212 */ /* 0x000fe200078e3cff */
[----:B------:R-:W2:Y:S01]  /*ae00*/  @P2 LDC R9, c[0x0][0xbf0] ;  /* 0x0002fc00ff092b82 */ /* 0x000ea20000000800 */
[----:B------:R-:W-:Y:S01]  /*ae10*/  LOP3.LUT R60, R60, R61, RZ, 0x3c, !PT ;  /* 0x0000003d3c3c7212 */ /* 0x000fe200078e3cff */
[--C-:B------:R-:W-:Y:S01]  /*ae20*/  IMAD.X R53, RZ, RZ, R161.reuse, P5 ;  /* 0x000000ffff357224 */ /* 0x100fe200028e06a1 */
[----:B------:R-:W-:Y:S01]  /*ae30*/  LOP3.LUT R64, R64, R65, RZ, 0x3c, !PT ;  /* 0x0000004140407212 */ /* 0x000fe200078e3cff */
[--C-:B------:R-:W-:Y:S01]  /*ae40*/  IMAD.X R65, RZ, RZ, R161.reuse, P1 ;  /* 0x000000ffff417224 */ /* 0x100fe200008e06a1 */
[----:B------:R-:W-:Y:S01]  /*ae50*/  LOP3.LUT R30, R30, R57, RZ, 0x3c, !PT ;  /* 0x000000391e1e7212 */ /* 0x000fe200078e3cff */
[----:B------:R-:W-:Y:S01]  /*ae60*/  IMAD.X R57, RZ, RZ, R161, P6 ;  /* 0x000000ffff397224 */ /* 0x000fe200030e06a1 */
[----:B------:R-:W-:Y:S01]  /*ae70*/  F2FP.F16.F32.PACK_AB R43, R47, R46 ;  /* 0x0000002e2f2b723e */ /* 0x000fe200000000ff */
[----:B------:R-:W-:Y:S01]  /*ae80*/  IMAD R47, R135, 0x80, R223 ;  /* 0x00000080872f7824 */ /* 0x000fe200078e02df */
[----:B------:R-:W-:-:S02]  /*ae90*/  LOP3.LUT R6, R6, R107, RZ, 0x3c, !PT ;  /* 0x0000006b06067212 */ /* 0x000fc400078e3cff */
[----:B------:R-:W-:Y:S02]  /*aea0*/  IADD3.X R61, RZ, R161, RZ, P0, !PT ;  /* 0x000000a1ff3d7210 */ /* 0x000fe400007fe4ff */
[C---:B------:R-:W-:Y:S02]  /*aeb0*/  IADD3 R73, P4, R160.reuse, 0x9000, RZ ;  /* 0x00009000a0497810 */ /* 0x040fe40007f9e0ff */
[C---:B------:R-:W-:Y:S01]  /*aec0*/  IADD3 R107, P5, R160.reuse, 0xa000, RZ ;  /* 0x0000a000a06b7810 */ /* 0x040fe20007fbe0ff */
[----:B-1----:R-:W-:Y:S01]  /*aed0*/  @P2 IMAD.HI.U32 R8, R47, R8, RZ ;  /* 0x000000082f082227 */ /* 0x002fe200078e00ff */
[C---:B------:R-:W-:Y:S02]  /*aee0*/  IADD3 R111, P6, R160.reuse, 0xb000, RZ ;  /* 0x0000b000a06f7810 */ /* 0x040fe40007fde0ff */
[C---:B------:R-:W-:Y:S02]  /*aef0*/  IADD3 R115, P0, R160.reuse, 0xc000, RZ ;  /* 0x0000c000a0737810 */ /* 0x040fe40007f1e0ff */
[----:B------:R-:W-:-:S02]  /*af00*/  IADD3 R119, P1, R160, 0xd000, RZ ;  /* 0x0000d000a0777810 */ /* 0x000fc40007f3e0ff */
[----:B------:R-:W-:Y:S02]  /*af10*/  LOP3.LUT R72, R73, 0x380, RZ, 0xc0, !PT ;  /* 0x0000038049487812 */ /* 0x000fe400078ec0ff */
[----:B------:R-:W-:Y:S02]  /*af20*/  LOP3.LUT R106, R107, 0x380, RZ, 0xc0, !PT ;  /* 0x000003806b6a7812 */ /* 0x000fe400078ec0ff */
[----:B------:R-:W-:Y:S02]  /*af30*/  LOP3.LUT R110, R111, 0x380, RZ, 0xc0, !PT ;  /* 0x000003806f6e7812 */ /* 0x000fe400078ec0ff */
[----:B------:R-:W-:Y:S02]  /*af40*/  LOP3.LUT R114, R115, 0x380, RZ, 0xc0, !PT ;  /* 0x0000038073727812 */ /* 0x000fe400078ec0ff */
[----:B------:R-:W-:Y:S02]  /*af50*/  LOP3.LUT R118, R119, 0x380, RZ, 0xc0, !PT ;  /* 0x0000038077767812 */ /* 0x000fe400078ec0ff */
[----:B------:R-:W-:-:S02]  /*af60*/  LOP3.LUT R29, R160, 0x380, RZ, 0xc0, !PT ;  /* 0x00000380a01d7812 */ /* 0x000fc400078ec0ff */
[----:B------:R-:W-:Y:S01]  /*af70*/  F2FP.F16.F32.PACK_AB R5, R35, R34 ;  /* 0x000000222305723e */ /* 0x000fe200000000ff */
[----:B------:R-:W-:Y:S01]  /*af80*/  IMAD.MOV.U32 R35, RZ, RZ, R47 ;  /* 0x000000ffff237224 */ /* 0x000fe200078e002f */
[----:B------:R-:W-:Y:S01]  /*af90*/  SHF.R.U64 R72, R72, 0x3, RZ ;  /* 0x0000000348487819 */ /* 0x000fe200000012ff */
[----:B0-----:R-:W-:Y:S01]  /*afa0*/  IMAD R34, R24, UR12, RZ ;  /* 0x0000000c18227c24 */ /* 0x001fe2000f8e02ff */
[----:B------:R-:W-:Y:S02]  /*afb0*/  SHF.R.U64 R106, R106, 0x3, RZ ;  /* 0x000000036a6a7819 */ /* 0x000fe400000012ff */
[----:B------:R-:W-:Y:S01]  /*afc0*/  SHF.R.U64 R110, R110, 0x3, RZ ;  /* 0x000000036e6e7819 */ /* 0x000fe200000012ff */
[----:B------:R-:W-:Y:S01]  /*afd0*/  IMAD R34, R25, UR14, R34 ;  /* 0x0000000e19227c24 */ /* 0x000fe2000f8e0222 */
[----:B------:R-:W-:Y:S01]  /*afe0*/  SHF.R.U64 R114, R114, 0x3, RZ ;  /* 0x0000000372727819 */ /* 0x000fe200000012ff */
[----:B------:R-:W-:Y:S01]  /*aff0*/  IMAD.WIDE.U32 R24, R24, UR14, R126 ;  /* 0x0000000e18187c25 */ /* 0x000fe2000f8e007e */
[----:B------:R-:W-:-:S02]  /*b000*/  SHF.R.U64 R118, R118, 0x3, RZ ;  /* 0x0000000376767819 */ /* 0x000fc400000012ff */
[----:B------:R-:W-:Y:S02]  /*b010*/  SHF.R.U64 R29, R29, 0x3, RZ ;  /* 0x000000031d1d7819 */ /* 0x000fe400000012ff */
[----:B------:R-:W-:Y:S02]  /*b020*/  MOV R26, R6 ;  /* 0x00000006001a7202 */ /* 0x000fe40000000f00 */
[----:B--2---:R-:W-:Y:S02]  /*b030*/  @P2 SHF.R.U32.HI R35, RZ, R9, R8 ;  /* 0x00000009ff232219 */ /* 0x004fe40000011608 */
[----:B------:R-:W-:Y:S02]  /*b040*/  MOV R15, R14 ;  /* 0x0000000e000f7202 */ /* 0x000fe40000000f00 */
[----:B------:R-:W-:Y:S02]  /*b050*/  F2FP.F16.F32.PACK_AB R4, R175, R171 ;  /* 0x000000abaf04723e */ /* 0x000fe400000000ff */
[----:B------:R-:W-:-:S02]  /*b060*/  F2FP.F16.F32.PACK_AB R6, R174, R36 ;  /* 0x00000024ae06723e */ /* 0x000fc400000000ff */
[----:B------:R-:W-:Y:S01]  /*b070*/  F2FP.F16.F32.PACK_AB R7, R39, R38 ;  /* 0x000000262707723e */ /* 0x000fe200000000ff */
[----:B------:R-:W-:Y:S01]  /*b080*/  IMAD.MOV R39, RZ, RZ, -R35 ;  /* 0x000000ffff277224 */ /* 0x000fe200078e0a23 */
[----:B------:R-:W-:Y:S02]  /*b090*/  F2FP.F16.F32.PACK_AB R48, R49, R48 ;  /* 0x000000303130723e */ /* 0x000fe400000000ff */
[----:B------:R-:W-:Y:S01]  /*b0a0*/  LOP3.LUT R72, R72, R73, RZ, 0x3c, !PT ;  /* 0x0000004948487212 */ /* 0x000fe200078e3cff */
[----:B------:R0:W-:Y:S01]  /*b0b0*/  STSM.16.M88.4 [R15], R4 ;  /* 0x000000040f007844 */ /* 0x0001e20000000200 */
[----:B------:R-:W-:Y:S01]  /*b0c0*/  LOP3.LUT R106, R106, R107, RZ, 0x3c, !PT ;  /* 0x0000006b6a6a7212 */ /* 0x000fe200078e3cff */
[--C-:B------:R-:W-:Y:S01]  /*b0d0*/  IMAD.X R107, RZ, RZ, R161.reuse, P5 ;  /* 0x000000ffff6b7224 */ /* 0x100fe200028e06a1 */
[----:B------:R-:W-:Y:S01]  /*b0e0*/  LOP3.LUT R110, R110, R111, RZ, 0x3c, !PT ;  /* 0x0000006f6e6e7212 */ /* 0x000fe200078e3cff */
[--C-:B------:R-:W-:Y:S01]  /*b0f0*/  IMAD.X R111, RZ, RZ, R161.reuse, P6 ;  /* 0x000000ffff6f7224 */ /* 0x100fe200030e06a1 */
[----:B------:R-:W-:Y:S01]  /*b100*/  LOP3.LUT R114, R114, R115, RZ, 0x3c, !PT ;  /* 0x0000007372727212 */ /* 0x000fe200078e3cff */
[----:B------:R-:W-:Y:S01]  /*b110*/  IMAD.X R115, RZ, RZ, R161, P0 ;  /* 0x000000ffff737224 */ /* 0x000fe200000e06a1 */
[----:B------:R-:W-:Y:S01]  /*b120*/  LOP3.LUT R118, R118, R119, RZ, 0x3c, !PT ;  /* 0x0000007776767212 */ /* 0x000fe200078e3cff */
[----:B------:R-:W-:Y:S01]  /*b130*/  IMAD R39, R198, R39, R47 ;  /* 0x00000027c6277224 */ /* 0x000fe200078e022f */
[----:B------:R-:W-:Y:S01]  /*b140*/  LOP3.LUT R28, R29, R160, RZ, 0x3c, !PT ;  /* 0x000000a01d1c7212 */ /* 0x000fe200078e3cff */
[----:B------:R-:W-:Y:S01]  /*b150*/  IMAD.MOV.U32 R29, RZ, RZ, R161 ;  /* 0x000000ffff1d7224 */ /* 0x000fe200078e00a1 */
[----:B------:R-:W-:-:S02]  /*b160*/  MOV R150, R150 ;  /* 0x0000009600967202 */ /* 0x000fc40000000f00 */
[----:B------:R-:W-:Y:S02]  /*b170*/  F2FP.F16.F32.PACK_AB R42, R173, R44 ;  /* 0x0000002cad2a723e */ /* 0x000fe400000000ff */
[----:B------:R-:W-:Y:S02]  /*b180*/  F2FP.F16.F32.PACK_AB R49, R51, R50 ;  /* 0x000000323331723e */ /* 0x000fe400000000ff */
[-C--:B------:R-:W-:Y:S01]  /*b190*/  IADD3.X R73, RZ, R161.reuse, RZ, P4, !PT ;  /* 0x000000a1ff497210 */ /* 0x080fe200027fe4ff */
[----:B------:R-:W-:Y:S01]  /*b1a0*/  STSM.16.M88.4 [R150], R40 ;  /* 0x0000002896007844 */ /* 0x000fe20000000200 */
[----:B------:R-:W-:Y:S02]  /*b1b0*/  IADD3.X R119, RZ, R161, RZ, P1, !PT ;  /* 0x000000a1ff777210 */ /* 0x000fe40000ffe4ff */
[----:B------:R-:W-:Y:S02]  /*b1c0*/  MOV R160, R10 ;  /* 0x0000000a00a07202 */ /* 0x000fe40000000f00 */
[----:B------:R-:W-:-:S02]  /*b1d0*/  MOV R158, R158 ;  /* 0x0000009e009e7202 */ /* 0x000fc40000000f00 */
[----:B------:R-:W-:Y:S02]  /*b1e0*/  F2FP.F16.F32.PACK_AB R50, R197, R181 ;  /* 0x000000b5c532723e */ /* 0x000fe400000000ff */
[----:B------:R-:W-:Y:S02]  /*b1f0*/  F2FP.F16.F32.PACK_AB R51, R55, R54 ;  /* 0x000000363733723e */ /* 0x000fe400000000ff */
[----:B------:R-:W-:Y:S02]  /*b200*/  MOV R161, R12 ;  /* 0x0000000c00a17202 */ /* 0x000fe40000000f00 */
[----:B------:R-:W-:Y:S01]  /*b210*/  MOV R156, R156 ;  /* 0x0000009c009c7202 */ /* 0x000fe20000000f00 */
[----:B------:R-:W-:Y:S01]  /*b220*/  STSM.16.M88.4 [R158], R48 ;  /* 0x000000309e007844 */ /* 0x000fe20000000200 */
[----:B------:R-:W-:Y:S02]  /*b230*/  F2FP.F16.F32.PACK_AB R8, R196, R180 ;  /* 0x000000b4c408723e */ /* 0x000fe400000000ff */
[----:B------:R-:W-:-:S02]  /*b240*/  F2FP.F16.F32.PACK_AB R9, R59, R58 ;  /* 0x0000003a3b09723e */ /* 0x000fc400000000ff */
[----:B------:R-:W-:Y:S02]  /*b250*/  F2FP.F16.F32.PACK_AB R10, R195, R179 ;  /* 0x000000b3c30a723e */ /* 0x000fe400000000ff */
[----:B------:R-:W-:Y:S02]  /*b260*/  F2FP.F16.F32.PACK_AB R11, R63, R62 ;  /* 0x0000003e3f0b723e */ /* 0x000fe400000000ff */
[----:B------:R-:W-:Y:S02]  /*b270*/  MOV R154, R154 ;  /* 0x0000009a009a7202 */ /* 0x000fe40000000f00 */
[----:B------:R-:W-:Y:S01]  /*b280*/  F2FP.F16.F32.PACK_AB R12, R194, R178 ;  /* 0x000000b2c20c723e */ /* 0x000fe200000000ff */
[----:B------:R1:W-:Y:S01]  /*b290*/  STSM.16.M88.4 [R156], R8 ;  /* 0x000000089c007844 */ /* 0x0003e20000000200 */
[----:B------:R-:W-:Y:S02]  /*b2a0*/  F2FP.F16.F32.PACK_AB R13, R67, R66 ;  /* 0x00000042430d723e */ /* 0x000fe400000000ff */
[----:B------:R-:W-:-:S02]  /*b2b0*/  F2FP.F16.F32.PACK_AB R14, R193, R177 ;  /* 0x000000b1c10e723e */ /* 0x000fc400000000ff */
[----:B0-----:R-:W-:Y:S02]  /*b2c0*/  F2FP.F16.F32.PACK_AB R15, R71, R70 ;  /* 0x00000046470f723e */ /* 0x001fe400000000ff */
[----:B------:R-:W-:Y:S02]  /*b2d0*/  MOV R152, R152 ;  /* 0x0000009800987202 */ /* 0x000fe40000000f00 */
[----:B------:R-:W-:Y:S01]  /*b2e0*/  F2FP.F16.F32.PACK_AB R4, R192, R176 ;  /* 0x000000b0c004723e */ /* 0x000fe200000000ff */
[----:B------:R-:W-:Y:S01]  /*b2f0*/  STSM.16.M88.4 [R154], R12 ;  /* 0x0000000c9a007844 */ /* 0x000fe20000000200 */
[----:B------:R-:W-:Y:S02]  /*b300*/  F2FP.F16.F32.PACK_AB R5, R75, R74 ;  /* 0x0000004a4b05723e */ /* 0x000fe400000000ff */
[----:B------:R-:W-:Y:S02]  /*b310*/  F2FP.F16.F32.PACK_AB R6, R191, R76 ;  /* 0x0000004cbf06723e */ /* 0x000fe400000000ff */
[----:B------:R-:W-:-:S02]  /*b320*/  F2FP.F16.F32.PACK_AB R7, R79, R78 ;  /* 0x0000004e4f07723e */ /* 0x000fc400000000ff */
[----:B-1----:R-:W-:Y:S02]  /*b330*/  IADD3 R8, P0, R35, R24, RZ ;  /* 0x0000001823087210 */ /* 0x002fe40007f1e0ff */
[----:B------:R-:W-:Y:S01]  /*b340*/  F2FP.F16.F32.PACK_AB R80, R81, R80 ;  /* 0x000000505150723e */ /* 0x000fe200000000ff */
[----:B------:R0:W-:Y:S01]  /*b350*/  STSM.16.M88.4 [R152], R4 ;  /* 0x0000000498007844 */ /* 0x0001e20000000200 */
[----:B------:R-:W-:Y:S02]  /*b360*/  F2FP.F16.F32.PACK_AB R81, R83, R82 ;  /* 0x000000525351723e */ /* 0x000fe400000000ff */
[----:B------:R-:W-:Y:S02]  /*b370*/  F2FP.F16.F32.PACK_AB R88, R89, R88 ;  /* 0x000000585958723e */ /* 0x000fe400000000ff */
[----:B------:R-:W-:Y:S02]  /*b380*/  MOV R146, R146 ;  /* 0x0000009200927202 */ /* 0x000fe40000000f00 */
[----:B------:R-:W-:-:S02]  /*b390*/  F2FP.F16.F32.PACK_AB R82, R190, R84 ;  /* 0x00000054be52723e */ /* 0x000fc400000000ff */
[----:B------:R-:W-:Y:S02]  /*b3a0*/  F2FP.F16.F32.PACK_AB R83, R87, R86 ;  /* 0x000000565753723e */ /* 0x000fe400000000ff */
[----:B------:R-:W-:Y:S02]  /*b3b0*/  F2FP.F16.F32.PACK_AB R89, R91, R90 ;  /* 0x0000005a5b59723e */ /* 0x000fe400000000ff */
[----:B------:R-:W-:Y:S01]  /*b3c0*/  F2FP.F16.F32.PACK_AB R96, R97, R96 ;  /* 0x000000606160723e */ /* 0x000fe200000000ff */
[----:B------:R-:W-:Y:S01]  /*b3d0*/  STSM.16.M88.4 [R146], R80 ;  /* 0x0000005092007844 */ /* 0x000fe20000000200 */
[----:B------:R-:W-:Y:S02]  /*b3e0*/  MOV R142, R142 ;  /* 0x0000008e008e7202 */ /* 0x000fe40000000f00 */
[----:B0-----:R-:W-:Y:S02]  /*b3f0*/  SHF.R.S32.HI R4, RZ, 0x1f, R39 ;  /* 0x0000001fff047819 */ /* 0x001fe40000011427 */
[----:B------:R-:W-:-:S02]  /*b400*/  SHF.R.S32.HI R5, RZ, 0x1f, R35 ;  /* 0x0000001fff057819 */ /* 0x000fc40000011423 */
[----:B------:R-:W-:Y:S01]  /*b410*/  F2FP.F16.F32.PACK_AB R90, R189, R92 ;  /* 0x0000005cbd5a723e */ /* 0x000fe200000000ff */
[----:B------:R-:W-:Y:S01]  /*b420*/  IMAD R4, R4, UR6, RZ ;  /* 0x0000000604047c24 */ /* 0x000fe2000f8e02ff */
[----:B------:R-:W-:Y:S02]  /*b430*/  IADD3.X R9, R5, R25, R34, P0, !PT ;  /* 0x0000001905097210 */ /* 0x000fe400007fe422 */
[----:B------:R-:W-:Y:S01]  /*b440*/  F2FP.F16.F32.PACK_AB R91, R95, R94 ;  /* 0x0000005e5f5b723e */ /* 0x000fe200000000ff */
[----:B------:R-:W-:Y:S01]  /*b450*/  IMAD R11, R39, UR7, R4 ;  /* 0x00000007270b7c24 */ /* 0x000fe2000f8e0204 */
[----:B------:R-:W-:Y:S01]  /*b460*/  F2FP.F16.F32.PACK_AB R97, R99, R98 ;  /* 0x000000626361723e */ /* 0x000fe200000000ff */
[----:B------:R-:W-:Y:S01]  /*b470*/  IMAD.WIDE.U32 R8, R39, UR6, R8 ;  /* 0x0000000627087c25 */ /* 0x000fe2000f8e0008 */
[----:B------:R-:W-:Y:S01]  /*b480*/  MOV R138, R138 ;  /* 0x0000008a008a7202 */ /* 0x000fe20000000f00 */
[----:B------:R-:W-:Y:S01]  /*b490*/  STSM.16.M88.4 [R142], R88 ;  /* 0x000000588e007844 */ /* 0x000fe20000000200 */
[----:B------:R-:W-:Y:S01]  /*b4a0*/  F2FP.F16.F32.PACK_AB R98, R188, R100 ;  /* 0x00000064bc62723e */ /* 0x000fe200000000ff */
[----:B------:R-:W-:Y:S01]  /*b4b0*/  ULDC.64 UR6, c[0x0][0xb50] ;  /* 0x0002d40000067ab9 */ /* 0x000fe20000000a00 */
[----:B------:R-:W-:Y:S01]  /*b4c0*/  F2FP.F16.F32.PACK_AB R99, R103, R102 ;  /* 0x000000666763723e */ /* 0x000fe200000000ff */
[----:B------:R-:W-:Y:S01]  /*b4d0*/  IMAD.IADD R9, R9, 0x1, R11 ;  /* 0x0000000109097824 */ /* 0x000fe200078e020b */
[----:B------:R-:W-:-:S02]  /*b4e0*/  F2FP.F16.F32.PACK_AB R4, R187, R104 ;  /* 0x00000068bb04723e */ /* 0x000fc400000000ff */
[----:B------:R-:W-:Y:S01]  /*b4f0*/  F2FP.F16.F32.PACK_AB R5, R3, R18 ;  /* 0x000000120305723e */ /* 0x000fe200000000ff */
[----:B------:R-:W-:Y:S01]  /*b500*/  STSM.16.M88.4 [R138], R96 ;  /* 0x000000608a007844 */ /* 0x000fe20000000200 */
[----:B------:R-:W-:Y:S01]  /*b510*/  F2FP.F16.F32.PACK_AB R6, R186, R108 ;  /* 0x0000006cba06723e */ /* 0x000fe200000000ff */
[----:B------:R-:W-:Y:S01]  /*b520*/  IMAD R3, R198, UR5, RZ ;  /* 0x00000005c6037c24 */ /* 0x000fe2000f8e02ff */
[----:B------:R-:W-:Y:S02]  /*b530*/  F2FP.F16.F32.PACK_AB R7, R37, R45 ;  /* 0x0000002d2507723e */ /* 0x000fe400000000ff */
[----:B------:R-:W-:Y:S02]  /*b540*/  F2FP.F16.F32.PACK_AB R76, R185, R112 ;  /* 0x00000070b94c723e */ /* 0x000fe400000000ff */
[----:B------:R-:W-:Y:S01]  /*b550*/  F2FP.F16.F32.PACK_AB R77, R77, R85 ;  /* 0x000000554d4d723e */ /* 0x000fe200000000ff */
[----:B------:R0:W-:Y:S01]  /*b560*/  STSM.16.M88.4 [R134], R4 ;  /* 0x0000000486007844 */ /* 0x0001e20000000200 */
[----:B------:R-:W-:-:S02]  /*b570*/  F2FP.F16.F32.PACK_AB R78, R184, R116 ;  /* 0x00000074b84e723e */ /* 0x000fc400000000ff */
[----:B------:R-:W-:Y:S02]  /*b580*/  F2FP.F16.F32.PACK_AB R79, R93, R101 ;  /* 0x000000655d4f723e */ /* 0x000fe400000000ff */
[----:B------:R-:W-:Y:S02]  /*b590*/  LEA R11, P3, R8, UR6, 0x2 ;  /* 0x00000006080b7c11 */ /* 0x000fe4000f8610ff */
[----:B------:R-:W-:Y:S01]  /*b5a0*/  F2FP.F16.F32.PACK_AB R125, R121, R125 ;  /* 0x0000007d797d723e */ /* 0x000fe200000000ff */
[----:B------:R-:W-:Y:S01]  /*b5b0*/  STSM.16.M88.4 [R161], R76 ;  /* 0x0000004ca1007844 */ /* 0x000fe20000000200 */
[----:B------:R-:W-:Y:S02]  /*b5c0*/  F2FP.F16.F32.PACK_AB R126, R133, R132 ;  /* 0x00000084857e723e */ /* 0x000fe400000000ff */
[----:B------:R-:W-:Y:S01]  /*b5d0*/  F2FP.F16.F32.PACK_AB R127, R162, R163 ;  /* 0x000000a3a27f723e */ /* 0x000fe200000000ff */
[----:B------:R-:W-:Y:S01]  /*b5e0*/  SHFL.IDX PT, R24, R11, RZ, 0x1c1f ;  /* 0x001c1fff0b187589 */ /* 0x000fe200000e0000 */
[----:B------:R-:W-:-:S02]  /*b5f0*/  F2FP.F16.F32.PACK_AB R136, R137, R136 ;  /* 0x000000888988723e */ /* 0x000fc400000000ff */
[----:B------:R-:W-:Y:S01]  /*b600*/  F2FP.F16.F32.PACK_AB R137, R164, R165 ;  /* 0x000000a5a489723e */ /* 0x000fe200000000ff */
[----:B------:R-:W-:Y:S01]  /*b610*/  SHFL.IDX PT, R36, R11, 0x1, 0x1c1f ;  /* 0x003c1f000b247f89 */ /* 0x000fe200000e0000 */
[----:B0-----:R-:W-:Y:S02]  /*b620*/  F2FP.F16.F32.PACK_AB R4, R183, R120 ;  /* 0x00000078b704723e */ /* 0x001fe400000000ff */
[----:B------:R-:W-:Y:S02]  /*b630*/  F2FP.F16.F32.PACK_AB R5, R105, R109 ;  /* 0x0000006d6905723e */ /* 0x000fe400000000ff */
[----:B------:R-:W-:Y:S02]  /*b640*/  F2FP.F16.F32.PACK_AB R6, R182, R124 ;  /* 0x0000007cb606723e */ /* 0x000fe400000000ff */
[----:B------:R-:W-:Y:S02]  /*b650*/  F2FP.F16.F32.PACK_AB R7, R113, R117 ;  /* 0x000000757107723e */ /* 0x000fe400000000ff */
[----:B------:R-:W-:-:S02]  /*b660*/  F2FP.F16.F32.PACK_AB R124, R129, R128 ;  /* 0x00000080817c723e */ /* 0x000fc400000000ff */
[----:B------:R-:W-:Y:S01]  /*b670*/  F2FP.F16.F32.PACK_AB R138, R141, R140 ;  /* 0x0000008c8d8a723e */ /* 0x000fe200000000ff */
[----:B------:R-:W-:Y:S01]  /*b680*/  STSM.16.M88.4 [R160], R4 ;  /* 0x00000004a0007844 */ /* 0x000fe20000000200 */
[----:B------:R-:W-:Y:S02]  /*b690*/  F2FP.F16.F32.PACK_AB R139, R166, R167 ;  /* 0x000000a7a68b723e */ /* 0x000fe400000000ff */
[----:B------:R-:W-:Y:S01]  /*b6a0*/  F2FP.F16.F32.PACK_AB R144, R145, R144 ;  /* 0x000000909190723e */ /* 0x000fe200000000ff */
[----:B------:R-:W-:Y:S01]  /*b6b0*/  STSM.16.M88.4 [R27], R124 ;  /* 0x0000007c1b007844 */ /* 0x000fe20000000200 */
[----:B------:R-:W-:Y:S02]  /*b6c0*/  F2FP.F16.F32.PACK_AB R145, R168, R169 ;  /* 0x000000a9a891723e */ /* 0x000fe400000000ff */
[----:B------:R-:W-:Y:S01]  /*b6d0*/  F2FP.F16.F32.PACK_AB R146, R149, R148 ;  /* 0x000000949592723e */ /* 0x000fe200000000ff */
[----:B------:R0:W-:Y:S01]  /*b6e0*/  STSM.16.M88.4 [R26], R136 ;  /* 0x000000881a007844 */ /* 0x0001e20000000200 */
[----:B------:R-:W-:-:S02]  /*b6f0*/  F2FP.F16.F32.PACK_AB R147, R170, R172 ;  /* 0x000000acaa93723e */ /* 0x000fc400000000ff */
[----:B------:R-:W-:Y:S02]  /*b700*/  LEA.HI.X R9, R8, UR7, R9, 0x2, P3 ;  /* 0x0000000708097c11 */ /* 0x000fe400098f1409 */
[----:B------:R-:W-:Y:S01]  /*b710*/  LEA R12, R135, R222, 0x7 ;  /* 0x000000de870c7211 */ /* 0x000fe200078e38ff */
[----:B------:R1:W-:Y:S01]  /*b720*/  STSM.16.M88.4 [R17], R144 ;  /* 0x0000009011007844 */ /* 0x0003e20000000200 */
[----:B------:R-:W-:-:S03]  /*b730*/  LOP3.LUT P0, RZ, R220, 0x3, RZ, 0xc0, !PT ;  /* 0x00000003dcff7812 */ /* 0x000fc6000780c0ff */
[----:B------:R-:W2:Y:S01]  /*b740*/  SHFL.IDX PT, R25, R9, RZ, 0x1c1f ;  /* 0x001c1fff09197589 */ /* 0x000ea200000e0000 */
[C---:B------:R-:W-:Y:S01]  /*b750*/  VIADD R10, R12.reuse, 0x8 ;  /* 0x000000080c0a7836 */ /* 0x040fe20000000000 */
[-C--:B------:R-:W-:Y:S01]  /*b760*/  ISETP.GE.OR P1, PT, R12, R3.reuse, P0 ;  /* 0x000000030c00720c */ /* 0x080fe20000726670 */
[----:B------:R-:W-:Y:S03]  /*b770*/  BAR.SYNC.DEFER_BLOCKING 0x1, 0x100 ;  /* 0x0044000000007b1d */ /* 0x000fe60000010000 */
[----:B------:R-:W-:-:S05]  /*b780*/  ISETP.GE.OR P0, PT, R10, R3, P0 ;  /* 0x000000030a00720c */ /* 0x000fca0000706670 */
[----:B0-----:R-:W0:Y:S01]  /*b790*/  LDC.64 R26, c[0x0][0xae0] ;  /* 0x0002b800ff1a7b82 */ /* 0x001e220000000a00 */
[----:B------:R-:W3:Y:S07]  /*b7a0*/  SHFL.IDX PT, R37, R9, 0x1, 0x1c1f ;  /* 0x003c1f0009257f89 */ /* 0x000eee00000e0000 */
[----:B-1----:R-:W1:Y:S01]  /*b7b0*/  @P2 LDC R17, c[0x0][0xbec] ;  /* 0x0002fb00ff112b82 */ /* 0x002e620000000800 */
[----:B--2---:R-:W-:Y:S04]  /*b7c0*/  @!P1 ST.E desc[UR36][R24.64], R2 ;  /* 0x0000000218009985 */ /* 0x004fe8000c101924 */
[----:B---3--:R2:W-:Y:S04]  /*b7d0*/  @!P0 ST.E desc[UR36][R36.64], R0 ;  /* 0x0000000024008985 */ /* 0x0085e8000c101924 */
[----:B------:R3:W5:Y:S01]  /*b7e0*/  LD.E.128 R12, desc[UR36][R20.64] ;  /* 0x00000024140c7980 */ /* 0x000762000c101d00 */
[----:B------:R-:W-:-:S02]  /*b7f0*/  UIMAD UR5, UR11, UR8, URZ ;  /* 0x000000080b0572a4 */ /* 0x000fc4000f8e023f */
[----:B------:R-:W-:Y:S01]  /*b800*/  UIMAD.WIDE.U32 UR6, UR10, UR8, URZ ;  /* 0x000000080a0672a5 */ /* 0x000fe2000f8e003f */
[----:B------:R4:W5:Y:S01]  /*b810*/  LD.E.128 R8, desc[UR36][R28.64] ;  /* 0x000000241c087980 */ /* 0x000962000c101d00 */
[----:B--2---:R-:W-:-:S03]  /*b820*/  IMAD R0, R213, 0x20, R218 ;  /* 0x00000020d5007824 */ /* 0x004fc600078e02da */
[----:B------:R-:W5:Y:S01]  /*b830*/  LD.E.128 R32, desc[UR36][R32.64] ;  /* 0x0000002420207980 */ /* 0x000f62000c101d00 */
[----:B---3--:R-:W2:Y:S01]  /*b840*/  @P2 LDC R21, c[0x0][0xbf0] ;  /* 0x0002fc00ff152b82 */ /* 0x008ea20000000800 */
[----:B------:R-:W-:Y:S01]  /*b850*/  LEA R2, R135, R0, 0x7 ;  /* 0x0000000087027211 */ /* 0x000fe200078e38ff */
[----:B------:R-:W-:Y:S01]  /*b860*/  UIMAD UR5, UR10, UR9, UR5 ;  /* 0x000000090a0572a4 */ /* 0x000fe2000f8e0205 */
[----:B------:R-:W5:Y:S02]  /*b870*/  LD.E.128 R52, desc[UR36][R52.64] ;  /* 0x0000002434347980 */ /* 0x000f64000c101d00 */
[----:B------:R-:W-:Y:S01]  /*b880*/  ULDC.64 UR8, c[0x0][0xaf0] ;  /* 0x0002bc0000087ab9 */ /* 0x000fe20000000a00 */
[----:B-1----:R-:W-:Y:S01]  /*b890*/  @P2 IMAD.HI.U32 R0, R2, R17, RZ ;  /* 0x0000001102002227 */ /* 0x002fe200078e00ff */
[----:B------:R-:W-:Y:S01]  /*b8a0*/  UIADD3 UR7, UR7, UR5, URZ ;  /* 0x0000000507077290 */ /* 0x000fe2000fffe03f */
[----:B------:R-:W5:Y:S01]  /*b8b0*/  LD.E.128 R56, desc[UR36][R56.64] ;  /* 0x0000002438387980 */ /* 0x000f62000c101d00 */
[----:B------:R-:W-:Y:S01]  /*b8c0*/  UIMAD UR5, UR12, UR8, URZ ;  /* 0x000000080c0572a4 */ /* 0x000fe2000f8e023f */
[----:B------:R-:W-:Y:S01]  /*b8d0*/  IMAD.MOV.U32 R17, RZ, RZ, R2 ;  /* 0x000000ffff117224 */ /* 0x000fe200078e0002 */
[----:B------:R-:W-:Y:S01]  /*b8e0*/  UIMAD.WIDE.U32 UR6, UR14, UR8, UR6 ;  /* 0x000000080e0672a5 */ /* 0x000fe2000f8e0006 */
[----:B------:R-:W5:Y:S01]  /*b8f0*/  LD.E.128 R60, desc[UR36][R60.64] ;  /* 0x000000243c3c7980 */ /* 0x000f62000c101d00 */
[----:B------:R-:W-:-:S03]  /*b900*/  UIMAD UR5, UR14, UR9, UR5 ;  /* 0x000000090e0572a4 */ /* 0x000fc6000f8e0205 */
[----:B------:R-:W5:Y:S04]  /*b910*/  LD.E.128 R64, desc[UR36][R64.64] ;  /* 0x0000002440407980 */ /* 0x000f68000c101d00 */
[----:B------:R-:W5:Y:S01]  /*b920*/  LD.E.128 R68, desc[UR36][R68.64] ;  /* 0x0000002444447980 */ /* 0x000f62000c101d00 */
[----:B--2---:R-:W-:-:S03]  /*b930*/  @P2 SHF.R.U32.HI R17, RZ, R21, R0 ;  /* 0x00000015ff112219 */ /* 0x004fc60000011600 */
[----:B------:R4:W5:Y:S01]  /*b940*/  LD.E.128 R4, desc[UR36][R30.64] ;  /* 0x000000241e047980 */ /* 0x000962000c101d00 */
[--C-:B------:R-:W-:Y:S01]  /*b950*/  SHF.R.S32.HI R21, RZ, 0x1f, R17.reuse ;  /* 0x0000001fff157819 */ /* 0x100fe20000011411 */
[----:B------:R-:W-:Y:S01]  /*b960*/  IMAD.MOV R25, RZ, RZ, -R17 ;  /* 0x000000ffff197224 */ /* 0x000fe200078e0a11 */
[----:B------:R-:W-:Y:S01]  /*b970*/  UIADD3 UR7, UR7, UR5, URZ ;  /* 0x0000000507077290 */ /* 0x000fe2000fffe03f */
[----:B------:R-:W5:Y:S02]  /*b980*/  LD.E.128 R72, desc[UR36][R72.64] ;  /* 0x0000002448487980 */ /* 0x000f64000c101d00 */
[----:B0-----:R-:W-:Y:S02]  /*b990*/  IMAD R0, R21, R26, RZ ;  /* 0x0000001a15007224 */ /* 0x001fe400078e02ff */
[----:B------:R-:W-:Y:S01]  /*b9a0*/  IMAD R21, R198, R25, R2 ;  /* 0x00000019c6157224 */ /* 0x000fe200078e0202 */
[----:B------:R-:W5:Y:S01]  /*b9b0*/  LD.E.128 R104, desc[UR36][R106.64] ;  /* 0x000000246a687980 */ /* 0x000f62000c101d00 */
[----:B------:R-:W-:Y:S01]  /*b9c0*/  R2UR UR9, R16 ;  /* 0x00000000100972ca */ /* 0x000fe200000e0000 */
[----:B------:R-:W-:-:S02]  /*b9d0*/  IMAD R25, R17, R27, R0 ;  /* 0x0000001b11197224 */ /* 0x000fc400078e0200 */
[----:B------:R-:W5:Y:S01]  /*b9e0*/  LD.E.128 R108, desc[UR36][R110.64] ;  /* 0x000000246e6c7980 */ /* 0x000f62000c101d00 */
[----:B------:R-:W-:Y:S01]  /*b9f0*/  IMAD.WIDE.U32 R16, R17, R26, UR6 ;  /* 0x0000000611107e25 */ /* 0x000fe2000f8e001a */
[----:B------:R-:W-:Y:S01]  /*ba00*/  SHF.R.S32.HI R0, RZ, 0x1f, R21 ;  /* 0x0000001fff007819 */ /* 0x000fe20000011415 */
[----:B------:R-:W-:Y:S01]  /*ba10*/  ULDC.64 UR6, c[0x0][0xad8] ;  /* 0x0002b60000067ab9 */ /* 0x000fe20000000a00 */
[----:B------:R-:W5:Y:S04]  /*ba20*/  LD.E.128 R112, desc[UR36][R114.64] ;  /* 0x0000002472707980 */ /* 0x000f68000c101d00 */
[----:B------:R-:W5:Y:S04]  /*ba30*/  LD.E.128 R116, desc[UR36][R118.64] ;  /* 0x0000002476747980 */ /* 0x000f68000c101d00 */
[----:B------:R-:W5:Y:S04]  /*ba40*/  LD.E.128 R120, desc[UR36][R122.64] ;  /* 0x000000247a787980 */ /* 0x000f68000c101d00 */
[----:B------:R-:W5:Y:S01]  /*ba50*/  LD.E.128 R128, desc[UR36][R130.64] ;  /* 0x0000002482807980 */ /* 0x000f62000c101d00 */
[----:B------:R-:W-:Y:S01]  /*ba60*/  @!PT LDS RZ, [RZ] ;  /* 0x00000000fffff984 */ /* 0x000fe20000000800 */
[----:B------:R-:W-:Y:S01]  /*ba70*/  @!PT LDS RZ, [RZ] ;  /* 0x00000000fffff984 */ /* 0x000fe20000000800 */
[----:B------:R-:W-:Y:S01]  /*ba80*/  @!PT LDS RZ, [RZ] ;  /* 0x00000000fffff984 */ /* 0x000fe20000000800 */
[----:B------:R-:W-:Y:S01]  /*ba90*/  @!PT LDS RZ, [RZ] ;  /* 0x00000000fffff984 */ /* 0x000fe20000000800 */
[----:B------:R0:W-:Y:S06]  /*baa0*/  MEMBAR.ALL.CTA ;  /* 0x0000000000007992 */ /* 0x0001ec0000008000 */
[----:B0-----:R-:W0:Y:S01]  /*bab0*/  FENCE.VIEW.ASYNC.S ;  /* 0x00000000000073c6 */ /* 0x001e220000000000 */
[----:B------:R-:W-:Y:S01]  /*bac0*/  IMAD.IADD R17, R17, 0x1, R25 ;  /* 0x0000000111117824 */ /* 0x000fe200078e0219 */
[----:B------:R-:W-:Y:S01]  /*bad0*/  R2UR UR10, R214 ;  /* 0x00000000d60a72ca */ /* 0x000fe200000e0000 */
[----:B------:R-:W-:Y:S01]  /*bae0*/  IMAD R2, R0, UR6, RZ ;  /* 0x0000000600027c24 */ /* 0x000fe2000f8e02ff */
[----:B------:R-:W-:Y:S01]  /*baf0*/  UIADD3 UR38, UR38, 0x1, URZ ;  /* 0x0000000126267890 */ /* 0x000fe2000fffe03f */
[----:B------:R-:W-:Y:S01]  /*bb00*/  LEA R18, R135, R218, 0x7 ;  /* 0x000000da87127211 */ /* 0x000fe200078e38ff */
[----:B------:R-:W-:Y:S01]  /*bb10*/  IMAD.WIDE.U32 R16, R21, UR6, R16 ;  /* 0x0000000615107c25 */ /* 0x000fe2000f8e0010 */
[----:B------:R-:W-:-:S02]  /*bb20*/  UIADD3 UR4, UR4, 0x38820, URZ ;  /* 0x0003882004047890 */ /* 0x000fc4000fffe03f */
[----:B------:R-:W-:Y:S01]  /*bb30*/  UISETP.NE.AND UP0, UPT, UR38, 0x2, UPT ;  /* 0x000000022600788c */ /* 0x000fe2000bf05270 */
[----:B------:R-:W-:Y:S01]  /*bb40*/  IMAD R25, R21, UR7, R2 ;  /* 0x0000000715197c24 */ /* 0x000fe2000f8e0202 */
[----:B------:R-:W-:Y:S01]  /*bb50*/  ULDC.64 UR6, c[0x0][0xa80] ;  /* 0x0002a00000067ab9 */ /* 0x000fe20000000a00 */
[-C--:B------:R-:W-:Y:S02]  /*bb60*/  ISETP.GE.AND P2, PT, R18, R3.reuse, PT ;  /* 0x000000031200720c */ /* 0x080fe40003f46270 */
[----:B------:R-:W-:Y:S01]  /*bb70*/  LEA R2, P3, R16, UR6, 0x1 ;  /* 0x0000000610027c11 */ /* 0x000fe2000f8608ff */
[----:B------:R-:W-:Y:S01]  /*bb80*/  IMAD.IADD R17, R17, 0x1, R25 ;  /* 0x0000000111117824 */ /* 0x000fe200078e0219 */
[----:B------:R-:W-:Y:S01]  /*bb90*/  USEL UR6, URZ, 0x1, UP0 ;  /* 0x000000013f067887 */ /* 0x000fe20008000000 */
[----:B------:R-:W-:Y:S01]  /*bba0*/  VIADD R0, R18, 0x20 ;  /* 0x0000002012007836 */ /* 0x000fe20000000000 */
[----:B------:R-:W-:Y:S01]  /*bbb0*/  UPRMT UR4, URZ, 0x654, UR4 ;  /* 0x000006543f047896 */ /* 0x000fe20008000004 */
[----:B------:R-:W-:Y:S01]  /*bbc0*/  ULDC UR5, c[0x0][0xc] ;  /* 0x0000030000057ab9 */ /* 0x000fe20000000800 */
[----:B------:R-:W-:Y:S01]  /*bbd0*/  ULOP3.LUT UR9, UR9, UR6, URZ, 0x3c, !UPT ;  /* 0x0000000609097292 */ /* 0x000fe2000f8e3c3f */
[----:B------:R-:W-:Y:S01]  /*bbe0*/  LEA.HI.X R17, R16, UR7, R17, 0x1, P3 ;  /* 0x0000000710117c11 */ /* 0x000fe200098f0c11 */
[----:B------:R-:W-:Y:S01]  /*bbf0*/  UIADD3 UR10, UR5, UR10, URZ ;  /* 0x0000000a050a7290 */ /* 0x000fe2000fffe03f */
[-C--:B------:R-:W-:Y:S01]  /*bc00*/  ISETP.GE.AND P1, PT, R0, R3.reuse, PT ;  /* 0x000000030000720c */ /* 0x080fe20003f26270 */
[----:B------:R-:W-:Y:S01]  /*bc10*/  VIADD R0, R18, 0x40 ;  /* 0x0000004012007836 */ /* 0x000fe20000000000 */
[----:B------:R-:W-:Y:S01]  /*bc20*/  USEL UR38, UR38, URZ, UP0 ;  /* 0x0000003f26267287 */ /* 0x000fe20008000000 */
[----:B0-----:R4:W0:Y:S01]  /*bc30*/  SHFL.IDX PT, R24, R2, RZ, 0x181f ;  /* 0x00181fff02187589 */ /* 0x00182200000e0000 */
[----:B------:R-:W-:Y:S01]  /*bc40*/  IMAD.U32 R16, RZ, RZ, UR9 ;  /* 0x00000009ff107e24 */ /* 0x000fe2000f8e00ff */
[----:B------:R-:W-:Y:S01]  /*bc50*/  MOV R214, UR10 ;  /* 0x0000000a00d67c02 */ /* 0x000fe20008000f00 */
[----:B------:R-:W-:Y:S01]  /*bc60*/  SYNCS.ARRIVE.TRANS64.RED.A1T0 RZ, [UR4], RZ ;  /* 0x000000ffffff79a7 */ /* 0x000fe20008100404 */
[----:B------:R4:W1:Y:S01]  /*bc70*/  SHFL.IDX PT, R25, R17, RZ, 0x181f ;  /* 0x00181fff11197589 */ /* 0x00086200000e0000 */
[----:B------:R-:W-:Y:S01]  /*bc80*/  BSSY B0, `(.L_x_31) ;  /* 0x0000015000007945 */ /* 0x000fe20003800000 */
[----:B------:R-:W-:-:S02]  /*bc90*/  ISETP.GE.AND P0, PT, R0, R3, PT ;  /* 0x000000030000720c */ /* 0x000fc40003f06270 */
[----:B------:R-:W-:Y:S02]  /*bca0*/  SHF.R.S32.HI R200, RZ, 0x1f, R23 ;  /* 0x0000001fffc87819 */ /* 0x000fe40000011417 */
[----:B------:R-:W-:Y:S01]  /*bcb0*/  SHF.R.S32.HI R201, RZ, 0x1f, R212 ;  /* 0x0000001fffc97819 */ /* 0x000fe200000114d4 */
[----:B------:R-:W-:Y:S08]  /*bcc0*/  @P2 BRA `(.L_x_32) ;  /* 0x0000000000402947 */ /* 0x000ff00003800000 */
[----:B------:R-:W-:Y:S02]  /*bcd0*/  ULDC UR4, c[0x0][0xac8] ;  /* 0x0002b20000047ab9 */ /* 0x000fe40000000800 */
[----:B------:R-:W-:Y:S02]  /*bce0*/  ISETP.GE.AND P4, PT, R212, UR4, PT ;  /* 0x00000004d4007c0c */ /* 0x000fe4000bf86270 */
[----:B------:R-:W-:Y:S02]  /*bcf0*/  ISETP.GE.AND P3, PT, R23, UR4, PT ;  /* 0x0000000417007c0c */ /* 0x000fe4000bf66270 */
[----:B------:R-:W-:Y:S02]  /*bd00*/  ISETP.GE.AND P2, PT, R22, UR4, PT ;  /* 0x0000000416007c0c */ /* 0x000fe4000bf46270 */
[----:B------:R-:W-:-:S07]  /*bd10*/  ISETP.GE.AND P5, PT, R19, UR4, PT ;  /* 0x0000000413007c0c */ /* 0x000fce000bfa6270 */
[----:B0-----:R-:W-:-:S04]  /*bd20*/  @!P4 LEA R26, P6, R212, R24, 0x1 ;  /* 0x00000018d41ac211 */ /* 0x001fc800078c08ff */
[----:B-1----:R-:W-:Y:S02]  /*bd30*/  @!P4 LEA.HI.X R27, R212, R25, R201, 0x1, P6 ;  /* 0x00000019d41bc211 */ /* 0x002fe400030f0cc9 */
[----:B----4-:R-:W-:Y:S01]  /*bd40*/  @!P3 LEA R28, P6, R23, R24, 0x1 ;  /* 0x00000018171cb211 */ /* 0x010fe200078c08ff */
[----:B------:R-:W-:-:S03]  /*bd50*/  @!P5 IMAD.WIDE R20, R19, 0x2, R24 ;  /* 0x000000021314d825 */ /* 0x000fc600078e0218 */
[-C--:B------:R-:W-:Y:S02]  /*bd60*/  @!P3 LEA.HI.X R29, R23, R25.reuse, R200, 0x1, P6 ;  /* 0x00000019171db211 */ /* 0x080fe400030f0cc8 */
[C---:B------:R-:W-:Y:S01]  /*bd70*/  @!P2 LEA R30, P6, R22.reuse, R24, 0x1 ;  /* 0x00000018161ea211 */ /* 0x040fe200078c08ff */
[----:B-----5:R2:W-:Y:S03]  /*bd80*/  @!P5 ST.E.128 desc[UR36][R20.64], R8 ;  /* 0x000000081400d985 */ /* 0x0205e6000c101d24 */
[----:B------:R-:W-:Y:S01]  /*bd90*/  @!P2 LEA.HI.X R31, R22, R25, R227, 0x1, P6 ;  /* 0x00000019161fa211 */ /* 0x000fe200030f0ce3 */
[----:B------:R2:W-:Y:S04]  /*bda0*/  @!P4 ST.E.128 desc[UR36][R26.64], R56 ;  /* 0x000000381a00c985 */ /* 0x0005e8000c101d24 */
[----:B------:R2:W-:Y:S04]  /*bdb0*/  @!P3 ST.E.128 desc[UR36][R28.64], R4 ;  /* 0x000000041c00b985 */ /* 0x0005e8000c101d24 */
[----:B------:R2:W-:Y:S02]  /*bdc0*/  @!P2 ST.E.128 desc[UR36][R30.64], R112 ;  /* 0x000000701e00a985 */ /* 0x0005e4000c101d24 */
.L_x_32:
[----:B------:R-:W-:Y:S05]  /*bdd0*/  BSYNC B0 ;  /* 0x0000000000007941 */ /* 0x000fea0003800000 */
.L_x_31:
[----:B--2--5:R2:W3:Y:S01]  /*bde0*/  SHFL.IDX PT, R7, R17, 0x1, 0x181f ;  /* 0x00381f0011077f89 */ /* 0x0244e200000e0000 */
[----:B------:R-:W-:Y:S03]  /*bdf0*/  BSSY B0, `(.L_x_33) ;  /* 0x0000013000007945 */ /* 0x000fe60003800000 */
[----:B------:R2:W0:Y:S01]  /*be00*/  SHFL.IDX PT, R6, R2, 0x1, 0x181f ;  /* 0x00381f0002067f89 */ /* 0x00042200000e0000 */
[----:B------:R-:W-:Y:S05]  /*be10*/  @P1 BRA `(.L_x_34) ;  /* 0x0000000000401947 */ /* 0x000fea0003800000 */
[----:B------:R-:W-:Y:S02]  /*be20*/  ULDC UR4, c[0x0][0xac8] ;  /* 0x0002b20000047ab9 */ /* 0x000fe40000000800 */
[----:B------:R-:W-:Y:S02]  /*be30*/  ISETP.GE.AND P3, PT, R212, UR4, PT ;  /* 0x00000004d4007c0c */ /* 0x000fe4000bf66270 */
[----:B------:R-:W-:Y:S02]  /*be40*/  ISETP.GE.AND P2, PT, R23, UR4, PT ;  /* 0x0000000417007c0c */ /* 0x000fe4000bf46270 */
[----:B------:R-:W-:Y:S02]  /*be50*/  ISETP.GE.AND P1, PT, R22, UR4, PT ;  /* 0x0000000416007c0c */ /* 0x000fe4000bf26270 */
[----:B------:R-:W-:-:S07]  /*be60*/  ISETP.GE.AND P4, PT, R19, UR4, PT ;  /* 0x0000000413007c0c */ /* 0x000fce000bf86270 */
[CC--:B0-----:R-:W-:Y:S02]  /*be70*/  @!P3 LEA R8, P6, R212.reuse, R6.reuse, 0x1 ;  /* 0x00000006d408b211 */ /* 0x0c1fe400078c08ff */
[-C--:B------:R-:W-:Y:S02]  /*be80*/  @!P2 LEA R10, P5, R23, R6.reuse, 0x1 ;  /* 0x00000006170aa211 */ /* 0x080fe400078a08ff */
[-C--:B---3--:R-:W-:Y:S02]  /*be90*/  @!P3 LEA.HI.X R9, R212, R7.reuse, R201, 0x1, P6 ;  /* 0x00000007d409b211 */ /* 0x088fe400030f0cc9 */
[C---:B------:R-:W-:Y:S01]  /*bea0*/  @!P1 LEA R20, P6, R22.reuse, R6, 0x1 ;  /* 0x0000000616149211 */ /* 0x040fe200078c08ff */
[----:B------:R-:W-:Y:S01]  /*beb0*/  @!P4 IMAD.WIDE R4, R19, 0x2, R6 ;  /* 0x000000021304c825 */ /* 0x000fe200078e0206 */
[-C--:B------:R-:W-:Y:S02]  /*bec0*/  @!P2 LEA.HI.X R11, R23, R7.reuse, R200, 0x1, P5 ;  /* 0x00000007170ba211 */ /* 0x080fe400028f0cc8 */
[----:B------:R-:W-:-:S02]  /*bed0*/  @!P1 LEA.HI.X R21, R22, R7, R227, 0x1, P6 ;  /* 0x0000000716159211 */ /* 0x000fc400030f0ce3 */
[----:B------:R0:W-:Y:S04]  /*bee0*/  @!P4 ST.E.128 desc[UR36][R4.64], R12 ;  /* 0x0000000c0400c985 */ /* 0x0001e8000c101d24 */
[----:B------:R0:W-:Y:S04]  /*bef0*/  @!P3 ST.E.128 desc[UR36][R8.64], R60 ;  /* 0x0000003c0800b985 */ /* 0x0001e8000c101d24 */
[----:B------:R0:W-:Y:S04]  /*bf00*/  @!P2 ST.E.128 desc[UR36][R10.64], R72 ;  /* 0x000000480a00a985 */ /* 0x0001e8000c101d24 */
[----:B------:R0:W-:Y:S02]  /*bf10*/  @!P1 ST.E.128 desc[UR36][R20.64], R116 ;  /* 0x0000007414009985 */ /* 0x0001e4000c101d24 */
.L_x_34:
[----:B------:R-:W-:Y:S05]  /*bf20*/  BSYNC B0 ;  /* 0x0000000000007941 */ /* 0x000fea0003800000 */
.L_x_33:
[----:B---3--:R3:W1:Y:S01]  /*bf30*/  SHFL.IDX PT, R7, R17, 0x2, 0x181f ;  /* 0x00581f0011077f89 */ /* 0x00866200000e0000 */
[----:B------:R-:W-:Y:S03]  /*bf40*/  BSSY B0, `(.L_x_35) ;  /* 0x0000013000007945 */ /* 0x000fe60003800000 */
[----:B0-----:R3:W0:Y:S01]  /*bf50*/  SHFL.IDX PT, R6, R2, 0x2, 0x181f ;  /* 0x00581f0002067f89 */ /* 0x00162200000e0000 */
[----:B------:R-:W-:Y:S05]  /*bf60*/  @P0 BRA `(.L_x_36) ;  /* 0x0000000000400947 */ /* 0x000fea0003800000 */
[----:B------:R-:W-:Y:S02]  /*bf70*/  ULDC UR4, c[0x0][0xac8] ;  /* 0x0002b20000047ab9 */ /* 0x000fe40000000800 */
[----:B------:R-:W-:Y:S02]  /*bf80*/  ISETP.GE.AND P4, PT, R212, UR4, PT ;  /* 0x00000004d4007c0c */ /* 0x000fe4000bf86270 */
[----:B------:R-:W-:Y:S02]  /*bf90*/  ISETP.GE.AND P5, PT, R23, UR4, PT ;  /* 0x0000000417007c0c */ /* 0x000fe4000bfa6270 */
[----:B------:R-:W-:Y:S02]  /*bfa0*/  ISETP.GE.AND P6, PT, R22, UR4, PT ;  /* 0x0000000416007c0c */ /* 0x000fe4000bfc6270 */
[----:B------:R-:W-:-:S07]  /*bfb0*/  ISETP.GE.AND P3, PT, R19, UR4, PT ;  /* 0x0000000413007c0c */ /* 0x000fce000bf66270 */
[-C--:B0-----:R-:W-:Y:S02]  /*bfc0*/  @!P4 LEA R8, P0, R212, R6.reuse, 0x1 ;  /* 0x00000006d408c211 */ /* 0x081fe400078008ff */
[-C--:B------:R-:W-:Y:S02]  /*bfd0*/  @!P5 LEA R10, P1, R23, R6.reuse, 0x1 ;  /* 0x00000006170ad211 */ /* 0x080fe400078208ff */
[----:B------:R-:W-:Y:S02]  /*bfe0*/  @!P6 LEA R12, P2, R22, R6, 0x1 ;  /* 0x00000006160ce211 */ /* 0x000fe400078408ff */
[----:B-1----:R-:W-:Y:S01]  /*bff0*/  @!P3 IMAD.WIDE R4, R19, 0x2, R6 ;  /* 0x000000021304b825 */ /* 0x002fe200078e0206 */
[-C--:B------:R-:W-:Y:S02]  /*c000*/  @!P4 LEA.HI.X R9, R212, R7.reuse, R201, 0x1, P0 ;  /* 0x00000007d409c211 */ /* 0x080fe400000f0cc9 */
[-C--:B------:R-:W-:Y:S02]  /*c010*/  @!P5 LEA.HI.X R11, R23, R7.reuse, R200, 0x1, P1 ;  /* 0x00000007170bd211 */ /* 0x080fe400008f0cc8 */
[----:B------:R-:W-:Y:S01]  /*c020*/  @!P6 LEA.HI.X R13, R22, R7, R227, 0x1, P2 ;  /* 0x00000007160de211 */ /* 0x000fe200010f0ce3 */
[----:B------:R0:W-:Y:S04]  /*c030*/  @!P3 ST.E.128 desc[UR36][R4.64], R32 ;  /* 0x000000200400b985 */ /* 0x0001e8000c101d24 */
[----:B------:R0:W-:Y:S04]  /*c040*/  @!P4 ST.E.128 desc[UR36][R8.64], R64 ;  /* 0x000000400800c985 */ /* 0x0001e8000c101d24 */
[----:B------:R0:W-:Y:S04]  /*c050*/  @!P5 ST.E.128 desc[UR36][R10.64], R104 ;  /* 0x000000680a00d985 */ /* 0x0001e8000c101d24 */
[----:B------:R0:W-:Y:S02]  /*c060*/  @!P6 ST.E.128 desc[UR36][R12.64], R120 ;  /* 0x000000780c00e985 */ /* 0x0001e4000c101d24 */
.L_x_36:
[----:B------:R-:W-:Y:S05]  /*c070*/  BSYNC B0 ;  /* 0x0000000000007941 */ /* 0x000fea0003800000 */
.L_x_35:
[----:B------:R-:W-:Y:S01]  /*c080*/  R2UR UR4, R219 ;  /* 0x00000000db0472ca */ /* 0x000fe200000e0000 */
[----:B------:R-:W-:Y:S01]  /*c090*/  VIADD R0, R18, 0x60 ;  /* 0x0000006012007836 */ /* 0x000fe20000000000 */
[----:B0-----:R0:W0:Y:S01]  /*c0a0*/  SHFL.IDX PT, R5, R17, 0x3, 0x181f ;  /* 0x00781f0011057f89 */ /* 0x00102200000e0000 */
[----:B------:R-:W-:Y:S03]  /*c0b0*/  BSSY B0, `(.L_x_37) ;  /* 0x0000016000007945 */ /* 0x000fe60003800000 */
[----:B------:R-:W-:Y:S01]  /*c0c0*/  ISETP.GE.AND P0, PT, R0, R3, PT ;  /* 0x000000030000720c */ /* 0x000fe20003f06270 */
[----:B------:R0:W0:Y:S06]  /*c0d0*/  SHFL.IDX PT, R4, R2, 0x3, 0x181f ;  /* 0x00781f0002047f89 */ /* 0x00002c00000e0000 */
[----:B------:R-:W-:-:S06]  /*c0e0*/  UIADD3 UR4, UR4, 0x1, URZ ;  /* 0x0000000104047890 */ /* 0x000fcc000fffe03f */
[----:B------:R-:W-:Y:S01]  /*c0f0*/  IMAD.U32 R219, RZ, RZ, UR4 ;  /* 0x00000004ffdb7e24 */ /* 0x000fe2000f8e00ff */
[----:B------:R-:W-:Y:S06]  /*c100*/  @P0 BRA `(.L_x_38) ;  /* 0x0000000000400947 */ /* 0x000fec0003800000 */
        /* <DEDUP_REMOVED lines=8> */
[----:B--234-:R-:W-:Y:S01]  /*c190*/  @!P3 IMAD.WIDE R2, R19, 0x2, R4 ;  /* 0x000000021302b825 */ /* 0x01cfe200078e0204 */
[-C--:B-1----:R-:W-:Y:S02]  /*c1a0*/  @!P4 LEA.HI.X R7, R212, R5.reuse, R201, 0x1, P0 ;  /* 0x00000005d407c211 */ /* 0x082fe400000f0cc9 */
[-C--:B------:R-:W-:Y:S02]  /*c1b0*/  @!P5 LEA.HI.X R9, R23, R5.reuse, R200, 0x1, P1 ;  /* 0x000000051709d211 */ /* 0x080fe400008f0cc8 */
[----:B------:R-:W-:Y:S01]  /*c1c0*/  @!P6 LEA.HI.X R11, R22, R5, R227, 0x1, P2 ;  /* 0x00000005160be211 */ /* 0x000fe200010f0ce3 */
[----:B------:R0:W-:Y:S04]  /*c1d0*/  @!P3 ST.E.128 desc[UR36][R2.64], R52 ;  /* 0x000000340200b985 */ /* 0x0001e8000c101d24 */
[----:B------:R0:W-:Y:S04]  /*c1e0*/  @!P4 ST.E.128 desc[UR36][R6.64], R68 ;  /* 0x000000440600c985 */ /* 0x0001e8000c101d24 */
[----:B------:R0:W-:Y:S04]  /*c1f0*/  @!P5 ST.E.128 desc[UR36][R8.64], R108 ;  /* 0x0000006c0800d985 */ /* 0x0001e8000c101d24 */
[----:B------:R0:W-:Y:S02]  /*c200*/  @!P6 ST.E.128 desc[UR36][R10.64], R128 ;  /* 0x000000800a00e985 */ /* 0x0001e4000c101d24 */
.L_x_38:
[----:B------:R-:W-:Y:S05]  /*c210*/  BSYNC B0 ;  /* 0x0000000000007941 */ /* 0x000fea0003800000 */
.L_x_37:
[----:B------:R-:W5:Y:S01]  /*c220*/  LDC R0, c[0x0][0xc34] ;  /* 0x00030d00ff007b82 */ /* 0x000f620000000800 */
[----:B------:R-:W-:-:S13]  /*c230*/  R2UR UR4, R214 ;  /* 0x00000000d60472ca */ /* 0x000fda00000e0000 */
[----:B-----5:R-:W-:-:S13]  /*c240*/  ISETP.LE.AND P0, PT, R0, UR4, PT ;  /* 0x0000000400007c0c */ /* 0x020fda000bf03270 */
[----:B------:R-:W-:Y:S05]  /*c250*/  @!P0 BRA `(.L_x_39) ;  /* 0xffffff4800b88947 */ /* 0x000fea000383ffff */
[----:B------:R-:W-:Y:S05]  /*c260*/  EXIT ;  /* 0x000000000000794d */ /* 0x000fea0003800000 */
.L_x_5:
[----:B------:R-:W-:-:S08]  /*c270*/  NOP ;  /* 0x0000000000007918 */ /* 0x000fd00000000000 */
[----:B0-----:R-:W0:-:S00]  /*c280*/  USETMAXREG.DEALLOC.CTAPOOL 0x28 ;  /* 0x00000028000079c8 */ /* 0x001e0000080e0500 */
[----:B------:R-:W1:Y:S01]  /*c290*/  S2UR UR9, SR_CTAID.X ;  /* 0x00000000000979c3 */ /* 0x000e620000002500 */
[----:B0-----:R-:W-:Y:S01]  /*c2a0*/  MOV R0, 0x1 ;  /* 0x0000000100007802 */ /* 0x001fe20000000f00 */
[----:B------:R-:W-:Y:S02]  /*c2b0*/  IMAD.MOV.U32 R22, RZ, RZ, RZ ;  /* 0x000000ffff167224 */ /* 0x000fe400078e00ff */
[----:B------:R-:W-:-:S04]  /*c2c0*/  IMAD.MOV.U32 R25, RZ, RZ, 0x1 ;  /* 0x00000001ff197424 */ /* 0x000fc800078e00ff */
[----:B------:R-:W1:Y:S02]  /*c2d0*/  LDC R2, c[0x0][0xc34] ;  /* 0x00030d00ff027b82 */ /* 0x000e640000000800 */
[----:B-1----:R-:W-:-:S13]  /*c2e0*/  ISETP.LE.AND P0, PT, R2, UR9, PT ;  /* 0x0000000902007c0c */ /* 0x002fda000bf03270 */
[----:B------:R-:W-:Y:S05]  /*c2f0*/  @P0 BRA `(.L_x_40) ;  /* 0x0000003400c40947 */ /* 0x000fea0003800000 */
[----:B------:R-:W2:Y:S01]  /*c300*/  LDL R3, [R1+0xc] ;  /* 0x00000c0001037983 */ /* 0x000ea20000100800 */
[----:B------:R-:W-:Y:S01]  /*c310*/  IMAD.SHL.U32 R26, R27, 0x8, RZ ;  /* 0x000000081b1a7824 */ /* 0x000fe200078e00ff */
[----:B------:R-:W-:Y:S01]  /*c320*/  ULDC.64 UR6, c[0x0][0x2f0] ;  /* 0x0000bc0000067ab9 */ /* 0x000fe20000000a00 */
[----:B------:R-:W-:Y:S01]  /*c330*/  ULDC.64 UR4, c[0x0][0x418] ;  /* 0x0001060000047ab9 */ /* 0x000fe20000000a00 */
[----:B------:R-:W-:Y:S01]  /*c340*/  ULDC UR8, c[0x0][0x2b8] ;  /* 0x0000ae0000087ab9 */ /* 0x000fe20000000800 */
[----:B------:R-:W-:Y:S01]  /*c350*/  UISETP.NE.U32.AND UP0, UPT, UR4, URZ, UPT ;  /* 0x0000003f0400728c */ /* 0x000fe2000bf05070 */
[C---:B------:R-:W-:Y:S01]  /*c360*/  LOP3.LUT R0, R26.reuse, 0x1f8, RZ, 0xc0, !PT ;  /* 0x000001f81a007812 */ /* 0x040fe200078ec0ff */
[----:B------:R-:W-:Y:S01]  /*c370*/  UMOV UR39, 0x400 ;  /* 0x0000040000277882 */ /* 0x000fe20000000000 */
[----:B------:R-:W-:Y:S01]  /*c380*/  LOP3.LUT R37, R26, 0x38, RZ, 0xc0, !PT ;  /* 0x000000381a257812 */ /* 0x000fe200078ec0ff */
[----:B------:R-:W-:Y:S01]  /*c390*/  UISETP.NE.AND.EX UP0, UPT, UR5, URZ, UPT, UP0 ;  /* 0x0000003f0500728c */ /* 0x000fe2000bf05300 */
[----:B------:R-:W-:Y:S01]  /*c3a0*/  LOP3.LUT R16, R16, 0xfffffffb, RZ, 0xc0, !PT ;  /* 0xfffffffb10107812 */ /* 0x000fe200078ec0ff */
[----:B------:R-:W-:Y:S01]  /*c3b0*/  ULDC UR4, c[0x0][0x424] ;  /* 0x0001090000047ab9 */ /* 0x000fe20000000800 */
[----:B------:R-:W-:Y:S01]  /*c3c0*/  SHF.R.U32.HI R34, RZ, 0x3, R27 ;  /* 0x00000003ff227819 */ /* 0x000fe2000001161b */
[----:B------:R-:W-:Y:S01]  /*c3d0*/  USEL UR4, UR4, 0x1, UP0 ;  /* 0x0000000104047887 */ /* 0x000fe20008000000 */
[----:B------:R-:W-:Y:S01]  /*c3e0*/  STL [R1], RZ ;  /* 0x000000ff01007387 */ /* 0x000fe20000100800 */
[----:B------:R-:W-:Y:S01]  /*c3f0*/  IMAD.U32 R36, RZ, RZ, UR9 ;  /* 0x00000009ff247e24 */ /* 0x000fe2000f8e00ff */
[----:B------:R-:W-:Y:S01]  /*c400*/  LOP3.LUT R34, R34, 0xf, RZ, 0xc0, !PT ;  /* 0x0000000f22227812 */ /* 0x000fe200078ec0ff */
[----:B------:R-:W-:Y:S01]  /*c410*/  UIMAD UR38, UR4, UR6, URZ ;  /* 0x00000006042672a4 */ /* 0x000fe2000f8e023f */
[----:B------:R-:W0:Y:S01]  /*c420*/  S2UR UR6, SR_CgaCtaId ;  /* 0x00000000000679c3 */ /* 0x000e220000008800 */
[----:B------:R-:W-:Y:S01]  /*c430*/  IMAD.MOV.U32 R25, RZ, RZ, 0x1 ;  /* 0x00000001ff197424 */ /* 0x000fe200078e00ff */
[----:B------:R-:W-:Y:S01]  /*c440*/  MOV R22, RZ ;  /* 0x000000ff00167202 */ /* 0x000fe20000000f00 */
[----:B------:R-:W-:Y:S01]  /*c450*/  UIADD3 UR4, UR38, 0x4f, URZ ;  /* 0x0000004f26047890 */ /* 0x000fe2000fffe03f */
[----:B------:R-:W-:Y:S01]  /*c460*/  ULDC UR40, c[0x0][0x448] ;  /* 0x0001120000287ab9 */ /* 0x000fe20000000800 */
[----:B------:R-:W-:-:S02]  /*c470*/  ULDC UR43, c[0x0][0xc] ;  /* 0x00000300002b7ab9 */ /* 0x000fc40000000800 */
[----:B------:R-:W-:-:S04]  /*c480*/  UIMAD.WIDE UR4, UR4, 0x66666667, URZ ;  /* 0x66666667040478a5 */ /* 0x000fc8000f8e023f */
[----:B------:R-:W-:-:S04]  /*c490*/  USHF.R.U32.HI UR4, URZ, 0x1f, UR5 ;  /* 0x0000001f3f047899 */ /* 0x000fc80008011605 */
[----:B------:R-:W-:-:S03]  /*c4a0*/  ULEA.HI.SX32 UR5, UR5, UR4, 0x1b ;  /* 0x0000000405057291 */ /* 0x000fc6000f8fda3f */
[----:B------:R-:W-:Y:S01]  /*c4b0*/  ULDC UR4, c[0x0][0x288] ;  /* 0x0000a20000047ab9 */ /* 0x000fe20000000800 */
[----:B------:R-:W-:Y:S02]  /*c4c0*/  UIADD3 UR44, UR5, -0x1, URZ ;  /* 0xffffffff052c7890 */ /* 0x000fe4000fffe03f */
[----:B------:R-:W-:Y:S02]  /*c4d0*/  UIMAD UR40, UR40, UR4, URZ ;  /* 0x00000004282872a4 */ /* 0x000fe4000f8e023f */
[----:B------:R-:W-:Y:S02]  /*c4e0*/  UIADD3 UR41, UR5, -0x2, URZ ;  /* 0xfffffffe05297890 */ /* 0x000fe4000fffe03f */
[----:B0-----:R-:W-:Y:S02]  /*c4f0*/  ULEA UR39, UR6, UR39, 0x18 ;  /* 0x0000002706277291 */ /* 0x001fe4000f8ec03f */
[----:B------:R-:W-:-:S06]  /*c500*/  UIMAD UR6, UR44, -0x50, UR38 ;  /* 0xffffffb02c0678a4 */ /* 0x000fcc000f8e0226 */
[----:B------:R-:W-:Y:S02]  /*c510*/  IADD3 R33, -R34, UR6, RZ ;  /* 0x0000000622217c10 */ /* 0x000fe4000fffe1ff */
[----:B--2---:R-:W-:Y:S02]  /*c520*/  R2UR UR10, R3 ;  /* 0x00000000030a72ca */ /* 0x004fe400000e0000 */
[----:B------:R-:W-:Y:S02]  /*c530*/  LOP3.LUT R3, R0, 0x38, R27, 0x78, !PT ;  /* 0x0000003800037812 */ /* 0x000fe400078e781b */
[----:B------:R-:W-:Y:S02]  /*c540*/  LOP3.LUT R0, R37, 0x40, RZ, 0xfc, !PT ;  /* 0x0000004025007812 */ /* 0x000fe400078efcff */
[----:B------:R-:W-:Y:S02]  /*c550*/  SHF.L.U32 R27, R27, 0x4, RZ ;  /* 0x000000041b1b7819 */ /* 0x000fe400000006ff */
[----:B------:R-:W-:-:S02]  /*c560*/  ISETP.GE.AND P2, PT, R0, UR7, PT ;  /* 0x0000000700007c0c */ /* 0x000fc4000bf46270 */
[C---:B------:R-:W-:Y:S02]  /*c570*/  ISETP.GE.AND P1, PT, R0.reuse, UR8, PT ;  /* 0x0000000800007c0c */ /* 0x040fe4000bf26270 */
[----:B------:R-:W-:Y:S01]  /*c580*/  ISETP.GE.AND P0, PT, R0, UR7, PT ;  /* 0x0000000700007c0c */ /* 0x000fe2000bf06270 */
[----:B------:R-:W-:Y:S01]  /*c590*/  ULOP3.LUT UR42, UR10, 0x2, URZ, 0xfc, !UPT ;  /* 0x000000020a2a7892 */ /* 0x000fe2000f8efc3f */
[----:B------:R-:W-:Y:S02]  /*c5a0*/  LOP3.LUT R0, R37, 0x80, RZ, 0xfc, !PT ;  /* 0x0000008025007812 */ /* 0x000fe400078efcff */
[----:B------:R-:W-:Y:S02]  /*c5b0*/  LOP3.LUT R27, R34, 0x70, R27, 0xf8, !PT ;  /* 0x00000070221b7812 */ /* 0x000fe400078ef81b */
[----:B------:R-:W-:-:S03]  /*c5c0*/  LOP3.LUT R26, R3, 0x200, R26, 0xf8, !PT ;  /* 0x00000200031a7812 */ /* 0x000fc600078ef81a */
[----:B------:R-:W-:Y:S02]  /*c5d0*/  @P2 LOP3.LUT R16, R16, 0x4, RZ, 0xfc, !PT ;  /* 0x0000000410102812 */ /* 0x000fe400078efcff */
[----:B------:R-:W-:Y:S02]  /*c5e0*/  ISETP.GE.AND P2, PT, R0, UR7, PT ;  /* 0x0000000700007c0c */ /* 0x000fe4000bf46270 */
[----:B------:R-:W-:-:S04]  /*c5f0*/  LOP3.LUT R16, R16, 0xffffdfff, RZ, 0xc0, !PT ;  /* 0xffffdfff10107812 */ /* 0x000fc800078ec0ff */
[----:B------:R-:W-:Y:S02]  /*c600*/  @P1 LOP3.LUT R16, R16, 0x2000, RZ, 0xfc, !PT ;  /* 0x0000200010101812 */ /* 0x000fe400078efcff */
[----:B------:R-:W-:Y:S02]  /*c610*/  ISETP.GE.AND P1, PT, R0, UR8, PT ;  /* 0x0000000800007c0c */ /* 0x000fe4000bf26270 */
[----:B------:R-:W-:-:S04]  /*c620*/  LOP3.LUT R16, R16, 0xffffffbf, RZ, 0xc0, !PT ;  /* 0xffffffbf10107812 */ /* 0x000fc800078ec0ff */
[----:B------:R-:W-:Y:S02]  /*c630*/  @P0 LOP3.LUT R16, R16, 0x40, RZ, 0xfc, !PT ;  /* 0x0000004010100812 */ /* 0x000fe400078efcff */
[----:B------:R-:W-:Y:S01]  /*c640*/  ISETP.GE.AND P0, PT, R0, UR7, PT ;  /* 0x0000000700007c0c */ /* 0x000fe2000bf06270 */
[----:B------:R-:W-:Y:S01]  /*c650*/  IMAD.U32 R0, RZ, RZ, UR44 ;  /* 0x0000002cff007e24 */ /* 0x000fe2000f8e00ff */
[----:B------:R-:W-:-:S03]  /*c660*/  LOP3.LUT R16, R16, 0xfffffffd, RZ, 0xc0, !PT ;  /* 0xfffffffd10107812 */ /* 0x000fc600078ec0ff */
[----:B------:R-:W-:Y:S01]  /*c670*/  IMAD R2, R0, 0x50, R27 ;  /* 0x0000005000027824 */ /* 0x000fe200078e021b */
[----:B------:R-:W-:Y:S02]  /*c680*/  @P2 LOP3.LUT R16, R16, 0x2, RZ, 0xfc, !PT ;  /* 0x0000000210102812 */ /* 0x000fe400078efcff */
[C---:B------:R-:W-:Y:S02]  /*c690*/  LOP3.LUT R0, R37.reuse, 0xc0, RZ, 0xfc, !PT ;  /* 0x000000c025007812 */ /* 0x040fe400078efcff */
[----:B------:R-:W-:Y:S01]  /*c6a0*/  LOP3.LUT R16, R16, 0xffffefff, RZ, 0xc0, !PT ;  /* 0xffffefff10107812 */ /* 0x000fe200078ec0ff */
[----:B------:R0:W-:Y:S01]  /*c6b0*/  STL [R1+0x8], R2 ;  /* 0x0000080201007387 */ /* 0x0001e20000100800 */
[----:B------:R-:W-:Y:S02]  /*c6c0*/  ISETP.GE.AND P2, PT, R37, UR7, PT ;  /* 0x0000000725007c0c */ /* 0x000fe4000bf46270 */
[----:B------:R-:W-:-:S04]  /*c6d0*/  @P1 LOP3.LUT R16, R16, 0x1000, RZ, 0xfc, !PT ;  /* 0x0000100010101812 */ /* 0x000fc800078efcff */
[----:B------:R-:W-:-:S04]  /*c6e0*/  LOP3.LUT R16, R16, 0xffffffdf, RZ, 0xc0, !PT ;  /* 0xffffffdf10107812 */ /* 0x000fc800078ec0ff */
[----:B------:R-:W-:Y:S02]  /*c6f0*/  @P0 LOP3.LUT R16, R16, 0x20, RZ, 0xfc, !PT ;  /* 0x0000002010100812 */ /* 0x000fe400078efcff */
[----:B------:R-:W-:Y:S02]  /*c700*/  ISETP.GE.AND P0, PT, R2, UR38, PT ;  /* 0x0000002602007c0c */ /* 0x000fe4000bf06270 */
[----:B------:R-:W-:Y:S02]  /*c710*/  LOP3.LUT R16, R16, 0xfffffffe, RZ, 0xc0, !PT ;  /* 0xfffffffe10107812 */ /* 0x000fe400078ec0ff */
[----:B------:R-:W-:Y:S02]  /*c720*/  ISETP.LT.U32.AND P1, PT, R27, 0x50, !P0 ;  /* 0x000000501b00780c */ /* 0x000fe40004721070 */
[----:B------:R-:W-:Y:S02]  /*c730*/  ISETP.GE.AND P0, PT, R0, UR7, PT ;  /* 0x0000000700007c0c */ /* 0x000fe4000bf06270 */
[----:B------:R-:W-:-:S02]  /*c740*/  LOP3.LUT R16, R16, 0xfffffbff, RZ, 0xc0, !PT ;  /* 0xfffffbff10107812 */ /* 0x000fc400078ec0ff */
[----:B0-----:R-:W-:-:S05]  /*c750*/  LEA R2, R26, UR39, 0x1 ;  /* 0x000000271a027c11 */ /* 0x001fca000f8e08ff */
[----:B------:R0:W-:Y:S02]  /*c760*/  STL [R1+0x4], R2 ;  /* 0x0000040201007387 */ /* 0x0001e40000100800 */
[----:B------:R-:W-:Y:S02]  /*c770*/  @P1 LOP3.LUT R16, R16, 0x400, RZ, 0xfc, !PT ;  /* 0x0000040010101812 */ /* 0x000fe400078efcff */
[----:B------:R-:W-:Y:S02]  /*c780*/  ISETP.GE.AND P1, PT, R0, UR8, PT ;  /* 0x0000000800007c0c */ /* 0x000fe4000bf26270 */
[----:B------:R-:W-:Y:S02]  /*c790*/  @P0 LOP3.LUT R16, R16, 0x1, RZ, 0xfc, !PT ;  /* 0x0000000110100812 */ /* 0x000fe400078efcff */
[----:B------:R-:W-:Y:S02]  /*c7a0*/  ISETP.GE.AND P0, PT, R0, UR7, PT ;  /* 0x0000000700007c0c */ /* 0x000fe4000bf06270 */
[----:B------:R-:W-:-:S07]  /*c7b0*/  LOP3.LUT R16, R16, 0xfffff7ff, RZ, 0xc0, !PT ;  /* 0xfffff7ff10107812 */ /* 0x000fce00078ec0ff */
[----:B------:R-:W-:Y:S02]  /*c7c0*/  @P1 LOP3.LUT R16, R16, 0x800, RZ, 0xfc, !PT ;  /* 0x0000080010101812 */ /* 0x000fe400078efcff */
[----:B------:R-:W-:Y:S02]  /*c7d0*/  ISETP.GE.AND P1, PT, R37, UR7, PT ;  /* 0x0000000725007c0c */ /* 0x000fe4000bf26270 */
[----:B------:R-:W-:-:S04]  /*c7e0*/  LOP3.LUT R16, R16, 0xffffffef, RZ, 0xc0, !PT ;  /* 0xffffffef10107812 */ /* 0x000fc800078ec0ff */
[----:B------:R-:W-:Y:S02]  /*c7f0*/  @P0 LOP3.LUT R16, R16, 0x10, RZ, 0xfc, !PT ;  /* 0x0000001010100812 */ /* 0x000fe400078efcff */
[----:B------:R-:W-:Y:S02]  /*c800*/  ISETP.GE.AND P0, PT, R37, UR8, PT ;  /* 0x0000000825007c0c */ /* 0x000fe4000bf06270 */
[----:B------:R-:W-:-:S04]  /*c810*/  LOP3.LUT R16, R16, 0xfffffff7, RZ, 0xc0, !PT ;  /* 0xfffffff710107812 */ /* 0x000fc800078ec0ff */
[----:B------:R-:W-:-:S04]  /*c820*/  @P2 LOP3.LUT R16, R16, 0x8, RZ, 0xfc, !PT ;  /* 0x0000000810102812 */ /* 0x000fc800078efcff */
[----:B------:R-:W-:-:S04]  /*c830*/  LOP3.LUT R16, R16, 0xffffbfff, RZ, 0xc0, !PT ;  /* 0xffffbfff10107812 */ /* 0x000fc800078ec0ff */
[----:B------:R-:W-:-:S04]  /*c840*/  LOP3.LUT R16, R16, 0xffffff7f, RZ, 0xc0, !PT ;  /* 0xffffff7f10107812 */ /* 0x000fc800078ec0ff */
[----:B------:R-:W-:-:S04]  /*c850*/  @P1 LOP3.LUT R16, R16, 0x80, RZ, 0xfc, !PT ;  /* 0x0000008010101812 */ /* 0x000fc800078efcff */
[----:B0-----:R-:W-:-:S07]  /*c860*/  @P0 LOP3.LUT R16, R16, 0x4000, RZ, 0xfc, !PT ;  /* 0x0000400010100812 */ /* 0x001fce00078efcff */
.L_x_77:
[----:B0-----:R-:W0:Y:S01]  /*c870*/  LDC R0, c[0x0][0xc38] ;  /* 0x00030e00ff007b82 */ /* 0x001e220000000800 */
[----:B------:R-:W-:Y:S01]  /*c880*/  IMAD.MOV.U32 R24, RZ, RZ, R36 ;  /* 0x000000ffff187224 */ /* 0x000fe200078e0024 */
[----:B------:R-:W-:Y:S05]  /*c890*/  YIELD ;  /* 0x0000000000007946 */ /* 0x000fea0003800000 */
[----:B------:R-:W-:Y:S01]  /*c8a0*/  ULDC.64 UR4, c[0x0][0xa28] ;  /* 0x00028a0000047ab9 */ /* 0x000fe20000000a00 */
[----:B------:R-:W-:Y:S01]  /*c8b0*/  IMAD.MOV.U32 R31, RZ, RZ, RZ ;  /* 0x000000ffff1f7224 */ /* 0x000fe200078e00ff */
[----:B0-----:R-:W-:-:S13]  /*c8c0*/  ISETP.NE.AND P0, PT, R0, 0x1, PT ;  /* 0x000000010000780c */ /* 0x001fda0003f05270 */
[----:B------:R-:W0:Y:S08]  /*c8d0*/  @P0 LDC R3, c[0x0][0xc3c] ;  /* 0x00030f00ff030b82 */ /* 0x000e300000000800 */
[----:B------:R-:W1:Y:S01]  /*c8e0*/  @P0 LDC R5, c[0x0][0xc40] ;  /* 0x00031000ff050b82 */ /* 0x000e620000000800 */
[----:B0-----:R-:W-:-:S05]  /*c8f0*/  @P0 IMAD.HI.U32 R0, R36, R3, RZ ;  /* 0x0000000324000227 */ /* 0x001fca00078e00ff */
[----:B-1----:R-:W-:Y:S02]  /*c900*/  @P0 SHF.R.U32.HI R24, RZ, R5, R0 ;  /* 0x00000005ff180219 */ /* 0x002fe40000011600 */
[----:B------:R-:W0:Y:S03]  /*c910*/  LDC R0, c[0x0][0xc44] ;  /* 0x00031100ff007b82 */ /* 0x000e260000000800 */
[----:B------:R-:W-:Y:S01]  /*c920*/  IMAD.MOV.U32 R23, RZ, RZ, R24 ;  /* 0x000000ffff177224 */ /* 0x000fe200078e0018 */
[----:B0-----:R-:W-:-:S13]  /*c930*/  ISETP.NE.AND P0, PT, R0, 0x1, PT ;  /* 0x000000010000780c */ /* 0x001fda0003f05270 */
[----:B------:R-:W0:Y:S02]  /*c940*/  @P0 LDC.64 R2, c[0x0][0xc48] ;  /* 0x00031200ff020b82 */ /* 0x000e240000000a00 */
[----:B0-----:R-:W-:-:S05]  /*c950*/  @P0 IMAD.HI.U32 R0, R24, R2, RZ ;  /* 0x0000000218000227 */ /* 0x001fca00078e00ff */
[----:B------:R-:W-:Y:S02]  /*c960*/  @P0 SHF.R.U32.HI R23, RZ, R3, R0 ;  /* 0x00000003ff170219 */ /* 0x000fe40000011600 */
[----:B------:R-:W-:-:S04]  /*c970*/  ISETP.NE.U32.AND P0, PT, RZ, UR4, PT ;  /* 0x00000004ff007c0c */ /* 0x000fc8000bf05070 */
[----:B------:R-:W-:-:S13]  /*c980*/  ISETP.NE.AND.EX P0, PT, RZ, UR5, PT, P0 ;  /* 0x00000005ff007c0c */ /* 0x000fda000bf05300 */
[----:B------:R-:W0:Y:S01]  /*c990*/  @P0 LDC.64 R2, c[0x0][0xa28] ;  /* 0x00028a00ff020b82 */ /* 0x000e220000000a00 */
[----:B------:R-:W-:-:S04]  /*c9a0*/  UIADD3 UR4, UR39, 0x24400, URZ ;  /* 0x0002440027047890 */ /* 0x000fc8000fffe03f */
[----:B------:R-:W-:Y:S01]  /*c9b0*/  ULOP3.LUT UP0, URZ, UR4, 0x3ff, URZ, 0xc0, !UPT ;  /* 0x000003ff043f7892 */ /* 0x000fe2000f80c03f */
[----:B0-----:R-:W-:-:S05]  /*c9c0*/  @P0 IMAD.WIDE R2, R23, 0x4, R2 ;  /* 0x0000000417020825 */ /* 0x001fca00078e0202 */
[----:B------:R0:W5:Y:S01]  /*c9d0*/  @P0 LDG.E R31, desc[UR36][R2.64] ;  /* 0x00000024021f0981 */ /* 0x000162000c1e1900 */
[----:B------:R-:W-:-:S13]  /*c9e0*/  PLOP3.LUT P0, PT, PT, PT, UP0, 0x80, 0x0 ;  /* 0x000000000000781c */ /* 0x000fda0003f0f008 */
[----:B0-----:R-:W-:Y:S05]  /*c9f0*/  @!P0 BRA `(.L_x_41) ;  /* 0x0000000000408947 */ /* 0x001fea0003800000 */
[----:B------:R-:W-:Y:S01]  /*ca00*/  MOV R2, 0x0 ;  /* 0x0000000000027802 */ /* 0x000fe20000000f00 */
[----:B------:R-:W-:Y:S01]  /*ca10*/  ULDC.64 UR4, c[0x4][0xa8] ;  /* 0x01002a0000047ab9 */ /* 0x000fe20000000a00 */
[----:B------:R-:W-:Y:S01]  /*ca20*/  ULDC.64 UR6, c[0x4][0xb0] ;  /* 0x01002c0000067ab9 */ /* 0x000fe20000000a00 */
[----:B------:R-:W-:Y:S01]  /*ca30*/  MOV R4, UR4 ;  /* 0x0000000400047c02 */ /* 0x000fe20008000f00 */
[----:B------:R-:W-:Y:S01]  /*ca40*/  IMAD.U32 R5, RZ, RZ, UR5 ;  /* 0x00000005ff057e24 */ /* 0x000fe2000f8e00ff */
[----:B------:R-:W-:Y:S01]  /*ca50*/  ULDC.64 UR4, c[0x4][0x8] ;  /* 0x0100020000047ab9 */ /* 0x000fe20000000a00 */
[----:B------:R-:W0:Y:S01]  /*ca60*/  LDC.64 R2, c[0x4][R2] ;  /* 0x0100000002027b82 */ /* 0x000e220000000a00 */
[----:B------:R-:W-:Y:S01]  /*ca70*/  IMAD.U32 R6, RZ, RZ, UR6 ;  /* 0x00000006ff067e24 */ /* 0x000fe2000f8e00ff */
[----:B------:R-:W-:Y:S01]  /*ca80*/  MOV R10, UR4 ;  /* 0x00000004000a7c02 */ /* 0x000fe20008000f00 */
[----:B------:R-:W-:Y:S01]  /*ca90*/  IMAD.U32 R7, RZ, RZ, UR7 ;  /* 0x00000007ff077e24 */ /* 0x000fe2000f8e00ff */
[----:B------:R-:W-:Y:S01]  /*caa0*/  MOV R13, RZ ;  /* 0x000000ff000d7202 */ /* 0x000fe20000000f00 */
[----:B------:R-:W-:-:S02]  /*cab0*/  IMAD.U32 R11, RZ, RZ, UR5 ;  /* 0x00000005ff0b7e24 */ /* 0x000fc4000f8e00ff */
[----:B------:R-:W-:Y:S02]  /*cac0*/  IMAD.MOV.U32 R8, RZ, RZ, 0x70 ;  /* 0x00000070ff087424 */ /* 0x000fe400078e00ff */
[----:B------:R-:W-:-:S07]  /*cad0*/  IMAD.MOV.U32 R12, RZ, RZ, 0x1 ;  /* 0x00000001ff0c7424 */ /* 0x000fce00078e00ff */
[----:B------:R-:W-:-:S07]  /*cae0*/  LEPC R20, `(.L_x_41) ;  /* 0x000000001014794e */ /* 0x000fce0000000000 */
[----:B0----5:R-:W-:Y:S05]  /*caf0*/  CALL.ABS.NOINC R2 ;  /* 0x0000000002007343 */ /* 0x021fea0003c00000 */
.L_x_41:
[----:B------:R-:W-:-:S04]  /*cb00*/  UIADD3 UR4, UR39, 0x400, URZ ;  /* 0x0000040027047890 */ /* 0x000fc8000fffe03f */
[----:B------:R-:W-:-:S06]  /*cb10*/  ULOP3.LUT UP0, URZ, UR4, 0x3ff, URZ, 0xc0, !UPT ;  /* 0x000003ff043f7892 */ /* 0x000fcc000f80c03f */
[----:B------:R-:W-:-:S13]  /*cb20*/  PLOP3.LUT P0, PT, PT, PT, UP0, 0x80, 0x0 ;  /* 0x000000000000781c */ /* 0x000fda0003f0f008 */
[----:B------:R-:W-:Y:S05]  /*cb30*/  @!P0 BRA `(.L_x_42) ;  /* 0x00000000007c8947 */ /* 0x000fea0003800000 */
[----:B------:R-:W-:Y:S01]  /*cb40*/  MOV R17, 0x0 ;  /* 0x0000000000117802 */ /* 0x000fe20000000f00 */
[----:B------:R-:W-:Y:S01]  /*cb50*/  ULDC.64 UR6, c[0x4][0xa8] ;  /* 0x01002a0000067ab9 */ /* 0x000fe20000000a00 */
[----:B------:R-:W-:Y:S01]  /*cb60*/  ULDC.64 UR8, c[0x4][0xb0] ;  /* 0x01002c0000087ab9 */ /* 0x000fe20000000a00 */
[----:B------:R-:W-:Y:S01]  /*cb70*/  ULDC.64 UR4, c[0x4][0x10] ;  /* 0x0100040000047ab9 */ /* 0x000fe20000000a00 */
[----:B------:R0:W1:Y:S01]  /*cb80*/  LDC.64 R2, c[0x4][R17] ;  /* 0x0100000011027b82 */ /* 0x0000620000000a00 */
[----:B------:R-:W-:Y:S01]  /*cb90*/  IMAD.U32 R4, RZ, RZ, UR6 ;  /* 0x00000006ff047e24 */ /* 0x000fe2000f8e00ff */
[----:B------:R-:W-:Y:S01]  /*cba0*/  MOV R7, UR9 ;  /* 0x0000000900077c02 */ /* 0x000fe20008000f00 */
[----:B------:R-:W-:Y:S01]  /*cbb0*/  IMAD.U32 R5, RZ, RZ, UR7 ;  /* 0x00000007ff057e24 */ /* 0x000fe2000f8e00ff */
[----:B------:R-:W-:Y:S01]  /*cbc0*/  MOV R12, 0x1 ;  /* 0x00000001000c7802 */ /* 0x000fe20000000f00 */
[----:B------:R-:W-:Y:S02]  /*cbd0*/  IMAD.U32 R6, RZ, RZ, UR8 ;  /* 0x00000008ff067e24 */ /* 0x000fe4000f8e00ff */
[----:B------:R-:W-:-:S02]  /*cbe0*/  IMAD.U32 R10, RZ, RZ, UR4 ;  /* 0x00000004ff0a7e24 */ /* 0x000fc4000f8e00ff */
[----:B------:R-:W-:Y:S02]  /*cbf0*/  IMAD.U32 R11, RZ, RZ, UR5 ;  /* 0x00000005ff0b7e24 */ /* 0x000fe4000f8e00ff */
[----:B------:R-:W-:Y:S02]  /*cc00*/  IMAD.MOV.U32 R8, RZ, RZ, 0x70 ;  /* 0x00000070ff087424 */ /* 0x000fe400078e00ff */
[----:B0-----:R-:W-:-:S07]  /*cc10*/  IMAD.MOV.U32 R13, RZ, RZ, RZ ;  /* 0x000000ffff0d7224 */ /* 0x001fce00078e00ff */
[----:B------:R-:W-:-:S07]  /*cc20*/  LEPC R20, `(.L_x_43) ;  /* 0x000000001014794e */ /* 0x000fce0000000000 */
[----:B-1---5:R-:W-:Y:S05]  /*cc30*/  CALL.ABS.NOINC R2 ;  /* 0x0000000002007343 */ /* 0x022fea0003c00000 */
.L_x_43:
[----:B------:R0:W1:Y:S01]  /*cc40*/  LDC.64 R2, c[0x4][R17] ;  /* 0x0100000011027b82 */ /* 0x0000620000000a00 */
[----:B------:R-:W-:Y:S01]  /*cc50*/  ULDC.64 UR4, c[0x4][0xa8] ;  /* 0x01002a0000047ab9 */ /* 0x000fe20000000a00 */
[----:B------:R-:W-:Y:S01]  /*cc60*/  ULDC.64 UR6, c[0x4][0xb0] ;  /* 0x01002c0000067ab9 */ /* 0x000fe20000000a00 */
[----:B------:R-:W-:Y:S01]  /*cc70*/  IMAD.U32 R4, RZ, RZ, UR4 ;  /* 0x00000004ff047e24 */ /* 0x000fe2000f8e00ff */
[----:B------:R-:W-:Y:S01]  /*cc80*/  MOV R6, UR6 ;  /* 0x0000000600067c02 */ /* 0x000fe20008000f00 */
[----:B------:R-:W-:Y:S01]  /*cc90*/  IMAD.U32 R5, RZ, RZ, UR5 ;  /* 0x00000005ff057e24 */ /* 0x000fe2000f8e00ff */
[----:B------:R-:W-:Y:S01]  /*cca0*/  ULDC.64 UR4, c[0x4][0x18] ;  /* 0x0100060000047ab9 */ /* 0x000fe20000000a00 */
[----:B------:R-:W-:Y:S01]  /*ccb0*/  IMAD.U32 R7, RZ, RZ, UR7 ;  /* 0x00000007ff077e24 */ /* 0x000fe2000f8e00ff */
[----:B------:R-:W-:Y:S01]  /*ccc0*/  MOV R8, 0x70 ;  /* 0x0000007000087802 */ /* 0x000fe20000000f00 */
[----:B------:R-:W-:Y:S02]  /*ccd0*/  IMAD.U32 R10, RZ, RZ, UR4 ;  /* 0x00000004ff0a7e24 */ /* 0x000fe4000f8e00ff */
[----:B------:R-:W-:-:S02]  /*cce0*/  IMAD.U32 R11, RZ, RZ, UR5 ;  /* 0x00000005ff0b7e24 */ /* 0x000fc4000f8e00ff */
[----:B------:R-:W-:Y:S02]  /*ccf0*/  IMAD.MOV.U32 R12, RZ, RZ, 0x1 ;  /* 0x00000001ff0c7424 */ /* 0x000fe400078e00ff */
[----:B0-----:R-:W-:-:S07]  /*cd00*/  IMAD.MOV.U32 R13, RZ, RZ, RZ ;  /* 0x000000ffff0d7224 */ /* 0x001fce00078e00ff */
[----:B------:R-:W-:-:S07]  /*cd10*/  LEPC R20, `(.L_x_42) ;  /* 0x000000001014794e */ /* 0x000fce0000000000 */
[----:B-1----:R-:W-:Y:S05]  /*cd20*/  CALL.ABS.NOINC R2 ;  /* 0x0000000002007343 */ /* 0x002fea0003c00000 */
.L_x_42:
[----:B------:R-:W-:Y:S01]  /*cd30*/  ULDC.64 UR4, c[0x0][0x9f8] ;  /* 0x00027e0000047ab9 */ /* 0x000fe20000000a00 */
[----:B------:R-:W-:Y:S01]  /*cd40*/  IMAD.MOV.U32 R30, RZ, RZ, R23 ;  /* 0x000000ffff1e7224 */ /* 0x000fe200078e0017 */
[----:B------:R-:W-:Y:S01]  /*cd50*/  ISETP.NE.U32.AND P0, PT, RZ, UR4, PT ;  /* 0x00000004ff007c0c */ /* 0x000fe2000bf05070 */
[----:B------:R-:W0:Y:S01]  /*cd60*/  LDC R8, c[0x0][0x430] ;  /* 0x00010c00ff087b82 */ /* 0x000e220000000800 */
[----:B------:R-:W-:Y:S01]  /*cd70*/  IADD3 R19, -R23, RZ, RZ ;  /* 0x000000ff17137210 */ /* 0x000fe20007ffe1ff */
[----:B------:R-:W-:Y:S01]  /*cd80*/  ULDC UR4, c[0x0][0xc44] ;  /* 0x0003110000047ab9 */ /* 0x000fe20000000800 */
[----:B------:R-:W-:-:S13]  /*cd90*/  ISETP.NE.AND.EX P0, PT, RZ, UR5, PT, P0 ;  /* 0x00000005ff007c0c */ /* 0x000fda000bf05300 */
[----:B------:R-:W1:Y:S02]  /*cda0*/  @P0 LDC.64 R2, c[0x0][0x9f8] ;  /* 0x00027e00ff020b82 */ /* 0x000e640000000a00 */
[----:B-1----:R-:W-:-:S05]  /*cdb0*/  @P0 IMAD.WIDE R2, R23, 0x4, R2 ;  /* 0x0000000417020825 */ /* 0x002fca00078e0202 */
[----:B------:R1:W5:Y:S01]  /*cdc0*/  @P0 LDG.E R30, desc[UR36][R2.64] ;  /* 0x00000024021e0981 */ /* 0x000362000c1e1900 */
[----:B------:R-:W-:Y:S01]  /*cdd0*/  UMOV UR5, 0xffffffff ;  /* 0xffffffff00057882 */ /* 0x000fe20000000000 */
[----:B------:R-:W-:Y:S02]  /*cde0*/  IMAD R19, R19, UR4, R24 ;  /* 0x0000000413137c24 */ /* 0x000fe4000f8e0218 */
[----:B0-----:R-:W-:Y:S05]  /*cdf0*/  BRA.DIV UR5, `(.L_x_44) ;  /* 0x0000003205547947 */ /* 0x001fea000b800000 */
.L_x_94:
[----:B------:R-:W2:Y:S01]  /*ce00*/  LDL R0, [R1+0x8] ;  /* 0x0000080001007983 */ /* 0x000ea20000100800 */
[----:B------:R-:W-:Y:S02]  /*ce10*/  ISETP.NE.AND P0, PT, R8, 0x1, PT ;  /* 0x000000010800780c */ /* 0x000fe40003f05270 */
[C---:B------:R-:W-:Y:S02]  /*ce20*/  LOP3.LUT P1, RZ, R16.reuse, 0x400, RZ, 0xc0, !PT ;  /* 0x0000040010ff7812 */ /* 0x040fe4000782c0ff */
[----:B-----5:R-:W-:Y:S02]  /*ce30*/  SHF.R.S32.HI R32, RZ, 0x1f, R30 ;  /* 0x0000001fff207819 */ /* 0x020fe4000001141e */
[----:B------:R-:W-:-:S07]  /*ce40*/  LOP3.LUT R16, R16, 0xfffffdff, RZ, 0xc0, !PT ;  /* 0xfffffdff10107812 */ /* 0x000fce00078ec0ff */
[----:B-1----:R-:W0:Y:S01]  /*ce50*/  @P0 LDC R3, c[0x0][0x434] ;  /* 0x00010d00ff030b82 */ /* 0x002e220000000800 */
[----:B------:R-:W-:-:S07]  /*ce60*/  @P0 LOP3.LUT R16, R16, 0x200, RZ, 0xfc, !PT ;  /* 0x0000020010100812 */ /* 0x000fce00078efcff */
[----:B------:R-:W1:Y:S08]  /*ce70*/  @P0 LDC R5, c[0x0][0x438] ;  /* 0x00010e00ff050b82 */ /* 0x000e700000000800 */
[----:B------:R-:W3:Y:S01]  /*ce80*/  @P1 LDC.64 R6, c[0x0][0x428] ;  /* 0x00010a00ff061b82 */ /* 0x000ee20000000a00 */
[----:B------:R-:W-:Y:S02]  /*ce90*/  LOP3.LUT R16, R16, 0xfffffeff, RZ, 0xc0, !PT ;  /* 0xfffffeff10107812 */ /* 0x000fe400078ec0ff */
[----:B------:R-:W-:Y:S01]  /*cea0*/  SHF.R.S32.HI R29, RZ, 0x1f, R19 ;  /* 0x0000001fff1d7819 */ /* 0x000fe20000011413 */
[----:B--2---:R-:W-:-:S04]  /*ceb0*/  IMAD.IADD R0, R0, 0x1, R31 ;  /* 0x0000000100007824 */ /* 0x004fc800078e021f */
[----:B0-----:R-:W-:-:S04]  /*cec0*/  @P0 IMAD.HI.U32 R2, R0, R3, RZ ;  /* 0x0000000300020227 */ /* 0x001fc800078e00ff */
[----:B------:R-:W-:Y:S01]  /*ced0*/  IMAD.MOV.U32 R9, RZ, RZ, R0 ;  /* 0x000000ffff097224 */ /* 0x000fe200078e0000 */
[----:B-1----:R-:W-:Y:S01]  /*cee0*/  @P0 SHF.R.U32.HI R9, RZ, R5, R2 ;  /* 0x00000005ff090219 */ /* 0x002fe20000011602 */
[----:B---3--:R-:W-:Y:S01]  /*cef0*/  @P1 IMAD R2, R32, R6, RZ ;  /* 0x0000000620021224 */ /* 0x008fe200078e02ff */
[----:B------:R-:W0:Y:S02]  /*cf00*/  @P1 LDC.64 R4, c[0x0][0x418] ;  /* 0x00010600ff041b82 */ /* 0x000e240000000a00 */
[--C-:B------:R-:W-:Y:S01]  /*cf10*/  @P1 SHF.R.S32.HI R3, RZ, 0x1f, R9.reuse ;  /* 0x0000001fff031819 */ /* 0x100fe20000011409 */
[----:B------:R-:W-:Y:S02]  /*cf20*/  @P1 IMAD R7, R30, R7, R2 ;  /* 0x000000071e071224 */ /* 0x000fe400078e0202 */
[----:B------:R-:W-:-:S04]  /*cf30*/  @P1 IMAD.MOV.U32 R2, RZ, RZ, R9 ;  /* 0x000000ffff021224 */ /* 0x000fc800078e0009 */
[----:B------:R-:W-:-:S04]  /*cf40*/  @P1 IMAD.WIDE.U32 R2, R30, R6, R2 ;  /* 0x000000061e021225 */ /* 0x000fc800078e0002 */
[----:B------:R-:W-:Y:S01]  /*cf50*/  IMAD.MOV.U32 R6, RZ, RZ, RZ ;  /* 0x000000ffff067224 */ /* 0x000fe200078e00ff */
[----:B------:R-:W-:Y:S02]  /*cf60*/  @P1 IADD3 R3, R3, R7, RZ ;  /* 0x0000000703031210 */ /* 0x000fe40007ffe0ff */
[----:B0-----:R-:W-:-:S04]  /*cf70*/  @P1 LEA R4, P0, R2, R4, 0x2 ;  /* 0x0000000402041211 */ /* 0x001fc800078010ff */
[----:B------:R-:W-:Y:S01]  /*cf80*/  @P1 LEA.HI.X R5, R2, R5, R3, 0x2, P0 ;  /* 0x0000000502051211 */ /* 0x000fe200000f1403 */
[----:B------:R-:W-:-:S04]  /*cf90*/  IMAD.MOV R3, RZ, RZ, -R9 ;  /* 0x000000ffff037224 */ /* 0x000fc800078e0a09 */
[----:B------:R0:W5:Y:S02]  /*cfa0*/  @P1 LDG.E R6, desc[UR36][R4.64] ;  /* 0x0000002404061981 */ /* 0x000164000c1e1900 */
[----:B0-----:R-:W-:Y:S02]  /*cfb0*/  IMAD R5, R8, R3, R0 ;  /* 0x0000000308057224 */ /* 0x001fe400078e0200 */
[----:B------:R-:W-:-:S05]  /*cfc0*/  IMAD.U32 R0, RZ, RZ, UR42 ;  /* 0x0000002aff007e24 */ /* 0x000fca000f8e00ff */
[----:B------:R-:W-:-:S13]  /*cfd0*/  ISETP.NE.AND P0, PT, R0, 0x3, PT ;  /* 0x000000030000780c */ /* 0x000fda0003f05270 */
[----:B------:R-:W-:Y:S01]  /*cfe0*/  @P0 LOP3.LUT R16, R16, 0x100, RZ, 0xfc, !PT ;  /* 0x0000010010100812 */ /* 0x000fe200078efcff */
[----:B------:R-:W-:Y:S06]  /*cff0*/  @!P0 BRA `(.L_x_45) ;  /* 0x0000000000048947 */ /* 0x000fec0003800000 */
[----:B------:R-:W-:Y:S01]  /*d000*/  BPT.TRAP 0x1 ;  /* 0x000000040000795c */ /* 0x000fe20000300000 */
.L_x_45:
[----:B------:R-:W-:Y:S01]  /*d010*/  SHF.R.S32.HI R7, RZ, 0x1f, R5 ;  /* 0x0000001fff077819 */ /* 0x000fe20000011405 */
[----:B------:R-:W-:Y:S01]  /*d020*/  ULDC.64 UR4, c[0x0][0x328] ;  /* 0x0000ca0000047ab9 */ /* 0x000fe20000000a00 */
[----:B-----5:R-:W-:Y:S01]  /*d030*/  SHF.R.S32.HI R4, RZ, 0x1f, R6 ;  /* 0x0000001fff047819 */ /* 0x020fe20000011406 */
[----:B------:R-:W-:Y:S01]  /*d040*/  IMAD.WIDE.U32 R2, R5, UR4, RZ ;  /* 0x0000000405027c25 */ /* 0x000fe2000f8e00ff */
[----:B------:R-:W-:Y:S03]  /*d050*/  BSSY B0, `(.L_x_46) ;  /* 0x0000015000007945 */ /* 0x000fe60003800000 */
[----:B------:R-:W-:-:S04]  /*d060*/  IMAD R0, R7, UR4, RZ ;  /* 0x0000000407007c24 */ /* 0x000fc8000f8e02ff */
[----:B------:R-:W-:Y:S01]  /*d070*/  IMAD R9, R5, UR5, R0 ;  /* 0x0000000505097c24 */ /* 0x000fe2000f8e0200 */
[----:B------:R-:W-:-:S04]  /*d080*/  ULDC.64 UR4, c[0x0][0x338] ;  /* 0x0000ce0000047ab9 */ /* 0x000fc80000000a00 */
[----:B------:R-:W-:Y:S01]  /*d090*/  IADD3 R3, R3, R9, RZ ;  /* 0x0000000903037210 */ /* 0x000fe20007ffe0ff */
[----:B------:R-:W-:-:S04]  /*d0a0*/  IMAD R9, R4, UR4, RZ ;  /* 0x0000000404097c24 */ /* 0x000fc8000f8e02ff */
[C---:B------:R-:W-:Y:S02]  /*d0b0*/  IMAD R9, R6.reuse, UR5, R9 ;  /* 0x0000000506097c24 */ /* 0x040fe4000f8e0209 */
[----:B------:R-:W-:Y:S01]  /*d0c0*/  IMAD.WIDE.U32 R2, R6, UR4, R2 ;  /* 0x0000000406027c25 */ /* 0x000fe2000f8e0002 */
[----:B------:R-:W-:-:S03]  /*d0d0*/  ULDC.64 UR4, c[0x0][0x330] ;  /* 0x0000cc0000047ab9 */ /* 0x000fc60000000a00 */
[----:B------:R-:W-:Y:S02]  /*d0e0*/  IMAD.IADD R3, R3, 0x1, R9 ;  /* 0x0000000103037824 */ /* 0x000fe400078e0209 */
[----:B------:R-:W-:Y:S02]  /*d0f0*/  IMAD R0, R29, UR4, RZ ;  /* 0x000000041d007c24 */ /* 0x000fe4000f8e02ff */
[----:B------:R-:W-:-:S04]  /*d100*/  IMAD.WIDE.U32 R2, R19, UR4, R2 ;  /* 0x0000000413027c25 */ /* 0x000fc8000f8e0002 */
[----:B------:R-:W-:Y:S01]  /*d110*/  IMAD R9, R19, UR5, R0 ;  /* 0x0000000513097c24 */ /* 0x000fe2000f8e0200 */
[----:B------:R-:W-:Y:S01]  /*d120*/  ULDC.64 UR4, c[0x0][0x318] ;  /* 0x0000c60000047ab9 */ /* 0x000fe20000000a00 */
[----:B------:R-:W-:Y:S02]  /*d130*/  LEA R0, R22, UR39, 0x3 ;  /* 0x0000002716007c11 */ /* 0x000fe4000f8e18ff */
[----:B------:R-:W-:Y:S01]  /*d140*/  LEA R17, P0, R2, UR4, 0x1 ;  /* 0x0000000402117c11 */ /* 0x000fe2000f8008ff */
[----:B------:R-:W-:-:S05]  /*d150*/  IMAD.IADD R3, R3, 0x1, R9 ;  /* 0x0000000103037824 */ /* 0x000fca00078e0209 */
[----:B------:R-:W-:Y:S02]  /*d160*/  LEA.HI.X R18, R2, UR5, R3, 0x1, P0 ;  /* 0x0000000502127c11 */ /* 0x000fe400080f0c03 */
[----:B------:R-:W-:-:S04]  /*d170*/  SHF.L.U32 R3, R25, 0x1f, RZ ;  /* 0x0000001f19037819 */ /* 0x000fc800000006ff */
[----:B------:R-:W0:Y:S02]  /*d180*/  SYNCS.PHASECHK.TRANS64.TRYWAIT P0, [R0+URZ+0x38840], R3 ;  /* 0x03884003000075a7 */ /* 0x000e24000800017f */
[----:B0-----:R-:W-:Y:S05]  /*d190*/  @!P0 BRA `(.L_x_47) ;  /* 0x0000002c00a08947 */ /* 0x001fea0003800000 */
.L_x_95:
[----:B------:R-:W-:Y:S05]  /*d1a0*/  BSYNC B0 ;  /* 0x0000000000007941 */ /* 0x000fea0003800000 */
.L_x_46:
[----:B------:R-:W-:Y:S02]  /*d1b0*/  ULDC.64 UR4, c[0x0][0x300] ;  /* 0x0000c00000047ab9 */ /* 0x000fe40000000a00 */
[----:B------:R-:W-:-:S04]  /*d1c0*/  IMAD R2, R7, UR4, RZ ;  /* 0x0000000407027c24 */ /* 0x000fc8000f8e02ff */
[C---:B------:R-:W-:Y:S02]  /*d1d0*/  IMAD R7, R5.reuse, UR5, R2 ;  /* 0x0000000505077c24 */ /* 0x040fe4000f8e0202 */
[----:B0-----:R-:W-:Y:S01]  /*d1e0*/  IMAD.WIDE.U32 R2, R5, UR4, RZ ;  /* 0x0000000405027c25 */ /* 0x001fe2000f8e00ff */
[----:B------:R-:W-:-:S03]  /*d1f0*/  ULDC.64 UR4, c[0x0][0x310] ;  /* 0x0000c40000047ab9 */ /* 0x000fc60000000a00 */
[----:B------:R-:W-:Y:S02]  /*d200*/  IMAD.IADD R3, R3, 0x1, R7 ;  /* 0x0000000103037824 */ /* 0x000fe400078e0207 */
[----:B------:R-:W-:Y:S02]  /*d210*/  IMAD R5, R4, UR4, RZ ;  /* 0x0000000404057c24 */ /* 0x000fe4000f8e02ff */
[----:B------:R-:W-:-:S04]  /*d220*/  IMAD.WIDE.U32 R2, R6, UR4, R2 ;  /* 0x0000000406027c25 */ /* 0x000fc8000f8e0002 */
[----:B------:R-:W-:Y:S01]  /*d230*/  IMAD R5, R6, UR5, R5 ;  /* 0x0000000506057c24 */ /* 0x000fe2000f8e0205 */
[----:B------:R-:W-:Y:S02]  /*d240*/  ULDC.64 UR4, c[0x0][0x308] ;  /* 0x0000c20000047ab9 */ /* 0x000fe40000000a00 */
[----:B------:R-:W-:Y:S02]  /*d250*/  IMAD R4, R29, UR4, RZ ;  /* 0x000000041d047c24 */ /* 0x000fe4000f8e02ff */
[----:B------:R-:W-:Y:S02]  /*d260*/  IADD3 R3, R3, R5, RZ ;  /* 0x0000000503037210 */ /* 0x000fe40007ffe0ff */
[C---:B------:R-:W-:Y:S02]  /*d270*/  IMAD R5, R19.reuse, UR5, R4 ;  /* 0x0000000513057c24 */ /* 0x040fe4000f8e0204 */
[----:B------:R-:W-:Y:S01]  /*d280*/  IMAD.WIDE.U32 R2, R19, UR4, R2 ;  /* 0x0000000413027c25 */ /* 0x000fe2000f8e0002 */
[----:B------:R-:W-:-:S03]  /*d290*/  ULDC.64 UR4, c[0x0][0x2e8] ;  /* 0x0000ba0000047ab9 */ /* 0x000fc60000000a00 */
[----:B------:R-:W-:Y:S01]  /*d2a0*/  IMAD.IADD R3, R3, 0x1, R5 ;  /* 0x0000000103037824 */ /* 0x000fe200078e0205 */
[----:B------:R-:W-:Y:S01]  /*d2b0*/  LEA R4, P0, R2, UR4, 0x1 ;  /* 0x0000000402047c11 */ /* 0x000fe2000f8008ff */
[----:B------:R-:W-:Y:S01]  /*d2c0*/  UMOV UR4, 0xffffffff ;  /* 0xffffffff00047882 */ /* 0x000fe20000000000 */
[----:B------:R-:W-:Y:S02]  /*d2d0*/  IMAD R5, R22, 0x5000, R26 ;  /* 0x0000500016057824 */ /* 0x000fe400078e021a */
[----:B------:R-:W-:Y:S01]  /*d2e0*/  LEA.HI.X R6, R2, UR5, R3, 0x1, P0 ;  /* 0x0000000502067c11 */ /* 0x000fe200080f0c03 */
[----:B------:R-:W-:Y:S08]  /*d2f0*/  BRA.DIV UR4, `(.L_x_48) ;  /* 0x0000002e045c7947 */ /* 0x000ff0000b800000 */
[----:B------:R-:W0:Y:S01]  /*d300*/  SHFL.IDX PT, R14, R4, RZ, 0x181f ;  /* 0x00181fff040e7589 */ /* 0x000e2200000e0000 */
[----:B------:R-:W-:Y:S02]  /*d310*/  ISETP.GE.AND P0, PT, R33, 0x1, PT ;  /* 0x000000012100780c */ /* 0x000fe40003f06270 */
[C---:B------:R-:W-:Y:S01]  /*d320*/  LOP3.LUT P5, RZ, R16.reuse, 0x8, RZ, 0xc0, !PT ;  /* 0x0000000810ff7812 */ /* 0x040fe200078ac0ff */
[----:B------:R-:W1:Y:S01]  /*d330*/  SHFL.IDX PT, R2, R6, RZ, 0x181f ;  /* 0x00181fff06027589 */ /* 0x000e6200000e0000 */
[C---:B------:R-:W-:Y:S02]  /*d340*/  LOP3.LUT P4, RZ, R16.reuse, 0x4, RZ, 0xc0, !PT ;  /* 0x0000000410ff7812 */ /* 0x040fe4000788c0ff */
[C---:B------:R-:W-:Y:S01]  /*d350*/  LOP3.LUT P3, RZ, R16.reuse, 0x2, RZ, 0xc0, !PT ;  /* 0x0000000210ff7812 */ /* 0x040fe2000786c0ff */
[----:B------:R-:W-:Y:S01]  /*d360*/  SHFL.IDX PT, R8, R6, 0x1, 0x181f ;  /* 0x00381f0006087f89 */ /* 0x000fe200000e0000 */
[----:B------:R-:W-:-:S05]  /*d370*/  LOP3.LUT P2, RZ, R16, 0x1, RZ, 0xc0, !PT ;  /* 0x0000000110ff7812 */ /* 0x000fca000784c0ff */
[----:B------:R-:W-:Y:S02]  /*d380*/  @P0 LEA R7, R5, UR39, 0x1 ;  /* 0x0000002705070c11 */ /* 0x000fe4000f8e08ff */
[----:B0-----:R-:W-:-:S05]  /*d390*/  @P0 LEA R14, P1, R37, R14, 0x1 ;  /* 0x0000000e250e0211 */ /* 0x001fca00078208ff */
[----:B-1----:R-:W-:Y:S02]  /*d3a0*/  @P0 IMAD.X R3, RZ, RZ, R2, P1 ;  /* 0x000000ffff030224 */ /* 0x002fe400008e0602 */
[----:B------:R-:W-:Y:S02]  /*d3b0*/  @P0 IMAD.MOV.U32 R2, RZ, RZ, R14 ;  /* 0x000000ffff020224 */ /* 0x000fe400078e000e */
[----:B------:R-:W0:Y:S04]  /*d3c0*/  SHFL.IDX PT, R14, R4, 0x1, 0x181f ;  /* 0x00381f00040e7f89 */ /* 0x000e2800000e0000 */
[----:B------:R-:W-:Y:S04]  /*d3d0*/  @P0 LDGSTS.E.BYPASS.LTC128B.128 [R7+0x24400], desc[UR36][R2.64], !P5 ;  /* 0x2440000002070fae */ /* 0x000fe8000e901d64 */
[----:B------:R-:W-:Y:S04]  /*d3e0*/  @P0 LDGSTS.E.BYPASS.LTC128B.128 [R7+0x26c00], desc[UR36][R2.64+0x80], !P4 ;  /* 0x26c0008002070fae */ /* 0x000fe8000e101d64 */
[----:B------:R-:W-:Y:S04]  /*d3f0*/  @P0 LDGSTS.E.BYPASS.LTC128B.128 [R7+0x29400], desc[UR36][R2.64+0x100], !P3 ;  /* 0x2940010002070fae */ /* 0x000fe8000d901d64 */
[----:B------:R1:W-:Y:S01]  /*d400*/  @P0 LDGSTS.E.BYPASS.LTC128B.128 [R7+0x2bc00], desc[UR36][R2.64+0x180], !P2 ;  /* 0x2bc0018002070fae */ /* 0x0003e2000d101d64 */
[----:B------:R-:W-:-:S03]  /*d410*/  ISETP.GE.AND P0, PT, R33, 0x11, PT ;  /* 0x000000112100780c */ /* 0x000fc60003f06270 */
[----:B-1----:R-:W-:Y:S10]  /*d420*/  SHFL.IDX PT, R7, R6, 0x2, 0x181f ;  /* 0x00581f0006077f89 */ /* 0x002ff400000e0000 */
[----:B0-----:R-:W-:-:S02]  /*d430*/  @P0 LEA R14, P1, R37, R14, 0x1 ;  /* 0x0000000e250e0211 */ /* 0x001fc400078208ff */
[----:B------:R-:W-:Y:S02]  /*d440*/  @P0 LEA R21, R5, UR39, 0x1 ;  /* 0x0000002705150c11 */ /* 0x000fe4000f8e08ff */
[----:B------:R-:W-:Y:S01]  /*d450*/  @P0 IADD3.X R9, RZ, R8, RZ, P1, !PT ;  /* 0x00000008ff090210 */ /* 0x000fe20000ffe4ff */
[----:B------:R-:W-:Y:S02]  /*d460*/  @P0 IMAD.MOV.U32 R2, RZ, RZ, R14 ;  /* 0x000000ffff020224 */ /* 0x000fe400078e000e */
[----:B------:R-:W0:Y:S02]  /*d470*/  SHFL.IDX PT, R14, R4, 0x2, 0x181f ;  /* 0x00581f00040e7f89 */ /* 0x000e2400000e0000 */
[----:B------:R-:W-:-:S05]  /*d480*/  @P0 IMAD.MOV.U32 R3, RZ, RZ, R9 ;  /* 0x000000ffff030224 */ /* 0x000fca00078e0009 */
[----:B------:R-:W-:Y:S04]  /*d490*/  @P0 LDGSTS.E.BYPASS.LTC128B.128 [R21+0x24c00], desc[UR36][R2.64], !P5 ;  /* 0x24c0000002150fae */ /* 0x000fe8000e901d64 */
[----:B------:R-:W-:Y:S04]  /*d4a0*/  @P0 LDGSTS.E.BYPASS.LTC128B.128 [R21+0x27400], desc[UR36][R2.64+0x80], !P4 ;  /* 0x2740008002150fae */ /* 0x000fe8000e101d64 */
[----:B------:R-:W-:Y:S04]  /*d4b0*/  @P0 LDGSTS.E.BYPASS.LTC128B.128 [R21+0x29c00], desc[UR36][R2.64+0x100], !P3 ;  /* 0x29c0010002150fae */ /* 0x000fe8000d901d64 */
[----:B------:R1:W-:Y:S01]  /*d4c0*/  @P0 LDGSTS.E.BYPASS.LTC128B.128 [R21+0x2c400], desc[UR36][R2.64+0x180], !P2 ;  /* 0x2c40018002150fae */ /* 0x0003e2000d101d64 */
[----:B------:R-:W-:-:S13]  /*d4d0*/  ISETP.GE.AND P0, PT, R33, 0x21, PT ;  /* 0x000000212100780c */ /* 0x000fda0003f06270 */
[----:B0-----:R-:W-:Y:S02]  /*d4e0*/  @P0 LEA R14, P1, R37, R14, 0x1 ;  /* 0x0000000e250e0211 */ /* 0x001fe400078208ff */
[----:B------:R-:W-:Y:S02]  /*d4f0*/  @P0 LEA R9, R5, UR39, 0x1 ;  /* 0x0000002705090c11 */ /* 0x000fe4000f8e08ff */
[----:B-1----:R-:W-:Y:S01]  /*d500*/  @P0 MOV R2, R14 ;  /* 0x0000000e00020202 */ /* 0x002fe20000000f00 */
[----:B------:R-:W-:Y:S01]  /*d510*/  @P0 IMAD.X R7, RZ, RZ, R7, P1 ;  /* 0x000000ffff070224 */ /* 0x000fe200008e0607 */
[----:B------:R-:W0:Y:S03]  /*d520*/  SHFL.IDX PT, R14, R4, 0x3, 0x181f ;  /* 0x00781f00040e7f89 */ /* 0x000e2600000e0000 */
[----:B------:R-:W-:Y:S02]  /*d530*/  @P0 IMAD.MOV.U32 R3, RZ, RZ, R7 ;  /* 0x000000ffff030224 */ /* 0x000fe400078e0007 */
[----:B------:R-:W1:Y:S04]  /*d540*/  SHFL.IDX PT, R7, R6, 0x3, 0x181f ;  /* 0x00781f0006077f89 */ /* 0x000e6800000e0000 */
[----:B------:R-:W-:Y:S04]  /*d550*/  @P0 LDGSTS.E.BYPASS.LTC128B.128 [R9+0x25400], desc[UR36][R2.64], !P5 ;  /* 0x2540000002090fae */ /* 0x000fe8000e901d64 */
[----:B------:R-:W-:Y:S04]  /*d560*/  @P0 LDGSTS.E.BYPASS.LTC128B.128 [R9+0x27c00], desc[UR36][R2.64+0x80], !P4 ;  /* 0x27c0008002090fae */ /* 0x000fe8000e101d64 */
[----:B------:R-:W-:Y:S04]  /*d570*/  @P0 LDGSTS.E.BYPASS.LTC128B.128 [R9+0x2a400], desc[UR36][R2.64+0x100], !P3 ;  /* 0x2a40010002090fae */ /* 0x000fe8000d901d64 */
[----:B------:R2:W-:Y:S01]  /*d580*/  @P0 LDGSTS.E.BYPASS.LTC128B.128 [R9+0x2cc00], desc[UR36][R2.64+0x180], !P2 ;  /* 0x2cc0018002090fae */ /* 0x0005e2000d101d64 */
[----:B------:R-:W-:-:S13]  /*d590*/  ISETP.GE.AND P0, PT, R33, 0x31, PT ;  /* 0x000000312100780c */ /* 0x000fda0003f06270 */
[----:B0-----:R-:W-:Y:S02]  /*d5a0*/  @P0 LEA R14, P1, R37, R14, 0x1 ;  /* 0x0000000e250e0211 */ /* 0x001fe400078208ff */
[----:B------:R-:W-:-:S03]  /*d5b0*/  @P0 LEA R21, R5, UR39, 0x1 ;  /* 0x0000002705150c11 */ /* 0x000fc6000f8e08ff */
[----:B-1----:R-:W-:Y:S02]  /*d5c0*/  @P0 IMAD.X R7, RZ, RZ, R7, P1 ;  /* 0x000000ffff070224 */ /* 0x002fe400008e0607 */
[----:B--2---:R-:W-:Y:S02]  /*d5d0*/  @P0 IMAD.MOV.U32 R2, RZ, RZ, R14 ;  /* 0x000000ffff020224 */ /* 0x004fe400078e000e */
[----:B------:R0:W1:Y:S01]  /*d5e0*/  SHFL.IDX PT, R14, R4, 0x4, 0x181f ;  /* 0x00981f00040e7f89 */ /* 0x00006200000e0000 */
[----:B------:R-:W-:-:S03]  /*d5f0*/  @P0 MOV R3, R7 ;  /* 0x0000000700030202 */ /* 0x000fc60000000f00 */
[----:B------:R0:W2:Y:S04]  /*d600*/  SHFL.IDX PT, R7, R6, 0x4, 0x181f ;  /* 0x00981f0006077f89 */ /* 0x0000a800000e0000 */
[----:B------:R0:W-:Y:S04]  /*d610*/  @P0 LDGSTS.E.BYPASS.LTC128B.128 [R21+0x25c00], desc[UR36][R2.64], !P5 ;  /* 0x25c0000002150fae */ /* 0x0001e8000e901d64 */
[----:B------:R0:W-:Y:S04]  /*d620*/  @P0 LDGSTS.E.BYPASS.LTC128B.128 [R21+0x28400], desc[UR36][R2.64+0x80], !P4 ;  /* 0x2840008002150fae */ /* 0x0001e8000e101d64 */
[----:B------:R0:W-:Y:S04]  /*d630*/  @P0 LDGSTS.E.BYPASS.LTC128B.128 [R21+0x2ac00], desc[UR36][R2.64+0x100], !P3 ;  /* 0x2ac0010002150fae */ /* 0x0001e8000d901d64 */
[----:B------:R0:W-:Y:S02]  /*d640*/  @P0 LDGSTS.E.BYPASS.LTC128B.128 [R21+0x2d400], desc[UR36][R2.64+0x180], !P2 ;  /* 0x2d40018002150fae */ /* 0x0001e4000d101d64 */
.L_x_107:
[----:B------:R-:W-:Y:S01]  /*d650*/  ISETP.GE.AND P0, PT, R33, 0x41, PT ;  /* 0x000000412100780c */ /* 0x000fe20003f06270 */
[----:B------:R-:W-:-:S12]  /*d660*/  BSSY B0, `(.L_x_49) ;  /* 0x0000010000007945 */ /* 0x000fd80003800000 */
[----:B------:R-:W-:Y:S05]  /*d670*/  @!P0 BRA `(.L_x_50) ;  /* 0x0000000000388947 */ /* 0x000fea0003800000 */
[C---:B------:R-:W-:Y:S02]  /*d680*/  LOP3.LUT P4, RZ, R16.reuse, 0x8, RZ, 0xc0, !PT ;  /* 0x0000000810ff7812 */ /* 0x040fe4000788c0ff */
[C---:B------:R-:W-:Y:S02]  /*d690*/  LOP3.LUT P3, RZ, R16.reuse, 0x4, RZ, 0xc0, !PT ;  /* 0x0000000410ff7812 */ /* 0x040fe4000786c0ff */
[C---:B------:R-:W-:Y:S02]  /*d6a0*/  LOP3.LUT P2, RZ, R16.reuse, 0x2, RZ, 0xc0, !PT ;  /* 0x0000000210ff7812 */ /* 0x040fe4000784c0ff */
[----:B------:R-:W-:Y:S02]  /*d6b0*/  LOP3.LUT P1, RZ, R16, 0x1, RZ, 0xc0, !PT ;  /* 0x0000000110ff7812 */ /* 0x000fe4000782c0ff */
[----:B01----:R-:W-:Y:S02]  /*d6c0*/  LEA R2, P0, R37, R14, 0x1 ;  /* 0x0000000e25027211 */ /* 0x003fe400078008ff */
[----:B------:R-:W-:-:S03]  /*d6d0*/  LEA R5, R5, UR39, 0x1 ;  /* 0x0000002705057c11 */ /* 0x000fc6000f8e08ff */
[----:B--2---:R-:W-:-:S05]  /*d6e0*/  IMAD.X R3, RZ, RZ, R7, P0 ;  /* 0x000000ffff037224 */ /* 0x004fca00000e0607 */
[----:B------:R-:W-:Y:S01]  /*d6f0*/  @!PT LDS RZ, [RZ] ;  /* 0x00000000fffff984 */ /* 0x000fe20000000800 */
[----:B------:R-:W-:Y:S01]  /*d700*/  @!PT LDS RZ, [RZ] ;  /* 0x00000000fffff984 */ /* 0x000fe20000000800 */
[----:B------:R-:W-:Y:S01]  /*d710*/  @!PT LDS RZ, [RZ] ;  /* 0x00000000fffff984 */ /* 0x000fe20000000800 */
[----:B------:R3:W-:Y:S04]  /*d720*/  LDGSTS.E.BYPASS.LTC128B.128 [R5+0x26400], desc[UR36][R2.64], !P4 ;  /* 0x2640000002057fae */ /* 0x0007e8000e101d64 */
[----:B------:R3:W-:Y:S04]  /*d730*/  LDGSTS.E.BYPASS.LTC128B.128 [R5+0x28c00], desc[UR36][R2.64+0x80], !P3 ;  /* 0x28c0008002057fae */ /* 0x0007e8000d901d64 */
[----:B------:R3:W-:Y:S04]  /*d740*/  LDGSTS.E.BYPASS.LTC128B.128 [R5+0x2b400], desc[UR36][R2.64+0x100], !P2 ;  /* 0x2b40010002057fae */ /* 0x0007e8000d101d64 */
[----:B------:R3:W-:Y:S02]  /*d750*/  LDGSTS.E.BYPASS.LTC128B.128 [R5+0x2dc00], desc[UR36][R2.64+0x180], !P1 ;  /* 0x2dc0018002057fae */ /* 0x0007e4000c901d64 */
.L_x_50:
[----:B------:R-:W-:Y:S05]  /*d760*/  BSYNC B0 ;  /* 0x0000000000007941 */ /* 0x000fea0003800000 */
.L_x_49:
[----:B------:R-:W-:Y:S01]  /*d770*/  NOP ;  /* 0x0000000000007918 */ /* 0x000fe20000000000 */
[----:B------:R-:W-:-:S13]  /*d780*/  PLOP3.LUT P0, PT, PT, PT, PT, 0x80, 0x0 ;  /* 0x000000000000781c */ /* 0x000fda0003f0f070 */
.L_x_51:
[----:B------:R-:W-:Y:S02]  /*d790*/  PLOP3.LUT P1, PT, P1, P0, PT, 0xa2, 0x0 ;  /* 0x000000000000781c */ /* 0x000fe40000f21472 */
[----:B------:R-:W-:-:S08]  /*d7a0*/  @P0 R2UR P1, UR4, R0 ;  /* 0x00000000000402ca */ /* 0x000fd00000020000 */
[----:B------:R-:W-:-:S05]  /*d7b0*/  @P0 PLOP3.LUT P0, PT, P1, PT, PT, 0x80, 0x0 ;  /* 0x000000000000081c */ /* 0x000fca0000f0f070 */
[----:B------:R-:W-:Y:S01]  /*d7c0*/  @!P1 SYNCS.ARRIVE.TRANS64.RED.A0T1 RZ, [UR4+0x38830], RZ ;  /* 0x038830ffffff99a7 */ /* 0x000fe20008200404 */
[----:B------:R-:W-:Y:S07]  /*d7d0*/  @!P1 ARRIVES.LDGSTSBAR.64.TRANSCNT [UR4+0x38830] ;  /* 0x03883000ff0099b0 */ /* 0x000fee0008000a84 */
[----:B------:R-:W-:Y:S05]  /*d7e0*/  @P0 BRA.U.ANY `(.L_x_51) ;  /* 0xfffffffd00e80947 */ /* 0x000fea000393ffff */
[----:B------:R-:W-:Y:S01]  /*d7f0*/  NOP ;  /* 0x0000000000007918 */ /* 0x000fe20000000000 */
[----:B------:R-:W-:-:S13]  /*d800*/  LOP3.LUT P2, RZ, R16, 0x100, RZ, 0xc0, !PT ;  /* 0x0000010010ff7812 */ /* 0x000fda000784c0ff */
[----:B------:R-:W-:Y:S05]  /*d810*/  @!P2 BRA `(.L_x_52) ;  /* 0x000000000004a947 */ /* 0x000fea0003800000 */
[----:B------:R-:W-:Y:S01]  /*d820*/  BPT.TRAP 0x1 ;  /* 0x000000040000795c */ /* 0x000fe20000300000 */
.L_x_52:
[----:B------:R4:W-:Y:S02]  /*d830*/  SYNCS.ARRIVE.TRANS64.A1T0 RZ, [R0+URZ+0x38830], RZ ;  /* 0x038830ff00ff79a7 */ /* 0x0009e4000810003f */
[----:B------:R-:W-:Y:S05]  /*d840*/  WARPSYNC.ALL ;  /* 0x0000000000007948 */ /* 0x000fea0003800000 */
[----:B------:R-:W-:-:S04]  /*d850*/  UIADD3 UR4, UR39, 0x14400, URZ ;  /* 0x0001440027047890 */ /* 0x000fc8000fffe03f */
[----:B------:R-:W-:Y:S01]  /*d860*/  ULOP3.LUT UP0, URZ, UR4, 0x3ff, URZ, 0xc0, !UPT ;  /* 0x000003ff043f7892 */ /* 0x000fe2000f80c03f */
[----:B------:R-:W-:Y:S05]  /*d870*/  BAR.SYNC.DEFER_BLOCKING 0x8, 0x180 ;  /* 0x0206000000007b1d */ /* 0x000fea0000010000 */
[----:B------:R-:W-:-:S13]  /*d880*/  PLOP3.LUT P0, PT, PT, PT, UP0, 0x80, 0x0 ;  /* 0x000000000000781c */ /* 0x000fda0003f0f008 */
[----:B------:R-:W-:Y:S05]  /*d890*/  @!P0 BRA `(.L_x_53) ;  /* 0x0000000000408947 */ /* 0x000fea0003800000 */
[----:B0--3--:R-:W-:Y:S01]  /*d8a0*/  MOV R2, 0x0 ;  /* 0x0000000000027802 */ /* 0x009fe20000000f00 */
[----:B------:R-:W-:Y:S01]  /*d8b0*/  ULDC.64 UR6, c[0x4][0xa8] ;  /* 0x01002a0000067ab9 */ /* 0x000fe20000000a00 */
[----:B------:R-:W-:Y:S01]  /*d8c0*/  ULDC.64 UR8, c[0x4][0xb0] ;  /* 0x01002c0000087ab9 */ /* 0x000fe20000000a00 */
[----:B------:R-:W-:Y:S01]  /*d8d0*/  ULDC.64 UR4, c[0x4][0x20] ;  /* 0x0100080000047ab9 */ /* 0x000fe20000000a00 */
[----:B------:R-:W-:Y:S01]  /*d8e0*/  IMAD.U32 R4, RZ, RZ, UR6 ;  /* 0x00000006ff047e24 */ /* 0x000fe2000f8e00ff */
[----:B------:R-:W-:Y:S01]  /*d8f0*/  MOV R6, UR8 ;  /* 0x0000000800067c02 */ /* 0x000fe20008000f00 */
[----:B------:R-:W0:Y:S01]  /*d900*/  LDC.64 R2, c[0x4][R2] ;  /* 0x0100000002027b82 */ /* 0x000e220000000a00 */
[----:B------:R-:W-:Y:S01]  /*d910*/  IMAD.U32 R5, RZ, RZ, UR7 ;  /* 0x00000007ff057e24 */ /* 0x000fe2000f8e00ff */
[----:B------:R-:W-:Y:S01]  /*d920*/  MOV R8, 0x70 ;  /* 0x0000007000087802 */ /* 0x000fe20000000f00 */
[----:B--2---:R-:W-:Y:S02]  /*d930*/  IMAD.U32 R7, RZ, RZ, UR9 ;  /* 0x00000009ff077e24 */ /* 0x004fe4000f8e00ff */
[----:B------:R-:W-:-:S02]  /*d940*/  IMAD.U32 R10, RZ, RZ, UR4 ;  /* 0x00000004ff0a7e24 */ /* 0x000fc4000f8e00ff */
[----:B------:R-:W-:Y:S02]  /*d950*/  IMAD.U32 R11, RZ, RZ, UR5 ;  /* 0x00000005ff0b7e24 */ /* 0x000fe4000f8e00ff */
[----:B------:R-:W-:Y:S02]  /*d960*/  IMAD.MOV.U32 R12, RZ, RZ, 0x1 ;  /* 0x00000001ff0c7424 */ /* 0x000fe400078e00ff */
[----:B------:R-:W-:-:S07]  /*d970*/  IMAD.MOV.U32 R13, RZ, RZ, RZ ;  /* 0x000000ffff0d7224 */ /* 0x000fce00078e00ff */
[----:B------:R-:W-:-:S07]  /*d980*/  LEPC R20, `(.L_x_53) ;  /* 0x000000001014794e */ /* 0x000fce0000000000 */
[----:B01--4-:R-:W-:Y:S05]  /*d990*/  CALL.ABS.NOINC R2 ;  /* 0x0000000002007343 */ /* 0x013fea0003c00000 */
.L_x_53:
[----:B------:R1:W5:Y:S01]  /*d9a0*/  LDL R20, [R1+0x4] ;  /* 0x0000040001147983 */ /* 0x0003620000100800 */
[----:B----4-:R-:W4:Y:S01]  /*d9b0*/  LDC R0, c[0x0][0x448] ;  /* 0x00011200ff007b82 */ /* 0x010f220000000800 */
[----:B0--3--:R-:W-:Y:S01]  /*d9c0*/  IMAD.MOV R3, RZ, RZ, -R24 ;  /* 0x000000ffff037224 */ /* 0x009fe200078e0a18 */
[----:B------:R-:W-:Y:S01]  /*d9d0*/  ULDC UR4, c[0x0][0xc38] ;  /* 0x00030e0000047ab9 */ /* 0x000fe20000000800 */
[----:B------:R-:W-:Y:S02]  /*d9e0*/  SHF.R.S32.HI R6, RZ, 0x1f, R23 ;  /* 0x0000001fff067819 */ /* 0x000fe40000011417 */
[----:B------:R-:W-:Y:S01]  /*d9f0*/  IMAD R4, R3, UR4, R36 ;  /* 0x0000000403047c24 */ /* 0x000fe2000f8e0224 */
[----:B------:R-:W-:Y:S01]  /*da00*/  ULDC.64 UR4, c[0x0][0x2d8] ;  /* 0x0000b60000047ab9 */ /* 0x000fe20000000a00 */
[C---:B------:R-:W-:Y:S02]  /*da10*/  LOP3.LUT P2, RZ, R16.reuse, 0x4000, RZ, 0xc0, !PT ;  /* 0x0000400010ff7812 */ /* 0x040fe4000784c0ff */
[----:B------:R-:W-:-:S02]  /*da20*/  LOP3.LUT P3, RZ, R16, 0x2000, RZ, 0xc0, !PT ;  /* 0x0000200010ff7812 */ /* 0x000fc4000786c0ff */
[----:B------:R-:W-:Y:S02]  /*da30*/  SHF.L.U32 R4, R4, 0x7, RZ ;  /* 0x0000000704047819 */ /* 0x000fe400000006ff */
[C---:B------:R-:W-:Y:S02]  /*da40*/  LOP3.LUT P4, RZ, R16.reuse, 0x1000, RZ, 0xc0, !PT ;  /* 0x0000100010ff7812 */ /* 0x040fe4000788c0ff */
[----:B--2---:R-:W-:Y:S02]  /*da50*/  LOP3.LUT R7, R27, R4, RZ, 0xfc, !PT ;  /* 0x000000041b077212 */ /* 0x004fe400078efcff */
[----:B------:R-:W-:-:S03]  /*da60*/  LOP3.LUT P5, RZ, R16, 0x800, RZ, 0xc0, !PT ;  /* 0x0000080010ff7812 */ /* 0x000fc600078ac0ff */
[----:B------:R-:W-:Y:S01]  /*da70*/  IMAD.MOV.U32 R5, RZ, RZ, R7 ;  /* 0x000000ffff057224 */ /* 0x000fe200078e0007 */
[----:B----4-:R-:W-:-:S13]  /*da80*/  ISETP.NE.AND P0, PT, R0, 0x1, PT ;  /* 0x000000010000780c */ /* 0x010fda0003f05270 */
[----:B------:R-:W0:Y:S08]  /*da90*/  @P0 LDC R2, c[0x0][0x44c] ;  /* 0x00011300ff020b82 */ /* 0x000e300000000800 */
[----:B------:R-:W2:Y:S01]  /*daa0*/  @P0 LDC R9, c[0x0][0x450] ;  /* 0x00011400ff090b82 */ /* 0x000ea20000000800 */
[----:B0-----:R-:W-:-:S05]  /*dab0*/  @P0 IMAD.HI.U32 R2, R7, R2, RZ ;  /* 0x0000000207020227 */ /* 0x001fca00078e00ff */
[----:B--2---:R-:W-:Y:S01]  /*dac0*/  @P0 SHF.R.U32.HI R5, RZ, R9, R2 ;  /* 0x00000009ff050219 */ /* 0x004fe20000011602 */
[----:B------:R-:W-:-:S04]  /*dad0*/  IMAD R2, R29, UR4, RZ ;  /* 0x000000041d027c24 */ /* 0x000fc8000f8e02ff */
[C---:B------:R-:W-:Y:S02]  /*dae0*/  IMAD R9, R19.reuse, UR5, R2 ;  /* 0x0000000513097c24 */ /* 0x040fe4000f8e0202 */
[----:B------:R-:W-:Y:S01]  /*daf0*/  IMAD.WIDE.U32 R2, R19, UR4, RZ ;  /* 0x0000000413027c25 */ /* 0x000fe2000f8e00ff */
[----:B------:R-:W-:-:S03]  /*db00*/  ULDC.64 UR4, c[0x0][0x2e0] ;  /* 0x0000b80000047ab9 */ /* 0x000fc60000000a00 */
[----:B------:R-:W-:Y:S02]  /*db10*/  IMAD R6, R6, UR4, RZ ;  /* 0x0000000406067c24 */ /* 0x000fe4000f8e02ff */
[----:B------:R-:W-:Y:S02]  /*db20*/  IMAD.IADD R3, R3, 0x1, R9 ;  /* 0x0000000103037824 */ /* 0x000fe400078e0209 */
[C---:B------:R-:W-:Y:S02]  /*db30*/  IMAD R9, R23.reuse, UR5, R6 ;  /* 0x0000000517097c24 */ /* 0x040fe4000f8e0206 */
[----:B------:R-:W-:Y:S02]  /*db40*/  IMAD.MOV R6, RZ, RZ, -R5 ;  /* 0x000000ffff067224 */ /* 0x000fe400078e0a05 */
[----:B------:R-:W-:Y:S01]  /*db50*/  IMAD.WIDE.U32 R2, R23, UR4, R2 ;  /* 0x0000000417027c25 */ /* 0x000fe2000f8e0002 */
[----:B------:R-:W-:-:S03]  /*db60*/  ULDC.64 UR4, c[0x0][0x2d0] ;  /* 0x0000b40000047ab9 */ /* 0x000fc60000000a00 */
[----:B------:R-:W-:Y:S01]  /*db70*/  IMAD R7, R0, R6, R7 ;  /* 0x0000000600077224 */ /* 0x000fe200078e0207 */
[----:B------:R-:W-:Y:S02]  /*db80*/  SHF.R.S32.HI R0, RZ, 0x1f, R5 ;  /* 0x0000001fff007819 */ /* 0x000fe40000011405 */
[----:B------:R-:W-:-:S03]  /*db90*/  IADD3 R3, R3, R9, RZ ;  /* 0x0000000903037210 */ /* 0x000fc60007ffe0ff */
[----:B------:R-:W-:Y:S02]  /*dba0*/  IMAD R0, R0, UR4, RZ ;  /* 0x0000000400007c24 */ /* 0x000fe4000f8e02ff */
[----:B------:R-:W-:-:S04]  /*dbb0*/  IMAD.WIDE.U32 R2, R5, UR4, R2 ;  /* 0x0000000405027c25 */ /* 0x000fc8000f8e0002 */
[----:B------:R-:W-:Y:S01]  /*dbc0*/  IMAD R5, R5, UR5, R0 ;  /* 0x0000000505057c24 */ /* 0x000fe2000f8e0200 */
[----:B------:R-:W-:Y:S01]  /*dbd0*/  SHF.R.S32.HI R0, RZ, 0x1f, R7 ;  /* 0x0000001fff007819 */ /* 0x000fe20000011407 */
[----:B------:R-:W-:Y:S02]  /*dbe0*/  ULDC.64 UR4, c[0x0][0x2c8] ;  /* 0x0000b20000047ab9 */ /* 0x000fe40000000a00 */
[----:B------:R-:W-:Y:S02]  /*dbf0*/  IMAD.IADD R3, R3, 0x1, R5 ;  /* 0x0000000103037824 */ /* 0x000fe400078e0205 */
[----:B------:R-:W-:Y:S02]  /*dc00*/  IMAD R0, R0, UR4, RZ ;  /* 0x0000000400007c24 */ /* 0x000fe4000f8e02ff */
[----:B------:R-:W-:-:S04]  /*dc10*/  IMAD.WIDE.U32 R2, R7, UR4, R2 ;  /* 0x0000000407027c25 */ /* 0x000fc8000f8e0002 */
[----:B------:R-:W-:Y:S01]  /*dc20*/  IMAD R5, R7, UR5, R0 ;  /* 0x0000000507057c24 */ /* 0x000fe2000f8e0200 */
[----:B------:R-:W-:Y:S02]  /*dc30*/  ULDC.64 UR4, c[0x0][0x280] ;  /* 0x0000a00000047ab9 */ /* 0x000fe40000000a00 */
[----:B------:R-:W-:Y:S01]  /*dc40*/  LEA R0, P0, R2, UR4, 0x1 ;  /* 0x0000000402007c11 */ /* 0x000fe2000f8008ff */
[----:B------:R-:W-:Y:S01]  /*dc50*/  IMAD.IADD R5, R3, 0x1, R5 ;  /* 0x0000000103057824 */ /* 0x000fe200078e0205 */
[----:B------:R-:W-:-:S04]  /*dc60*/  UMOV UR4, 0xffffffff ;  /* 0xffffffff00047882 */ /* 0x000fc80000000000 */
[----:B------:R-:W-:Y:S01]  /*dc70*/  LEA.HI.X R5, R2, UR5, R5, 0x1, P0 ;  /* 0x0000000502057c11 */ /* 0x000fe200080f0c05 */
[----:B-1----:R-:W-:Y:S06]  /*dc80*/  BRA.DIV UR4, `(.L_x_54) ;  /* 0x0000002a04bc7947 */ /* 0x002fec000b800000 */
[----:B------:R-:W0:Y:S01]  /*dc90*/  SHFL.IDX PT, R14, R0, RZ, 0x181f ;  /* 0x00181fff000e7589 */ /* 0x000e2200000e0000 */
[----:B------:R-:W-:-:S03]  /*dca0*/  IMAD.IADD R4, R34, 0x1, R4 ;  /* 0x0000000122047824 */ /* 0x000fc600078e0204 */
[----:B------:R-:W1:Y:S01]  /*dcb0*/  SHFL.IDX PT, R2, R5, RZ, 0x181f ;  /* 0x00181fff05027589 */ /* 0x000e6200000e0000 */
[C---:B------:R-:W-:Y:S01]  /*dcc0*/  VIADD R7, R4.reuse, 0x10 ;  /* 0x0000001004077836 */ /* 0x040fe20000000000 */
[----:B------:R-:W-:Y:S02]  /*dcd0*/  ISETP.GE.AND P0, PT, R4, UR40, PT ;  /* 0x0000002804007c0c */ /* 0x000fe4000bf06270 */
[----:B------:R-:W-:Y:S11]  /*dce0*/  SHFL.IDX PT, R6, R5, 0x1, 0x181f ;  /* 0x00381f0005067f89 */ /* 0x000ff600000e0000 */
[----:B0-----:R-:W-:-:S04]  /*dcf0*/  @!P0 LEA R14, P1, R37, R14, 0x1 ;  /* 0x0000000e250e8211 */ /* 0x001fc800078208ff */
[----:B-1----:R-:W-:Y:S01]  /*dd00*/  @!P0 IADD3.X R3, RZ, R2, RZ, P1, !PT ;  /* 0x00000002ff038210 */ /* 0x002fe20000ffe4ff */
[----:B------:R-:W-:Y:S02]  /*dd10*/  @!P0 IMAD.MOV.U32 R2, RZ, RZ, R14 ;  /* 0x000000ffff028224 */ /* 0x000fe400078e000e */
[----:B------:R-:W0:Y:S04]  /*dd20*/  SHFL.IDX PT, R14, R0, 0x1, 0x181f ;  /* 0x00381f00000e7f89 */ /* 0x000e2800000e0000 */
[----:B-----5:R-:W-:Y:S04]  /*dd30*/  @!P0 LDGSTS.E.BYPASS.LTC128B.128 [R20+0x14400], desc[UR36][R2.64], !P2 ;  /* 0x1440000002148fae */ /* 0x020fe8000d101d64 */
[----:B------:R-:W-:Y:S04]  /*dd40*/  @!P0 LDGSTS.E.BYPASS.LTC128B.128 [R20+0x18400], desc[UR36][R2.64+0x80], !P3 ;  /* 0x1840008002148fae */ /* 0x000fe8000d901d64 */
[----:B------:R-:W-:Y:S04]  /*dd50*/  @!P0 LDGSTS.E.BYPASS.LTC128B.128 [R20+0x1c400], desc[UR36][R2.64+0x100], !P4 ;  /* 0x1c40010002148fae */ /* 0x000fe8000e101d64 */
[----:B------:R1:W-:Y:S01]  /*dd60*/  @!P0 LDGSTS.E.BYPASS.LTC128B.128 [R20+0x20400], desc[UR36][R2.64+0x180], !P5 ;  /* 0x2040018002148fae */ /* 0x0003e2000e901d64 */
[----:B------:R-:W-:-:S13]  /*dd70*/  ISETP.GE.AND P0, PT, R7, UR40, PT ;  /* 0x0000002807007c0c */ /* 0x000fda000bf06270 */
[----:B0-----:R-:W-:-:S04]  /*dd80*/  @!P0 LEA R14, P1, R37, R14, 0x1 ;  /* 0x0000000e250e8211 */ /* 0x001fc800078208ff */
[----:B-1----:R-:W-:Y:S01]  /*dd90*/  @!P0 MOV R2, R14 ;  /* 0x0000000e00028202 */ /* 0x002fe20000000f00 */
[----:B------:R-:W-:Y:S01]  /*dda0*/  @!P0 IMAD.X R7, RZ, RZ, R6, P1 ;  /* 0x000000ffff078224 */ /* 0x000fe200008e0606 */
[----:B------:R-:W0:Y:S03]  /*ddb0*/  SHFL.IDX PT, R14, R0, 0x2, 0x181f ;  /* 0x00581f00000e7f89 */ /* 0x000e2600000e0000 */
[----:B------:R-:W-:Y:S01]  /*ddc0*/  @!P0 IMAD.MOV.U32 R3, RZ, RZ, R7 ;  /* 0x000000ffff038224 */ /* 0x000fe200078e0007 */
[----:B------:R-:W1:Y:S01]  /*ddd0*/  SHFL.IDX PT, R6, R5, 0x2, 0x181f ;  /* 0x00581f0005067f89 */ /* 0x000e6200000e0000 */
[----:B------:R-:W-:-:S03]  /*dde0*/  VIADD R7, R4, 0x20 ;  /* 0x0000002004077836 */ /* 0x000fc60000000000 */
[----:B------:R-:W-:Y:S04]  /*ddf0*/  @!P0 LDGSTS.E.BYPASS.LTC128B.128 [R20+0x14c00], desc[UR36][R2.64], !P2 ;  /* 0x14c0000002148fae */ /* 0x000fe8000d101d64 */
[----:B------:R-:W-:Y:S04]  /*de00*/  @!P0 LDGSTS.E.BYPASS.LTC128B.128 [R20+0x18c00], desc[UR36][R2.64+0x80], !P3 ;  /* 0x18c0008002148fae */ /* 0x000fe8000d901d64 */
[----:B------:R-:W-:Y:S04]  /*de10*/  @!P0 LDGSTS.E.BYPASS.LTC128B.128 [R20+0x1cc00], desc[UR36][R2.64+0x100], !P4 ;  /* 0x1cc0010002148fae */ /* 0x000fe8000e101d64 */
[----:B------:R2:W-:Y:S01]  /*de20*/  @!P0 LDGSTS.E.BYPASS.LTC128B.128 [R20+0x20c00], desc[UR36][R2.64+0x180], !P5 ;  /* 0x20c0018002148fae */ /* 0x0005e2000e901d64 */
[----:B------:R-:W-:-:S13]  /*de30*/  ISETP.GE.AND P0, PT, R7, UR40, PT ;  /* 0x0000002807007c0c */ /* 0x000fda000bf06270 */
[----:B0-----:R-:W-:-:S04]  /*de40*/  @!P0 LEA R14, P1, R37, R14, 0x1 ;  /* 0x0000000e250e8211 */ /* 0x001fc800078208ff */
[----:B--2---:R-:W-:Y:S01]  /*de50*/  @!P0 MOV R2, R14 ;  /* 0x0000000e00028202 */ /* 0x004fe20000000f00 */
[----:B-1----:R-:W-:Y:S01]  /*de60*/  @!P0 IMAD.X R7, RZ, RZ, R6, P1 ;  /* 0x000000ffff078224 */ /* 0x002fe200008e0606 */
        /* <DEDUP_REMOVED lines=48> */
[----:B------:R0:W1:Y:S03]  /*e170*/  SHFL.IDX PT, R14, R0, 0x7, 0x181f ;  /* 0x00f81f00000e7f89 */ /* 0x00006600000e0000 */
[----:B------:R-:W-:Y:S01]  /*e180*/  @!P0 IMAD.MOV.U32 R3, RZ, RZ, R7 ;  /* 0x000000ffff038224 */ /* 0x000fe200078e0007 */
[----:B------:R0:W2:Y:S04]  /*e190*/  SHFL.IDX PT, R6, R5, 0x7, 0x181f ;  /* 0x00f81f0005067f89 */ /* 0x0000a800000e0000 */
[----:B------:R0:W-:Y:S04]  /*e1a0*/  @!P0 LDGSTS.E.BYPASS.LTC128B.128 [R20+0x17400], desc[UR36][R2.64], !P2 ;  /* 0x1740000002148fae */ /* 0x0001e8000d101d64 */
[----:B------:R0:W-:Y:S04]  /*e1b0*/  @!P0 LDGSTS.E.BYPASS.LTC128B.128 [R20+0x1b400], desc[UR36][R2.64+0x80], !P3 ;  /* 0x1b40008002148fae */ /* 0x0001e8000d901d64 */
[----:B------:R0:W-:Y:S04]  /*e1c0*/  @!P0 LDGSTS.E.BYPASS.LTC128B.128 [R20+0x1f400], desc[UR36][R2.64+0x100], !P4 ;  /* 0x1f40010002148fae */ /* 0x0001e8000e101d64 */
[----:B------:R0:W-:Y:S02]  /*e1d0*/  @!P0 LDGSTS.E.BYPASS.LTC128B.128 [R20+0x23400], desc[UR36][R2.64+0x180], !P5 ;  /* 0x2340018002148fae */ /* 0x0001e4000e901d64 */
.L_x_124:
[----:B0-----:R-:W3:Y:S01]  /*e1e0*/  LDL R0, [R1] ;  /* 0x0000000001007983 */ /* 0x001ee20000100800 */
[----:B------:R-:W-:-:S05]  /*e1f0*/  VIADD R4, R4, 0x70 ;  /* 0x0000007004047836 */ /* 0x000fca0000000000 */
[----:B------:R-:W-:-:S13]  /*e200*/  ISETP.GE.AND P0, PT, R4, UR40, PT ;  /* 0x0000002804007c0c */ /* 0x000fda000bf06270 */
[----:B-1----:R-:W-:-:S05]  /*e210*/  @!P0 LEA R2, P1, R37, R14, 0x1 ;  /* 0x0000000e25028211 */ /* 0x002fca00078208ff */
[----:B--2---:R-:W-:-:S05]  /*e220*/  @!P0 IMAD.X R3, RZ, RZ, R6, P1 ;  /* 0x000000ffff038224 */ /* 0x004fca00008e0606 */
[----:B------:R-:W-:Y:S01]  /*e230*/  @!PT LDS RZ, [RZ] ;  /* 0x00000000fffff984 */ /* 0x000fe20000000800 */
[----:B------:R-:W-:Y:S01]  /*e240*/  @!PT LDS RZ, [RZ] ;  /* 0x00000000fffff984 */ /* 0x000fe20000000800 */
[----:B------:R-:W-:Y:S01]  /*e250*/  @!PT LDS RZ, [RZ] ;  /* 0x00000000fffff984 */ /* 0x000fe20000000800 */
[----:B------:R0:W-:Y:S04]  /*e260*/  @!P0 LDGSTS.E.BYPASS.LTC128B.128 [R20+0x17c00], desc[UR36][R2.64], !P2 ;  /* 0x17c0000002148fae */ /* 0x0001e8000d101d64 */
[----:B------:R0:W-:Y:S04]  /*e270*/  @!P0 LDGSTS.E.BYPASS.LTC128B.128 [R20+0x1bc00], desc[UR36][R2.64+0x80], !P3 ;  /* 0x1bc0008002148fae */ /* 0x0001e8000d901d64 */
[----:B------:R0:W-:Y:S04]  /*e280*/  @!P0 LDGSTS.E.BYPASS.LTC128B.128 [R20+0x1fc00], desc[UR36][R2.64+0x100], !P4 ;  /* 0x1fc0010002148fae */ /* 0x0001e8000e101d64 */
[----:B------:R0:W-:Y:S01]  /*e290*/  @!P0 LDGSTS.E.BYPASS.LTC128B.128 [R20+0x23c00], desc[UR36][R2.64+0x180], !P5 ;  /* 0x23c0018002148fae */ /* 0x0001e2000e901d64 */
[----:B------:R-:W-:Y:S01]  /*e2a0*/  NOP ;  /* 0x0000000000007918 */ /* 0x000fe20000000000 */
[----:B------:R-:W-:Y:S02]  /*e2b0*/  SYNCS.ARRIVE.TRANS64.RED.A0T1 RZ, [UR39+0x38800], RZ ;  /* 0x038800ffffff79a7 */ /* 0x000fe40008200427 */
[----:B------:R-:W-:Y:S01]  /*e2c0*/  ARRIVES.LDGSTSBAR.64.TRANSCNT [UR39+0x38800] ;  /* 0x03880000ff0079b0 */ /* 0x000fe20008000aa7 */
[----:B---3--:R-:W-:-:S04]  /*e2d0*/  LOP3.LUT R0, R0, 0x1, RZ, 0xc, !PT ;  /* 0x0000000100007812 */ /* 0x008fc800078e0cff */
[----:B------:R-:W-:Y:S01]  /*e2e0*/  SHF.L.U32 R0, R0, 0x1f, RZ ;  /* 0x0000001f00007819 */ /* 0x000fe200000006ff */
[----:B------:R-:W-:Y:S01]  /*e2f0*/  NOP ;  /* 0x0000000000007918 */ /* 0x000fe20000000000 */
[----:B------:R-:W-:Y:S01]  /*e300*/  SYNCS.ARRIVE.TRANS64.A1T0 RZ, [UR39+0x38800], RZ ;  /* 0x038800ffffff79a7 */ /* 0x000fe20008100027 */
[----:B------:R-:W-:Y:S01]  /*e310*/  BSSY B0, `(.L_x_55) ;  /* 0x0000003000007945 */ /* 0x000fe20003800000 */
[----:B------:R-:W1:Y:S03]  /*e320*/  SYNCS.PHASECHK.TRANS64.TRYWAIT P0, [UR39+0x38820], R0 ;  /* 0x03882000ff0075a7 */ /* 0x000e660008000167 */
[----:B01----:R-:W-:Y:S05]  /*e330*/  @!P0 BRA `(.L_x_56) ;  /* 0x0000002c00c48947 */ /* 0x003fea0003800000 */
.L_x_125:
[----:B------:R-:W-:Y:S05]  /*e340*/  BSYNC B0 ;  /* 0x0000000000007941 */ /* 0x000fea0003800000 */
.L_x_55:
[----:B------:R-:W-:Y:S01]  /*e350*/  UISETP.GE.AND UP0, UPT, UR38, 0x51, UPT ;  /* 0x000000512600788c */ /* 0x000fe2000bf06270 */
[----:B------:R-:W-:-:S05]  /*e360*/  MOV R8, UR44 ;  /* 0x0000002c00087c02 */ /* 0x000fca0008000f00 */
[----:B------:R-:W-:-:S13]  /*e370*/  PLOP3.LUT P0, PT, PT, PT, UP0, 0x40, 0x0 ;  /* 0x000000000000781c */ /* 0x000fda0003f0e808 */
[----:B------:R-:W-:Y:S05]  /*e380*/  @P0 BRA `(.L_x_57) ;  /* 0x0000000c00e80947 */ /* 0x000fea0003800000 */
[----:B------:R-:W-:Y:S01]  /*e390*/  BSSY B0, `(.L_x_57) ;  /* 0x00000f9000007945 */ /* 0x000fe20003800000 */
[----:B------:R-:W-:Y:S01]  /*e3a0*/  IMAD.MOV.U32 R10, RZ, RZ, R25 ;  /* 0x000000ffff0a7224 */ /* 0x000fe200078e0019 */
[----:B------:R-:W-:Y:S01]  /*e3b0*/  MOV R28, UR44 ;  /* 0x0000002c001c7c02 */ /* 0x000fe20008000f00 */
[----:B------:R-:W-:Y:S02]  /*e3c0*/  IMAD.MOV.U32 R6, RZ, RZ, R22 ;  /* 0x000000ffff067224 */ /* 0x000fe400078e0016 */
[----:B0-----:R-:W-:-:S07]  /*e3d0*/  IMAD.U32 R0, RZ, RZ, UR41 ;  /* 0x00000029ff007e24 */ /* 0x001fce000f8e00ff */
.L_x_70:
[----:B------:R-:W0:Y:S01]  /*e3e0*/  LDC R2, c[0x0][0x430] ;  /* 0x00010c00ff027b82 */ /* 0x000e220000000800 */
[----:B------:R-:W-:Y:S02]  /*e3f0*/  ISETP.GT.U32.AND P0, PT, R27, 0x4f, PT ;  /* 0x0000004f1b00780c */ /* 0x000fe40003f04070 */
[----:B------:R-:W-:Y:S01]  /*e400*/  LOP3.LUT P2, RZ, R16, 0x100, RZ, 0xc0, !PT ;  /* 0x0000010010ff7812 */ /* 0x000fe2000784c0ff */
[----:B------:R-:W-:Y:S01]  /*e410*/  VIADD R22, R6, 0x1 ;  /* 0x0000000106167836 */ /* 0x000fe20000000000 */
[----:B------:R-:W-:-:S09]  /*e420*/  ULDC UR4, c[0x0][0x430] ;  /* 0x00010c0000047ab9 */ /* 0x000fd20000000800 */
[----:B------:R-:W1:Y:S01]  /*e430*/  @!P0 LDC.64 R4, c[0x0][0x428] ;  /* 0x00010a00ff048b82 */ /* 0x000e620000000a00 */
[----:B0-----:R-:W-:Y:S01]  /*e440*/  ISETP.NE.AND P1, PT, R2, 0x1, PT ;  /* 0x000000010200780c */ /* 0x001fe20003f25270 */
[----:B------:R-:W-:-:S04]  /*e450*/  IMAD R2, R0, 0x50, R31 ;  /* 0x0000005000027824 */ /* 0x000fc800078e021f */
[----:B------:R-:W-:-:S04]  /*e460*/  IMAD.IADD R7, R27, 0x1, R2 ;  /* 0x000000011b077824 */ /* 0x000fc800078e0202 */
[----:B------:R-:W-:-:S04]  /*e470*/  IMAD.MOV.U32 R11, RZ, RZ, R7 ;  /* 0x000000ffff0b7224 */ /* 0x000fc800078e0007 */
[----:B------:R-:W0:Y:S08]  /*e480*/  @P1 LDC R8, c[0x0][0x434] ;  /* 0x00010d00ff081b82 */ /* 0x000e300000000800 */
[----:B------:R-:W2:Y:S01]  /*e490*/  @P1 LDC R3, c[0x0][0x438] ;  /* 0x00010e00ff031b82 */ /* 0x000ea20000000800 */
[----:B0-----:R-:W-:-:S07]  /*e4a0*/  @P1 IMAD.HI.U32 R2, R7, R8, RZ ;  /* 0x0000000807021227 */ /* 0x001fce00078e00ff */
[----:B------:R-:W0:Y:S01]  /*e4b0*/  @!P0 LDC.64 R8, c[0x0][0x418] ;  /* 0x00010600ff088b82 */ /* 0x000e220000000a00 */
[----:B--2---:R-:W-:Y:S01]  /*e4c0*/  @P1 SHF.R.U32.HI R11, RZ, R3, R2 ;  /* 0x00000003ff0b1219 */ /* 0x004fe20000011602 */
[----:B-1----:R-:W-:-:S03]  /*e4d0*/  @!P0 IMAD R2, R32, R4, RZ ;  /* 0x0000000420028224 */ /* 0x002fc600078e02ff */
[--C-:B------:R-:W-:Y:S01]  /*e4e0*/  @!P0 SHF.R.S32.HI R3, RZ, 0x1f, R11.reuse ;  /* 0x0000001fff038819 */ /* 0x100fe2000001140b */
[----:B------:R-:W-:Y:S02]  /*e4f0*/  @!P0 IMAD R5, R30, R5, R2 ;  /* 0x000000051e058224 */ /* 0x000fe400078e0202 */
[----:B------:R-:W-:-:S04]  /*e500*/  @!P0 IMAD.MOV.U32 R2, RZ, RZ, R11 ;  /* 0x000000ffff028224 */ /* 0x000fc800078e000b */
[----:B------:R-:W-:-:S04]  /*e510*/  @!P0 IMAD.WIDE.U32 R2, R30, R4, R2 ;  /* 0x000000041e028225 */ /* 0x000fc800078e0002 */
[----:B------:R-:W-:Y:S01]  /*e520*/  IMAD.MOV.U32 R4, RZ, RZ, RZ ;  /* 0x000000ffff047224 */ /* 0x000fe200078e00ff */
[----:B------:R-:W-:Y:S02]  /*e530*/  @!P0 IADD3 R3, R5, R3, RZ ;  /* 0x0000000305038210 */ /* 0x000fe40007ffe0ff */
[----:B0-----:R-:W-:-:S04]  /*e540*/  @!P0 LEA R8, P1, R2, R8, 0x2 ;  /* 0x0000000802088211 */ /* 0x001fc800078210ff */
[----:B------:R-:W-:Y:S01]  /*e550*/  @!P0 LEA.HI.X R9, R2, R9, R3, 0x2, P1 ;  /* 0x0000000902098211 */ /* 0x000fe200008f1403 */
[----:B------:R-:W-:-:S04]  /*e560*/  IMAD.MOV R2, RZ, RZ, -R11 ;  /* 0x000000ffff027224 */ /* 0x000fc800078e0a0b */
[----:B------:R0:W5:Y:S01]  /*e570*/  @!P0 LDG.E R4, desc[UR36][R8.64] ;  /* 0x0000002408048981 */ /* 0x000162000c1e1900 */
[----:B------:R-:W-:Y:S01]  /*e580*/  ISETP.NE.AND P0, PT, R22, 0x2, PT ;  /* 0x000000021600780c */ /* 0x000fe20003f05270 */
[----:B------:R-:W-:-:S03]  /*e590*/  IMAD R5, R2, UR4, R7 ;  /* 0x0000000402057c24 */ /* 0x000fc6000f8e0207 */
[----:B------:R-:W-:Y:S02]  /*e5a0*/  SEL R25, RZ, 0x1, P0 ;  /* 0x00000001ff197807 */ /* 0x000fe40000000000 */
[----:B------:R-:W-:Y:S02]  /*e5b0*/  SEL R22, R22, RZ, P0 ;  /* 0x000000ff16167207 */ /* 0x000fe40000000000 */
[----:B------:R-:W-:Y:S02]  /*e5c0*/  LOP3.LUT R25, R10, R25, RZ, 0x3c, !PT ;  /* 0x000000190a197212 */ /* 0x000fe400078e3cff */
[----:B0-----:R-:W-:Y:S01]  /*e5d0*/  MOV R8, R0 ;  /* 0x0000000000087202 */ /* 0x001fe20000000f00 */
[----:B------:R-:W-:Y:S06]  /*e5e0*/  @!P2 BRA `(.L_x_58) ;  /* 0x000000000004a947 */ /* 0x000fec0003800000 */
[----:B------:R-:W-:Y:S01]  /*e5f0*/  BPT.TRAP 0x1 ;  /* 0x000000040000795c */ /* 0x000fe20000300000 */
.L_x_58:
[----:B------:R-:W-:Y:S01]  /*e600*/  LEA R7, R22, UR39, 0x3 ;  /* 0x0000002716077c11 */ /* 0x000fe2000f8e18ff */
[----:B------:R-:W-:Y:S01]  /*e610*/  BSSY B1, `(.L_x_59) ;  /* 0x0000004000017945 */ /* 0x000fe20003800000 */
[----:B------:R-:W-:-:S04]  /*e620*/  SHF.L.U32 R0, R25, 0x1f, RZ ;  /* 0x0000001f19007819 */ /* 0x000fc800000006ff */
[----:B------:R-:W0:Y:S02]  /*e630*/  SYNCS.PHASECHK.TRANS64.TRYWAIT P0, [R7+URZ+0x38840], R0 ;  /* 0x03884000070075a7 */ /* 0x000e24000800017f */
[----:B0-----:R-:W-:Y:S05]  /*e640*/  @!P0 BRA `(.L_x_60) ;  /* 0x0000002c00188947 */ /* 0x001fea0003800000 */
.L_x_126:
[----:B------:R-:W-:Y:S05]  /*e650*/  BSYNC B1 ;  /* 0x0000000000017941 */ /* 0x000fea0003800000 */
.L_x_59:
[----:B------:R-:W-:Y:S01]  /*e660*/  SHF.R.S32.HI R21, RZ, 0x1f, R5 ;  /* 0x0000001fff157819 */ /* 0x000fe20000011405 */
[----:B------:R-:W-:Y:S01]  /*e670*/  ULDC.64 UR4, c[0x0][0x300] ;  /* 0x0000c00000047ab9 */ /* 0x000fe20000000a00 */
[----:B-----5:R-:W-:Y:S01]  /*e680*/  SHF.R.S32.HI R24, RZ, 0x1f, R4 ;  /* 0x0000001fff187819 */ /* 0x020fe20000011404 */
[----:B------:R-:W-:Y:S01]  /*e690*/  IMAD.WIDE.U32 R2, R5, UR4, RZ ;  /* 0x0000000405027c25 */ /* 0x000fe2000f8e00ff */
[C---:B------:R-:W-:Y:S02]  /*e6a0*/  LOP3.LUT P4, RZ, R16.reuse, 0x8, RZ, 0xc0, !PT ;  /* 0x0000000810ff7812 */ /* 0x040fe4000788c0ff */
[C---:B------:R-:W-:Y:S01]  /*e6b0*/  LOP3.LUT P3, RZ, R16.reuse, 0x4, RZ, 0xc0, !PT ;  /* 0x0000000410ff7812 */ /* 0x040fe2000786c0ff */
[----:B0-----:R-:W-:Y:S01]  /*e6c0*/  IMAD R0, R21, UR4, RZ ;  /* 0x0000000415007c24 */ /* 0x001fe2000f8e02ff */
[----:B------:R-:W-:Y:S01]  /*e6d0*/  LOP3.LUT P2, RZ, R16, 0x2, RZ, 0xc0, !PT ;  /* 0x0000000210ff7812 */ /* 0x000fe2000784c0ff */
[----:B------:R-:W-:Y:S01]  /*e6e0*/  IMAD R20, R22, 0x5000, R26 ;  /* 0x0000500016147824 */ /* 0x000fe200078e021a */
[----:B------:R-:W-:Y:S01]  /*e6f0*/  LOP3.LUT P1, RZ, R16, 0x1, RZ, 0xc0, !PT ;  /* 0x0000000110ff7812 */ /* 0x000fe2000782c0ff */
[----:B------:R-:W-:Y:S01]  /*e700*/  IMAD R9, R5, UR5, R0 ;  /* 0x0000000505097c24 */ /* 0x000fe2000f8e0200 */
[----:B------:R-:W-:-:S03]  /*e710*/  ULDC.64 UR4, c[0x0][0x310] ;  /* 0x0000c40000047ab9 */ /* 0x000fc60000000a00 */
[----:B------:R-:W-:Y:S02]  /*e720*/  IMAD.IADD R3, R3, 0x1, R9 ;  /* 0x0000000103037824 */ /* 0x000fe400078e0209 */
[----:B------:R-:W-:Y:S02]  /*e730*/  IMAD R9, R24, UR4, RZ ;  /* 0x0000000418097c24 */ /* 0x000fe4000f8e02ff */
[----:B------:R-:W-:-:S04]  /*e740*/  IMAD.WIDE.U32 R2, R4, UR4, R2 ;  /* 0x0000000404027c25 */ /* 0x000fc8000f8e0002 */
[----:B------:R-:W-:Y:S01]  /*e750*/  IMAD R9, R4, UR5, R9 ;  /* 0x0000000504097c24 */ /* 0x000fe2000f8e0209 */
[----:B------:R-:W-:Y:S02]  /*e760*/  ULDC.64 UR4, c[0x0][0x308] ;  /* 0x0000c20000047ab9 */ /* 0x000fe40000000a00 */
[----:B------:R-:W-:Y:S02]  /*e770*/  IMAD R0, R29, UR4, RZ ;  /* 0x000000041d007c24 */ /* 0x000fe4000f8e02ff */
[----:B------:R-:W-:Y:S02]  /*e780*/  IMAD.IADD R3, R3, 0x1, R9 ;  /* 0x0000000103037824 */ /* 0x000fe400078e0209 */
[C---:B------:R-:W-:Y:S02]  /*e790*/  IMAD R23, R19.reuse, UR5, R0 ;  /* 0x0000000513177c24 */ /* 0x040fe4000f8e0200 */
[----:B------:R-:W-:Y:S01]  /*e7a0*/  IMAD.WIDE.U32 R2, R19, UR4, R2 ;  /* 0x0000000413027c25 */ /* 0x000fe2000f8e0002 */
[----:B------:R-:W-:-:S03]  /*e7b0*/  ULDC.64 UR4, c[0x0][0x2e8] ;  /* 0x0000ba0000047ab9 */ /* 0x000fc60000000a00 */
[----:B------:R-:W-:Y:S01]  /*e7c0*/  IMAD.IADD R23, R23, 0x1, R3 ;  /* 0x0000000117177824 */ /* 0x000fe200078e0203 */
[----:B------:R-:W-:Y:S01]  /*e7d0*/  LEA R9, P0, R2, UR4, 0x1 ;  /* 0x0000000402097c11 */ /* 0x000fe2000f8008ff */
[----:B------:R-:W-:-:S03]  /*e7e0*/  UMOV UR4, 0xffffffff ;  /* 0xffffffff00047882 */ /* 0x000fc60000000000 */
[----:B------:R-:W-:Y:S01]  /*e7f0*/  LEA.HI.X R23, R2, UR5, R23, 0x1, P0 ;  /* 0x0000000502177c11 */ /* 0x000fe200080f0c17 */
[----:B------:R-:W-:Y:S08]  /*e800*/  BRA.DIV UR4, `(.L_x_61) ;  /* 0x0000002a04bc7947 */ /* 0x000ff0000b800000 */
[----:B------:R-:W0:Y:S01]  /*e810*/  SHFL.IDX PT, R14, R9, RZ, 0x181f ;  /* 0x00181fff090e7589 */ /* 0x000e2200000e0000 */
[----:B------:R-:W-:Y:S02]  /*e820*/  SHF.L.U32 R0, R37, 0x1, RZ ;  /* 0x0000000125007819 */ /* 0x000fe400000006ff */
[----:B------:R-:W-:Y:S01]  /*e830*/  LEA R20, R20, UR39, 0x1 ;  /* 0x0000002714147c11 */ /* 0x000fe2000f8e08ff */
[----:B------:R-:W1:Y:S04]  /*e840*/  SHFL.IDX PT, R3, R23, RZ, 0x181f ;  /* 0x00181fff17037589 */ /* 0x000e6800000e0000 */
[----:B------:R-:W-:Y:S01]  /*e850*/  SHFL.IDX PT, R35, R23, 0x1, 0x181f ;  /* 0x00381f0017237f89 */ /* 0x000fe200000e0000 */
[----:B0-----:R-:W-:-:S03]  /*e860*/  IADD3 R2, P0, R14, R0, RZ ;  /* 0x000000000e027210 */ /* 0x001fc60007f1e0ff */
[----:B------:R-:W0:Y:S02]  /*e870*/  SHFL.IDX PT, R14, R9, 0x1, 0x181f ;  /* 0x00381f00090e7f89 */ /* 0x000e2400000e0000 */
[----:B-1----:R-:W-:-:S05]  /*e880*/  IMAD.X R3, RZ, RZ, R3, P0 ;  /* 0x000000ffff037224 */ /* 0x002fca00000e0603 */
[----:B------:R-:W-:Y:S04]  /*e890*/  LDGSTS.E.BYPASS.LTC128B.128 [R20+0x24400], desc[UR36][R2.64], !P4 ;  /* 0x2440000002147fae */ /* 0x000fe8000e101d64 */
[----:B------:R-:W-:Y:S04]  /*e8a0*/  LDGSTS.E.BYPASS.LTC128B.128 [R20+0x26c00], desc[UR36][R2.64+0x80], !P3 ;  /* 0x26c0008002147fae */ /* 0x000fe8000d901d64 */
[----:B------:R-:W-:Y:S04]  /*e8b0*/  LDGSTS.E.BYPASS.LTC128B.128 [R20+0x29400], desc[UR36][R2.64+0x100], !P2 ;  /* 0x2940010002147fae */ /* 0x000fe8000d101d64 */
[----:B------:R0:W-:Y:S02]  /*e8c0*/  LDGSTS.E.BYPASS.LTC128B.128 [R20+0x2bc00], desc[UR36][R2.64+0x180], !P1 ;  /* 0x2bc0018002147fae */ /* 0x0001e4000c901d64 */
[----:B0-----:R-:W-:-:S02]  /*e8d0*/  IADD3 R2, P0, R14, R0, RZ ;  /* 0x000000000e027210 */ /* 0x001fc40007f1e0ff */
[----:B------:R-:W0:Y:S03]  /*e8e0*/  SHFL.IDX PT, R14, R9, 0x2, 0x181f ;  /* 0x00581f00090e7f89 */ /* 0x000e2600000e0000 */
[----:B------:R-:W-:Y:S02]  /*e8f0*/  IMAD.X R3, RZ, RZ, R35, P0 ;  /* 0x000000ffff037224 */ /* 0x000fe400000e0623 */
[----:B------:R-:W1:Y:S04]  /*e900*/  SHFL.IDX PT, R35, R23, 0x2, 0x181f ;  /* 0x00581f0017237f89 */ /* 0x000e6800000e0000 */
[----:B------:R-:W-:Y:S04]  /*e910*/  LDGSTS.E.BYPASS.LTC128B.128 [R20+0x24c00], desc[UR36][R2.64], !P4 ;  /* 0x24c0000002147fae */ /* 0x000fe8000e101d64 */
[----:B------:R-:W-:Y:S04]  /*e920*/  LDGSTS.E.BYPASS.LTC128B.128 [R20+0x27400], desc[UR36][R2.64+0x80], !P3 ;  /* 0x2740008002147fae */ /* 0x000fe8000d901d64 */
[----:B------:R-:W-:Y:S04]  /*e930*/  LDGSTS.E.BYPASS.LTC128B.128 [R20+0x29c00], desc[UR36][R2.64+0x100], !P2 ;  /* 0x29c0010002147fae */ /* 0x000fe8000d101d64 */
[----:B------:R0:W-:Y:S02]  /*e940*/  LDGSTS.E.BYPASS.LTC128B.128 [R20+0x2c400], desc[UR36][R2.64+0x180], !P1 ;  /* 0x2c40018002147fae */ /* 0x0001e4000c901d64 */
[----:B0-----:R-:W-:-:S02]  /*e950*/  IADD3 R2, P0, R14, R0, RZ ;  /* 0x000000000e027210 */ /* 0x001fc40007f1e0ff */
[----:B------:R-:W0:Y:S03]  /*e960*/  SHFL.IDX PT, R14, R9, 0x3, 0x181f ;  /* 0x00781f00090e7f89 */ /* 0x000e2600000e0000 */
[----:B-1----:R-:W-:Y:S02]  /*e970*/  IMAD.X R3, RZ, RZ, R35, P0 ;  /* 0x000000ffff037224 */ /* 0x002fe400000e0623 */
[----:B------:R-:W1:Y:S04]  /*e980*/  SHFL.IDX PT, R35, R23, 0x3, 0x181f ;  /* 0x00781f0017237f89 */ /* 0x000e6800000e0000 */
[----:B------:R-:W-:Y:S04]  /*e990*/  LDGSTS.E.BYPASS.LTC128B.128 [R20+0x25400], desc[UR36][R2.64], !P4 ;  /* 0x2540000002147fae */ /* 0x000fe8000e101d64 */
[----:B------:R-:W-:Y:S04]  /*e9a0*/  LDGSTS.E.BYPASS.LTC128B.128 [R20+0x27c00], desc[UR36][R2.64+0x80], !P3 ;  /* 0x27c0008002147fae */ /* 0x000fe8000d901d64 */
[----:B------:R-:W-:Y:S04]  /*e9b0*/  LDGSTS.E.BYPASS.LTC128B.128 [R20+0x2a400], desc[UR36][R2.64+0x100], !P2 ;  /* 0x2a40010002147fae */ /* 0x000fe8000d101d64 */
[----:B------:R0:W-:Y:S02]  /*e9c0*/  LDGSTS.E.BYPASS.LTC128B.128 [R20+0x2cc00], desc[UR36][R2.64+0x180], !P1 ;  /* 0x2cc0018002147fae */ /* 0x0001e4000c901d64 */
[----:B0-----:R-:W-:-:S02]  /*e9d0*/  IADD3 R2, P0, R14, R0, RZ ;  /* 0x000000000e027210 */ /* 0x001fc40007f1e0ff */
[----:B------:R0:W2:Y:S02]  /*e9e0*/  SHFL.IDX PT, R14, R9, 0x4, 0x181f ;  /* 0x00981f00090e7f89 */ /* 0x0000a400000e0000 */
[----:B-1----:R-:W-:Y:S02]  /*e9f0*/  IADD3.X R3, RZ, R35, RZ, P0, !PT ;  /* 0x00000023ff037210 */ /* 0x002fe400007fe4ff */
[----:B------:R0:W1:Y:S04]  /*ea00*/  SHFL.IDX PT, R35, R23, 0x4, 0x181f ;  /* 0x00981f0017237f89 */ /* 0x00006800000e0000 */
[----:B------:R0:W-:Y:S04]  /*ea10*/  LDGSTS.E.BYPASS.LTC128B.128 [R20+0x25c00], desc[UR36][R2.64], !P4 ;  /* 0x25c0000002147fae */ /* 0x0001e8000e101d64 */
[----:B------:R0:W-:Y:S04]  /*ea20*/  LDGSTS.E.BYPASS.LTC128B.128 [R20+0x28400], desc[UR36][R2.64+0x80], !P3 ;  /* 0x2840008002147fae */ /* 0x0001e8000d901d64 */
[----:B------:R0:W-:Y:S04]  /*ea30*/  LDGSTS.E.BYPASS.LTC128B.128 [R20+0x2ac00], desc[UR36][R2.64+0x100], !P2 ;  /* 0x2ac0010002147fae */ /* 0x0001e8000d101d64 */
[----:B------:R0:W-:Y:S02]  /*ea40*/  LDGSTS.E.BYPASS.LTC128B.128 [R20+0x2d400], desc[UR36][R2.64+0x180], !P1 ;  /* 0x2d40018002147fae */ /* 0x0001e4000c901d64 */
.L_x_138:
[----:B0-2---:R-:W-:-:S05]  /*ea50*/  IADD3 R2, P0, R14, R0, RZ ;  /* 0x000000000e027210 */ /* 0x005fca0007f1e0ff */
[----:B-1----:R-:W-:Y:S01]  /*ea60*/  IMAD.X R3, RZ, RZ, R35, P0 ;  /* 0x000000ffff037224 */ /* 0x002fe200000e0623 */
[----:B------:R-:W-:-:S04]  /*ea70*/  PLOP3.LUT P0, PT, PT, PT, PT, 0x80, 0x0 ;  /* 0x000000000000781c */ /* 0x000fc80003f0f070 */
[----:B------:R-:W-:Y:S01]  /*ea80*/  @!PT LDS RZ, [RZ] ;  /* 0x00000000fffff984 */ /* 0x000fe20000000800 */
[----:B------:R-:W-:Y:S01]  /*ea90*/  @!PT LDS RZ, [RZ] ;  /* 0x00000000fffff984 */ /* 0x000fe20000000800 */
[----:B------:R-:W-:Y:S01]  /*eaa0*/  @!PT LDS RZ, [RZ] ;  /* 0x00000000fffff984 */ /* 0x000fe20000000800 */
[----:B------:R0:W-:Y:S04]  /*eab0*/  LDGSTS.E.BYPASS.LTC128B.128 [R20+0x26400], desc[UR36][R2.64], !P4 ;  /* 0x2640000002147fae */ /* 0x0001e8000e101d64 */
[----:B------:R0:W-:Y:S04]  /*eac0*/  LDGSTS.E.BYPASS.LTC128B.128 [R20+0x28c00], desc[UR36][R2.64+0x80], !P3 ;  /* 0x28c0008002147fae */ /* 0x0001e8000d901d64 */
[----:B------:R0:W-:Y:S04]  /*ead0*/  LDGSTS.E.BYPASS.LTC128B.128 [R20+0x2b400], desc[UR36][R2.64+0x100], !P2 ;  /* 0x2b40010002147fae */ /* 0x0001e8000d101d64 */
[----:B------:R0:W-:Y:S01]  /*eae0*/  LDGSTS.E.BYPASS.LTC128B.128 [R20+0x2dc00], desc[UR36][R2.64+0x180], !P1 ;  /* 0x2dc0018002147fae */ /* 0x0001e2000c901d64 */
[----:B------:R-:W-:Y:S01]  /*eaf0*/  NOP ;  /* 0x0000000000007918 */ /* 0x000fe20000000000 */
.L_x_62:
        /* <DEDUP_REMOVED lines=10> */
.L_x_63:
[----:B------:R1:W-:Y:S01]  /*eba0*/  SYNCS.ARRIVE.TRANS64.A1T0 RZ, [R7+URZ+0x38830], RZ ;  /* 0x038830ff07ff79a7 */ /* 0x0003e2000810003f */
[----:B------:R-:W-:Y:S05]  /*ebb0*/  @!P2 BRA `(.L_x_64) ;  /* 0x000000000004a947 */ /* 0x000fea0003800000 */
[----:B------:R-:W-:Y:S01]  /*ebc0*/  BPT.TRAP 0x1 ;  /* 0x000000040000795c */ /* 0x000fe20000300000 */
.L_x_64:
[----:B0-----:R-:W-:Y:S01]  /*ebd0*/  SHF.L.U32 R2, R10, 0x1f, RZ ;  /* 0x0000001f0a027819 */ /* 0x001fe200000006ff */
[----:B------:R-:W-:Y:S01]  /*ebe0*/  IMAD.MOV.U32 R9, RZ, RZ, -0x50 ;  /* 0xffffffb0ff097424 */ /* 0x000fe200078e00ff */
[----:B-1----:R-:W-:Y:S01]  /*ebf0*/  LEA R7, R6, UR39, 0x3 ;  /* 0x0000002706077c11 */ /* 0x002fe2000f8e18ff */
[----:B------:R-:W-:Y:S02]  /*ec00*/  BSSY B1, `(.L_x_65) ;  /* 0x0000004000017945 */ /* 0x000fe40003800000 */
[----:B------:R-:W-:Y:S01]  /*ec10*/  IMAD R9, R28, R9, UR38 ;  /* 0x000000261c097e24 */ /* 0x000fe2000f8e0209 */
[----:B------:R-:W0:Y:S02]  /*ec20*/  SYNCS.PHASECHK.TRANS64.TRYWAIT P0, [R7+URZ+0x38860], R2 ;  /* 0x03886002070075a7 */ /* 0x000e24000800017f */
[----:B0-----:R-:W-:Y:S05]  /*ec30*/  @!P0 BRA `(.L_x_66) ;  /* 0x0000002c00308947 */ /* 0x001fea0003800000 */
.L_x_139:
[----:B------:R-:W-:Y:S05]  /*ec40*/  BSYNC B1 ;  /* 0x0000000000017941 */ /* 0x000fea0003800000 */
.L_x_65:
[----:B------:R-:W-:Y:S01]  /*ec50*/  UMOV UR4, 0xffffffff ;  /* 0xffffffff00047882 */ /* 0x000fe20000000000 */
[----:B------:R-:W-:Y:S01]  /*ec60*/  LOP3.LUT P4, RZ, R16, 0x80, RZ, 0xc0, !PT ;  /* 0x0000008010ff7812 */ /* 0x000fe2000788c0ff */
[----:B------:R-:W-:Y:S01]  /*ec70*/  IMAD R6, R6, 0x5000, R26 ;  /* 0x0000500006067824 */ /* 0x000fe200078e021a */
[C---:B------:R-:W-:Y:S01]  /*ec80*/  LOP3.LUT P3, RZ, R16.reuse, 0x40, RZ, 0xc0, !PT ;  /* 0x0000004010ff7812 */ /* 0x040fe2000786c0ff */
[----:B------:R-:W-:Y:S01]  /*ec90*/  IMAD.IADD R9, R9, 0x1, -R34 ;  /* 0x0000000109097824 */ /* 0x000fe200078e0a22 */
[C---:B------:R-:W-:Y:S02]  /*eca0*/  LOP3.LUT P2, RZ, R16.reuse, 0x20, RZ, 0xc0, !PT ;  /* 0x0000002010ff7812 */ /* 0x040fe4000784c0ff */
[----:B------:R-:W-:Y:S01]  /*ecb0*/  LOP3.LUT P1, RZ, R16, 0x10, RZ, 0xc0, !PT ;  /* 0x0000001010ff7812 */ /* 0x000fe2000782c0ff */
[----:B------:R-:W-:-:S12]  /*ecc0*/  BRA.DIV UR4, `(.L_x_67) ;  /* 0x0000002e04207947 */ /* 0x000fd8000b800000 */
[----:B------:R-:W0:Y:S01]  /*ecd0*/  SHFL.IDX PT, R14, R17, RZ, 0x181f ;  /* 0x00181fff110e7589 */ /* 0x000e2200000e0000 */
[----:B------:R-:W-:-:S03]  /*ece0*/  LEA R6, R6, UR39, 0x1 ;  /* 0x0000002706067c11 */ /* 0x000fc6000f8e08ff */
[----:B------:R-:W1:Y:S01]  /*ecf0*/  SHFL.IDX PT, R3, R18, RZ, 0x181f ;  /* 0x00181fff12037589 */ /* 0x000e6200000e0000 */
[----:B0-----:R-:W-:-:S03]  /*ed00*/  IADD3 R2, P0, R14, R0, RZ ;  /* 0x000000000e027210 */ /* 0x001fc60007f1e0ff */
[----:B------:R-:W0:Y:S01]  /*ed10*/  SHFL.IDX PT, R14, R17, 0x1, 0x181f ;  /* 0x00381f00110e7f89 */ /* 0x000e2200000e0000 */
[----:B-1----:R-:W-:Y:S02]  /*ed20*/  IADD3.X R3, RZ, R3, RZ, P0, !PT ;  /* 0x00000003ff037210 */ /* 0x002fe400007fe4ff */
[----:B------:R-:W-:-:S13]  /*ed30*/  ISETP.LT.OR P0, PT, R9, 0x1, P4 ;  /* 0x000000010900780c */ /* 0x000fda0002701670 */
[----:B------:R-:W-:Y:S01]  /*ed40*/  LDGSTS.E.BYPASS.LTC128B.128 [R6+0x400], desc[UR36][R2.64], !P0 ;  /* 0x0040000002067fae */ /* 0x000fe2000c101d64 */
[----:B------:R-:W-:-:S13]  /*ed50*/  ISETP.LT.OR P0, PT, R9, 0x1, P3 ;  /* 0x000000010900780c */ /* 0x000fda0001f01670 */
[----:B------:R-:W-:Y:S01]  /*ed60*/  LDGSTS.E.BYPASS.LTC128B.128 [R6+0x2c00], desc[UR36][R2.64+0x80], !P0 ;  /* 0x02c0008002067fae */ /* 0x000fe2000c101d64 */
[----:B------:R-:W-:-:S13]  /*ed70*/  ISETP.LT.OR P0, PT, R9, 0x1, P2 ;  /* 0x000000010900780c */ /* 0x000fda0001701670 */
[----:B------:R-:W-:Y:S01]  /*ed80*/  LDGSTS.E.BYPASS.LTC128B.128 [R6+0x5400], desc[UR36][R2.64+0x100], !P0 ;  /* 0x0540010002067fae */ /* 0x000fe2000c101d64 */
[----:B------:R-:W-:-:S13]  /*ed90*/  ISETP.LT.OR P0, PT, R9, 0x1, P1 ;  /* 0x000000010900780c */ /* 0x000fda0000f01670 */
[----:B------:R1:W-:Y:S04]  /*eda0*/  LDGSTS.E.BYPASS.LTC128B.128 [R6+0x7c00], desc[UR36][R2.64+0x180], !P0 ;  /* 0x07c0018002067fae */ /* 0x0003e8000c101d64 */
[----:B-1----:R-:W1:Y:S01]  /*edb0*/  SHFL.IDX PT, R3, R18, 0x1, 0x181f ;  /* 0x00381f0012037f89 */ /* 0x002e6200000e0000 */
[----:B0-----:R-:W-:-:S03]  /*edc0*/  IADD3 R2, P0, R14, R0, RZ ;  /* 0x000000000e027210 */ /* 0x001fc60007f1e0ff */
[----:B------:R-:W0:Y:S02]  /*edd0*/  SHFL.IDX PT, R14, R17, 0x2, 0x181f ;  /* 0x00581f00110e7f89 */ /* 0x000e2400000e0000 */
[----:B-1----:R-:W-:Y:S01]  /*ede0*/  IMAD.X R3, RZ, RZ, R3, P0 ;  /* 0x000000ffff037224 */ /* 0x002fe200000e0603 */
        /* <DEDUP_REMOVED lines=22> */
[----:B------:R-:W2:Y:S04]  /*ef50*/  SHFL.IDX PT, R18, R18, 0x4, 0x181f ;  /* 0x00981f0012127f89 */ /* 0x000ea800000e0000 */
[----:B------:R3:W4:Y:S01]  /*ef60*/  SHFL.IDX PT, R14, R17, 0x4, 0x181f ;  /* 0x00981f00110e7f89 */ /* 0x00072200000e0000 */
[----:B-1----:R-:W-:Y:S01]  /*ef70*/  IMAD.X R3, RZ, RZ, R3, P0 ;  /* 0x000000ffff037224 */ /* 0x002fe200000e0603 */
[----:B------:R-:W-:-:S13]  /*ef80*/  ISETP.LT.OR P0, PT, R9, 0x31, P4 ;  /* 0x000000310900780c */ /* 0x000fda0002701670 */
[----:B------:R3:W-:Y:S01]  /*ef90*/  LDGSTS.E.BYPASS.LTC128B.128 [R6+0x1c00], desc[UR36][R2.64], !P0 ;  /* 0x01c0000002067fae */ /* 0x0007e2000c101d64 */
[----:B------:R-:W-:-:S13]  /*efa0*/  ISETP.LT.OR P0, PT, R9, 0x31, P3 ;  /* 0x000000310900780c */ /* 0x000fda0001f01670 */
[----:B------:R3:W-:Y:S01]  /*efb0*/  LDGSTS.E.BYPASS.LTC128B.128 [R6+0x4400], desc[UR36][R2.64+0x80], !P0 ;  /* 0x0440008002067fae */ /* 0x0007e2000c101d64 */
[----:B------:R-:W-:-:S13]  /*efc0*/  ISETP.LT.OR P0, PT, R9, 0x31, P2 ;  /* 0x000000310900780c */ /* 0x000fda0001701670 */
[----:B------:R3:W-:Y:S01]  /*efd0*/  LDGSTS.E.BYPASS.LTC128B.128 [R6+0x6c00], desc[UR36][R2.64+0x100], !P0 ;  /* 0x06c0010002067fae */ /* 0x0007e2000c101d64 */
[----:B------:R-:W-:-:S13]  /*efe0*/  ISETP.LT.OR P0, PT, R9, 0x31, P1 ;  /* 0x000000310900780c */ /* 0x000fda0000f01670 */
[----:B--2-4-:R3:W-:Y:S02]  /*eff0*/  LDGSTS.E.BYPASS.LTC128B.128 [R6+0x9400], desc[UR36][R2.64+0x180], !P0 ;  /* 0x0940018002067fae */ /* 0x0147e4000c101d64 */
.L_x_151:
[----:B0--3--:R-:W-:Y:S01]  /*f000*/  IADD3 R2, P0, R14, R0, RZ ;  /* 0x000000000e027210 */ /* 0x009fe20007f1e0ff */
[----:B------:R-:W-:Y:S02]  /*f010*/  ULDC.64 UR4, c[0x0][0x328] ;  /* 0x0000ca0000047ab9 */ /* 0x000fe40000000a00 */
[----:B------:R-:W-:Y:S01]  /*f020*/  IMAD R0, R21, UR4, RZ ;  /* 0x0000000415007c24 */ /* 0x000fe2000f8e02ff */
[----:B------:R-:W-:Y:S02]  /*f030*/  IADD3.X R3, RZ, R18, RZ, P0, !PT ;  /* 0x00000012ff037210 */ /* 0x000fe400007fe4ff */
[----:B------:R-:W-:-:S13]  /*f040*/  ISETP.LT.OR P0, PT, R9, 0x41, P4 ;  /* 0x000000410900780c */ /* 0x000fda0002701670 */
[----:B------:R-:W-:Y:S01]  /*f050*/  @!PT LDS RZ, [RZ] ;  /* 0x00000000fffff984 */ /* 0x000fe20000000800 */
[----:B------:R-:W-:Y:S01]  /*f060*/  @!PT LDS RZ, [RZ] ;  /* 0x00000000fffff984 */ /* 0x000fe20000000800 */
[----:B------:R-:W-:Y:S01]  /*f070*/  @!PT LDS RZ, [RZ] ;  /* 0x00000000fffff984 */ /* 0x000fe20000000800 */
[----:B------:R-:W-:Y:S01]  /*f080*/  LDGSTS.E.BYPASS.LTC128B.128 [R6+0x2400], desc[UR36][R2.64], !P0 ;  /* 0x0240000002067fae */ /* 0x000fe2000c101d64 */
[----:B------:R-:W-:-:S13]  /*f090*/  ISETP.LT.OR P0, PT, R9, 0x41, P3 ;  /* 0x000000410900780c */ /* 0x000fda0001f01670 */
[----:B------:R-:W-:Y:S01]  /*f0a0*/  LDGSTS.E.BYPASS.LTC128B.128 [R6+0x4c00], desc[UR36][R2.64+0x80], !P0 ;  /* 0x04c0008002067fae */ /* 0x000fe2000c101d64 */
[----:B------:R-:W-:-:S13]  /*f0b0*/  ISETP.LT.OR P0, PT, R9, 0x41, P2 ;  /* 0x000000410900780c */ /* 0x000fda0001701670 */
[----:B------:R-:W-:Y:S01]  /*f0c0*/  LDGSTS.E.BYPASS.LTC128B.128 [R6+0x7400], desc[UR36][R2.64+0x100], !P0 ;  /* 0x0740010002067fae */ /* 0x000fe2000c101d64 */
[----:B------:R-:W-:Y:S01]  /*f0d0*/  ISETP.LT.OR P0, PT, R9, 0x41, P1 ;  /* 0x000000410900780c */ /* 0x000fe20000f01670 */
[----:B------:R-:W-:-:S12]  /*f0e0*/  IMAD R9, R5, UR5, R0 ;  /* 0x0000000505097c24 */ /* 0x000fd8000f8e0200 */
[----:B------:R0:W-:Y:S02]  /*f0f0*/  LDGSTS.E.BYPASS.LTC128B.128 [R6+0x9c00], desc[UR36][R2.64+0x180], !P0 ;  /* 0x09c0018002067fae */ /* 0x0001e4000c101d64 */
        /* <DEDUP_REMOVED lines=9> */
[C---:B------:R-:W-:Y:S01]  /*f190*/  IMAD R5, R19.reuse, UR5, R0 ;  /* 0x0000000513057c24 */ /* 0x040fe2000f8e0200 */
[----:B------:R-:W-:Y:S01]  /*f1a0*/  NOP ;  /* 0x0000000000007918 */ /* 0x000fe20000000000 */
[----:B------:R-:W-:Y:S01]  /*f1b0*/  IMAD.WIDE.U32 R2, R19, UR4, R2 ;  /* 0x0000000413027c25 */ /* 0x000fe2000f8e0002 */
[----:B------:R-:W-:-:S03]  /*f1c0*/  ULDC.64 UR4, c[0x0][0x318] ;  /* 0x0000c60000047ab9 */ /* 0x000fc60000000a00 */
[----:B------:R-:W-:Y:S01]  /*f1d0*/  IMAD.IADD R3, R5, 0x1, R3 ;  /* 0x0000000105037824 */ /* 0x000fe200078e0203 */
[----:B------:R-:W-:-:S04]  /*f1e0*/  LEA R17, P0, R2, UR4, 0x1 ;  /* 0x0000000402117c11 */ /* 0x000fc8000f8008ff */
[----:B------:R-:W-:Y:S02]  /*f1f0*/  LEA.HI.X R18, R2, UR5, R3, 0x1, P0 ;  /* 0x0000000502127c11 */ /* 0x000fe400080f0c03 */
[----:B------:R-:W-:-:S13]  /*f200*/  PLOP3.LUT P0, PT, PT, PT, PT, 0x80, 0x0 ;  /* 0x000000000000781c */ /* 0x000fda0003f0f070 */
.L_x_68:
        /* <DEDUP_REMOVED lines=10> */
.L_x_69:
[C---:B------:R-:W-:Y:S01]  /*f2b0*/  ISETP.GT.AND P0, PT, R8.reuse, RZ, PT ;  /* 0x000000ff0800720c */ /* 0x040fe20003f04270 */
[----:B------:R0:W-:Y:S01]  /*f2c0*/  SYNCS.ARRIVE.TRANS64.A1T0 RZ, [R7+URZ+0x38850], RZ ;  /* 0x038850ff07ff79a7 */ /* 0x0001e2000810003f */
[----:B------:R-:W-:Y:S01]  /*f2d0*/  IADD3 R0, R8, -0x1, RZ ;  /* 0xffffffff08007810 */ /* 0x000fe20007ffe0ff */
[----:B------:R-:W-:Y:S02]  /*f2e0*/  IMAD.MOV.U32 R10, RZ, RZ, R25 ;  /* 0x000000ffff0a7224 */ /* 0x000fe400078e0019 */
[----:B------:R-:W-:Y:S02]  /*f2f0*/  IMAD.MOV.U32 R6, RZ, RZ, R22 ;  /* 0x000000ffff067224 */ /* 0x000fe400078e0016 */
[----:B------:R-:W-:-:S06]  /*f300*/  IMAD.MOV.U32 R28, RZ, RZ, R8 ;  /* 0x000000ffff1c7224 */ /* 0x000fcc00078e0008 */
[----:B0-----:R-:W-:Y:S05]  /*f310*/  @P0 BRA `(.L_x_70) ;  /* 0xfffffff000300947 */ /* 0x001fea000383ffff */
[----:B------:R-:W-:Y:S05]  /*f320*/  BSYNC B0 ;  /* 0x0000000000007941 */ /* 0x000fea0003800000 */
.L_x_57:
[----:B------:R-:W-:-:S13]  /*f330*/  LOP3.LUT P0, RZ, R16, 0x100, RZ, 0xc0, !PT ;  /* 0x0000010010ff7812 */ /* 0x000fda000780c0ff */
[----:B------:R-:W-:Y:S05]  /*f340*/  @!P0 BRA `(.L_x_71) ;  /* 0x0000000000048947 */ /* 0x000fea0003800000 */
[----:B------:R-:W-:Y:S01]  /*f350*/  BPT.TRAP 0x1 ;  /* 0x000000040000795c */ /* 0x000fe20000300000 */
.L_x_71:
[----:B------:R-:W-:Y:S01]  /*f360*/  LEA R4, R22, UR39, 0x3 ;  /* 0x0000002716047c11 */ /* 0x000fe2000f8e18ff */
[----:B------:R-:W-:Y:S01]  /*f370*/  BSSY B0, `(.L_x_72) ;  /* 0x0000006000007945 */ /* 0x000fe20003800000 */
[----:B0-----:R-:W-:Y:S02]  /*f380*/  SHF.L.U32 R3, R25, 0x1f, RZ ;  /* 0x0000001f19037819 */ /* 0x001fe400000006ff */
[----:B------:R-:W-:Y:S02]  /*f390*/  MOV R5, 0xffffffb0 ;  /* 0xffffffb000057802 */ /* 0x000fe40000000f00 */
[----:B------:R-:W0:Y:S03]  /*f3a0*/  SYNCS.PHASECHK.TRANS64.TRYWAIT P0, [R4+URZ+0x38860], R3 ;  /* 0x03886003040075a7 */ /* 0x000e26000800017f */
[----:B------:R-:W-:Y:S01]  /*f3b0*/  IMAD R5, R8, R5, UR38 ;  /* 0x0000002608057e24 */ /* 0x000fe2000f8e0205 */
[----:B0-----:R-:W-:Y:S06]  /*f3c0*/  @!P0 BRA `(.L_x_73) ;  /* 0x0000002c00288947 */ /* 0x001fec0003800000 */
.L_x_152:
[----:B------:R-:W-:Y:S05]  /*f3d0*/  BSYNC B0 ;  /* 0x0000000000007941 */ /* 0x000fea0003800000 */
.L_x_72:
        /* <DEDUP_REMOVED lines=8> */
[----:B------:R-:W1:Y:S01]  /*f460*/  SHFL.IDX PT, R14, R17, RZ, 0x181f ;  /* 0x00181fff110e7589 */ /* 0x000e6200000e0000 */
[----:B------:R-:W-:-:S03]  /*f470*/  IMAD.SHL.U32 R6, R37, 0x2, RZ ;  /* 0x0000000225067824 */ /* 0x000fc600078e00ff */
[----:B------:R-:W0:Y:S02]  /*f480*/  SHFL.IDX PT, R0, R18, RZ, 0x181f ;  /* 0x00181fff12007589 */ /* 0x000e2400000e0000 */
[----:B-1----:R-:W-:Y:S02]  /*f490*/  IADD3 R2, P0, R14, R6, RZ ;  /* 0x000000060e027210 */ /* 0x002fe40007f1e0ff */
[----:B------:R-:W1:Y:S03]  /*f4a0*/  SHFL.IDX PT, R14, R17, 0x1, 0x181f ;  /* 0x00381f00110e7f89 */ /* 0x000e6600000e0000 */
[----:B0-----:R-:W-:Y:S01]  /*f4b0*/  IMAD.X R3, RZ, RZ, R0, P0 ;  /* 0x000000ffff037224 */ /* 0x001fe200000e0600 */
[----:B------:R-:W-:Y:S02]  /*f4c0*/  ISETP.LT.OR P0, PT, R5, 0x1, P4 ;  /* 0x000000010500780c */ /* 0x000fe40002701670 */
[----:B------:R-:W-:-:S02]  /*f4d0*/  LEA R0, R7, UR39, 0x1 ;  /* 0x0000002707007c11 */ /* 0x000fc4000f8e08ff */
[----:B------:R-:W0:Y:S09]  /*f4e0*/  SHFL.IDX PT, R7, R18, 0x1, 0x181f ;  /* 0x00381f0012077f89 */ /* 0x000e3200000e0000 */
[----:B------:R-:W-:Y:S01]  /*f4f0*/  LDGSTS.E.BYPASS.LTC128B.128 [R0+0x400], desc[UR36][R2.64], !P0 ;  /* 0x0040000002007fae */ /* 0x000fe2000c101d64 */
[----:B------:R-:W-:-:S13]  /*f500*/  ISETP.LT.OR P0, PT, R5, 0x1, P3 ;  /* 0x000000010500780c */ /* 0x000fda0001f01670 */
[----:B------:R-:W-:Y:S01]  /*f510*/  LDGSTS.E.BYPASS.LTC128B.128 [R0+0x2c00], desc[UR36][R2.64+0x80], !P0 ;  /* 0x02c0008002007fae */ /* 0x000fe2000c101d64 */
[----:B------:R-:W-:-:S13]  /*f520*/  ISETP.LT.OR P0, PT, R5, 0x1, P2 ;  /* 0x000000010500780c */ /* 0x000fda0001701670 */
[----:B------:R-:W-:Y:S01]  /*f530*/  LDGSTS.E.BYPASS.LTC128B.128 [R0+0x5400], desc[UR36][R2.64+0x100], !P0 ;  /* 0x0540010002007fae */ /* 0x000fe2000c101d64 */
[----:B------:R-:W-:-:S13]  /*f540*/  ISETP.LT.OR P0, PT, R5, 0x1, P1 ;  /* 0x000000010500780c */ /* 0x000fda0000f01670 */
[----:B------:R1:W-:Y:S02]  /*f550*/  LDGSTS.E.BYPASS.LTC128B.128 [R0+0x7c00], desc[UR36][R2.64+0x180], !P0 ;  /* 0x07c0018002007fae */ /* 0x0003e4000c101d64 */
[----:B-1----:R-:W-:Y:S02]  /*f560*/  IADD3 R2, P0, R14, R6, RZ ;  /* 0x000000060e027210 */ /* 0x002fe40007f1e0ff */
[----:B------:R-:W1:Y:S02]  /*f570*/  SHFL.IDX PT, R14, R17, 0x2, 0x181f ;  /* 0x00581f00110e7f89 */ /* 0x000e6400000e0000 */
[----:B0-----:R-:W-:Y:S02]  /*f580*/  IADD3.X R3, RZ, R7, RZ, P0, !PT ;  /* 0x00000007ff037210 */ /* 0x001fe400007fe4ff */
[----:B------:R-:W-:Y:S01]  /*f590*/  ISETP.LT.OR P0, PT, R5, 0x11, P4 ;  /* 0x000000110500780c */ /* 0x000fe20002701670 */
[----:B------:R-:W0:-:S12]  /*f5a0*/  SHFL.IDX PT, R7, R18, 0x2, 0x181f ;  /* 0x00581f0012077f89 */ /* 0x000e1800000e0000 */
        /* <DEDUP_REMOVED lines=8> */
[----:B------:R-:W1:Y:S03]  /*f630*/  SHFL.IDX PT, R14, R17, 0x3, 0x181f ;  /* 0x00781f00110e7f89 */ /* 0x000e6600000e0000 */
[----:B0-----:R-:W-:Y:S01]  /*f640*/  IMAD.X R3, RZ, RZ, R7, P0 ;  /* 0x000000ffff037224 */ /* 0x001fe200000e0607 */
[C---:B------:R-:W-:Y:S01]  /*f650*/  ISETP.LT.OR P0, PT, R5.reuse, 0x21, P4 ;  /* 0x000000210500780c */ /* 0x040fe20002701670 */
[----:B------:R-:W0:Y:S04]  /*f660*/  SHFL.IDX PT, R7, R18, 0x3, 0x181f ;  /* 0x00781f0012077f89 */ /* 0x000e2800000e0000 */
[----:B------:R-:W2:Y:S08]  /*f670*/  SHFL.IDX PT, R18, R18, 0x4, 0x181f ;  /* 0x00981f0012127f89 */ /* 0x000eb000000e0000 */
        /* <DEDUP_REMOVED lines=8> */
[----:B------:R1:W3:Y:S03]  /*f700*/  SHFL.IDX PT, R14, R17, 0x4, 0x181f ;  /* 0x00981f00110e7f89 */ /* 0x0002e600000e0000 */
[----:B0-----:R-:W-:Y:S01]  /*f710*/  IMAD.X R3, RZ, RZ, R7, P0 ;  /* 0x000000ffff037224 */ /* 0x001fe200000e0607 */
[----:B------:R-:W-:-:S13]  /*f720*/  ISETP.LT.OR P0, PT, R5, 0x31, P4 ;  /* 0x000000310500780c */ /* 0x000fda0002701670 */
[----:B------:R1:W-:Y:S01]  /*f730*/  LDGSTS.E.BYPASS.LTC128B.128 [R0+0x1c00], desc[UR36][R2.64], !P0 ;  /* 0x01c0000002007fae */ /* 0x0003e2000c101d64 */
[----:B------:R-:W-:-:S13]  /*f740*/  ISETP.LT.OR P0, PT, R5, 0x31, P3 ;  /* 0x000000310500780c */ /* 0x000fda0001f01670 */
[----:B------:R1:W-:Y:S01]  /*f750*/  LDGSTS.E.BYPASS.LTC128B.128 [R0+0x4400], desc[UR36][R2.64+0x80], !P0 ;  /* 0x0440008002007fae */ /* 0x0003e2000c101d64 */
[----:B------:R-:W-:-:S13]  /*f760*/  ISETP.LT.OR P0, PT, R5, 0x31, P2 ;  /* 0x000000310500780c */ /* 0x000fda0001701670 */
[----:B------:R1:W-:Y:S01]  /*f770*/  LDGSTS.E.BYPASS.LTC128B.128 [R0+0x6c00], desc[UR36][R2.64+0x100], !P0 ;  /* 0x06c0010002007fae */ /* 0x0003e2000c101d64 */
[----:B------:R-:W-:-:S13]  /*f780*/  ISETP.LT.OR P0, PT, R5, 0x31, P1 ;  /* 0x000000310500780c */ /* 0x000fda0000f01670 */
[----:B--23--:R1:W-:Y:S02]  /*f790*/  LDGSTS.E.BYPASS.LTC128B.128 [R0+0x9400], desc[UR36][R2.64+0x180], !P0 ;  /* 0x0940018002007fae */ /* 0x00c3e4000c101d64 */
.L_x_164:
[----:B01----:R-:W-:-:S05]  /*f7a0*/  IADD3 R2, P0, R14, R6, RZ ;  /* 0x000000060e027210 */ /* 0x003fca0007f1e0ff */
[----:B------:R-:W-:Y:S01]  /*f7b0*/  IMAD.X R3, RZ, RZ, R18, P0 ;  /* 0x000000ffff037224 */ /* 0x000fe200000e0612 */
[----:B------:R-:W-:-:S13]  /*f7c0*/  ISETP.LT.OR P0, PT, R5, 0x41, P4 ;  /* 0x000000410500780c */ /* 0x000fda0002701670 */
[----:B------:R-:W-:Y:S01]  /*f7d0*/  @!PT LDS RZ, [RZ] ;  /* 0x00000000fffff984 */ /* 0x000fe20000000800 */
[----:B------:R-:W-:Y:S01]  /*f7e0*/  @!PT LDS RZ, [RZ] ;  /* 0x00000000fffff984 */ /* 0x000fe20000000800 */
[----:B------:R-:W-:Y:S01]  /*f7f0*/  @!PT LDS RZ, [RZ] ;  /* 0x00000000fffff984 */ /* 0x000fe20000000800 */
[----:B------:R0:W-:Y:S01]  /*f800*/  LDGSTS.E.BYPASS.LTC128B.128 [R0+0x2400], desc[UR36][R2.64], !P0 ;  /* 0x0240000002007fae */ /* 0x0001e2000c101d64 */
[----:B------:R-:W-:-:S13]  /*f810*/  ISETP.LT.OR P0, PT, R5, 0x41, P3 ;  /* 0x000000410500780c */ /* 0x000fda0001f01670 */
[----:B------:R0:W-:Y:S01]  /*f820*/  LDGSTS.E.BYPASS.LTC128B.128 [R0+0x4c00], desc[UR36][R2.64+0x80], !P0 ;  /* 0x04c0008002007fae */ /* 0x0001e2000c101d64 */
[----:B------:R-:W-:-:S13]  /*f830*/  ISETP.LT.OR P0, PT, R5, 0x41, P2 ;  /* 0x000000410500780c */ /* 0x000fda0001701670 */
[----:B------:R0:W-:Y:S01]  /*f840*/  LDGSTS.E.BYPASS.LTC128B.128 [R0+0x7400], desc[UR36][R2.64+0x100], !P0 ;  /* 0x0740010002007fae */ /* 0x0001e2000c101d64 */
[----:B------:R-:W-:-:S13]  /*f850*/  ISETP.LT.OR P0, PT, R5, 0x41, P1 ;  /* 0x000000410500780c */ /* 0x000fda0000f01670 */
[----:B------:R0:W-:Y:S01]  /*f860*/  LDGSTS.E.BYPASS.LTC128B.128 [R0+0x9c00], desc[UR36][R2.64+0x180], !P0 ;  /* 0x09c0018002007fae */ /* 0x0001e2000c101d64 */
[----:B------:R-:W-:Y:S01]  /*f870*/  PLOP3.LUT P0, PT, PT, PT, PT, 0x80, 0x0 ;  /* 0x000000000000781c */ /* 0x000fe20003f0f070 */
[----:B------:R-:W-:-:S12]  /*f880*/  NOP ;  /* 0x0000000000007918 */ /* 0x000fd80000000000 */
.L_x_75:
        /* <DEDUP_REMOVED lines=10> */
.L_x_76:
[----:B0-----:R-:W2:Y:S01]  /*f930*/  LDL.LU R2, [R1] ;  /* 0x0000000001027983 */ /* 0x001ea20000300800 */
[----:B------:R-:W-:Y:S01]  /*f940*/  IADD3 R22, R22, 0x1, RZ ;  /* 0x0000000116167810 */ /* 0x000fe20007ffe0ff */
[----:B------:R-:W-:Y:S01]  /*f950*/  VIADD R36, R36, UR43 ;  /* 0x0000002b24247c36 */ /* 0x000fe20008000000 */
[----:B------:R-:W-:Y:S01]  /*f960*/  ULDC UR4, c[0x0][0xc34] ;  /* 0x00030d0000047ab9 */ /* 0x000fe20000000800 */
[----:B------:R0:W-:Y:S01]  /*f970*/  SYNCS.ARRIVE.TRANS64.A1T0 RZ, [R4+URZ+0x38850], RZ ;  /* 0x038850ff04ff79a7 */ /* 0x0001e2000810003f */
[----:B------:R-:W-:-:S04]  /*f980*/  ISETP.NE.AND P0, PT, R22, 0x2, PT ;  /* 0x000000021600780c */ /* 0x000fc80003f05270 */
[----:B------:R-:W-:Y:S02]  /*f990*/  SEL R22, R22, RZ, P0 ;  /* 0x000000ff16167207 */ /* 0x000fe40000000000 */
[----:B------:R-:W-:Y:S02]  /*f9a0*/  SEL R0, RZ, 0x1, P0 ;  /* 0x00000001ff007807 */ /* 0x000fe40000000000 */
[----:B------:R-:W-:Y:S02]  /*f9b0*/  ISETP.GE.AND P0, PT, R36, UR4, PT ;  /* 0x0000000424007c0c */ /* 0x000fe4000bf06270 */
[----:B------:R-:W-:Y:S01]  /*f9c0*/  LOP3.LUT R25, R25, R0, RZ, 0x3c, !PT ;  /* 0x0000000019197212 */ /* 0x000fe200078e3cff */
[----:B--2---:R-:W-:-:S05]  /*f9d0*/  VIADD R2, R2, 0x1 ;  /* 0x0000000102027836 */ /* 0x004fca0000000000 */
[----:B------:R0:W-:Y:S05]  /*f9e0*/  STL [R1], R2 ;  /* 0x0000000201007387 */ /* 0x0001ea0000100800 */
[----:B------:R-:W-:Y:S05]  /*f9f0*/  @!P0 BRA `(.L_x_77) ;  /* 0xffffffcc009c8947 */ /* 0x000fea000383ffff */
[----:B------:R-:W-:-:S07]  /*fa00*/  LOP3.LUT R0, R2, 0x1, RZ, 0xc, !PT ;  /* 0x0000000102007812 */ /* 0x000fce00078e0cff */
.L_x_40:
[----:B------:R-:W1:Y:S01]  /*fa10*/  S2R R3, SR_CgaCtaId ;  /* 0x0000000000037919 */ /* 0x000e620000008800 */
[----:B0-----:R-:W-:Y:S01]  /*fa20*/  MOV R2, 0x400 ;  /* 0x0000040000027802 */ /* 0x001fe20000000f00 */
[----:B------:R-:W-:Y:S01]  /*fa30*/  BSSY B0, `(.L_x_78) ;  /* 0x0000005000007945 */ /* 0x000fe20003800000 */
[----:B------:R-:W-:Y:S02]  /*fa40*/  SHF.L.U32 R0, R0, 0x1f, RZ ;  /* 0x0000001f00007819 */ /* 0x000fe400000006ff */
[----:B-1----:R-:W-:-:S04]  /*fa50*/  LEA R5, R3, R2, 0x18 ;  /* 0x0000000203057211 */ /* 0x002fc800078ec0ff */
[----:B------:R-:W0:Y:S02]  /*fa60*/  SYNCS.PHASECHK.TRANS64.TRYWAIT P0, [R5+URZ+0x38820], R0 ;  /* 0x03882000050075a7 */ /* 0x000e24000800017f */
[----:B0-----:R-:W-:Y:S05]  /*fa70*/  @!P0 BRA `(.L_x_79) ;  /* 0x0000002c00808947 */ /* 0x001fea0003800000 */
.L_x_165:
[----:B------:R-:W-:Y:S05]  /*fa80*/  BSYNC B0 ;  /* 0x0000000000007941 */ /* 0x000fea0003800000 */
.L_x_78:
[----:B------:R-:W-:-:S03]  /*fa90*/  UMOV UR4, 0xffffffff ;  /* 0xffffffff00047882 */ /* 0x000fc60000000000 */
[----:B------:R-:W-:Y:S05]  /*faa0*/  BRA.DIV UR4, `(.L_x_80) ;  /* 0x0000002e04887947 */ /* 0x000fea000b800000 */
[----:B0-----:R-:W0:Y:S02]  /*fab0*/  S2R R0, SR_TID.X ;  /* 0x0000000000007919 */ /* 0x001e240000002100 */
[----:B0-----:R-:W-:-:S04]  /*fac0*/  SHF.R.U32.HI R0, RZ, 0x5, R0 ;  /* 0x00000005ff007819 */ /* 0x001fc80000011600 */
[----:B------:R-:W-:-:S05]  /*fad0*/  LOP3.LUT R0, R0, 0x3, RZ, 0xc0, !PT ;  /* 0x0000000300007812 */ /* 0x000fca00078ec0ff */
[----:B------:R0:W1:Y:S02]  /*fae0*/  SHFL.IDX PT, R14, R0, RZ, 0x1f ;  /* 0x00001fff000e7589 */ /* 0x00006400000e0000 */
.L_x_168:
[----:B-1----:R-:W-:Y:S01]  /*faf0*/  ISETP.NE.AND P0, PT, R14, RZ, PT ;  /* 0x000000ff0e00720c */ /* 0x002fe20003f05270 */
[----:B------:R-:W-:-:S12]  /*fb00*/  BSSY B0, `(.L_x_81) ;  /* 0x0000026000007945 */ /* 0x000fd80003800000 */
[----:B------:R-:W-:Y:S05]  /*fb10*/  @P0 BRA `(.L_x_82) ;  /* 0x0000000000900947 */ /* 0x000fea0003800000 */
[----:B------:R-:W-:-:S03]  /*fb20*/  UMOV UR4, 0xffffffff ;  /* 0xffffffff00047882 */ /* 0x000fc60000000000 */
[----:B------:R-:W-:Y:S05]  /*fb30*/  BRA.DIV UR4, `(.L_x_83) ;  /* 0x0000002e04987947 */ /* 0x000fea000b800000 */
[----:B------:R-:W-:-:S13]  /*fb40*/  ELECT P6, URZ, PT ;  /* 0x00000000003f782f */ /* 0x000fda00038c0000 */
.L_x_171:
[----:B------:R-:W-:Y:S05]  /*fb50*/  @!P6 BRA `(.L_x_82) ;  /* 0x000000000080e947 */ /* 0x000fea0003800000 */
[----:B0-----:R-:W2:Y:S02]  /*fb60*/  LDL R0, [R1+0xc] ;  /* 0x00000c0001007983 */ /* 0x001ea40000100800 */
[----:B--2---:R-:W-:-:S13]  /*fb70*/  R2UR UR4, R0 ;  /* 0x00000000000472ca */ /* 0x004fda00000e0000 */
[----:B------:R-:W-:-:S06]  /*fb80*/  ULOP3.LUT UR4, UR4, 0x2, URZ, 0xfc, !UPT ;  /* 0x0000000204047892 */ /* 0x000fcc000f8efc3f */
[----:B------:R-:W-:-:S05]  /*fb90*/  IMAD.U32 R0, RZ, RZ, UR4 ;  /* 0x00000004ff007e24 */ /* 0x000fca000f8e00ff */
[----:B------:R-:W-:-:S13]  /*fba0*/  ISETP.NE.AND P0, PT, R0, 0x3, PT ;  /* 0x000000030000780c */ /* 0x000fda0003f05270 */
[----:B------:R-:W-:Y:S05]  /*fbb0*/  @!P0 BRA `(.L_x_84) ;  /* 0x0000000000048947 */ /* 0x000fea0003800000 */
[----:B------:R-:W-:Y:S01]  /*fbc0*/  BPT.TRAP 0x1 ;  /* 0x000000040000795c */ /* 0x000fe20000300000 */
.L_x_84:
[C---:B------:R-:W-:Y:S01]  /*fbd0*/  LEA R3, R22.reuse, R5, 0x3 ;  /* 0x0000000516037211 */ /* 0x040fe200078e18ff */
[----:B------:R-:W-:Y:S01]  /*fbe0*/  VIADD R22, R22, 0x1 ;  /* 0x0000000116167836 */ /* 0x000fe20000000000 */
[----:B------:R-:W-:-:S04]  /*fbf0*/  SHF.L.U32 R2, R25, 0x1f, RZ ;  /* 0x0000001f19027819 */ /* 0x000fc800000006ff */
[----:B------:R-:W0:Y:S01]  /*fc00*/  SYNCS.PHASECHK.TRANS64.TRYWAIT P1, [R3+URZ+0x38840], R2 ;  /* 0x03884002030075a7 */ /* 0x000e22000802017f */
[----:B------:R-:W-:-:S04]  /*fc10*/  ISETP.NE.AND P2, PT, R22, 0x2, PT ;  /* 0x000000021600780c */ /* 0x000fc80003f45270 */
[----:B------:R-:W-:Y:S01]  /*fc20*/  SEL R0, RZ, 0x1, P2 ;  /* 0x00000001ff007807 */ /* 0x000fe20001000000 */
[----:B0-----:R-:W-:Y:S08]  /*fc30*/  @!P1 BRA `(.L_x_85) ;  /* 0x0000002c00789947 */ /* 0x001ff00003800000 */
.L_x_172:
[----:B------:R-:W-:Y:S02]  /*fc40*/  SEL R22, R22, RZ, P2 ;  /* 0x000000ff16167207 */ /* 0x000fe40001000000 */
[----:B------:R-:W-:Y:S01]  /*fc50*/  LOP3.LUT R0, R25, R0, RZ, 0x3c, !PT ;  /* 0x0000000019007212 */ /* 0x000fe200078e3cff */
[----:B------:R-:W-:Y:S06]  /*fc60*/  @!P0 BRA `(.L_x_86) ;  /* 0x0000000000048947 */ /* 0x000fec0003800000 */
[----:B------:R-:W-:Y:S01]  /*fc70*/  BPT.TRAP 0x1 ;  /* 0x000000040000795c */ /* 0x000fe20000300000 */
.L_x_86:
[----:B------:R-:W-:Y:S01]  /*fc80*/  IMAD R5, R22, 0x8, R5 ;  /* 0x0000000816057824 */ /* 0x000fe200078e0205 */
[----:B------:R-:W-:-:S04]  /*fc90*/  SHF.L.U32 R0, R0, 0x1f, RZ ;  /* 0x0000001f00007819 */ /* 0x000fc800000006ff */
[----:B------:R-:W1:Y:S02]  /*fca0*/  SYNCS.PHASECHK.TRANS64.TRYWAIT P1, [R5+URZ+0x38840], R0 ;  /* 0x03884000050075a7 */ /* 0x000e64000802017f */
[----:B-1----:R-:W-:Y:S05]  /*fcb0*/  @!P1 BRA `(.L_x_87) ;  /* 0x0000002c006c9947 */ /* 0x002fea0003800000 */
.L_x_173:
[----:B------:R-:W-:Y:S05]  /*fcc0*/  @!P0 BRA `(.L_x_88) ;  /* 0x0000000000048947 */ /* 0x000fea0003800000 */
[----:B------:R-:W-:Y:S01]  /*fcd0*/  BPT.TRAP 0x1 ;  /* 0x000000040000795c */ /* 0x000fe20000300000 */
.L_x_88:
[----:B------:R-:W2:Y:S02]  /*fce0*/  SYNCS.PHASECHK.TRANS64.TRYWAIT P1, [R3+URZ+0x38860], R2 ;  /* 0x03886002030075a7 */ /* 0x000ea4000802017f */
[----:B--2---:R-:W-:Y:S05]  /*fcf0*/  @!P1 BRA `(.L_x_89) ;  /* 0x0000002c00709947 */ /* 0x004fea0003800000 */
.L_x_174:
[----:B------:R-:W-:Y:S05]  /*fd00*/  @!P0 BRA `(.L_x_90) ;  /* 0x0000000000048947 */ /* 0x000fea0003800000 */
[----:B------:R-:W-:Y:S01]  /*fd10*/  BPT.TRAP 0x1 ;  /* 0x000000040000795c */ /* 0x000fe20000300000 */
.L_x_90:
[----:B---3--:R3:W4:Y:S02]  /*fd20*/  SYNCS.PHASECHK.TRANS64.TRYWAIT P0, [R5+URZ+0x38860], R0 ;  /* 0x03886000050075a7 */ /* 0x008724000800017f */
[----:B----4-:R-:W-:Y:S05]  /*fd30*/  @!P0 NANOSLEEP.SYNCS 0x989680 ;  /* 0x009896800000895d */ /* 0x010fea0003900000 */
[----:B------:R-:W4:Y:S02]  /*fd40*/  @!P0 SYNCS.PHASECHK.TRANS64 P0, [R5+URZ+0x38860], R0 ;  /* 0x03886000050085a7 */ /* 0x000f24000800007f */
[----:B----4-:R-:W-:Y:S05]  /*fd50*/  @!P0 BRA `(.L_x_90) ;  /* 0xfffffffc00f08947 */ /* 0x010fea000383ffff */
.L_x_82:
[----:B------:R-:W-:Y:S05]  /*fd60*/  BSYNC B0 ;  /* 0x0000000000007941 */ /* 0x000fea0003800000 */
.L_x_81:
[----:B------:R-:W-:Y:S05]  /*fd70*/  EXIT ;  /* 0x000000000000794d */ /* 0x000fea0003800000 */
.L_x_8:
[----:B0-----:R-:W-:-:S04]  /*fd80*/  IMAD.U32 R3, RZ, RZ, UR40 ;  /* 0x00000028ff037e24 */ /* 0x001fc8000f8e00ff */
[----:B------:R0:W1:Y:S03]  /*fd90*/  SYNCS.PHASECHK.TRANS64.TRYWAIT P1, [R3+URZ+0x38800], R0 ;  /* 0x03880000030075a7 */ /* 0x000066000802017f */
[----:B-1----:R-:W-:Y:S05]  /*fda0*/  @!P1 NANOSLEEP.SYNCS 0x989680 ;  /* 0x009896800000995d */ /* 0x002fea0003900000 */
[----:B------:R-:W1:Y:S02]  /*fdb0*/  @!P1 SYNCS.PHASECHK.TRANS64 P1, [R3+URZ+0x38800], R0 ;  /* 0x03880000030095a7 */ /* 0x000e64000802007f */
[----:B-1----:R-:W-:Y:S05]  /*fdc0*/  @!P1 BRA `(.L_x_8) ;  /* 0xfffffffc00ec9947 */ /* 0x002fea000383ffff */
[----:B------:R-:W-:Y:S05]  /*fdd0*/  BRA `(.L_x_91) ;  /* 0xffffff1000ec7947 */ /* 0x000fea000383ffff */
.L_x_12:
[----:B-1----:R1:W2:Y:S02]  /*fde0*/  SYNCS.PHASECHK.TRANS64.TRYWAIT P1, [R0+URZ+0x38830], R3 ;  /* 0x03883003000075a7 */ /* 0x0022a4000802017f */
[----:B--2---:R-:W-:Y:S05]  /*fdf0*/  @!P1 NANOSLEEP.SYNCS 0x989680 ;  /* 0x009896800000995d */ /* 0x004fea0003900000 */
[----:B------:R-:W2:Y:S02]  /*fe00*/  @!P1 SYNCS.PHASECHK.TRANS64 P1, [R0+URZ+0x38830], R3 ;  /* 0x03883003000095a7 */ /* 0x000ea4000802007f */
[----:B--2---:R-:W-:Y:S05]  /*fe10*/  @!P1 BRA `(.L_x_12) ;  /* 0xfffffffc00f09947 */ /* 0x004fea000383ffff */
[----:B------:R-:W-:Y:S05]  /*fe20*/  BRA `(.L_x_11) ;  /* 0xffffff1400107947 */ /* 0x000fea000383ffff */
.L_x_18:
[----:B-1----:R-:W-:-:S04]  /*fe30*/  MOV R4, UR60 ;  /* 0x0000003c00047c02 */ /* 0x002fc80008000f00 */
[----:B------:R1:W2:Y:S03]  /*fe40*/  SYNCS.PHASECHK.TRANS64.TRYWAIT P1, [R4+URZ+0x38830], R3 ;  /* 0x03883003040075a7 */ /* 0x0002a6000802017f */
[----:B--2---:R-:W-:Y:S05]  /*fe50*/  @!P1 NANOSLEEP.SYNCS 0x989680 ;  /* 0x009896800000995d */ /* 0x004fea0003900000 */
[----:B------:R-:W2:Y:S02]  /*fe60*/  @!P1 SYNCS.PHASECHK.TRANS64 P1, [R4+URZ+0x38830], R3 ;  /* 0x03883003040095a7 */ /* 0x000ea4000802007f */
[----:B--2---:R-:W-:Y:S05]  /*fe70*/  @!P1 BRA `(.L_x_18) ;  /* 0xfffffffc00ec9947 */ /* 0x004fea000383ffff */
[----:B------:R-:W-:Y:S05]  /*fe80*/  BRA `(.L_x_17) ;  /* 0xffffff5400a07947 */ /* 0x000fea000383ffff */
.L_x_22:
[----:B01----:R-:W-:-:S04]  /*fe90*/  IMAD.U32 R3, RZ, RZ, UR4 ;  /* 0x00000004ff037e24 */ /* 0x003fc8000f8e00ff */
[----:B------:R0:W1:Y:S03]  /*fea0*/  SYNCS.PHASECHK.TRANS64.TRYWAIT P1, [R3+URZ+0x38850], R0 ;  /* 0x03885000030075a7 */ /* 0x000066000802017f */
[----:B-1----:R-:W-:Y:S05]  /*feb0*/  @!P1 NANOSLEEP.SYNCS 0x989680 ;  /* 0x009896800000995d */ /* 0x002fea0003900000 */
[----:B------:R-:W1:Y:S02]  /*fec0*/  @!P1 SYNCS.PHASECHK.TRANS64 P1, [R3+URZ+0x38850], R0 ;  /* 0x03885000030095a7 */ /* 0x000e64000802007f */
[----:B-1----:R-:W-:Y:S05]  /*fed0*/  @!P1 BRA `(.L_x_22) ;  /* 0xfffffffc00ec9947 */ /* 0x002fea000383ffff */
[----:B------:R-:W-:Y:S05]  /*fee0*/  BRA `(.L_x_21) ;  /* 0xffffff7c00ec7947 */ /* 0x000fea000383ffff */
.L_x_29:
[----:B-1----:R-:W-:-:S04]  /*fef0*/  IMAD.U32 R7, RZ, RZ, UR12 ;  /* 0x0000000cff077e24 */ /* 0x002fc8000f8e00ff */
[----:B------:R1:W2:Y:S03]  /*ff00*/  SYNCS.PHASECHK.TRANS64.TRYWAIT P1, [R7+URZ+0x38850], R0 ;  /* 0x03885000070075a7 */ /* 0x0002a6000802017f */
[----:B--2---:R-:W-:Y:S05]  /*ff10*/  @!P1 NANOSLEEP.SYNCS 0x989680 ;  /* 0x009896800000995d */ /* 0x004fea0003900000 */
[----:B------:R-:W2:Y:S02]  /*ff20*/  @!P1 SYNCS.PHASECHK.TRANS64 P1, [R7+URZ+0x38850], R0 ;  /* 0x03885000070095a7 */ /* 0x000ea4000802007f */
[----:B--2---:R-:W-:Y:S05]  /*ff30*/  @!P1 BRA `(.L_x_29) ;  /* 0xfffffffc00ec9947 */ /* 0x004fea000383ffff */
[----:B------:R-:W-:Y:S05]  /*ff40*/  BRA `(.L_x_28) ;  /* 0xffffff9800087947 */ /* 0x000fea000383ffff */
.L_x_44:
[----:B------:R-:W0:Y:S01]  /*ff50*/  S2R R17, SR_TID.X ;  /* 0x0000000000117919 */ /* 0x000e220000002100 */
[----:B------:R-:W-:Y:S01]  /*ff60*/  BSSY B0, `(.L_x_92) ;  /* 0x000000a000007945 */ /* 0x000fe20003800000 */
[----:B------:R-:W-:Y:S01]  /*ff70*/  MOV R12, RZ ;  /* 0x000000ff000c7202 */ /* 0x000fe20000000f00 */
[----:B------:R-:W-:Y:S02]  /*ff80*/  IMAD.MOV.U32 R11, RZ, RZ, 0x1f ;  /* 0x0000001fff0b7424 */ /* 0x000fe400078e00ff */
[----:B------:R-:W-:Y:S01]  /*ff90*/  IMAD.MOV.U32 R15, RZ, RZ, -0x1 ;  /* 0xffffffffff0f7424 */ /* 0x000fe200078e00ff */
[----:B0-----:R-:W-:-:S04]  /*ffa0*/  SHF.R.U32.HI R17, RZ, 0x5, R17 ;  /* 0x00000005ff117819 */ /* 0x001fc80000011611 */
[----:B------:R-:W-:-:S05]  /*ffb0*/  LOP3.LUT R17, R17, 0x3, RZ, 0xc0, !PT ;  /* 0x0000000311117812 */ /* 0x000fca00078ec0ff */
[----:B------:R-:W-:-:S07]  /*ffc0*/  IMAD.MOV.U32 R13, RZ, RZ, R17 ;  /* 0x000000ffff0d7224 */ /* 0x000fce00078e0011 */
[----:B-1---5:R-:W-:Y:S05]  /*ffd0*/  WARPSYNC.COLLECTIVE R15, `(.L_x_93) ;  /* 0x000000000f087348 */ /* 0x022fea0003c00000 */
[----:B------:R0:W2:Y:S02]  /*ffe0*/  SHFL.IDX P6, R14, R13, R12, R11 ;  /* 0x0000000c0d0e7389 */ /* 0x0000a400000c000b */
[----:B012--5:R-:W-:Y:S01]  /*fff0*/  ENDCOLLECTIVE ;  /* 0x000000000000791b */ /* 0x027fe20003800000 */
.L_x_93:
[----:B------:R-:W-:Y:S05]  /*10000*/  BSYNC B0 ;  /* 0x0000000000007941 */ /* 0x000fea0003800000 */
.L_x_92:
[----:B------:R-:W-:Y:S05]  /*10010*/  BRA `(.L_x_94) ;  /* 0xffffffcc00787947 */ /* 0x000fea000383ffff */
.L_x_47:
[----:B0-----:R0:W1:Y:S02]  /*10020*/  SYNCS.PHASECHK.TRANS64.TRYWAIT P0, [R0+URZ+0x38840], R3 ;  /* 0x03884003000075a7 */ /* 0x001064000800017f */
[----:B-1----:R-:W-:Y:S05]  /*10030*/  @!P0 NANOSLEEP.SYNCS 0x989680 ;  /* 0x009896800000895d */ /* 0x002fea0003900000 */
[----:B------:R-:W1:Y:S02]  /*10040*/  @!P0 SYNCS.PHASECHK.TRANS64 P0, [R0+URZ+0x38840], R3 ;  /* 0x03884003000085a7 */ /* 0x000e64000800007f */
[----:B-1----:R-:W-:Y:S05]  /*10050*/  @!P0 BRA `(.L_x_47) ;  /* 0xfffffffc00f08947 */ /* 0x002fea000383ffff */
[----:B------:R-:W-:Y:S05]  /*10060*/  BRA `(.L_x_95) ;  /* 0xffffffd0004c7947 */ /* 0x000fea000383ffff */
.L_x_48:
[----:B------:R-:W-:Y:S01]  /*10070*/  BSSY B0, `(.L_x_96) ;  /* 0x0000008000007945 */ /* 0x000fe20003800000 */
[----:B------:R-:W-:Y:S01]  /*10080*/  IMAD.MOV.U32 R13, RZ, RZ, R6 ;  /* 0x000000ffff0d7224 */ /* 0x000fe200078e0006 */
[----:B------:R-:W-:Y:S01]  /*10090*/  MOV R12, RZ ;  /* 0x000000ff000c7202 */ /* 0x000fe20000000f00 */
[----:B------:R-:W-:Y:S02]  /*100a0*/  IMAD.MOV.U32 R11, RZ, RZ, 0x181f ;  /* 0x0000181fff0b7424 */ /* 0x000fe400078e00ff */
[----:B------:R-:W-:-:S07]  /*100b0*/  IMAD.MOV.U32 R15, RZ, RZ, -0x1 ;  /* 0xffffffffff0f7424 */ /* 0x000fce00078e00ff */
[----:B------:R-:W-:Y:S05]  /*100c0*/  WARPSYNC.COLLECTIVE R15, `(.L_x_97) ;  /* 0x000000000f087348 */ /* 0x000fea0003c00000 */
[----:B------:R0:W1:Y:S02]  /*100d0*/  SHFL.IDX P6, R14, R13, R12, R11 ;  /* 0x0000000c0d0e7389 */ /* 0x00006400000c000b */
[----:B01----:R-:W-:Y:S01]  /*100e0*/  ENDCOLLECTIVE ;  /* 0x000000000000791b */ /* 0x003fe20003800000 */
.L_x_97:
[----:B------:R-:W-:Y:S05]  /*100f0*/  BSYNC B0 ;  /* 0x0000000000007941 */ /* 0x000fea0003800000 */
.L_x_96:
[----:B------:R-:W-:Y:S01]  /*10100*/  MOV R13, R4 ;  /* 0x00000004000d7202 */ /* 0x000fe20000000f00 */
[----:B------:R-:W-:Y:S01]  /*10110*/  IMAD.MOV.U32 R12, RZ, RZ, RZ ;  /* 0x000000ffff0c7224 */ /* 0x000fe200078e00ff */
[----:B------:R-:W-:Y:S01]  /*10120*/  ISETP.GE.AND P0, PT, R33, 0x1, PT ;  /* 0x000000012100780c */ /* 0x000fe20003f06270 */
[----:B------:R-:W-:Y:S01]  /*10130*/  IMAD.MOV.U32 R11, RZ, RZ, 0x181f ;  /* 0x0000181fff0b7424 */ /* 0x000fe200078e00ff */
[C---:B------:R-:W-:Y:S01]  /*10140*/  LOP3.LUT P5, RZ, R16.reuse, 0x8, RZ, 0xc0, !PT ;  /* 0x0000000810ff7812 */ /* 0x040fe200078ac0ff */
[----:B------:R-:W-:Y:S01]  /*10150*/  IMAD.MOV.U32 R15, RZ, RZ, -0x1 ;  /* 0xffffffffff0f7424 */ /* 0x000fe200078e00ff */
[C---:B------:R-:W-:Y:S01]  /*10160*/  LOP3.LUT P4, RZ, R16.reuse, 0x4, RZ, 0xc0, !PT ;  /* 0x0000000410ff7812 */ /* 0x040fe2000788c0ff */
[----:B------:R-:W-:Y:S01]  /*10170*/  IMAD.MOV.U32 R2, RZ, RZ, R14 ;  /* 0x000000ffff027224 */ /* 0x000fe200078e000e */
[----:B------:R-:W-:-:S13]  /*10180*/  LOP3.LUT P3, RZ, R16, 0x2, RZ, 0xc0, !PT ;  /* 0x0000000210ff7812 */ /* 0x000fda000786c0ff */
[----:B------:R-:W-:Y:S05]  /*10190*/  WARPSYNC.COLLECTIVE R15, `(.L_x_98) ;  /* 0x000000000f087348 */ /* 0x000fea0003c00000 */
[----:B------:R0:W1:Y:S02]  /*101a0*/  SHFL.IDX P6, R14, R13, R12, R11 ;  /* 0x0000000c0d0e7389 */ /* 0x00006400000c000b */
[----:B01----:R-:W-:Y:S01]  /*101b0*/  ENDCOLLECTIVE ;  /* 0x000000000000791b */ /* 0x003fe20003800000 */
.L_x_98:
[----:B------:R-:W-:Y:S02]  /*101c0*/  LOP3.LUT P2, RZ, R16, 0x1, RZ, 0xc0, !PT ;  /* 0x0000000110ff7812 */ /* 0x000fe4000784c0ff */
[----:B------:R-:W-:Y:S01]  /*101d0*/  @P0 LEA R7, R5, UR39, 0x1 ;  /* 0x0000002705070c11 */ /* 0x000fe2000f8e08ff */
[----:B------:R-:W-:Y:S02]  /*101e0*/  IMAD.MOV.U32 R13, RZ, RZ, R6 ;  /* 0x000000ffff0d7224 */ /* 0x000fe400078e0006 */
[----:B------:R-:W-:Y:S01]  /*101f0*/  IMAD.MOV.U32 R12, RZ, RZ, 0x1 ;  /* 0x00000001ff0c7424 */ /* 0x000fe200078e00ff */
[----:B------:R-:W-:-:S04]  /*10200*/  @P0 LEA R14, P1, R37, R14, 0x1 ;  /* 0x0000000e250e0211 */ /* 0x000fc800078208ff */
[----:B------:R-:W-:Y:S01]  /*10210*/  @P0 IADD3.X R3, RZ, R2, RZ, P1, !PT ;  /* 0x00000002ff030210 */ /* 0x000fe20000ffe4ff */
[----:B------:R-:W-:-:S08]  /*10220*/  @P0 IMAD.MOV.U32 R2, RZ, RZ, R14 ;  /* 0x000000ffff020224 */ /* 0x000fd000078e000e */
[----:B------:R-:W-:Y:S05]  /*10230*/  WARPSYNC.COLLECTIVE R15, `(.L_x_99) ;  /* 0x000000000f087348 */ /* 0x000fea0003c00000 */
[----:B------:R0:W1:Y:S02]  /*10240*/  SHFL.IDX P6, R14, R13, R12, R11 ;  /* 0x0000000c0d0e7389 */ /* 0x00006400000c000b */
[----:B01----:R-:W-:Y:S01]  /*10250*/  ENDCOLLECTIVE ;  /* 0x000000000000791b */ /* 0x003fe20003800000 */
.L_x_99:
[----:B------:R-:W-:Y:S01]  /*10260*/  @!PT LDS RZ, [RZ] ;  /* 0x00000000fffff984 */ /* 0x000fe20000000800 */
[----:B------:R-:W-:Y:S01]  /*10270*/  @!PT LDS RZ, [RZ] ;  /* 0x00000000fffff984 */ /* 0x000fe20000000800 */
[----:B------:R-:W-:Y:S01]  /*10280*/  @!PT LDS RZ, [RZ] ;  /* 0x00000000fffff984 */ /* 0x000fe20000000800 */
[----:B------:R0:W-:Y:S04]  /*10290*/  @P0 LDGSTS.E.BYPASS.LTC128B.128 [R7+0x24400], desc[UR36][R2.64], !P5 ;  /* 0x2440000002070fae */ /* 0x0001e8000e901d64 */
[----:B------:R0:W-:Y:S04]  /*102a0*/  @P0 LDGSTS.E.BYPASS.LTC128B.128 [R7+0x26c00], desc[UR36][R2.64+0x80], !P4 ;  /* 0x26c0008002070fae */ /* 0x0001e8000e101d64 */
[----:B------:R0:W-:Y:S01]  /*102b0*/  @P0 LDGSTS.E.BYPASS.LTC128B.128 [R7+0x29400], desc[UR36][R2.64+0x100], !P3 ;  /* 0x2940010002070fae */ /* 0x0001e2000d901d64 */
[----:B------:R-:W-:-:S03]  /*102c0*/  IMAD.MOV.U32 R13, RZ, RZ, R4 ;  /* 0x000000ffff0d7224 */ /* 0x000fc600078e0004 */
[----:B------:R0:W-:Y:S01]  /*102d0*/  @P0 LDGSTS.E.BYPASS.LTC128B.128 [R7+0x2bc00], desc[UR36][R2.64+0x180], !P2 ;  /* 0x2bc0018002070fae */ /* 0x0001e2000d101d64 */
[----:B------:R-:W-:Y:S02]  /*102e0*/  ISETP.GE.AND P0, PT, R33, 0x11, PT ;  /* 0x000000112100780c */ /* 0x000fe40003f06270 */
[----:B------:R-:W-:-:S11]  /*102f0*/  MOV R8, R14 ;  /* 0x0000000e00087202 */ /* 0x000fd60000000f00 */
[----:B0-----:R-:W-:Y:S05]  /*10300*/  WARPSYNC.COLLECTIVE R15, `(.L_x_100) ;  /* 0x000000000f087348 */ /* 0x001fea0003c00000 */
[----:B------:R1:W2:Y:S02]  /*10310*/  SHFL.IDX P6, R14, R13, R12, R11 ;  /* 0x0000000c0d0e7389 */ /* 0x0002a400000c000b */
[----:B012---:R-:W-:Y:S01]  /*10320*/  ENDCOLLECTIVE ;  /* 0x000000000000791b */ /* 0x007fe20003800000 */
.L_x_100:
[----:B------:R-:W-:Y:S01]  /*10330*/  @P0 LEA R21, R5, UR39, 0x1 ;  /* 0x0000002705150c11 */ /* 0x000fe2000f8e08ff */
[----:B------:R-:W-:Y:S02]  /*10340*/  IMAD.MOV.U32 R13, RZ, RZ, R6 ;  /* 0x000000ffff0d7224 */ /* 0x000fe400078e0006 */
[----:B------:R-:W-:Y:S01]  /*10350*/  IMAD.MOV.U32 R12, RZ, RZ, 0x2 ;  /* 0x00000002ff0c7424 */ /* 0x000fe200078e00ff */
[----:B------:R-:W-:-:S05]  /*10360*/  @P0 LEA R14, P1, R37, R14, 0x1 ;  /* 0x0000000e250e0211 */ /* 0x000fca00078208ff */
[----:B------:R-:W-:-:S08]  /*10370*/  @P0 IMAD.MOV.U32 R2, RZ, RZ, R14 ;  /* 0x000000ffff020224 */ /* 0x000fd000078e000e */
[----:B------:R-:W-:Y:S05]  /*10380*/  WARPSYNC.COLLECTIVE R15, `(.L_x_101) ;  /* 0x000000000f087348 */ /* 0x000fea0003c00000 */
[----:B------:R0:W1:Y:S02]  /*10390*/  SHFL.IDX P6, R14, R13, R12, R11 ;  /* 0x0000000c0d0e7389 */ /* 0x00006400000c000b */
[----:B01----:R-:W-:Y:S01]  /*103a0*/  ENDCOLLECTIVE ;  /* 0x000000000000791b */ /* 0x003fe20003800000 */
.L_x_101:
[----:B------:R-:W-:-:S05]  /*103b0*/  @P0 IMAD.X R9, RZ, RZ, R8, P1 ;  /* 0x000000ffff090224 */ /* 0x000fca00008e0608 */
[----:B------:R-:W-:-:S05]  /*103c0*/  @P0 MOV R3, R9 ;  /* 0x0000000900030202 */ /* 0x000fca0000000f00 */
[----:B------:R-:W-:Y:S01]  /*103d0*/  @!PT LDS RZ, [RZ] ;  /* 0x00000000fffff984 */ /* 0x000fe20000000800 */
[----:B------:R-:W-:Y:S01]  /*103e0*/  @!PT LDS RZ, [RZ] ;  /* 0x00000000fffff984 */ /* 0x000fe20000000800 */
[----:B------:R-:W-:Y:S01]  /*103f0*/  @!PT LDS RZ, [RZ] ;  /* 0x00000000fffff984 */ /* 0x000fe20000000800 */
[----:B------:R0:W-:Y:S01]  /*10400*/  @P0 LDGSTS.E.BYPASS.LTC128B.128 [R21+0x24c00], desc[UR36][R2.64], !P5 ;  /* 0x24c0000002150fae */ /* 0x0001e2000e901d64 */
[----:B------:R-:W-:-:S03]  /*10410*/  MOV R13, R4 ;  /* 0x00000004000d7202 */ /* 0x000fc60000000f00 */
[----:B------:R0:W-:Y:S04]  /*10420*/  @P0 LDGSTS.E.BYPASS.LTC128B.128 [R21+0x27400], desc[UR36][R2.64+0x80], !P4 ;  /* 0x2740008002150fae */ /* 0x0001e8000e101d64 */
[----:B------:R0:W-:Y:S04]  /*10430*/  @P0 LDGSTS.E.BYPASS.LTC128B.128 [R21+0x29c00], desc[UR36][R2.64+0x100], !P3 ;  /* 0x29c0010002150fae */ /* 0x0001e8000d901d64 */
[----:B------:R0:W-:Y:S01]  /*10440*/  @P0 LDGSTS.E.BYPASS.LTC128B.128 [R21+0x2c400], desc[UR36][R2.64+0x180], !P2 ;  /* 0x2c40018002150fae */ /* 0x0001e2000d101d64 */
[----:B------:R-:W-:Y:S01]  /*10450*/  IMAD.MOV.U32 R7, RZ, RZ, R14 ;  /* 0x000000ffff077224 */ /* 0x000fe200078e000e */
[----:B------:R-:W-:-:S13]  /*10460*/  ISETP.GE.AND P0, PT, R33, 0x21, PT ;  /* 0x000000212100780c */ /* 0x000fda0003f06270 */
[----:B0-----:R-:W-:Y:S05]  /*10470*/  WARPSYNC.COLLECTIVE R15, `(.L_x_102) ;  /* 0x000000000f087348 */ /* 0x001fea0003c00000 */
[----:B------:R1:W2:Y:S02]  /*10480*/  SHFL.IDX P6, R14, R13, R12, R11 ;  /* 0x0000000c0d0e7389 */ /* 0x0002a400000c000b */
[----:B012---:R-:W-:Y:S01]  /*10490*/  ENDCOLLECTIVE ;  /* 0x000000000000791b */ /* 0x007fe20003800000 */
.L_x_102:
[----:B------:R-:W-:Y:S02]  /*104a0*/  @P0 LEA R9, R5, UR39, 0x1 ;  /* 0x0000002705090c11 */ /* 0x000fe4000f8e08ff */
[----:B------:R-:W-:Y:S01]  /*104b0*/  MOV R13, R6 ;  /* 0x00000006000d7202 */ /* 0x000fe20000000f00 */
[----:B------:R-:W-:Y:S01]  /*104c0*/  IMAD.MOV.U32 R12, RZ, RZ, 0x3 ;  /* 0x00000003ff0c7424 */ /* 0x000fe200078e00ff */
[----:B------:R-:W-:-:S05]  /*104d0*/  @P0 LEA R14, P1, R37, R14, 0x1 ;  /* 0x0000000e250e0211 */ /* 0x000fca00078208ff */
[----:B------:R-:W-:-:S08]  /*104e0*/  @P0 IMAD.MOV.U32 R2, RZ, RZ, R14 ;  /* 0x000000ffff020224 */ /* 0x000fd000078e000e */
[----:B------:R-:W-:Y:S05]  /*104f0*/  WARPSYNC.COLLECTIVE R15, `(.L_x_103) ;  /* 0x000000000f087348 */ /* 0x000fea0003c00000 */
[----:B------:R0:W1:Y:S02]  /*10500*/  SHFL.IDX P6, R14, R13, R12, R11 ;  /* 0x0000000c0d0e7389 */ /* 0x00006400000c000b */
[----:B01----:R-:W-:Y:S01]  /*10510*/  ENDCOLLECTIVE ;  /* 0x000000000000791b */ /* 0x003fe20003800000 */
.L_x_103:
[----:B------:R-:W-:-:S04]  /*10520*/  @P0 IMAD.X R7, RZ, RZ, R7, P1 ;  /* 0x000000ffff070224 */ /* 0x000fc800008e0607 */
[----:B------:R-:W-:-:S05]  /*10530*/  @P0 IMAD.MOV.U32 R3, RZ, RZ, R7 ;  /* 0x000000ffff030224 */ /* 0x000fca00078e0007 */
[----:B------:R-:W-:Y:S01]  /*10540*/  @!PT LDS RZ, [RZ] ;  /* 0x00000000fffff984 */ /* 0x000fe20000000800 */
[----:B------:R-:W-:Y:S01]  /*10550*/  @!PT LDS RZ, [RZ] ;  /* 0x00000000fffff984 */ /* 0x000fe20000000800 */
[----:B------:R-:W-:Y:S01]  /*10560*/  @!PT LDS RZ, [RZ] ;  /* 0x00000000fffff984 */ /* 0x000fe20000000800 */
[----:B------:R0:W-:Y:S01]  /*10570*/  @P0 LDGSTS.E.BYPASS.LTC128B.128 [R9+0x25400], desc[UR36][R2.64], !P5 ;  /* 0x2540000002090fae */ /* 0x0001e2000e901d64 */
[----:B------:R-:W-:-:S03]  /*10580*/  IMAD.MOV.U32 R13, RZ, RZ, R4 ;  /* 0x000000ffff0d7224 */ /* 0x000fc600078e0004 */
        /* <DEDUP_REMOVED lines=8> */
.L_x_104:
[----:B------:R-:W-:Y:S01]  /*10610*/  @P0 LEA R21, R5, UR39, 0x1 ;  /* 0x0000002705150c11 */ /* 0x000fe2000f8e08ff */
[----:B------:R-:W-:Y:S01]  /*10620*/  IMAD.MOV.U32 R13, RZ, RZ, R6 ;  /* 0x000000ffff0d7224 */ /* 0x000fe200078e0006 */
[----:B------:R-:W-:Y:S02]  /*10630*/  MOV R12, 0x4 ;  /* 0x00000004000c7802 */ /* 0x000fe40000000f00 */
[----:B------:R-:W-:-:S04]  /*10640*/  @P0 LEA R14, P1, R37, R14, 0x1 ;  /* 0x0000000e250e0211 */ /* 0x000fc800078208ff */
[----:B------:R-:W-:Y:S01]  /*10650*/  @P0 IADD3.X R7, RZ, R7, RZ, P1, !PT ;  /* 0x00000007ff070210 */ /* 0x000fe20000ffe4ff */
[----:B------:R-:W-:-:S08]  /*10660*/  @P0 IMAD.MOV.U32 R2, RZ, RZ, R14 ;  /* 0x000000ffff020224 */ /* 0x000fd000078e000e */
[----:B------:R-:W-:Y:S05]  /*10670*/  WARPSYNC.COLLECTIVE R15, `(.L_x_105) ;  /* 0x000000000f087348 */ /* 0x000fea0003c00000 */
[----:B------:R0:W1:Y:S02]  /*10680*/  SHFL.IDX P6, R14, R13, R12, R11 ;  /* 0x0000000c0d0e7389 */ /* 0x00006400000c000b */
[----:B01----:R-:W-:Y:S01]  /*10690*/  ENDCOLLECTIVE ;  /* 0x000000000000791b */ /* 0x003fe20003800000 */
.L_x_105:
[----:B------:R-:W-:-:S05]  /*106a0*/  @P0 IMAD.MOV.U32 R3, RZ, RZ, R7 ;  /* 0x000000ffff030224 */ /* 0x000fca00078e0007 */
[----:B------:R-:W-:Y:S01]  /*106b0*/  @!PT LDS RZ, [RZ] ;  /* 0x00000000fffff984 */ /* 0x000fe20000000800 */
[----:B------:R-:W-:Y:S01]  /*106c0*/  @!PT LDS RZ, [RZ] ;  /* 0x00000000fffff984 */ /* 0x000fe20000000800 */
[----:B------:R-:W-:Y:S01]  /*106d0*/  @!PT LDS RZ, [RZ] ;  /* 0x00000000fffff984 */ /* 0x000fe20000000800 */
[----:B------:R0:W-:Y:S04]  /*106e0*/  @P0 LDGSTS.E.BYPASS.LTC128B.128 [R21+0x25c00], desc[UR36][R2.64], !P5 ;  /* 0x25c0000002150fae */ /* 0x0001e8000e901d64 */
[----:B------:R0:W-:Y:S01]  /*106f0*/  @P0 LDGSTS.E.BYPASS.LTC128B.128 [R21+0x28400], desc[UR36][R2.64+0x80], !P4 ;  /* 0x2840008002150fae */ /* 0x0001e2000e101d64 */
[----:B------:R-:W-:-:S03]  /*10700*/  IMAD.MOV.U32 R13, RZ, RZ, R4 ;  /* 0x000000ffff0d7224 */ /* 0x000fc600078e0004 */
[----:B------:R0:W-:Y:S04]  /*10710*/  @P0 LDGSTS.E.BYPASS.LTC128B.128 [R21+0x2ac00], desc[UR36][R2.64+0x100], !P3 ;  /* 0x2ac0010002150fae */ /* 0x0001e8000d901d64 */
[----:B------:R0:W-:Y:S01]  /*10720*/  @P0 LDGSTS.E.BYPASS.LTC128B.128 [R21+0x2d400], desc[UR36][R2.64+0x180], !P2 ;  /* 0x2d40018002150fae */ /* 0x0001e2000d101d64 */
[----:B------:R-:W-:-:S07]  /*10730*/  IMAD.MOV.U32 R7, RZ, RZ, R14 ;  /* 0x000000ffff077224 */ /* 0x000fce00078e000e */
[----:B0-----:R-:W-:Y:S05]  /*10740*/  WARPSYNC.COLLECTIVE R15, `(.L_x_106) ;  /* 0x000000000f087348 */ /* 0x001fea0003c00000 */
[----:B------:R1:W2:Y:S02]  /*10750*/  SHFL.IDX P6, R14, R13, R12, R11 ;  /* 0x0000000c0d0e7389 */ /* 0x0002a400000c000b */
[----:B012---:R-:W-:Y:S01]  /*10760*/  ENDCOLLECTIVE ;  /* 0x000000000000791b */ /* 0x007fe20003800000 */
.L_x_106:
[----:B------:R-:W-:Y:S05]  /*10770*/  BRA `(.L_x_107) ;  /* 0xffffffcc00b47947 */ /* 0x000fea000383ffff */
.L_x_54:
[----:B------:R-:W-:Y:S01]  /*10780*/  IMAD.MOV.U32 R13, RZ, RZ, R5 ;  /* 0x000000ffff0d7224 */ /* 0x000fe200078e0005 */
[----:B------:R-:W-:Y:S01]  /*10790*/  MOV R12, RZ ;  /* 0x000000ff000c7202 */ /* 0x000fe20000000f00 */
[----:B------:R-:W-:Y:S02]  /*107a0*/  IMAD.MOV.U32 R11, RZ, RZ, 0x181f ;  /* 0x0000181fff0b7424 */ /* 0x000fe400078e00ff */
[----:B------:R-:W-:Y:S02]  /*107b0*/  IMAD.MOV.U32 R15, RZ, RZ, -0x1 ;  /* 0xffffffffff0f7424 */ /* 0x000fe400078e00ff */
[----:B------:R-:W-:-:S07]  /*107c0*/  IMAD.IADD R4, R34, 0x1, R4 ;  /* 0x0000000122047824 */ /* 0x000fce00078e0204 */
[----:B-----5:R-:W-:Y:S05]  /*107d0*/  WARPSYNC.COLLECTIVE R15, `(.L_x_108) ;  /* 0x000000000f087348 */ /* 0x020fea0003c00000 */
[----:B------:R0:W1:Y:S02]  /*107e0*/  SHFL.IDX P6, R14, R13, R12, R11 ;  /* 0x0000000c0d0e7389 */ /* 0x00006400000c000b */
[----:B01---5:R-:W-:Y:S01]  /*107f0*/  ENDCOLLECTIVE ;  /* 0x000000000000791b */ /* 0x023fe20003800000 */
.L_x_108:
[C---:B------:R-:W-:Y:S02]  /*10800*/  ISETP.GE.AND P0, PT, R4.reuse, UR40, PT ;  /* 0x0000002804007c0c */ /* 0x040fe4000bf06270 */
[----:B------:R-:W-:Y:S02]  /*10810*/  IADD3 R6, R4, 0x10, RZ ;  /* 0x0000001004067810 */ /* 0x000fe40007ffe0ff */
[----:B------:R-:W-:Y:S01]  /*10820*/  MOV R13, R0 ;  /* 0x00000000000d7202 */ /* 0x000fe20000000f00 */
[----:B------:R-:W-:-:S08]  /*10830*/  IMAD.MOV.U32 R2, RZ, RZ, R14 ;  /* 0x000000ffff027224 */ /* 0x000fd000078e000e */
[----:B------:R-:W-:Y:S05]  /*10840*/  WARPSYNC.COLLECTIVE R15, `(.L_x_109) ;  /* 0x000000000f087348 */ /* 0x000fea0003c00000 */
[----:B------:R0:W1:Y:S02]  /*10850*/  SHFL.IDX P6, R14, R13, R12, R11 ;  /* 0x0000000c0d0e7389 */ /* 0x00006400000c000b */
[----:B01----:R-:W-:Y:S01]  /*10860*/  ENDCOLLECTIVE ;  /* 0x000000000000791b */ /* 0x003fe20003800000 */
.L_x_109:
[----:B------:R-:W-:Y:S02]  /*10870*/  IMAD.MOV.U32 R13, RZ, RZ, R5 ;  /* 0x000000ffff0d7224 */ /* 0x000fe400078e0005 */
[----:B------:R-:W-:Y:S01]  /*10880*/  IMAD.MOV.U32 R12, RZ, RZ, 0x1 ;  /* 0x00000001ff0c7424 */ /* 0x000fe200078e00ff */
[----:B------:R-:W-:-:S05]  /*10890*/  @!P0 LEA R14, P1, R37, R14, 0x1 ;  /* 0x0000000e250e8211 */ /* 0x000fca00078208ff */
[----:B------:R-:W-:Y:S02]  /*108a0*/  @!P0 IMAD.X R3, RZ, RZ, R2, P1 ;  /* 0x000000ffff038224 */ /* 0x000fe400008e0602 */
[----:B------:R-:W-:-:S07]  /*108b0*/  @!P0 IMAD.MOV.U32 R2, RZ, RZ, R14 ;  /* 0x000000ffff028224 */ /* 0x000fce00078e000e */
[----:B------:R-:W-:Y:S05]  /*108c0*/  WARPSYNC.COLLECTIVE R15, `(.L_x_110) ;  /* 0x000000000f087348 */ /* 0x000fea0003c00000 */
[----:B------:R0:W1:Y:S02]  /*108d0*/  SHFL.IDX P6, R14, R13, R12, R11 ;  /* 0x0000000c0d0e7389 */ /* 0x00006400000c000b */
[----:B01----:R-:W-:Y:S01]  /*108e0*/  ENDCOLLECTIVE ;  /* 0x000000000000791b */ /* 0x003fe20003800000 */
.L_x_110:
[----:B------:R-:W-:Y:S01]  /*108f0*/  @!PT LDS RZ, [RZ] ;  /* 0x00000000fffff984 */ /* 0x000fe20000000800 */
[----:B------:R-:W-:Y:S01]  /*10900*/  @!PT LDS RZ, [RZ] ;  /* 0x00000000fffff984 */ /* 0x000fe20000000800 */
[----:B------:R-:W-:Y:S01]  /*10910*/  @!PT LDS RZ, [RZ] ;  /* 0x00000000fffff984 */ /* 0x000fe20000000800 */
[----:B------:R0:W-:Y:S04]  /*10920*/  @!P0 LDGSTS.E.BYPASS.LTC128B.128 [R20+0x14400], desc[UR36][R2.64], !P2 ;  /* 0x1440000002148fae */ /* 0x0001e8000d101d64 */
[----:B------:R0:W-:Y:S04]  /*10930*/  @!P0 LDGSTS.E.BYPASS.LTC128B.128 [R20+0x18400], desc[UR36][R2.64+0x80], !P3 ;  /* 0x1840008002148fae */ /* 0x0001e8000d901d64 */
[----:B------:R0:W-:Y:S01]  /*10940*/  @!P0 LDGSTS.E.BYPASS.LTC128B.128 [R20+0x1c400], desc[UR36][R2.64+0x100], !P4 ;  /* 0x1c40010002148fae */ /* 0x0001e2000e101d64 */
[----:B------:R-:W-:-:S03]  /*10950*/  MOV R13, R0 ;  /* 0x00000000000d7202 */ /* 0x000fc60000000f00 */
[----:B------:R0:W-:Y:S01]  /*10960*/  @!P0 LDGSTS.E.BYPASS.LTC128B.128 [R20+0x20400], desc[UR36][R2.64+0x180], !P5 ;  /* 0x2040018002148fae */ /* 0x0001e2000e901d64 */
[----:B------:R-:W-:Y:S01]  /*10970*/  ISETP.GE.AND P0, PT, R6, UR40, PT ;  /* 0x0000002806007c0c */ /* 0x000fe2000bf06270 */
[----:B------:R-:W-:-:S12]  /*10980*/  IMAD.MOV.U32 R6, RZ, RZ, R14 ;  /* 0x000000ffff067224 */ /* 0x000fd800078e000e */
[----:B0-----:R-:W-:Y:S05]  /*10990*/  WARPSYNC.COLLECTIVE R15, `(.L_x_111) ;  /* 0x000000000f087348 */ /* 0x001fea0003c00000 */
[----:B------:R1:W2:Y:S02]  /*109a0*/  SHFL.IDX P6, R14, R13, R12, R11 ;  /* 0x0000000c0d0e7389 */ /* 0x0002a400000c000b */
[----:B012---:R-:W-:Y:S01]  /*109b0*/  ENDCOLLECTIVE ;  /* 0x000000000000791b */ /* 0x007fe20003800000 */
.L_x_111:
[----:B------:R-:W-:Y:S02]  /*109c0*/  IMAD.MOV.U32 R13, RZ, RZ, R5 ;  /* 0x000000ffff0d7224 */ /* 0x000fe400078e0005 */
[----:B------:R-:W-:Y:S01]  /*109d0*/  IMAD.MOV.U32 R12, RZ, RZ, 0x2 ;  /* 0x00000002ff0c7424 */ /* 0x000fe200078e00ff */
[----:B------:R-:W-:-:S05]  /*109e0*/  @!P0 LEA R14, P1, R37, R14, 0x1 ;  /* 0x0000000e250e8211 */ /* 0x000fca00078208ff */
[----:B------:R-:W-:-:S08]  /*109f0*/  @!P0 IMAD.MOV.U32 R2, RZ, RZ, R14 ;  /* 0x000000ffff028224 */ /* 0x000fd000078e000e */
[----:B------:R-:W-:Y:S05]  /*10a00*/  WARPSYNC.COLLECTIVE R15, `(.L_x_112) ;  /* 0x000000000f087348 */ /* 0x000fea0003c00000 */
[----:B------:R0:W1:Y:S02]  /*10a10*/  SHFL.IDX P6, R14, R13, R12, R11 ;  /* 0x0000000c0d0e7389 */ /* 0x00006400000c000b */
[----:B01----:R-:W-:Y:S01]  /*10a20*/  ENDCOLLECTIVE ;  /* 0x000000000000791b */ /* 0x003fe20003800000 */
.L_x_112:
[----:B------:R-:W-:Y:S01]  /*10a30*/  @!P0 IMAD.X R7, RZ, RZ, R6, P1 ;  /* 0x000000ffff078224 */ /* 0x000fe200008e0606 */
[----:B------:R-:W-:-:S03]  /*10a40*/  IADD3 R6, R4, 0x20, RZ ;  /* 0x0000002004067810 */ /* 0x000fc60007ffe0ff */
[----:B------:R-:W-:-:S05]  /*10a50*/  @!P0 IMAD.MOV.U32 R3, RZ, RZ, R7 ;  /* 0x000000ffff038224 */ /* 0x000fca00078e0007 */
[----:B------:R-:W-:Y:S01]  /*10a60*/  @!PT LDS RZ, [RZ] ;  /* 0x00000000fffff984 */ /* 0x000fe20000000800 */
[----:B------:R-:W-:Y:S01]  /*10a70*/  @!PT LDS RZ, [RZ] ;  /* 0x00000000fffff984 */ /* 0x000fe20000000800 */
[----:B------:R-:W-:Y:S01]  /*10a80*/  @!PT LDS RZ, [RZ] ;  /* 0x00000000fffff984 */ /* 0x000fe20000000800 */
[----:B------:R0:W-:Y:S04]  /*10a90*/  @!P0 LDGSTS.E.BYPASS.LTC128B.128 [R20+0x14c00], desc[UR36][R2.64], !P2 ;  /* 0x14c0000002148fae */ /* 0x0001e8000d101d64 */
[----:B------:R0:W-:Y:S01]  /*10aa0*/  @!P0 LDGSTS.E.BYPASS.LTC128B.128 [R20+0x18c00], desc[UR36][R2.64+0x80], !P3 ;  /* 0x18c0008002148fae */ /* 0x0001e2000d901d64 */
[----:B------:R-:W-:-:S03]  /*10ab0*/  MOV R13, R0 ;  /* 0x00000000000d7202 */ /* 0x000fc60000000f00 */
[----:B------:R0:W-:Y:S04]  /*10ac0*/  @!P0 LDGSTS.E.BYPASS.LTC128B.128 [R20+0x1cc00], desc[UR36][R2.64+0x100], !P4 ;  /* 0x1cc0010002148fae */ /* 0x0001e8000e101d64 */
[----:B------:R0:W-:Y:S01]  /*10ad0*/  @!P0 LDGSTS.E.BYPASS.LTC128B.128 [R20+0x20c00], desc[UR36][R2.64+0x180], !P5 ;  /* 0x20c0018002148fae */ /* 0x0001e2000e901d64 */
[----:B------:R-:W-:Y:S01]  /*10ae0*/  ISETP.GE.AND P0, PT, R6, UR40, PT ;  /* 0x0000002806007c0c */ /* 0x000fe2000bf06270 */
[----:B------:R-:W-:-:S12]  /*10af0*/  IMAD.MOV.U32 R6, RZ, RZ, R14 ;  /* 0x000000ffff067224 */ /* 0x000fd800078e000e */
[----:B0-----:R-:W-:Y:S05]  /*10b00*/  WARPSYNC.COLLECTIVE R15, `(.L_x_113) ;  /* 0x000000000f087348 */ /* 0x001fea0003c00000 */
[----:B------:R1:W2:Y:S02]  /*10b10*/  SHFL.IDX P6, R14, R13, R12, R11 ;  /* 0x0000000c0d0e7389 */ /* 0x0002a400000c000b */
[----:B012---:R-:W-:Y:S01]  /*10b20*/  ENDCOLLECTIVE ;  /* 0x000000000000791b */ /* 0x007fe20003800000 */
.L_x_113:
[----:B------:R-:W-:Y:S02]  /*10b30*/  IMAD.MOV.U32 R13, RZ, RZ, R5 ;  /* 0x000000ffff0d7224 */ /* 0x000fe400078e0005 */
[----:B------:R-:W-:Y:S01]  /*10b40*/  IMAD.MOV.U32 R12, RZ, RZ, 0x3 ;  /* 0x00000003ff0c7424 */ /* 0x000fe200078e00ff */
[----:B------:R-:W-:-:S05]  /*10b50*/  @!P0 LEA R14, P1, R37, R14, 0x1 ;  /* 0x0000000e250e8211 */ /* 0x000fca00078208ff */
[----:B------:R-:W-:-:S08]  /*10b60*/  @!P0 IMAD.MOV.U32 R2, RZ, RZ, R14 ;  /* 0x000000ffff028224 */ /* 0x000fd000078e000e */
[----:B------:R-:W-:Y:S05]  /*10b70*/  WARPSYNC.COLLECTIVE R15, `(.L_x_114) ;  /* 0x000000000f087348 */ /* 0x000fea0003c00000 */
[----:B------:R0:W1:Y:S02]  /*10b80*/  SHFL.IDX P6, R14, R13, R12, R11 ;  /* 0x0000000c0d0e7389 */ /* 0x00006400000c000b */
[----:B01----:R-:W-:Y:S01]  /*10b90*/  ENDCOLLECTIVE ;  /* 0x000000000000791b */ /* 0x003fe20003800000 */
.L_x_114:
        /* <DEDUP_REMOVED lines=16> */
.L_x_115:
[----:B------:R-:W-:Y:S02]  /*10ca0*/  IMAD.MOV.U32 R13, RZ, RZ, R5 ;  /* 0x000000ffff0d7224 */ /* 0x000fe400078e0005 */
[----:B------:R-:W-:Y:S01]  /*10cb0*/  IMAD.MOV.U32 R12, RZ, RZ, 0x4 ;  /* 0x00000004ff0c7424 */ /* 0x000fe200078e00ff */
[----:B------:R-:W-:-:S05]  /*10cc0*/  @!P0 LEA R14, P1, R37, R14, 0x1 ;  /* 0x0000000e250e8211 */ /* 0x000fca00078208ff */
[----:B------:R-:W-:-:S08]  /*10cd0*/  @!P0 IMAD.MOV.U32 R2, RZ, RZ, R14 ;  /* 0x000000ffff028224 */ /* 0x000fd000078e000e */
[----:B------:R-:W-:Y:S05]  /*10ce0*/  WARPSYNC.COLLECTIVE R15, `(.L_x_116) ;  /* 0x000000000f087348 */ /* 0x000fea0003c00000 */
[----:B------:R0:W1:Y:S02]  /*10cf0*/  SHFL.IDX P6, R14, R13, R12, R11 ;  /* 0x0000000c0d0e7389 */ /* 0x00006400000c000b */
[----:B01----:R-:W-:Y:S01]  /*10d00*/  ENDCOLLECTIVE ;  /* 0x000000000000791b */ /* 0x003fe20003800000 */
.L_x_116:
        /* <DEDUP_REMOVED lines=16> */
.L_x_117:
[----:B------:R-:W-:Y:S02]  /*10e10*/  IMAD.MOV.U32 R13, RZ, RZ, R5 ;  /* 0x000000ffff0d7224 */ /* 0x000fe400078e0005 */
[----:B------:R-:W-:Y:S01]  /*10e20*/  IMAD.MOV.U32 R12, RZ, RZ, 0x5 ;  /* 0x00000005ff0c7424 */ /* 0x000fe200078e00ff */
[----:B------:R-:W-:-:S05]  /*10e30*/  @!P0 LEA R14, P1, R37, R14, 0x1 ;  /* 0x0000000e250e8211 */ /* 0x000fca00078208ff */
[----:B------:R-:W-:-:S08]  /*10e40*/  @!P0 IMAD.MOV.U32 R2, RZ, RZ, R14 ;  /* 0x000000ffff028224 */ /* 0x000fd000078e000e */
[----:B------:R-:W-:Y:S05]  /*10e50*/  WARPSYNC.COLLECTIVE R15, `(.L_x_118) ;  /* 0x000000000f087348 */ /* 0x000fea0003c00000 */
[----:B------:R0:W1:Y:S02]  /*10e60*/  SHFL.IDX P6, R14, R13, R12, R11 ;  /* 0x0000000c0d0e7389 */ /* 0x00006400000c000b */
[----:B01----:R-:W-:Y:S01]  /*10e70*/  ENDCOLLECTIVE ;  /* 0x000000000000791b */ /* 0x003fe20003800000 */
.L_x_118:
        /* <DEDUP_REMOVED lines=16> */
.L_x_119:
[----:B------:R-:W-:Y:S02]  /*10f80*/  IMAD.MOV.U32 R13, RZ, RZ, R5 ;  /* 0x000000ffff0d7224 */ /* 0x000fe400078e0005 */
[----:B------:R-:W-:Y:S01]  /*10f90*/  IMAD.MOV.U32 R12, RZ, RZ, 0x6 ;  /* 0x00000006ff0c7424 */ /* 0x000fe200078e00ff */
[----:B------:R-:W-:-:S05]  /*10fa0*/  @!P0 LEA R14, P1, R37, R14, 0x1 ;  /* 0x0000000e250e8211 */ /* 0x000fca00078208ff */
[----:B------:R-:W-:-:S08]  /*10fb0*/  @!P0 IMAD.MOV.U32 R2, RZ, RZ, R14 ;  /* 0x000000ffff028224 */ /* 0x000fd000078e000e */
[----:B------:R-:W-:Y:S05]  /*10fc0*/  WARPSYNC.COLLECTIVE R15, `(.L_x_120) ;  /* 0x000000000f087348 */ /* 0x000fea0003c00000 */
[----:B------:R0:W1:Y:S02]  /*10fd0*/  SHFL.IDX P6, R14, R13, R12, R11 ;  /* 0x0000000c0d0e7389 */ /* 0x00006400000c000b */
[----:B01----:R-:W-:Y:S01]  /*10fe0*/  ENDCOLLECTIVE ;  /* 0x000000000000791b */ /* 0x003fe20003800000 */
.L_x_120:
        /* <DEDUP_REMOVED lines=16> */
.L_x_121:
[----:B------:R-:W-:Y:S01]  /*110f0*/  MOV R13, R5 ;  /* 0x00000005000d7202 */ /* 0x000fe20000000f00 */
[----:B------:R-:W-:Y:S01]  /*11100*/  IMAD.MOV.U32 R12, RZ, RZ, 0x7 ;  /* 0x00000007ff0c7424 */ /* 0x000fe200078e00ff */
[----:B------:R-:W-:-:S05]  /*11110*/  @!P0 LEA R14, P1, R37, R14, 0x1 ;  /* 0x0000000e250e8211 */ /* 0x000fca00078208ff */
[----:B------:R-:W-:-:S08]  /*11120*/  @!P0 IMAD.MOV.U32 R2, RZ, RZ, R14 ;  /* 0x000000ffff028224 */ /* 0x000fd000078e000e */
[----:B------:R-:W-:Y:S05]  /*11130*/  WARPSYNC.COLLECTIVE R15, `(.L_x_122) ;  /* 0x000000000f087348 */ /* 0x000fea0003c00000 */
[----:B------:R0:W1:Y:S02]  /*11140*/  SHFL.IDX P6, R14, R13, R12, R11 ;  /* 0x0000000c0d0e7389 */ /* 0x00006400000c000b */
[----:B01----:R-:W-:Y:S01]  /*11150*/  ENDCOLLECTIVE ;  /* 0x000000000000791b */ /* 0x003fe20003800000 */
.L_x_122:
[----:B------:R-:W-:-:S04]  /*11160*/  @!P0 IMAD.X R7, RZ, RZ, R6, P1 ;  /* 0x000000ffff078224 */ /* 0x000fc800008e0606 */
[----:B------:R-:W-:-:S05]  /*11170*/  @!P0 IMAD.MOV.U32 R3, RZ, RZ, R7 ;  /* 0x000000ffff038224 */ /* 0x000fca00078e0007 */
[----:B------:R-:W-:Y:S01]  /*11180*/  @!PT LDS RZ, [RZ] ;  /* 0x00000000fffff984 */ /* 0x000fe20000000800 */
[----:B------:R-:W-:Y:S01]  /*11190*/  @!PT LDS RZ, [RZ] ;  /* 0x00000000fffff984 */ /* 0x000fe20000000800 */
[----:B------:R-:W-:Y:S01]  /*111a0*/  @!PT LDS RZ, [RZ] ;  /* 0x00000000fffff984 */ /* 0x000fe20000000800 */
[----:B------:R0:W-:Y:S01]  /*111b0*/  @!P0 LDGSTS.E.BYPASS.LTC128B.128 [R20+0x17400], desc[UR36][R2.64], !P2 ;  /* 0x1740000002148fae */ /* 0x0001e2000d101d64 */
[----:B------:R-:W-:-:S03]  /*111c0*/  IMAD.MOV.U32 R13, RZ, RZ, R0 ;  /* 0x000000ffff0d7224 */ /* 0x000fc600078e0000 */
[----:B------:R0:W-:Y:S04]  /*111d0*/  @!P0 LDGSTS.E.BYPASS.LTC128B.128 [R20+0x1b400], desc[UR36][R2.64+0x80], !P3 ;  /* 0x1b40008002148fae */ /* 0x0001e8000d901d64 */
[----:B------:R0:W-:Y:S04]  /*111e0*/  @!P0 LDGSTS.E.BYPASS.LTC128B.128 [R20+0x1f400], desc[UR36][R2.64+0x100], !P4 ;  /* 0x1f40010002148fae */ /* 0x0001e8000e101d64 */
[----:B------:R0:W-:Y:S01]  /*111f0*/  @!P0 LDGSTS.E.BYPASS.LTC128B.128 [R20+0x23400], desc[UR36][R2.64+0x180], !P5 ;  /* 0x2340018002148fae */ /* 0x0001e2000e901d64 */
[----:B------:R-:W-:-:S07]  /*11200*/  IMAD.MOV.U32 R6, RZ, RZ, R14 ;  /* 0x000000ffff067224 */ /* 0x000fce00078e000e */
[----:B0-----:R-:W-:Y:S05]  /*11210*/  WARPSYNC.COLLECTIVE R15, `(.L_x_123) ;  /* 0x000000000f087348 */ /* 0x001fea0003c00000 */
[----:B------:R1:W2:Y:S02]  /*11220*/  SHFL.IDX P6, R14, R13, R12, R11 ;  /* 0x0000000c0d0e7389 */ /* 0x0002a400000c000b */
[----:B012---:R-:W-:Y:S01]  /*11230*/  ENDCOLLECTIVE ;  /* 0x000000000000791b */ /* 0x007fe20003800000 */
.L_x_123:
[----:B------:R-:W-:Y:S05]  /*11240*/  BRA `(.L_x_124) ;  /* 0xffffffcc00e47947 */ /* 0x000fea000383ffff */
.L_x_56:
[----:B0-----:R-:W-:-:S04]  /*11250*/  MOV R3, UR39 ;  /* 0x0000002700037c02 */ /* 0x001fc80008000f00 */
[----:B------:R0:W1:Y:S03]  /*11260*/  SYNCS.PHASECHK.TRANS64.TRYWAIT P0, [R3+URZ+0x38820], R0 ;  /* 0x03882000030075a7 */ /* 0x000066000800017f */
[----:B-1----:R-:W-:Y:S05]  /*11270*/  @!P0 NANOSLEEP.SYNCS 0x989680 ;  /* 0x009896800000895d */ /* 0x002fea0003900000 */
[----:B------:R-:W1:Y:S02]  /*11280*/  @!P0 SYNCS.PHASECHK.TRANS64 P0, [R3+URZ+0x38820], R0 ;  /* 0x03882000030085a7 */ /* 0x000e64000800007f */
[----:B-1----:R-:W-:Y:S05]  /*11290*/  @!P0 BRA `(.L_x_56) ;  /* 0xfffffffc00ec8947 */ /* 0x002fea000383ffff */
[----:B------:R-:W-:Y:S05]  /*112a0*/  BRA `(.L_x_125) ;  /* 0xffffffd000247947 */ /* 0x000fea000383ffff */
.L_x_60:
[----:B0-----:R0:W1:Y:S02]  /*112b0*/  SYNCS.PHASECHK.TRANS64.TRYWAIT P0, [R7+URZ+0x38840], R0 ;  /* 0x03884000070075a7 */ /* 0x001064000800017f */
[----:B-1----:R-:W-:Y:S05]  /*112c0*/  @!P0 NANOSLEEP.SYNCS 0x989680 ;  /* 0x009896800000895d */ /* 0x002fea0003900000 */
[----:B------:R-:W1:Y:S02]  /*112d0*/  @!P0 SYNCS.PHASECHK.TRANS64 P0, [R7+URZ+0x38840], R0 ;  /* 0x03884000070085a7 */ /* 0x000e64000800007f */
[----:B-1----:R-:W-:Y:S05]  /*112e0*/  @!P0 BRA `(.L_x_60) ;  /* 0xfffffffc00f08947 */ /* 0x002fea000383ffff */
[----:B------:R-:W-:Y:S05]  /*112f0*/  BRA `(.L_x_126) ;  /* 0xffffffd000d47947 */ /* 0x000fea000383ffff */
.L_x_61:
[----:B------:R-:W-:Y:S01]  /*11300*/  BSSY B1, `(.L_x_127) ;  /* 0x0000008000017945 */ /* 0x000fe20003800000 */
[----:B------:R-:W-:Y:S01]  /*11310*/  IMAD.MOV.U32 R13, RZ, RZ, R23 ;  /* 0x000000ffff0d7224 */ /* 0x000fe200078e0017 */
[----:B------:R-:W-:Y:S01]  /*11320*/  MOV R15, 0xffffffff ;  /* 0xffffffff000f7802 */ /* 0x000fe20000000f00 */
[----:B------:R-:W-:Y:S02]  /*11330*/  IMAD.MOV.U32 R12, RZ, RZ, RZ ;  /* 0x000000ffff0c7224 */ /* 0x000fe400078e00ff */
[----:B------:R-:W-:-:S07]  /*11340*/  IMAD.MOV.U32 R11, RZ, RZ, 0x181f ;  /* 0x0000181fff0b7424 */ /* 0x000fce00078e00ff */
[----:B------:R-:W-:Y:S05]  /*11350*/  WARPSYNC.COLLECTIVE R15, `(.L_x_128) ;  /* 0x000000000f087348 */ /* 0x000fea0003c00000 */
[----:B------:R0:W1:Y:S02]  /*11360*/  SHFL.IDX P6, R14, R13, R12, R11 ;  /* 0x0000000c0d0e7389 */ /* 0x00006400000c000b */
[----:B01----:R-:W-:Y:S01]  /*11370*/  ENDCOLLECTIVE ;  /* 0x000000000000791b */ /* 0x003fe20003800000 */
.L_x_128:
[----:B------:R-:W-:Y:S05]  /*11380*/  BSYNC B1 ;  /* 0x0000000000017941 */ /* 0x000fea0003800000 */
.L_x_127:
[----:B------:R-:W-:Y:S01]  /*11390*/  IMAD.MOV.U32 R13, RZ, RZ, R9 ;  /* 0x000000ffff0d7224 */ /* 0x000fe200078e0009 */
[----:B------:R-:W-:Y:S01]  /*113a0*/  MOV R11, 0x181f ;  /* 0x0000181f000b7802 */ /* 0x000fe20000000f00 */
[----:B------:R-:W-:Y:S01]  /*113b0*/  IMAD.MOV.U32 R12, RZ, RZ, RZ ;  /* 0x000000ffff0c7224 */ /* 0x000fe200078e00ff */
[----:B------:R-:W-:Y:S01]  /*113c0*/  LEA R20, R20, UR39, 0x1 ;  /* 0x0000002714147c11 */ /* 0x000fe2000f8e08ff */
[----:B------:R-:W-:Y:S02]  /*113d0*/  IMAD.MOV.U32 R15, RZ, RZ, -0x1 ;  /* 0xffffffffff0f7424 */ /* 0x000fe400078e00ff */
[----:B------:R-:W-:Y:S02]  /*113e0*/  IMAD.MOV.U32 R3, RZ, RZ, R14 ;  /* 0x000000ffff037224 */ /* 0x000fe400078e000e */
[----:B------:R-:W-:-:S07]  /*113f0*/  IMAD.SHL.U32 R0, R37, 0x2, RZ ;  /* 0x0000000225007824 */ /* 0x000fce00078e00ff */
[----:B------:R-:W-:Y:S05]  /*11400*/  WARPSYNC.COLLECTIVE R15, `(.L_x_129) ;  /* 0x000000000f087348 */ /* 0x000fea0003c00000 */
[----:B------:R0:W1:Y:S02]  /*11410*/  SHFL.IDX P6, R14, R13, R12, R11 ;  /* 0x0000000c0d0e7389 */ /* 0x00006400000c000b */
[----:B01----:R-:W-:Y:S01]  /*11420*/  ENDCOLLECTIVE ;  /* 0x000000000000791b */ /* 0x003fe20003800000 */
.L_x_129:
[----:B------:R-:W-:Y:S01]  /*11430*/  MOV R13, R23 ;  /* 0x00000017000d7202 */ /* 0x000fe20000000f00 */
[----:B------:R-:W-:Y:S01]  /*11440*/  IMAD.MOV.U32 R12, RZ, RZ, 0x1 ;  /* 0x00000001ff0c7424 */ /* 0x000fe200078e00ff */
[----:B------:R-:W-:-:S13]  /*11450*/  IADD3 R2, P0, R14, R0, RZ ;  /* 0x000000000e027210 */ /* 0x000fda0007f1e0ff */
[----:B------:R-:W-:Y:S05]  /*11460*/  WARPSYNC.COLLECTIVE R15, `(.L_x_130) ;  /* 0x000000000f087348 */ /* 0x000fea0003c00000 */
[----:B------:R0:W1:Y:S02]  /*11470*/  SHFL.IDX P6, R14, R13, R12, R11 ;  /* 0x0000000c0d0e7389 */ /* 0x00006400000c000b */
[----:B01----:R-:W-:Y:S01]  /*11480*/  ENDCOLLECTIVE ;  /* 0x000000000000791b */ /* 0x003fe20003800000 */
.L_x_130:
[----:B------:R-:W-:-:S05]  /*11490*/  IMAD.X R3, RZ, RZ, R3, P0 ;  /* 0x000000ffff037224 */ /* 0x000fca00000e0603 */
[----:B------:R-:W-:Y:S01]  /*114a0*/  @!PT LDS RZ, [RZ] ;  /* 0x00000000fffff984 */ /* 0x000fe20000000800 */
[----:B------:R-:W-:Y:S01]  /*114b0*/  @!PT LDS RZ, [RZ] ;  /* 0x00000000fffff984 */ /* 0x000fe20000000800 */
[----:B------:R-:W-:Y:S01]  /*114c0*/  @!PT LDS RZ, [RZ] ;  /* 0x00000000fffff984 */ /* 0x000fe20000000800 */
[----:B------:R0:W-:Y:S04]  /*114d0*/  LDGSTS.E.BYPASS.LTC128B.128 [R20+0x24400], desc[UR36][R2.64], !P4 ;  /* 0x2440000002147fae */ /* 0x0001e8000e101d64 */
[----:B------:R0:W-:Y:S01]  /*114e0*/  LDGSTS.E.BYPASS.LTC128B.128 [R20+0x26c00], desc[UR36][R2.64+0x80], !P3 ;  /* 0x26c0008002147fae */ /* 0x0001e2000d901d64 */
[----:B------:R-:W-:-:S03]  /*114f0*/  IMAD.MOV.U32 R13, RZ, RZ, R9 ;  /* 0x000000ffff0d7224 */ /* 0x000fc600078e0009 */
[----:B------:R0:W-:Y:S04]  /*11500*/  LDGSTS.E.BYPASS.LTC128B.128 [R20+0x29400], desc[UR36][R2.64+0x100], !P2 ;  /* 0x2940010002147fae */ /* 0x0001e8000d101d64 */
[----:B------:R0:W-:Y:S01]  /*11510*/  LDGSTS.E.BYPASS.LTC128B.128 [R20+0x2bc00], desc[UR36][R2.64+0x180], !P1 ;  /* 0x2bc0018002147fae */ /* 0x0001e2000c901d64 */
[----:B------:R-:W-:-:S07]  /*11520*/  IMAD.MOV.U32 R35, RZ, RZ, R14 ;  /* 0x000000ffff237224 */ /* 0x000fce00078e000e */
[----:B0-----:R-:W-:Y:S05]  /*11530*/  WARPSYNC.COLLECTIVE R15, `(.L_x_131) ;  /* 0x000000000f087348 */ /* 0x001fea0003c00000 */
[----:B------:R1:W2:Y:S02]  /*11540*/  SHFL.IDX P6, R14, R13, R12, R11 ;  /* 0x0000000c0d0e7389 */ /* 0x0002a400000c000b */
[----:B012---:R-:W-:Y:S01]  /*11550*/  ENDCOLLECTIVE ;  /* 0x000000000000791b */ /* 0x007fe20003800000 */
.L_x_131:
[----:B------:R-:W-:Y:S02]  /*11560*/  IMAD.MOV.U32 R13, RZ, RZ, R23 ;  /* 0x000000ffff0d7224 */ /* 0x000fe400078e0017 */
[----:B------:R-:W-:Y:S01]  /*11570*/  IMAD.MOV.U32 R12, RZ, RZ, 0x2 ;  /* 0x00000002ff0c7424 */ /* 0x000fe200078e00ff */
[----:B------:R-:W-:-:S13]  /*11580*/  IADD3 R2, P0, R14, R0, RZ ;  /* 0x000000000e027210 */ /* 0x000fda0007f1e0ff */
[----:B------:R-:W-:Y:S05]  /*11590*/  WARPSYNC.COLLECTIVE R15, `(.L_x_132) ;  /* 0x000000000f087348 */ /* 0x000fea0003c00000 */
[----:B------:R0:W1:Y:S02]  /*115a0*/  SHFL.IDX P6, R14, R13, R12, R11 ;  /* 0x0000000c0d0e7389 */ /* 0x00006400000c000b */
[----:B01----:R-:W-:Y:S01]  /*115b0*/  ENDCOLLECTIVE ;  /* 0x000000000000791b */ /* 0x003fe20003800000 */
.L_x_132:
[----:B------:R-:W-:-:S05]  /*115c0*/  IADD3.X R3, RZ, R35, RZ, P0, !PT ;  /* 0x00000023ff037210 */ /* 0x000fca00007fe4ff */
[----:B------:R-:W-:Y:S01]  /*115d0*/  @!PT LDS RZ, [RZ] ;  /* 0x00000000fffff984 */ /* 0x000fe20000000800 */
[----:B------:R-:W-:Y:S01]  /*115e0*/  @!PT LDS RZ, [RZ] ;  /* 0x00000000fffff984 */ /* 0x000fe20000000800 */
[----:B------:R-:W-:Y:S01]  /*115f0*/  @!PT LDS RZ, [RZ] ;  /* 0x00000000fffff984 */ /* 0x000fe20000000800 */
[----:B------:R0:W-:Y:S04]  /*11600*/  LDGSTS.E.BYPASS.LTC128B.128 [R20+0x24c00], desc[UR36][R2.64], !P4 ;  /* 0x24c0000002147fae */ /* 0x0001e8000e101d64 */
[----:B------:R0:W-:Y:S01]  /*11610*/  LDGSTS.E.BYPASS.LTC128B.128 [R20+0x27400], desc[UR36][R2.64+0x80], !P3 ;  /* 0x2740008002147fae */ /* 0x0001e2000d901d64 */
[----:B------:R-:W-:-:S03]  /*11620*/  MOV R13, R9 ;  /* 0x00000009000d7202 */ /* 0x000fc60000000f00 */
[----:B------:R0:W-:Y:S04]  /*11630*/  LDGSTS.E.BYPASS.LTC128B.128 [R20+0x29c00], desc[UR36][R2.64+0x100], !P2 ;  /* 0x29c0010002147fae */ /* 0x0001e8000d101d64 */
[----:B------:R0:W-:Y:S01]  /*11640*/  LDGSTS.E.BYPASS.LTC128B.128 [R20+0x2c400], desc[UR36][R2.64+0x180], !P1 ;  /* 0x2c40018002147fae */ /* 0x0001e2000c901d64 */
[----:B------:R-:W-:-:S07]  /*11650*/  IMAD.MOV.U32 R35, RZ, RZ, R14 ;  /* 0x000000ffff237224 */ /* 0x000fce00078e000e */
[----:B0-----:R-:W-:Y:S05]  /*11660*/  WARPSYNC.COLLECTIVE R15, `(.L_x_133) ;  /* 0x000000000f087348 */ /* 0x001fea0003c00000 */
[----:B------:R1:W2:Y:S02]  /*11670*/  SHFL.IDX P6, R14, R13, R12, R11 ;  /* 0x0000000c0d0e7389 */ /* 0x0002a400000c000b */
[----:B012---:R-:W-:Y:S01]  /*11680*/  ENDCOLLECTIVE ;  /* 0x000000000000791b */ /* 0x007fe20003800000 */
.L_x_133:
[----:B------:R-:W-:Y:S02]  /*11690*/  IMAD.MOV.U32 R13, RZ, RZ, R23 ;  /* 0x000000ffff0d7224 */ /* 0x000fe400078e0017 */
[----:B------:R-:W-:Y:S01]  /*116a0*/  IMAD.MOV.U32 R12, RZ, RZ, 0x3 ;  /* 0x00000003ff0c7424 */ /* 0x000fe200078e00ff */
[----:B------:R-:W-:-:S13]  /*116b0*/  IADD3 R2, P0, R14, R0, RZ ;  /* 0x000000000e027210 */ /* 0x000fda0007f1e0ff */
[----:B------:R-:W-:Y:S05]  /*116c0*/  WARPSYNC.COLLECTIVE R15, `(.L_x_134) ;  /* 0x000000000f087348 */ /* 0x000fea0003c00000 */
[----:B------:R0:W1:Y:S02]  /*116d0*/  SHFL.IDX P6, R14, R13, R12, R11 ;  /* 0x0000000c0d0e7389 */ /* 0x00006400000c000b */
[----:B01----:R-:W-:Y:S01]  /*116e0*/  ENDCOLLECTIVE ;  /* 0x000000000000791b */ /* 0x003fe20003800000 */
.L_x_134:
        /* <DEDUP_REMOVED lines=9> */
[----:B------:R-:W-:-:S07]  /*11780*/  MOV R35, R14 ;  /* 0x0000000e00237202 */ /* 0x000fce0000000f00 */
[----:B0-----:R-:W-:Y:S05]  /*11790*/  WARPSYNC.COLLECTIVE R15, `(.L_x_135) ;  /* 0x000000000f087348 */ /* 0x001fea0003c00000 */
[----:B------:R1:W2:Y:S02]  /*117a0*/  SHFL.IDX P6, R14, R13, R12, R11 ;  /* 0x0000000c0d0e7389 */ /* 0x0002a400000c000b */
[----:B012---:R-:W-:Y:S01]  /*117b0*/  ENDCOLLECTIVE ;  /* 0x000000000000791b */ /* 0x007fe20003800000 */
.L_x_135:
[----:B------:R-:W-:Y:S01]  /*117c0*/  IMAD.MOV.U32 R13, RZ, RZ, R23 ;  /* 0x000000ffff0d7224 */ /* 0x000fe200078e0017 */
[----:B------:R-:W-:Y:S02]  /*117d0*/  MOV R12, 0x4 ;  /* 0x00000004000c7802 */ /* 0x000fe40000000f00 */
[----:B------:R-:W-:-:S13]  /*117e0*/  IADD3 R2, P0, R14, R0, RZ ;  /* 0x000000000e027210 */ /* 0x000fda0007f1e0ff */
[----:B------:R-:W-:Y:S05]  /*117f0*/  WARPSYNC.COLLECTIVE R15, `(.L_x_136) ;  /* 0x000000000f087348 */ /* 0x000fea0003c00000 */
[----:B------:R0:W1:Y:S02]  /*11800*/  SHFL.IDX P6, R14, R13, R12, R11 ;  /* 0x0000000c0d0e7389 */ /* 0x00006400000c000b */
[----:B01----:R-:W-:Y:S01]  /*11810*/  ENDCOLLECTIVE ;  /* 0x000000000000791b */ /* 0x003fe20003800000 */
.L_x_136:
        /* <DEDUP_REMOVED lines=13> */
.L_x_137:
[----:B------:R-:W-:Y:S05]  /*118f0*/  BRA `(.L_x_138) ;  /* 0xffffffd000547947 */ /* 0x000fea000383ffff */
.L_x_66:
[----:B0-----:R0:W1:Y:S02]  /*11900*/  SYNCS.PHASECHK.TRANS64.TRYWAIT P0, [R7+URZ+0x38860], R2 ;  /* 0x03886002070075a7 */ /* 0x001064000800017f */
[----:B-1----:R-:W-:Y:S05]  /*11910*/  @!P0 NANOSLEEP.SYNCS 0x989680 ;  /* 0x009896800000895d */ /* 0x002fea0003900000 */
[----:B------:R-:W1:Y:S02]  /*11920*/  @!P0 SYNCS.PHASECHK.TRANS64 P0, [R7+URZ+0x38860], R2 ;  /* 0x03886002070085a7 */ /* 0x000e64000800007f */
[----:B-1----:R-:W-:Y:S05]  /*11930*/  @!P0 BRA `(.L_x_66) ;  /* 0xfffffffc00f08947 */ /* 0x002fea000383ffff */
[----:B------:R-:W-:Y:S05]  /*11940*/  BRA `(.L_x_139) ;  /* 0xffffffd000bc7947 */ /* 0x000fea000383ffff */
.L_x_67:
[----:B------:R-:W-:Y:S01]  /*11950*/  BSSY B1, `(.L_x_140) ;  /* 0x0000008000017945 */ /* 0x000fe20003800000 */
[----:B------:R-:W-:Y:S01]  /*11960*/  IMAD.MOV.U32 R13, RZ, RZ, R18 ;  /* 0x000000ffff0d7224 */ /* 0x000fe200078e0012 */
[----:B------:R-:W-:Y:S01]  /*11970*/  MOV R12, RZ ;  /* 0x000000ff000c7202 */ /* 0x000fe20000000f00 */
[----:B------:R-:W-:Y:S02]  /*11980*/  IMAD.MOV.U32 R11, RZ, RZ, 0x181f ;  /* 0x0000181fff0b7424 */ /* 0x000fe400078e00ff */
[----:B------:R-:W-:-:S07]  /*11990*/  IMAD.MOV.U32 R15, RZ, RZ, -0x1 ;  /* 0xffffffffff0f7424 */ /* 0x000fce00078e00ff */
[----:B0-----:R-:W-:Y:S05]  /*119a0*/  WARPSYNC.COLLECTIVE R15, `(.L_x_141) ;  /* 0x000000000f087348 */ /* 0x001fea0003c00000 */
[----:B------:R1:W2:Y:S02]  /*119b0*/  SHFL.IDX P6, R14, R13, R12, R11 ;  /* 0x0000000c0d0e7389 */ /* 0x0002a400000c000b */
[----:B012---:R-:W-:Y:S01]  /*119c0*/  ENDCOLLECTIVE ;  /* 0x000000000000791b */ /* 0x007fe20003800000 */
.L_x_141:
[----:B------:R-:W-:Y:S05]  /*119d0*/  BSYNC B1 ;  /* 0x0000000000017941 */ /* 0x000fea0003800000 */
.L_x_140:
[----:B------:R-:W-:Y:S01]  /*119e0*/  MOV R13, R17 ;  /* 0x00000011000d7202 */ /* 0x000fe20000000f00 */
[----:B------:R-:W-:Y:S01]  /*119f0*/  IMAD.MOV.U32 R12, RZ, RZ, RZ ;  /* 0x000000ffff0c7224 */ /* 0x000fe200078e00ff */
[----:B------:R-:W-:Y:S01]  /*11a00*/  LEA R6, R6, UR39, 0x1 ;  /* 0x0000002706067c11 */ /* 0x000fe2000f8e08ff */
[----:B------:R-:W-:Y:S02]  /*11a10*/  IMAD.MOV.U32 R11, RZ, RZ, 0x181f ;  /* 0x0000181fff0b7424 */ /* 0x000fe400078e00ff */
[----:B------:R-:W-:Y:S02]  /*11a20*/  IMAD.MOV.U32 R15, RZ, RZ, -0x1 ;  /* 0xffffffffff0f7424 */ /* 0x000fe400078e00ff */
[----:B------:R-:W-:-:S07]  /*11a30*/  IMAD.MOV.U32 R3, RZ, RZ, R14 ;  /* 0x000000ffff037224 */ /* 0x000fce00078e000e */
[----:B------:R-:W-:Y:S05]  /*11a40*/  WARPSYNC.COLLECTIVE R15, `(.L_x_142) ;  /* 0x000000000f087348 */ /* 0x000fea0003c00000 */
[----:B------:R0:W1:Y:S02]  /*11a50*/  SHFL.IDX P6, R14, R13, R12, R11 ;  /* 0x0000000c0d0e7389 */ /* 0x00006400000c000b */
[----:B01----:R-:W-:Y:S01]  /*11a60*/  ENDCOLLECTIVE ;  /* 0x000000000000791b */ /* 0x003fe20003800000 */
.L_x_142:
[----:B------:R-:W-:Y:S02]  /*11a70*/  IMAD.MOV.U32 R13, RZ, RZ, R18 ;  /* 0x000000ffff0d7224 */ /* 0x000fe400078e0012 */
[----:B------:R-:W-:Y:S01]  /*11a80*/  IMAD.MOV.U32 R12, RZ, RZ, 0x1 ;  /* 0x00000001ff0c7424 */ /* 0x000fe200078e00ff */
[----:B------:R-:W-:-:S13]  /*11a90*/  IADD3 R2, P0, R14, R0, RZ ;  /* 0x000000000e027210 */ /* 0x000fda0007f1e0ff */
[----:B------:R-:W-:Y:S05]  /*11aa0*/  WARPSYNC.COLLECTIVE R15, `(.L_x_143) ;  /* 0x000000000f087348 */ /* 0x000fea0003c00000 */
[----:B------:R0:W1:Y:S02]  /*11ab0*/  SHFL.IDX P6, R14, R13, R12, R11 ;  /* 0x0000000c0d0e7389 */ /* 0x00006400000c000b */
[----:B01----:R-:W-:Y:S01]  /*11ac0*/  ENDCOLLECTIVE ;  /* 0x000000000000791b */ /* 0x003fe20003800000 */
.L_x_143:
[----:B------:R-:W-:Y:S02]  /*11ad0*/  IADD3.X R3, RZ, R3, RZ, P0, !PT ;  /* 0x00000003ff037210 */ /* 0x000fe400007fe4ff */
[----:B------:R-:W-:Y:S02]  /*11ae0*/  ISETP.LT.OR P0, PT, R9, 0x1, P4 ;  /* 0x000000010900780c */ /* 0x000fe40002701670 */
[----:B------:R-:W-:-:S11]  /*11af0*/  MOV R13, R17 ;  /* 0x00000011000d7202 */ /* 0x000fd60000000f00 */
        /* <DEDUP_REMOVED lines=8> */
[----:B------:R-:W-:-:S13]  /*11b80*/  ISETP.LT.OR P0, PT, R9, 0x1, P1 ;  /* 0x000000010900780c */ /* 0x000fda0000f01670 */
[----:B------:R0:W-:Y:S02]  /*11b90*/  LDGSTS.E.BYPASS.LTC128B.128 [R6+0x7c00], desc[UR36][R2.64+0x180], !P0 ;  /* 0x07c0018002067fae */ /* 0x0001e4000c101d64 */
[----:B0-----:R-:W-:-:S07]  /*11ba0*/  IMAD.MOV.U32 R3, RZ, RZ, R14 ;  /* 0x000000ffff037224 */ /* 0x001fce00078e000e */
[----:B------:R-:W-:Y:S05]  /*11bb0*/  WARPSYNC.COLLECTIVE R15, `(.L_x_144) ;  /* 0x000000000f087348 */ /* 0x000fea0003c00000 */
[----:B------:R0:W1:Y:S02]  /*11bc0*/  SHFL.IDX P6, R14, R13, R12, R11 ;  /* 0x0000000c0d0e7389 */ /* 0x00006400000c000b */
[----:B01----:R-:W-:Y:S01]  /*11bd0*/  ENDCOLLECTIVE ;  /* 0x000000000000791b */ /* 0x003fe20003800000 */
.L_x_144:
[----:B------:R-:W-:Y:S02]  /*11be0*/  IMAD.MOV.U32 R13, RZ, RZ, R18 ;  /* 0x000000ffff0d7224 */ /* 0x000fe400078e0012 */
[----:B------:R-:W-:Y:S01]  /*11bf0*/  IMAD.MOV.U32 R12, RZ, RZ, 0x2 ;  /* 0x00000002ff0c7424 */ /* 0x000fe200078e00ff */
[----:B------:R-:W-:-:S13]  /*11c00*/  IADD3 R2, P0, R14, R0, RZ ;  /* 0x000000000e027210 */ /* 0x000fda0007f1e0ff */
[----:B------:R-:W-:Y:S05]  /*11c10*/  WARPSYNC.COLLECTIVE R15, `(.L_x_145) ;  /* 0x000000000f087348 */ /* 0x000fea0003c00000 */
[----:B------:R0:W1:Y:S02]  /*11c20*/  SHFL.IDX P6, R14, R13, R12, R11 ;  /* 0x0000000c0d0e7389 */ /* 0x00006400000c000b */
[----:B01----:R-:W-:Y:S01]  /*11c30*/  ENDCOLLECTIVE ;  /* 0x000000000000791b */ /* 0x003fe20003800000 */
.L_x_145:
[----:B------:R-:W-:Y:S01]  /*11c40*/  IMAD.X R3, RZ, RZ, R3, P0 ;  /* 0x000000ffff037224 */ /* 0x000fe200000e0603 */
[----:B------:R-:W-:Y:S01]  /*11c50*/  ISETP.LT.OR P0, PT, R9, 0x11, P4 ;  /* 0x000000110900780c */ /* 0x000fe20002701670 */
[----:B------:R-:W-:-:S12]  /*11c60*/  IMAD.MOV.U32 R13, RZ, RZ, R17 ;  /* 0x000000ffff0d7224 */ /* 0x000fd800078e0011 */
        /* <DEDUP_REMOVED lines=10> */
[----:B0-----:R-:W-:-:S07]  /*11d10*/  MOV R3, R14 ;  /* 0x0000000e00037202 */ /* 0x001fce0000000f00 */
[----:B------:R-:W-:Y:S05]  /*11d20*/  WARPSYNC.COLLECTIVE R15, `(.L_x_146) ;  /* 0x000000000f087348 */ /* 0x000fea0003c00000 */
[----:B------:R0:W1:Y:S02]  /*11d30*/  SHFL.IDX P6, R14, R13, R12, R11 ;  /* 0x0000000c0d0e7389 */ /* 0x00006400000c000b */
[----:B01----:R-:W-:Y:S01]  /*11d40*/  ENDCOLLECTIVE ;  /* 0x000000000000791b */ /* 0x003fe20003800000 */
.L_x_146:
[----:B------:R-:W-:Y:S01]  /*11d50*/  IMAD.MOV.U32 R13, RZ, RZ, R18 ;  /* 0x000000ffff0d7224 */ /* 0x000fe200078e0012 */
[----:B------:R-:W-:Y:S02]  /*11d60*/  MOV R12, 0x3 ;  /* 0x00000003000c7802 */ /* 0x000fe40000000f00 */
[----:B------:R-:W-:-:S13]  /*11d70*/  IADD3 R2, P0, R14, R0, RZ ;  /* 0x000000000e027210 */ /* 0x000fda0007f1e0ff */
[----:B------:R-:W-:Y:S05]  /*11d80*/  WARPSYNC.COLLECTIVE R15, `(.L_x_147) ;  /* 0x000000000f087348 */ /* 0x000fea0003c00000 */
[----:B------:R0:W1:Y:S02]  /*11d90*/  SHFL.IDX P6, R14, R13, R12, R11 ;  /* 0x0000000c0d0e7389 */ /* 0x00006400000c000b */
[----:B01----:R-:W-:Y:S01]  /*11da0*/  ENDCOLLECTIVE ;  /* 0x000000000000791b */ /* 0x003fe20003800000 */
.L_x_147:
        /* <DEDUP_REMOVED lines=17> */
.L_x_148:
[----:B------:R-:W-:Y:S01]  /*11ec0*/  MOV R13, R18 ;  /* 0x00000012000d7202 */ /* 0x000fe20000000f00 */
[----:B------:R-:W-:Y:S01]  /*11ed0*/  IMAD.MOV.U32 R12, RZ, RZ, 0x4 ;  /* 0x00000004ff0c7424 */ /* 0x000fe200078e00ff */
[----:B------:R-:W-:-:S13]  /*11ee0*/  IADD3 R2, P0, R14, R0, RZ ;  /* 0x000000000e027210 */ /* 0x000fda0007f1e0ff */
[----:B------:R-:W-:Y:S05]  /*11ef0*/  WARPSYNC.COLLECTIVE R15, `(.L_x_149) ;  /* 0x000000000f087348 */ /* 0x000fea0003c00000 */
[----:B------:R0:W1:Y:S02]  /*11f00*/  SHFL.IDX P6, R14, R13, R12, R11 ;  /* 0x0000000c0d0e7389 */ /* 0x00006400000c000b */
[----:B01----:R-:W-:Y:S01]  /*11f10*/  ENDCOLLECTIVE ;  /* 0x000000000000791b */ /* 0x003fe20003800000 */
.L_x_149:
[----:B------:R-:W-:Y:S01]  /*11f20*/  IMAD.X R3, RZ, RZ, R3, P0 ;  /* 0x000000ffff037224 */ /* 0x000fe200000e0603 */
[----:B------:R-:W-:Y:S01]  /*11f30*/  ISETP.LT.OR P0, PT, R9, 0x31, P4 ;  /* 0x000000310900780c */ /* 0x000fe20002701670 */
[----:B------:R-:W-:-:S12]  /*11f40*/  IMAD.MOV.U32 R13, RZ, RZ, R17 ;  /* 0x000000ffff0d7224 */ /* 0x000fd800078e0011 */
[----:B------:R-:W-:Y:S01]  /*11f50*/  @!PT LDS RZ, [RZ] ;  /* 0x00000000fffff984 */ /* 0x000fe20000000800 */
[----:B------:R-:W-:Y:S01]  /*11f60*/  @!PT LDS RZ, [RZ] ;  /* 0x00000000fffff984 */ /* 0x000fe20000000800 */
[----:B------:R-:W-:Y:S01]  /*11f70*/  @!PT LDS RZ, [RZ] ;  /* 0x00000000fffff984 */ /* 0x000fe20000000800 */
[----:B------:R0:W-:Y:S01]  /*11f80*/  LDGSTS.E.BYPASS.LTC128B.128 [R6+0x1c00], desc[UR36][R2.64], !P0 ;  /* 0x01c0000002067fae */ /* 0x0001e2000c101d64 */
[----:B------:R-:W-:Y:S01]  /*11f90*/  ISETP.LT.OR P0, PT, R9, 0x31, P3 ;  /* 0x000000310900780c */ /* 0x000fe20001f01670 */
[----:B------:R-:W-:-:S12]  /*11fa0*/  IMAD.MOV.U32 R18, RZ, RZ, R14 ;  /* 0x000000ffff127224 */ /* 0x000fd800078e000e */
[----:B0-----:R-:W-:Y:S05]  /*11fb0*/  WARPSYNC.COLLECTIVE R15, `(.L_x_150) ;  /* 0x000000000f087348 */ /* 0x001fea0003c00000 */
[----:B------:R1:W2:Y:S02]  /*11fc0*/  SHFL.IDX P6, R14, R13, R12, R11 ;  /* 0x0000000c0d0e7389 */ /* 0x0002a400000c000b */
[----:B012---:R-:W-:Y:S01]  /*11fd0*/  ENDCOLLECTIVE ;  /* 0x000000000000791b */ /* 0x007fe20003800000 */
.L_x_150:
        /* <DEDUP_REMOVED lines=8> */
[----:B------:R-:W-:Y:S05]  /*12060*/  BRA `(.L_x_151) ;  /* 0xffffffcc00e47947 */ /* 0x000fea000383ffff */
.L_x_73:
[----:B0-----:R0:W1:Y:S02]  /*12070*/  SYNCS.PHASECHK.TRANS64.TRYWAIT P0, [R4+URZ+0x38860], R3 ;  /* 0x03886003040075a7 */ /* 0x001064000800017f */
[----:B-1----:R-:W-:Y:S05]  /*12080*/  @!P0 NANOSLEEP.SYNCS 0x989680 ;  /* 0x009896800000895d */ /* 0x002fea0003900000 */
[----:B------:R-:W1:Y:S02]  /*12090*/  @!P0 SYNCS.PHASECHK.TRANS64 P0, [R4+URZ+0x38860], R3 ;  /* 0x03886003040085a7 */ /* 0x000e64000800007f */
[----:B-1----:R-:W-:Y:S05]  /*120a0*/  @!P0 BRA `(.L_x_73) ;  /* 0xfffffffc00f08947 */ /* 0x002fea000383ffff */
[----:B------:R-:W-:Y:S05]  /*120b0*/  BRA `(.L_x_152) ;  /* 0xffffffd000c47947 */ /* 0x000fea000383ffff */
.L_x_74:
[----:B------:R-:W-:Y:S01]  /*120c0*/  BSSY B0, `(.L_x_153) ;  /* 0x0000008000007945 */ /* 0x000fe20003800000 */
[----:B------:R-:W-:Y:S01]  /*120d0*/  MOV R13, R18 ;  /* 0x00000012000d7202 */ /* 0x000fe20000000f00 */
[----:B------:R-:W-:Y:S02]  /*120e0*/  IMAD.MOV.U32 R12, RZ, RZ, RZ ;  /* 0x000000ffff0c7224 */ /* 0x000fe400078e00ff */
[----:B------:R-:W-:Y:S02]  /*120f0*/  IMAD.MOV.U32 R11, RZ, RZ, 0x181f ;  /* 0x0000181fff0b7424 */ /* 0x000fe400078e00ff */
[----:B------:R-:W-:-:S07]  /*12100*/  IMAD.MOV.U32 R15, RZ, RZ, -0x1 ;  /* 0xffffffffff0f7424 */ /* 0x000fce00078e00ff */
[----:B0-----:R-:W-:Y:S05]  /*12110*/  WARPSYNC.COLLECTIVE R15, `(.L_x_154) ;  /* 0x000000000f087348 */ /* 0x001fea0003c00000 */
[----:B------:R1:W2:Y:S02]  /*12120*/  SHFL.IDX P6, R14, R13, R12, R11 ;  /* 0x0000000c0d0e7389 */ /* 0x0002a400000c000b */
[----:B012---:R-:W-:Y:S01]  /*12130*/  ENDCOLLECTIVE ;  /* 0x000000000000791b */ /* 0x007fe20003800000 */
.L_x_154:
[----:B------:R-:W-:Y:S05]  /*12140*/  BSYNC B0 ;  /* 0x0000000000007941 */ /* 0x000fea0003800000 */
.L_x_153:
[----:B------:R-:W-:Y:S01]  /*12150*/  IMAD.MOV.U32 R13, RZ, RZ, R17 ;  /* 0x000000ffff0d7224 */ /* 0x000fe200078e0011 */
[----:B------:R-:W-:Y:S01]  /*12160*/  MOV R15, 0xffffffff ;  /* 0xffffffff000f7802 */ /* 0x000fe20000000f00 */
[----:B------:R-:W-:Y:S01]  /*12170*/  IMAD.MOV.U32 R12, RZ, RZ, RZ ;  /* 0x000000ffff0c7224 */ /* 0x000fe200078e00ff */
[----:B------:R-:W-:Y:S01]  /*12180*/  MOV R0, R14 ;  /* 0x0000000e00007202 */ /* 0x000fe20000000f00 */
[----:B------:R-:W-:Y:S02]  /*12190*/  IMAD.MOV.U32 R11, RZ, RZ, 0x181f ;  /* 0x0000181fff0b7424 */ /* 0x000fe400078e00ff */
[----:B------:R-:W-:-:S07]  /*121a0*/  IMAD.SHL.U32 R6, R37, 0x2, RZ ;  /* 0x0000000225067824 */ /* 0x000fce00078e00ff */
[----:B------:R-:W-:Y:S05]  /*121b0*/  WARPSYNC.COLLECTIVE R15, `(.L_x_155) ;  /* 0x000000000f087348 */ /* 0x000fea0003c00000 */
[----:B------:R0:W1:Y:S02]  /*121c0*/  SHFL.IDX P6, R14, R13, R12, R11 ;  /* 0x0000000c0d0e7389 */ /* 0x00006400000c000b */
[----:B01----:R-:W-:Y:S01]  /*121d0*/  ENDCOLLECTIVE ;  /* 0x000000000000791b */ /* 0x003fe20003800000 */
.L_x_155:
[----:B------:R-:W-:Y:S01]  /*121e0*/  IMAD.MOV.U32 R13, RZ, RZ, R18 ;  /* 0x000000ffff0d7224 */ /* 0x000fe200078e0012 */
[----:B------:R-:W-:Y:S02]  /*121f0*/  MOV R12, 0x1 ;  /* 0x00000001000c7802 */ /* 0x000fe40000000f00 */
[----:B------:R-:W-:-:S13]  /*12200*/  IADD3 R2, P0, R14, R6, RZ ;  /* 0x000000060e027210 */ /* 0x000fda0007f1e0ff */
[----:B------:R-:W-:Y:S05]  /*12210*/  WARPSYNC.COLLECTIVE R15, `(.L_x_156) ;  /* 0x000000000f087348 */ /* 0x000fea0003c00000 */
[----:B------:R0:W1:Y:S02]  /*12220*/  SHFL.IDX P6, R14, R13, R12, R11 ;  /* 0x0000000c0d0e7389 */ /* 0x00006400000c000b */
[----:B01----:R-:W-:Y:S01]  /*12230*/  ENDCOLLECTIVE ;  /* 0x000000000000791b */ /* 0x003fe20003800000 */
.L_x_156:
[----:B------:R-:W-:Y:S01]  /*12240*/  IMAD.X R3, RZ, RZ, R0, P0 ;  /* 0x000000ffff037224 */ /* 0x000fe200000e0600 */
[----:B------:R-:W-:Y:S02]  /*12250*/  ISETP.LT.OR P0, PT, R5, 0x1, P4 ;  /* 0x000000010500780c */ /* 0x000fe40002701670 */
[----:B------:R-:W-:Y:S01]  /*12260*/  LEA R0, R7, UR39, 0x1 ;  /* 0x0000002707007c11 */ /* 0x000fe2000f8e08ff */
[----:B------:R-:W-:-:S10]  /*12270*/  IMAD.MOV.U32 R13, RZ, RZ, R17 ;  /* 0x000000ffff0d7224 */ /* 0x000fd400078e0011 */
        /* <DEDUP_REMOVED lines=9> */
.L_x_157:
[----:B------:R-:W-:Y:S01]  /*12310*/  @!PT LDS RZ, [RZ] ;  /* 0x00000000fffff984 */ /* 0x000fe20000000800 */
[----:B------:R-:W-:Y:S01]  /*12320*/  @!PT LDS RZ, [RZ] ;  /* 0x00000000fffff984 */ /* 0x000fe20000000800 */
[----:B------:R-:W-:Y:S01]  /*12330*/  @!PT LDS RZ, [RZ] ;  /* 0x00000000fffff984 */ /* 0x000fe20000000800 */
[----:B------:R-:W-:Y:S01]  /*12340*/  LDGSTS.E.BYPASS.LTC128B.128 [R0+0x2c00], desc[UR36][R2.64+0x80], !P0 ;  /* 0x02c0008002007fae */ /* 0x000fe2000c101d64 */
[----:B------:R-:W-:Y:S02]  /*12350*/  ISETP.LT.OR P0, PT, R5, 0x1, P2 ;  /* 0x000000010500780c */ /* 0x000fe40001701670 */
[----:B------:R-:W-:Y:S01]  /*12360*/  MOV R13, R18 ;  /* 0x00000012000d7202 */ /* 0x000fe20000000f00 */
[----:B------:R-:W-:-:S10]  /*12370*/  IMAD.MOV.U32 R12, RZ, RZ, 0x2 ;  /* 0x00000002ff0c7424 */ /* 0x000fd400078e00ff */
[----:B------:R-:W-:Y:S01]  /*12380*/  LDGSTS.E.BYPASS.LTC128B.128 [R0+0x5400], desc[UR36][R2.64+0x100], !P0 ;  /* 0x0540010002007fae */ /* 0x000fe2000c101d64 */
[----:B------:R-:W-:-:S13]  /*12390*/  ISETP.LT.OR P0, PT, R5, 0x1, P1 ;  /* 0x000000010500780c */ /* 0x000fda0000f01670 */
[----:B------:R0:W-:Y:S02]  /*123a0*/  LDGSTS.E.BYPASS.LTC128B.128 [R0+0x7c00], desc[UR36][R2.64+0x180], !P0 ;  /* 0x07c0018002007fae */ /* 0x0001e4000c101d64 */
[----:B0-----:R-:W-:-:S13]  /*123b0*/  IADD3 R2, P0, R14, R6, RZ ;  /* 0x000000060e027210 */ /* 0x001fda0007f1e0ff */
[----:B------:R-:W-:Y:S05]  /*123c0*/  WARPSYNC.COLLECTIVE R15, `(.L_x_158) ;  /* 0x000000000f087348 */ /* 0x000fea0003c00000 */
[----:B------:R0:W1:Y:S02]  /*123d0*/  SHFL.IDX P6, R14, R13, R12, R11 ;  /* 0x0000000c0d0e7389 */ /* 0x00006400000c000b */
[----:B01----:R-:W-:Y:S01]  /*123e0*/  ENDCOLLECTIVE ;  /* 0x000000000000791b */ /* 0x003fe20003800000 */
.L_x_158:
        /* <DEDUP_REMOVED lines=12> */
.L_x_159:
[----:B------:R-:W-:Y:S01]  /*124b0*/  @!PT LDS RZ, [RZ] ;  /* 0x00000000fffff984 */ /* 0x000fe20000000800 */
[----:B------:R-:W-:Y:S01]  /*124c0*/  @!PT LDS RZ, [RZ] ;  /* 0x00000000fffff984 */ /* 0x000fe20000000800 */
[----:B------:R-:W-:Y:S01]  /*124d0*/  @!PT LDS RZ, [RZ] ;  /* 0x00000000fffff984 */ /* 0x000fe20000000800 */
[----:B------:R-:W-:Y:S01]  /*124e0*/  LDGSTS.E.BYPASS.LTC128B.128 [R0+0x3400], desc[UR36][R2.64+0x80], !P0 ;  /* 0x0340008002007fae */ /* 0x000fe2000c101d64 */
[----:B------:R-:W-:Y:S01]  /*124f0*/  ISETP.LT.OR P0, PT, R5, 0x11, P2 ;  /* 0x000000110500780c */ /* 0x000fe20001701670 */
[----:B------:R-:W-:Y:S02]  /*12500*/  IMAD.MOV.U32 R13, RZ, RZ, R18 ;  /* 0x000000ffff0d7224 */ /* 0x000fe400078e0012 */
        /* <DEDUP_REMOVED lines=8> */
.L_x_160:
[----:B------:R-:W-:Y:S02]  /*12590*/  IADD3.X R3, RZ, R7, RZ, P0, !PT ;  /* 0x00000007ff037210 */ /* 0x000fe400007fe4ff */
[----:B------:R-:W-:Y:S02]  /*125a0*/  ISETP.LT.OR P0, PT, R5, 0x21, P4 ;  /* 0x000000210500780c */ /* 0x000fe40002701670 */
[----:B------:R-:W-:-:S11]  /*125b0*/  MOV R13, R17 ;  /* 0x00000011000d7202 */ /* 0x000fd60000000f00 */
        /* <DEDUP_REMOVED lines=9> */
.L_x_161:
        /* <DEDUP_REMOVED lines=14> */
.L_x_162:
[----:B------:R-:W-:Y:S01]  /*12730*/  IMAD.X R3, RZ, RZ, R7, P0 ;  /* 0x000000ffff037224 */ /* 0x000fe200000e0607 */
[----:B------:R-:W-:Y:S01]  /*12740*/  ISETP.LT.OR P0, PT, R5, 0x31, P4 ;  /* 0x000000310500780c */ /* 0x000fe20002701670 */
[----:B------:R-:W-:-:S12]  /*12750*/  IMAD.MOV.U32 R13, RZ, RZ, R17 ;  /* 0x000000ffff0d7224 */ /* 0x000fd800078e0011 */
[----:B------:R-:W-:Y:S01]  /*12760*/  @!PT LDS RZ, [RZ] ;  /* 0x00000000fffff984 */ /* 0x000fe20000000800 */
[----:B------:R-:W-:Y:S01]  /*12770*/  @!PT LDS RZ, [RZ] ;  /* 0x00000000fffff984 */ /* 0x000fe20000000800 */
[----:B------:R-:W-:Y:S01]  /*12780*/  @!PT LDS RZ, [RZ] ;  /* 0x00000000fffff984 */ /* 0x000fe20000000800 */
[----:B------:R0:W-:Y:S01]  /*12790*/  LDGSTS.E.BYPASS.LTC128B.128 [R0+0x1c00], desc[UR36][R2.64], !P0 ;  /* 0x01c0000002007fae */ /* 0x0001e2000c101d64 */
[----:B------:R-:W-:Y:S02]  /*127a0*/  ISETP.LT.OR P0, PT, R5, 0x31, P3 ;  /* 0x000000310500780c */ /* 0x000fe40001f01670 */
[----:B------:R-:W-:-:S11]  /*127b0*/  MOV R18, R14 ;  /* 0x0000000e00127202 */ /* 0x000fd60000000f00 */
[----:B0-----:R-:W-:Y:S05]  /*127c0*/  WARPSYNC.COLLECTIVE R15, `(.L_x_163) ;  /* 0x000000000f087348 */ /* 0x001fea0003c00000 */
[----:B------:R1:W2:Y:S02]  /*127d0*/  SHFL.IDX P6, R14, R13, R12, R11 ;  /* 0x0000000c0d0e7389 */ /* 0x0002a400000c000b */
[----:B012---:R-:W-:Y:S01]  /*127e0*/  ENDCOLLECTIVE ;  /* 0x000000000000791b */ /* 0x007fe20003800000 */
.L_x_163:
        /* <DEDUP_REMOVED lines=9> */
.L_x_79:
[----:B0-----:R0:W1:Y:S02]  /*12880*/  SYNCS.PHASECHK.TRANS64.TRYWAIT P0, [R5+URZ+0x38820], R0 ;  /* 0x03882000050075a7 */ /* 0x001064000800017f */
[----:B-1----:R-:W-:Y:S05]  /*12890*/  @!P0 NANOSLEEP.SYNCS 0x989680 ;  /* 0x009896800000895d */ /* 0x002fea0003900000 */
[----:B------:R-:W1:Y:S02]  /*128a0*/  @!P0 SYNCS.PHASECHK.TRANS64 P0, [R5+URZ+0x38820], R0 ;  /* 0x03882000050085a7 */ /* 0x000e64000800007f */
[----:B-1----:R-:W-:Y:S05]  /*128b0*/  @!P0 BRA `(.L_x_79) ;  /* 0xfffffffc00f08947 */ /* 0x002fea000383ffff */
[----:B------:R-:W-:Y:S05]  /*128c0*/  BRA `(.L_x_165) ;  /* 0xffffffd0006c7947 */ /* 0x000fea000383ffff */
.L_x_80:
[----:B------:R-:W1:Y:S01]  /*128d0*/  S2R R2, SR_TID.X ;  /* 0x0000000000027919 */ /* 0x000e620000002100 */
[----:B------:R-:W-:Y:S01]  /*128e0*/  BSSY B0, `(.L_x_166) ;  /* 0x000000a000007945 */ /* 0x000fe20003800000 */
[----:B------:R-:W-:Y:S01]  /*128f0*/  IMAD.MOV.U32 R12, RZ, RZ, RZ ;  /* 0x000000ffff0c7224 */ /* 0x000fe200078e00ff */
[----:B------:R-:W-:Y:S01]  /*12900*/  MOV R11, 0x1f ;  /* 0x0000001f000b7802 */ /* 0x000fe20000000f00 */
[----:B------:R-:W-:Y:S01]  /*12910*/  IMAD.MOV.U32 R15, RZ, RZ, -0x1 ;  /* 0xffffffffff0f7424 */ /* 0x000fe200078e00ff */
[----:B-1----:R-:W-:-:S04]  /*12920*/  SHF.R.U32.HI R2, RZ, 0x5, R2 ;  /* 0x00000005ff027819 */ /* 0x002fc80000011602 */
[----:B------:R-:W-:-:S05]  /*12930*/  LOP3.LUT R2, R2, 0x3, RZ, 0xc0, !PT ;  /* 0x0000000302027812 */ /* 0x000fca00078ec0ff */
[----:B------:R-:W-:-:S07]  /*12940*/  IMAD.MOV.U32 R13, RZ, RZ, R2 ;  /* 0x000000ffff0d7224 */ /* 0x000fce00078e0002 */
[----:B0-----:R-:W-:Y:S05]  /*12950*/  WARPSYNC.COLLECTIVE R15, `(.L_x_167) ;  /* 0x000000000f087348 */ /* 0x001fea0003c00000 */
[----:B------:R1:W2:Y:S02]  /*12960*/  SHFL.IDX P6, R14, R13, R12, R11 ;  /* 0x0000000c0d0e7389 */ /* 0x0002a400000c000b */
[----:B012---:R-:W-:Y:S01]  /*12970*/  ENDCOLLECTIVE ;  /* 0x000000000000791b */ /* 0x007fe20003800000 */
.L_x_167:
[----:B------:R-:W-:Y:S05]  /*12980*/  BSYNC B0 ;  /* 0x0000000000007941 */ /* 0x000fea0003800000 */
.L_x_166:
[----:B------:R-:W-:Y:S05]  /*12990*/  BRA `(.L_x_168) ;  /* 0xffffffd000547947 */ /* 0x000fea000383ffff */
.L_x_83:
[----:B------:R-:W-:Y:S01]  /*129a0*/  BSSY B1, `(.L_x_169) ;  /* 0x0000006000017945 */ /* 0x000fe20003800000 */
[----:B------:R-:W-:-:S07]  /*129b0*/  IMAD.MOV.U32 R15, RZ, RZ, -0x1 ;  /* 0xffffffffff0f7424 */ /* 0x000fce00078e00ff */
[----:B0-----:R-:W-:Y:S05]  /*129c0*/  WARPSYNC.COLLECTIVE R15, `(.L_x_170) ;  /* 0x000000000f0c7348 */ /* 0x001fea0003c00000 */
[----:B------:R-:W-:Y:S02]  /*129d0*/  ELECT P6, UR62, PT ;  /* 0x00000000003e782f */ /* 0x000fe400038c0000 */
[----:B------:R-:W-:Y:S01]  /*129e0*/  MOV R14, UR62 ;  /* 0x0000003e000e7c02 */ /* 0x000fe20008000f00 */
[----:B0-----:R-:W-:Y:S10]  /*129f0*/  ENDCOLLECTIVE ;  /* 0x000000000000791b */ /* 0x001ff40003800000 */
.L_x_170:
[----:B------:R-:W-:Y:S05]  /*12a00*/  BSYNC B1 ;  /* 0x0000000000017941 */ /* 0x000fea0003800000 */
.L_x_169:
[----:B------:R-:W-:Y:S05]  /*12a10*/  BRA `(.L_x_171) ;  /* 0xffffffd0004c7947 */ /* 0x000fea000383ffff */
.L_x_85:
[----:B0-----:R0:W1:Y:S02]  /*12a20*/  SYNCS.PHASECHK.TRANS64.TRYWAIT P1, [R3+URZ+0x38840], R2 ;  /* 0x03884002030075a7 */ /* 0x001064000802017f */
[----:B-1----:R-:W-:Y:S05]  /*12a30*/  @!P1 NANOSLEEP.SYNCS 0x989680 ;  /* 0x009896800000995d */ /* 0x002fea0003900000 */
[----:B------:R-:W1:Y:S02]  /*12a40*/  @!P1 SYNCS.PHASECHK.TRANS64 P1, [R3+URZ+0x38840], R2 ;  /* 0x03884002030095a7 */ /* 0x000e64000802007f */
[----:B-1----:R-:W-:Y:S05]  /*12a50*/  @!P1 BRA `(.L_x_85) ;  /* 0xfffffffc00f09947 */ /* 0x002fea000383ffff */
[----:B------:R-:W-:Y:S05]  /*12a60*/  BRA `(.L_x_172) ;  /* 0xffffffd000747947 */ /* 0x000fea000383ffff */
.L_x_87:
[----:B-1----:R1:W2:Y:S02]  /*12a70*/  SYNCS.PHASECHK.TRANS64.TRYWAIT P1, [R5+URZ+0x38840], R0 ;  /* 0x03884000050075a7 */ /* 0x0022a4000802017f */
[----:B--2---:R-:W-:Y:S05]  /*12a80*/  @!P1 NANOSLEEP.SYNCS 0x989680 ;  /* 0x009896800000995d */ /* 0x004fea0003900000 */
[----:B------:R-:W2:Y:S02]  /*12a90*/  @!P1 SYNCS.PHASECHK.TRANS64 P1, [R5+URZ+0x38840], R0 ;  /* 0x03884000050095a7 */ /* 0x000ea4000802007f */
[----:B--2---:R-:W-:Y:S05]  /*12aa0*/  @!P1 BRA `(.L_x_87) ;  /* 0xfffffffc00f09947 */ /* 0x004fea000383ffff */
[----:B------:R-:W-:Y:S05]  /*12ab0*/  BRA `(.L_x_173) ;  /* 0xffffffd000807947 */ /* 0x000fea000383ffff */
.L_x_89:
[----:B--2---:R2:W3:Y:S02]  /*12ac0*/  SYNCS.PHASECHK.TRANS64.TRYWAIT P1, [R3+URZ+0x38860], R2 ;  /* 0x03886002030075a7 */ /* 0x0044e4000802017f */
[----:B---3--:R-:W-:Y:S05]  /*12ad0*/  @!P1 NANOSLEEP.SYNCS 0x989680 ;  /* 0x009896800000995d */ /* 0x008fea0003900000 */
[----:B------:R-:W3:Y:S02]  /*12ae0*/  @!P1 SYNCS.PHASECHK.TRANS64 P1, [R3+URZ+0x38860], R2 ;  /* 0x03886002030095a7 */ /* 0x000ee4000802007f */
[----:B---3--:R-:W-:Y:S05]  /*12af0*/  @!P1 BRA `(.L_x_89) ;  /* 0xfffffffc00f09947 */ /* 0x008fea000383ffff */
[----:B------:R-:W-:Y:S05]  /*12b00*/  BRA `(.L_x_174) ;  /* 0xffffffd0007c7947 */ /* 0x000fea000383ffff */
.L_x_175:
[----:B------:R-:W-:-:S00]  /*12b10*/  BRA `(.L_x_175) ;  /* 0xfffffffc00fc7947 */ /* 0x000fc0000383ffff */
[----:B------:R-:W-:-:S00]  /*12b20*/  NOP ;  /* 0x0000000000007918 */ /* 0x000fc00000000000 */
        /* <DEDUP_REMOVED lines=13> */
.L_x_3293:


//--------------------- .text._ZN7cutlass13device_kernelIN5flash11enable_sm90INS1_16FlashAttnFwdSm90INS1_25CollectiveMainloopFwdSm90ILi2EN4cute5tupleIJNS5_1CILi1EEES8_S8_EEENS6_IJNS7_ILi128EEENS7_ILi80EEENS7_ILi256EEEEEELi256ENS_6half_tEfNS_4arch4Sm90ELb0ELb0ELb0ELb1ELb1ELb0ELb0ELb1ELb1ELb1ELb0ELb0EEENS1_21CollectiveEpilogueFwdINS6_IJSA_SC_SB_EEES9_SE_SG_Li256ELb1ELb1ELb0ELb0EEENS1_36VarlenDynamicPersistentTileSchedulerILi128ELi80ELi256ELi128ELb0ELb1ELb1ELb0ELb1ELb1EEEEEEEEEvNT_6ParamsE --------------------------
	.section	.text._ZN7cutlass13device_kernelIN5flash11enable_sm90INS1_16FlashAttnFwdSm90INS1_25CollectiveMainloopFwdSm90ILi2EN4cute5tupleIJNS5_1CILi1EEES8_S8_EEENS6_IJNS7_ILi128EEENS7_ILi80EEENS7_ILi256EEEEEELi256ENS_6half_tEfNS_4arch4Sm90ELb0ELb0ELb0ELb1ELb1ELb0ELb0ELb1ELb1ELb1ELb0ELb0EEENS1_21CollectiveEpilogueFwdINS6_IJSA_SC_SB_EEES9_SE_SG_Li256ELb1ELb1ELb0ELb0EEENS1_36VarlenDynamicPersistentTileSchedulerILi128ELi80ELi256ELi128ELb0ELb1ELb1ELb0ELb1ELb1EEEEEEEEEvNT_6ParamsE,"ax",@progbits
	.align	128
.text._ZN7cutlass13device_kernelIN5flash11enable_sm90INS1_16FlashAttnFwdSm90INS1_25CollectiveMainloopFwdSm90ILi2EN4cute5tupleIJNS5_1CILi1EEES8_S8_EEENS6_IJNS7_ILi128EEENS7_ILi80EEENS7_ILi256EEEEEELi256ENS_6half_tEfNS_4arch4Sm90ELb0ELb0ELb0ELb1ELb1ELb0ELb0ELb1ELb1ELb1ELb0ELb0EEENS1_21CollectiveEpilogueFwdINS6_IJSA_SC_SB_EEES9_SE_SG_Li256ELb1ELb1ELb0ELb0EEENS1_36VarlenDynamicPersistentTileSchedulerILi128ELi80ELi256ELi128ELb0ELb1ELb1ELb0ELb1ELb1EEEEEEEEEvNT_6ParamsE:
        .type           _ZN7cutlass13device_kernelIN5flash11enable_sm90INS1_16FlashAttnFwdSm90INS1_25CollectiveMainloopFwdSm90ILi2EN4cute5tupleIJNS5_1CILi1EEES8_S8_EEENS6_IJNS7_ILi128EEENS7_ILi80EEENS7_ILi256EEEEEELi256ENS_6half_tEfNS_4arch4Sm90ELb0ELb0ELb0ELb1ELb1ELb0ELb0ELb1ELb1ELb1ELb0ELb0EEENS1_21CollectiveEpilogueFwdINS6_IJSA_SC_SB_EEES9_SE_SG_Li256ELb1ELb1ELb0ELb0EEENS1_36VarlenDynamicPersistentTileSchedulerILi128ELi80ELi256ELi128ELb0ELb1ELb1ELb0ELb1ELb1EEEEEEEEEvNT_6ParamsE,@function
        .size           _ZN7cutlass13device_kernelIN5flash11enable_sm90INS1_16FlashAttnFwdSm90INS1_25CollectiveMainloopFwdSm90ILi2EN4cute5tupleIJNS5_1CILi1EEES8_S8_EEENS6_IJNS7_ILi128EEENS7_ILi80EEENS7_ILi256EEEEEELi256ENS_6half_tEfNS_4arch4Sm90ELb0ELb0ELb0ELb1ELb1ELb0ELb0ELb1ELb1ELb1ELb0ELb0EEENS1_21CollectiveEpilogueFwdINS6_IJSA_SC_SB_EEES9_SE_SG_Li256ELb1ELb1ELb0ELb0EEENS1_36VarlenDynamicPersistentTileSchedulerILi128ELi80ELi256ELi128ELb0ELb1ELb1ELb0ELb1ELb1EEEEEEEEEvNT_6ParamsE,(.L_x_3294 - _ZN7cutlass13device_kernelIN5flash11enable_sm90INS1_16FlashAttnFwdSm90INS1_25CollectiveMainloopFwdSm90ILi2EN4cute5tupleIJNS5_1CILi1EEES8_S8_EEENS6_IJNS7_ILi128EEENS7_ILi80EEENS7_ILi256EEEEEELi256ENS_6half_tEfNS_4arch4Sm90ELb0ELb0ELb0ELb1ELb1ELb0ELb0ELb1ELb1ELb1ELb0ELb0EEENS1_21CollectiveEpilogueFwdINS6_IJSA_SC_SB_EEES9_SE_SG_Li256ELb1ELb1ELb0ELb0EEENS1_36VarlenDynamicPersistentTileSchedulerILi128ELi80ELi256ELi128ELb0ELb1ELb1ELb0ELb1ELb1EEEEEEEEEvNT_6ParamsE)
        .other          _ZN7cutlass13device_kernelIN5flash11enable_sm90INS1_16FlashAttnFwdSm90INS1_25CollectiveMainloopFwdSm90ILi2EN4cute5tupleIJNS5_1CILi1EEES8_S8_EEENS6_IJNS7_ILi128EEENS7_ILi80EEENS7_ILi256EEEEEELi256ENS_6half_tEfNS_4arch4Sm90ELb0ELb0ELb0ELb1ELb1ELb0ELb0ELb1ELb1ELb1ELb0ELb0EEENS1_21CollectiveEpilogueFwdINS6_IJSA_SC_SB_EEES9_SE_SG_Li256ELb1ELb1ELb0ELb0EEENS1_36VarlenDynamicPersistentTileSchedulerILi128ELi80ELi256ELi128ELb0ELb1ELb1ELb0ELb1ELb1EEEEEEEEEvNT_6ParamsE,@"STO_CUDA_ENTRY STV_DEFAULT"
_ZN7cutlass13device_kernelIN5flash11enable_sm90INS1_16FlashAttnFwdSm90INS1_25CollectiveMainloopFwdSm90ILi2EN4cute5tupleIJNS5_1CILi1EEES8_S8_EEENS6_IJNS7_ILi128EEENS7_ILi80EEENS7_ILi256EEEEEELi256ENS_6half_tEfNS_4arch4Sm90ELb0ELb0ELb0ELb1ELb1ELb0ELb0ELb1ELb1ELb1ELb0ELb0EEENS1_21CollectiveEpilogueFwdINS6_IJSA_SC_SB_EEES9_SE_SG_Li256ELb1ELb1ELb0ELb0EEENS1_36VarlenDynamicPersistentTileSchedulerILi128ELi80ELi256ELi128ELb0ELb1ELb1ELb0ELb1ELb1EEEEEEEEEvNT_6ParamsE:
        /* <DEDUP_REMOVED lines=45> */
.L_x_176:
        /* <DEDUP_REMOVED lines=22> */
.L_x_177:
        /* <DEDUP_REMOVED lines=18> */
.L_x_178:
        /* <DEDUP_REMOVED lines=22> */
.L_x_179:
        /* <DEDUP_REMOVED lines=23> */
.L_x_180:
        /* <DEDUP_REMOVED lines=10> */
.L_x_182:
[----:B------:R-:W-:-:S08]  /*08c0*/  NOP ;  /* 0x0000000000007918 */ /* 0x000fd00000000000 */
[----:B------:R-:W1:Y:S02]  /*08d0*/  USETMAXREG.TRY_ALLOC.CTAPOOL UP0, 0xe8 ;  /* 0x000000e8000079c8 */ /* 0x000e640008000600 */
[----:B-1----:R-:W-:-:S13]  /*08e0*/  PLOP3.LUT P0, PT, PT, PT, UP0, 0x80, 0x0 ;  /* 0x000000000000781c */ /* 0x002fda0003f0f008 */
[----:B------:R-:W-:Y:S05]  /*08f0*/  @!P0 BRA `(.L_x_182) ;  /* 0xfffffffc00f08947 */ /* 0x000fea000383ffff */
[----:B------:R-:W1:Y:S08]  /*0900*/  S2UR UR5, SR_CgaCtaId ;  /* 0x00000000000579c3 */ /* 0x000e700000008800 */
[----:B------:R-:W-:Y:S06]  /*0910*/  BAR.ARV 0x8, 0x180 ;  /* 0x0206000000007b1d */ /* 0x000fec0000002000 */
[----:B------:R-:W-:-:S02]  /*0920*/  UMOV UR4, 0x400 ;  /* 0x0000040000047882 */ /* 0x000fc40000000000 */
[----:B------:R-:W-:Y:S01]  /*0930*/  BAR.SYNC.DEFER_BLOCKING 0x5, 0x180 ;  /* 0x0146000000007b1d */ /* 0x000fe20000010000 */
[----:B-1----:R-:W-:-:S09]  /*0940*/  ULEA UR4, UR5, UR4, 0x18 ;  /* 0x0000000405047291 */ /* 0x002fd2000f8ec03f */
[----:B------:R-:W1:Y:S01]  /*0950*/  LDS.128 R12, [UR4+0x388d0] ;  /* 0x0388d004ff0c7984 */ /* 0x000e620008000c00 */
[----:B------:R-:W-:Y:S01]  /*0960*/  ULDC UR4, c[0x0][0xc3c] ;  /* 0x00030f0000047ab9 */ /* 0x000fe20000000800 */
[----:B------:R-:W-:Y:S06]  /*0970*/  BAR.ARV 0x4, 0x180 ;  /* 0x0106000000007b1d */ /* 0x000fec0000002000 */
[----:B-1----:R-:W-:-:S13]  /*0980*/  ISETP.GE.AND P0, PT, R15, UR4, PT ;  /* 0x000000040f007c0c */ /* 0x002fda000bf06270 */
[----:B------:R-:W-:Y:S05]  /*0990*/  @P0 EXIT ;  /* 0x000000000000094d */ /* 0x000fea0003800000 */
[----:B0-----:R-:W2:Y:S01]  /*09a0*/  LDL R2, [R1+0x24] ;  /* 0x0000240001027983 */ /* 0x001ea20000100800 */
[----:B------:R-:W-:Y:S01]  /*09b0*/  R2UR UR5, R13 ;  /* 0x000000000d0572ca */ /* 0x000fe200000e0000 */
[----:B------:R-:W-:Y:S01]  /*09c0*/  UMOV UR38, URZ ;  /* 0x0000003f00267c82 */ /* 0x000fe20008000000 */
[----:B------:R-:W-:Y:S01]  /*09d0*/  R2UR UR6, R14 ;  /* 0x000000000e0672ca */ /* 0x000fe200000e0000 */
[----:B------:R-:W0:Y:S01]  /*09e0*/  S2R R0, SR_TID.X ;  /* 0x0000000000007919 */ /* 0x000e220000002100 */
[----:B------:R-:W-:Y:S01]  /*09f0*/  R2UR UR7, R15 ;  /* 0x000000000f0772ca */ /* 0x000fe200000e0000 */
[----:B0-----:R-:W-:-:S05]  /*0a00*/  VIADD R11, R0, 0xffffff80 ;  /* 0xffffff80000b7836 */ /* 0x001fca0000000000 */
[----:B------:R-:W-:-:S04]  /*0a10*/  SHF.R.S32.HI R0, RZ, 0x1f, R11 ;  /* 0x0000001fff007819 */ /* 0x000fc8000001140b */
[CC--:B------:R-:W-:Y:S02]  /*0a20*/  LEA.HI R4, R0.reuse, R11.reuse, RZ, 0x5 ;  /* 0x0000000b00047211 */ /* 0x0c0fe400078f28ff */
[----:B------:R-:W-:-:S03]  /*0a30*/  LEA.HI R3, R0, R11, RZ, 0x4 ;  /* 0x0000000b00037211 */ /* 0x000fc600078f20ff */
[----:B------:R-:W-:Y:S01]  /*0a40*/  IMAD.SHL.U32 R5, R4, 0x20, RZ ;  /* 0x0000002004057824 */ /* 0x000fe200078e00ff */
[----:B------:R-:W-:Y:S02]  /*0a50*/  LOP3.LUT R4, R3, 0x3fffff0, RZ, 0xc0, !PT ;  /* 0x03fffff003047812 */ /* 0x000fe400078ec0ff */
[----:B------:R-:W-:Y:S02]  /*0a60*/  SHF.R.S32.HI R6, RZ, 0x4, R3 ;  /* 0x00000004ff067819 */ /* 0x000fe40000011403 */
[----:B------:R-:W-:Y:S01]  /*0a70*/  LOP3.LUT R5, R5, 0xfffffc00, RZ, 0xc0, !PT ;  /* 0xfffffc0005057812 */ /* 0x000fe200078ec0ff */
[----:B------:R-:W-:Y:S01]  /*0a80*/  IMAD.IADD R4, R11, 0x1, -R4 ;  /* 0x000000010b047824 */ /* 0x000fe200078e0a04 */
[----:B------:R-:W-:-:S03]  /*0a90*/  LEA.HI R3, R3, R6, RZ, 0x1 ;  /* 0x0000000603037211 */ /* 0x000fc600078f08ff */
[----:B------:R-:W-:Y:S01]  /*0aa0*/  IMAD R4, R4, 0x40, R5 ;  /* 0x0000004004047824 */ /* 0x000fe200078e0205 */
[----:B------:R-:W-:Y:S02]  /*0ab0*/  LEA.HI R5, R0, R11, RZ, 0x2 ;  /* 0x0000000b00057211 */ /* 0x000fe400078f10ff */
[----:B------:R-:W-:Y:S02]  /*0ac0*/  LOP3.LUT R3, R3, 0x1ffffffe, RZ, 0xc0, !PT ;  /* 0x1ffffffe03037812 */ /* 0x000fe400078ec0ff */
[----:B------:R-:W-:Y:S02]  /*0ad0*/  LOP3.LUT R5, R5, 0xfffffffc, RZ, 0xc0, !PT ;  /* 0xfffffffc05057812 */ /* 0x000fe400078ec0ff */
[----:B------:R-:W-:Y:S01]  /*0ae0*/  IADD3 R3, R6, -R3, RZ ;  /* 0x8000000306037210 */ /* 0x000fe20007ffe0ff */
[----:B------:R-:W-:Y:S02]  /*0af0*/  IMAD.MOV.U32 R6, RZ, RZ, -0x2 ;  /* 0xfffffffeff067424 */ /* 0x000fe400078e00ff */
[----:B------:R-:W-:-:S02]  /*0b00*/  IMAD.IADD R5, R11, 0x1, -R5 ;  /* 0x000000010b057824 */ /* 0x000fc400078e0a05 */
[----:B------:R-:W-:-:S03]  /*0b10*/  IMAD R225, R3, 0x8, R4 ;  /* 0x0000000803e17824 */ /* 0x000fc600078e0204 */
[----:B------:R-:W-:-:S04]  /*0b20*/  LEA.HI R3, R5, R5, RZ, 0x1 ;  /* 0x0000000505037211 */ /* 0x000fc800078f08ff */
[----:B------:R-:W-:-:S05]  /*0b30*/  LOP3.LUT R4, R3, 0x1ffffffe, RZ, 0xc0, !PT ;  /* 0x1ffffffe03047812 */ /* 0x000fca00078ec0ff */
[----:B------:R-:W-:Y:S01]  /*0b40*/  IMAD.IADD R5, R5, 0x1, -R4 ;  /* 0x0000000105057824 */ /* 0x000fe200078e0a04 */
[----:B--2---:R-:W-:Y:S02]  /*0b50*/  R2UR UR4, R2 ;  /* 0x00000000020472ca */ /* 0x004fe400000e0000 */
[CC--:B------:R-:W-:Y:S02]  /*0b60*/  LEA.HI R2, R0.reuse, R11.reuse, RZ, 0x7 ;  /* 0x0000000b00027211 */ /* 0x0c0fe400078f38ff */
[----:B------:R-:W-:Y:S02]  /*0b70*/  LEA.HI R0, R0, R11, RZ, 0x3 ;  /* 0x0000000b00007211 */ /* 0x000fe400078f18ff */
[----:B------:R-:W-:Y:S02]  /*0b80*/  LOP3.LUT R220, R2, 0xffffff80, RZ, 0xc0, !PT ;  /* 0xffffff8002dc7812 */ /* 0x000fe400078ec0ff */
[----:B------:R-:W-:Y:S02]  /*0b90*/  SHF.R.S32.HI R221, RZ, 0x7, R2 ;  /* 0x00000007ffdd7819 */ /* 0x000fe40000011402 */
[----:B------:R-:W-:Y:S01]  /*0ba0*/  LOP3.LUT R213, R0, 0xfffffff8, RZ, 0xc0, !PT ;  /* 0xfffffff800d57812 */ /* 0x000fe200078ec0ff */
[C---:B------:R-:W-:Y:S01]  /*0bb0*/  IMAD.IADD R220, R11.reuse, 0x1, -R220 ;  /* 0x000000010bdc7824 */ /* 0x040fe200078e0adc */
[----:B------:R-:W-:Y:S01]  /*0bc0*/  LEA.HI R2, R2, R221, RZ, 0x1 ;  /* 0x000000dd02027211 */ /* 0x000fe200078f08ff */
[----:B------:R-:W-:Y:S01]  /*0bd0*/  ULOP3.LUT UR8, UR4, 0x1, URZ, 0xfc, !UPT ;  /* 0x0000000104087892 */ /* 0x000fe2000f8efc3f */
[----:B------:R-:W-:-:S02]  /*0be0*/  IADD3 R213, R11, -R213, RZ ;  /* 0x800000d50bd57210 */ /* 0x000fc40007ffe0ff */
[----:B------:R-:W-:Y:S01]  /*0bf0*/  SHF.R.S32.HI R7, RZ, 0x1f, R220 ;  /* 0x0000001fff077819 */ /* 0x000fe200000114dc */
[----:B------:R-:W-:Y:S01]  /*0c00*/  UMOV UR4, URZ ;  /* 0x0000003f00047c82 */ /* 0x000fe20008000000 */
[----:B------:R-:W-:Y:S01]  /*0c10*/  LOP3.LUT R2, R2, 0x3fffffe, RZ, 0xc0, !PT ;  /* 0x03fffffe02027812 */ /* 0x000fe200078ec0ff */
[----:B------:R-:W-:Y:S01]  /*0c20*/  IMAD.SHL.U32 R17, R213, 0x8, RZ ;  /* 0x00000008d5117824 */ /* 0x000fe200078e00ff */
[CC--:B------:R-:W-:Y:S01]  /*0c30*/  LEA.HI R8, R7.reuse, R220.reuse, RZ, 0x2 ;  /* 0x000000dc07087211 */ /* 0x0c0fe200078f10ff */
[----:B------:R-:W-:Y:S01]  /*0c40*/  IMAD.U32 R226, RZ, RZ, UR8 ;  /* 0x00000008ffe27e24 */ /* 0x000fe2000f8e00ff */
[----:B------:R-:W-:Y:S01]  /*0c50*/  LEA.HI R7, R7, R220, RZ, 0x5 ;  /* 0x000000dc07077211 */ /* 0x000fe200078f28ff */
[----:B------:R-:W-:Y:S01]  /*0c60*/  IMAD.IADD R2, R221, 0x1, -R2 ;  /* 0x00000001dd027824 */ /* 0x000fe200078e0a02 */
[--C-:B------:R-:W-:Y:S01]  /*0c70*/  SHF.R.S32.HI R9, RZ, 0x2, R8.reuse ;  /* 0x00000002ff097819 */ /* 0x100fe20000011408 */
[C---:B------:R-:W-:Y:S01]  /*0c80*/  VIADD R23, R17.reuse, 0x40 ;  /* 0x0000004011177836 */ /* 0x040fe20000000000 */
[----:B------:R-:W-:Y:S01]  /*0c90*/  SHF.R.S32.HI R10, RZ, 0x1f, R8 ;  /* 0x0000001fff0a7819 */ /* 0x000fe20000011408 */
[C---:B------:R-:W-:Y:S01]  /*0ca0*/  VIADD R22, R17.reuse, 0x80 ;  /* 0x0000008011167836 */ /* 0x040fe20000000000 */
[----:B------:R-:W-:Y:S01]  /*0cb0*/  SHF.R.S32.HI R7, RZ, 0x5, R7 ;  /* 0x00000005ff077819 */ /* 0x000fe20000011407 */
[----:B------:R-:W-:Y:S01]  /*0cc0*/  IMAD.U32 R219, RZ, RZ, UR4 ;  /* 0x00000004ffdb7e24 */ /* 0x000fe2000f8e00ff */
[----:B------:R-:W-:Y:S01]  /*0cd0*/  LEA.HI R10, R10, R9, RZ, 0x3 ;  /* 0x000000090a0a7211 */ /* 0x000fe200078f18ff */
[----:B------:R-:W-:Y:S01]  /*0ce0*/  IMAD.U32 R16, RZ, RZ, UR4 ;  /* 0x00000004ff107e24 */ /* 0x000fe2000f8e00ff */
[----:B------:R-:W-:-:S02]  /*0cf0*/  IADD3 R212, R17, 0xc0, RZ ;  /* 0x000000c011d47810 */ /* 0x000fc40007ffe0ff */
[----:B------:R-:W-:Y:S02]  /*0d00*/  LOP3.LUT R10, R10, 0xfffffff8, RZ, 0xc0, !PT ;  /* 0xfffffff80a0a7812 */ /* 0x000fe400078ec0ff */
[----:B------:R-:W-:Y:S02]  /*0d10*/  SHF.R.S32.HI R217, RZ, 0x3, R0 ;  /* 0x00000003ffd97819 */ /* 0x000fe40000011400 */
[----:B------:R-:W-:Y:S01]  /*0d20*/  SHF.R.S32.HI R3, RZ, 0x1f, R17 ;  /* 0x0000001fff037819 */ /* 0x000fe20000011411 */
[----:B------:R-:W-:Y:S01]  /*0d30*/  IMAD.IADD R10, R9, 0x1, -R10 ;  /* 0x00000001090a7824 */ /* 0x000fe200078e0a0a */
[----:B------:R-:W-:Y:S02]  /*0d40*/  LOP3.LUT R9, R8, 0x7ffffffc, RZ, 0xc0, !PT ;  /* 0x7ffffffc08097812 */ /* 0x000fe400078ec0ff */
[----:B------:R-:W-:Y:S01]  /*0d50*/  SHF.R.S32.HI R0, RZ, 0x1f, R22 ;  /* 0x0000001fff007819 */ /* 0x000fe20000011416 */
[----:B------:R-:W-:Y:S01]  /*0d60*/  IMAD R7, R7, 0x10, R10 ;  /* 0x0000001007077824 */ /* 0x000fe200078e020a */
[----:B------:R-:W-:Y:S01]  /*0d70*/  SHF.R.S32.HI R227, RZ, 0x1f, R212 ;  /* 0x0000001fffe37819 */ /* 0x000fe200000114d4 */
[----:B------:R-:W-:-:S02]  /*0d80*/  IMAD.IADD R9, R220, 0x1, -R9 ;  /* 0x00000001dc097824 */ /* 0x000fc400078e0a09 */
[----:B------:R-:W-:Y:S01]  /*0d90*/  IMAD R222, R2, 0x40, R7 ;  /* 0x0000004002de7824 */ /* 0x000fe200078e0207 */
[----:B------:R-:W-:Y:S01]  /*0da0*/  SHF.R.S32.HI R2, RZ, 0x1f, R23 ;  /* 0x0000001fff027819 */ /* 0x000fe20000011417 */
[----:B------:R-:W-:Y:S02]  /*0db0*/  IMAD R223, R9, R6, 0x50 ;  /* 0x0000005009df7424 */ /* 0x000fe400078e0206 */
[----:B------:R-:W-:-:S07]  /*0dc0*/  IMAD R224, R5, 0x8, R222 ;  /* 0x0000000805e07824 */ /* 0x000fce00078e02de */
.L_x_228:
[----:B------:R-:W-:Y:S01]  /*0dd0*/  ULDC.64 UR8, c[0x0][0xc88] ;  /* 0x0003220000087ab9 */ /* 0x000fe20000000a00 */
[----:B------:R-:W-:Y:S01]  /*0de0*/  ULDC.64 UR10, c[0x0][0xa20] ;  /* 0x00028800000a7ab9 */ /* 0x000fe20000000a00 */
[----:B------:R-:W-:-:S06]  /*0df0*/  UIMAD.WIDE UR8, UR7, 0x4, UR8 ;  /* 0x00000004070878a5 */ /* 0x000fcc000f8e0208 */
[----:B01----:R-:W-:Y:S02]  /*0e00*/  IMAD.U32 R2, RZ, RZ, UR8 ;  /* 0x00000008ff027e24 */ /* 0x003fe4000f8e00ff */
[----:B------:R-:W-:Y:S01]  /*0e10*/  IMAD.U32 R3, RZ, RZ, UR9 ;  /* 0x00000009ff037e24 */ /* 0x000fe2000f8e00ff */
[----:B------:R-:W-:-:S04]  /*0e20*/  ULDC.64 UR8, c[0x0][0xa28] ;  /* 0x00028a0000087ab9 */ /* 0x000fc80000000a00 */
[----:B--2---:R-:W2:Y:S01]  /*0e30*/  LDG.E R2, desc[UR36][R2.64] ;  /* 0x0000002402027981 */ /* 0x004ea2000c1e1900 */
[----:B------:R-:W-:Y:S02]  /*0e40*/  UISETP.NE.U32.AND UP0, UPT, UR8, URZ, UPT ;  /* 0x0000003f0800728c */ /* 0x000fe4000bf05070 */
[----:B------:R-:W-:Y:S02]  /*0e50*/  UISETP.NE.U32.AND UP1, UPT, UR10, URZ, UPT ;  /* 0x0000003f0a00728c */ /* 0x000fe4000bf25070 */
[----:B------:R-:W-:Y:S02]  /*0e60*/  UISETP.NE.AND.EX UP0, UPT, UR9, URZ, UPT, UP0 ;  /* 0x0000003f0900728c */ /* 0x000fe4000bf05300 */
[----:B------:R-:W-:-:S04]  /*0e70*/  UISETP.NE.AND.EX UP1, UPT, UR11, URZ, UPT, UP1 ;  /* 0x0000003f0b00728c */ /* 0x000fc8000bf25310 */
[----:B------:R-:W-:Y:S02]  /*0e80*/  PLOP3.LUT P0, PT, PT, PT, UP0, 0x80, 0x0 ;  /* 0x000000000000781c */ /* 0x000fe40003f0f008 */
[----:B------:R-:W-:Y:S02]  /*0e90*/  PLOP3.LUT P1, PT, PT, PT, UP1, 0x80, 0x0 ;  /* 0x000000000000781c */ /* 0x000fe40003f2f018 */
[----:B--2---:R-:W-:-:S13]  /*0ea0*/  R2UR UR4, R2 ;  /* 0x00000000020472ca */ /* 0x004fda00000e0000 */
[----:B------:R-:W-:Y:S02]  /*0eb0*/  USHF.R.S32.HI UR12, URZ, 0x1f, UR4 ;  /* 0x0000001f3f0c7899 */ /* 0x000fe40008011404 */
[----:B------:R-:W-:Y:S01]  /*0ec0*/  IMAD.U32 R215, RZ, RZ, UR4 ;  /* 0x00000004ffd77e24 */ /* 0x000fe2000f8e00ff */
[----:B------:R-:W-:Y:S02]  /*0ed0*/  @UP0 ULEA UR8, UP2, UR4, UR8, 0x2 ;  /* 0x0000000804080291 */ /* 0x000fe4000f84103f */
[----:B------:R-:W-:Y:S02]  /*0ee0*/  @UP1 ULEA UR10, UP3, UR4, UR10, 0x2 ;  /* 0x0000000a040a1291 */ /* 0x000fe4000f86103f */
[----:B------:R-:W-:Y:S01]  /*0ef0*/  @UP0 ULEA.HI.X UR9, UR4, UR9, UR12, 0x2, UP2 ;  /* 0x0000000904090291 */ /* 0x000fe200090f140c */
[----:B------:R-:W-:Y:S01]  /*0f00*/  IMAD.U32 R216, RZ, RZ, UR5 ;  /* 0x00000005ffd87e24 */ /* 0x000fe2000f8e00ff */
[----:B------:R-:W-:Y:S01]  /*0f10*/  @UP1 ULEA.HI.X UR11, UR4, UR11, UR12, 0x2, UP3 ;  /* 0x0000000b040b1291 */ /* 0x000fe200098f140c */
[----:B------:R-:W-:Y:S01]  /*0f20*/  IMAD.U32 R2, RZ, RZ, UR8 ;  /* 0x00000008ff027e24 */ /* 0x000fe2000f8e00ff */
[----:B------:R-:W-:Y:S01]  /*0f30*/  ULDC UR5, c[0x0][0x2f0] ;  /* 0x0000bc0000057ab9 */ /* 0x000fe20000000800 */
[----:B----4-:R-:W-:Y:S01]  /*0f40*/  IMAD.U32 R4, RZ, RZ, UR10 ;  /* 0x0000000aff047e24 */ /* 0x010fe2000f8e00ff */
[----:B------:R-:W-:Y:S01]  /*0f50*/  MOV R3, UR9 ;  /* 0x0000000900037c02 */ /* 0x000fe20008000f00 */
[----:B------:R-:W-:Y:S01]  /*0f60*/  ULDC.64 UR8, c[0x0][0x418] ;  /* 0x0001060000087ab9 */ /* 0x000fe20000000a00 */
[----:B------:R-:W-:Y:S01]  /*0f70*/  IMAD.U32 R5, RZ, RZ, UR11 ;  /* 0x0000000bff057e24 */ /* 0x000fe2000f8e00ff */
[----:B------:R-:W-:Y:S01]  /*0f80*/  ULDC UR4, c[0x0][0x424] ;  /* 0x0001090000047ab9 */ /* 0x000fe20000000800 */
[----:B------:R-:W-:Y:S01]  /*0f90*/  UMOV UR39, URZ ;  /* 0x0000003f00277c82 */ /* 0x000fe20008000000 */
[----:B------:R-:W2:Y:S01]  /*0fa0*/  @P0 LDG.E R2, desc[UR36][R2.64] ;  /* 0x0000002402020981 */ /* 0x000ea2000c1e1900 */
[----:B------:R-:W-:-:S03]  /*0fb0*/  IMAD.U32 R218, RZ, RZ, UR12 ;  /* 0x0000000cffda7e24 */ /* 0x000fc6000f8e00ff */
[----:B---3--:R-:W3:Y:S01]  /*0fc0*/  @P1 LDG.E R4, desc[UR36][R4.64] ;  /* 0x0000002404041981 */ /* 0x008ee2000c1e1900 */
[----:B------:R-:W-:-:S04]  /*0fd0*/  UISETP.NE.U32.AND UP0, UPT, UR8, URZ, UPT ;  /* 0x0000003f0800728c */ /* 0x000fc8000bf05070 */
[----:B------:R-:W-:-:S04]  /*0fe0*/  UISETP.NE.AND.EX UP0, UPT, UR9, URZ, UPT, UP0 ;  /* 0x0000003f0900728c */ /* 0x000fc8000bf05300 */
[----:B------:R-:W-:-:S04]  /*0ff0*/  USEL UR4, UR4, 0x1, UP0 ;  /* 0x0000000104047887 */ /* 0x000fc80008000000 */
[----:B------:R-:W-:Y:S01]  /*1000*/  UIMAD UR4, UR4, UR5, URZ ;  /* 0x00000005040472a4 */ /* 0x000fe2000f8e023f */
[----:B------:R-:W-:Y:S01]  /*1010*/  IMAD.MOV.U32 R0, RZ, RZ, RZ ;  /* 0x000000ffff007224 */ /* 0x000fe200078e00ff */
        /* <DEDUP_REMOVED lines=28> */
[----:B------:R-:W-:Y:S01]  /*11e0*/  IMAD.MOV.U32 R166, RZ, RZ, RZ ;  /* 0x000000ffffa67224 */ /* 0x000fe200078e00ff */
        /* <DEDUP_REMOVED lines=26> */
[----:B------:R-:W-:Y:S02]  /*1390*/  IMAD.MOV.U32 R41, RZ, RZ, RZ ;  /* 0x000000ffff297224 */ /* 0x000fe400078e00ff */
[----:B------:R-:W-:Y:S01]  /*13a0*/  IMAD.U32 R214, RZ, RZ, UR6 ;  /* 0x00000006ffd67e24 */ /* 0x000fe2000f8e00ff */
[----:B--2---:R-:W-:Y:S02]  /*13b0*/  @P0 R2UR UR39, R2 ;  /* 0x00000000022702ca */ /* 0x004fe400000e0000 */
[----:B------:R-:W-:Y:S02]  /*13c0*/  CS2R R2, SRZ ;  /* 0x0000000000027805 */ /* 0x000fe4000001ff00 */
[----:B---3--:R-:W-:Y:S02]  /*13d0*/  @P1 R2UR UR4, R4 ;  /* 0x00000000040412ca */ /* 0x008fe400000e0000 */
[----:B------:R-:W-:Y:S01]  /*13e0*/  PLOP3.LUT P0, PT, PT, PT, PT, 0x80, 0x0 ;  /* 0x000000000000781c */ /* 0x000fe20003f0f070 */
[----:B------:R-:W-:-:S12]  /*13f0*/  @P1 BRA `(.L_x_183) ;  /* 0x0000000000381947 */ /* 0x000fd80003800000 */
[----:B------:R-:W-:Y:S02]  /*1400*/  ULDC.64 UR6, c[0x0][0xa08] ;  /* 0x0002820000067ab9 */ /* 0x000fe40000000a00 */
[----:B------:R-:W-:-:S04]  /*1410*/  ISETP.NE.U32.AND P1, PT, RZ, UR6, PT ;  /* 0x00000006ff007c0c */ /* 0x000fc8000bf25070 */
[----:B------:R-:W-:-:S13]  /*1420*/  ISETP.NE.AND.EX P1, PT, RZ, UR7, PT, P1 ;  /* 0x00000007ff007c0c */ /* 0x000fda000bf25310 */
[----:B------:R-:W-:Y:S05]  /*1430*/  @!P1 BRA `(.L_x_183) ;  /* 0x0000000000289947 */ /* 0x000fea0003800000 */
[----:B------:R-:W-:Y:S01]  /*1440*/  R2UR UR6, R215 ;  /* 0x00000000d70672ca */ /* 0x000fe200000e0000 */
[----:B------:R-:W-:-:S12]  /*1450*/  ULDC.64 UR4, c[0x0][0xa08] ;  /* 0x0002820000047ab9 */ /* 0x000fd80000000a00 */
[----:B------:R-:W-:-:S06]  /*1460*/  UIMAD.WIDE UR4, UR6, 0x4, UR4 ;  /* 0x00000004060478a5 */ /* 0x000fcc000f8e0204 */
[----:B------:R-:W-:Y:S01]  /*1470*/  MOV R4, UR4 ;  /* 0x0000000400047c02 */ /* 0x000fe20008000f00 */
[----:B------:R-:W-:-:S05]  /*1480*/  IMAD.U32 R5, RZ, RZ, UR5 ;  /* 0x00000005ff057e24 */ /* 0x000fca000f8e00ff */
[----:B------:R-:W2:Y:S04]  /*1490*/  LDG.E R7, desc[UR36][R4.64] ;  /* 0x0000002404077981 */ /* 0x000ea8000c1e1900 */
[----:B------:R-:W3:Y:S01]  /*14a0*/  LDG.E R6, desc[UR36][R4.64+0x4] ;  /* 0x0000042404067981 */ /* 0x000ee2000c1e1900 */
[----:B--2---:R-:W-:Y:S02]  /*14b0*/  R2UR UR4, R7 ;  /* 0x00000000070472ca */ /* 0x004fe400000e0000 */
[----:B---3--:R-:W-:-:S13]  /*14c0*/  R2UR UR5, R6 ;  /* 0x00000000060572ca */ /* 0x008fda00000e0000 */
[----:B------:R-:W-:-:S12]  /*14d0*/  UIADD3 UR4, -UR4, UR5, URZ ;  /* 0x0000000504047290 */ /* 0x000fd8000fffe13f */
.L_x_183:
[----:B------:R-:W-:Y:S01]  /*14e0*/  UIADD3 UR39, -UR39, UR4, URZ ;  /* 0x0000000427277290 */ /* 0x000fe2000fffe13f */
[----:B------:R-:W-:Y:S01]  /*14f0*/  IMAD.MOV.U32 R40, RZ, RZ, RZ ;  /* 0x000000ffff287224 */ /* 0x000fe200078e00ff */
[----:B------:R-:W-:Y:S02]  /*1500*/  CS2R R162, SRZ ;  /* 0x0000000000a27805 */ /* 0x000fe4000001ff00 */
[----:B------:R-:W-:Y:S01]  /*1510*/  CS2R R34, SRZ ;  /* 0x0000000000227805 */ /* 0x000fe2000001ff00 */
[----:B------:R-:W-:Y:S01]  /*1520*/  UISETP.GE.AND UP0, UPT, UR39, 0x1, UPT ;  /* 0x000000012700788c */ /* 0x000fe2000bf06270 */
[----:B------:R-:W-:Y:S01]  /*1530*/  CS2R R36, SRZ ;  /* 0x0000000000247805 */ /* 0x000fe2000001ff00 */
[----:B------:R-:W-:Y:S01]  /*1540*/  UIADD3 UR4, UR39, 0x4f, URZ ;  /* 0x0000004f27047890 */ /* 0x000fe2000fffe03f */
[----:B------:R-:W-:Y:S02]  /*1550*/  CS2R R32, SRZ ;  /* 0x0000000000207805 */ /* 0x000fe4000001ff00 */
[----:B------:R-:W-:-:S02]  /*1560*/  CS2R R164, SRZ ;  /* 0x0000000000a47805 */ /* 0x000fc4000001ff00 */
[----:B------:R-:W-:Y:S02]  /*1570*/  CS2R R26, SRZ ;  /* 0x00000000001a7805 */ /* 0x000fe4000001ff00 */
[----:B------:R-:W-:Y:S01]  /*1580*/  PLOP3.LUT P1, PT, PT, PT, UP0, 0x80, 0x0 ;  /* 0x000000000000781c */ /* 0x000fe20003f2f008 */
[----:B------:R-:W-:Y:S01]  /*1590*/  UIMAD.WIDE UR4, UR4, 0x66666667, URZ ;  /* 0x66666667040478a5 */ /* 0x000fe2000f8e023f */
[----:B------:R-:W-:Y:S02]  /*15a0*/  CS2R R28, SRZ ;  /* 0x00000000001c7805 */ /* 0x000fe4000001ff00 */
[----:B------:R-:W-:Y:S01]  /*15b0*/  CS2R R24, SRZ ;  /* 0x0000000000187805 */ /* 0x000fe2000001ff00 */
[----:B------:R-:W-:-:S04]  /*15c0*/  USHF.R.U32.HI UR60, URZ, 0x1f, UR5 ;  /* 0x0000001f3f3c7899 */ /* 0x000fc80008011605 */
[----:B------:R-:W-:-:S04]  /*15d0*/  ULEA.HI.SX32 UR60, UR5, UR60, 0x1b ;  /* 0x0000003c053c7291 */ /* 0x000fc8000f8fda3f */
[----:B------:R-:W-:Y:S08]  /*15e0*/  @!P1 BRA `(.L_x_184) ;  /* 0x00000094005c9947 */ /* 0x000ff00003800000 */
[----:B------:R-:W0:Y:S01]  /*15f0*/  SHFL.IDX PT, R0, R221, RZ, 0x1f ;  /* 0x00001fffdd007589 */ /* 0x000e2200000e0000 */
[----:B------:R-:W1:Y:S01]  /*1600*/  S2UR UR61, SR_CgaCtaId ;  /* 0x00000000003d79c3 */ /* 0x000e620000008800 */
[----:B------:R-:W-:Y:S01]  /*1610*/  UMOV UR40, 0x400 ;  /* 0x0000040000287882 */ /* 0x000fe20000000000 */
[----:B0-----:R-:W-:Y:S01]  /*1620*/  R2UR UR4, R0 ;  /* 0x00000000000472ca */ /* 0x001fe200000e0000 */
[----:B-1----:R-:W-:-:S04]  /*1630*/  ULEA UR40, UR61, UR40, 0x18 ;  /* 0x000000283d287291 */ /* 0x002fc8000f8ec03f */
[----:B------:R-:W-:-:S04]  /*1640*/  UIADD3 UR6, UR40, 0x14400, URZ ;  /* 0x0001440028067890 */ /* 0x000fc8000fffe03f */
[----:B------:R-:W-:-:S04]  /*1650*/  ULOP3.LUT UP0, URZ, UR6, 0x9f, URZ, 0xc0, !UPT ;  /* 0x0000009f063f7892 */ /* 0x000fc8000f80c03f */
[----:B------:R-:W-:Y:S02]  /*1660*/  ULEA.HI UR5, UR4, UR4, URZ, 0x1 ;  /* 0x0000000404057291 */ /* 0x000fe4000f8f083f */
[----:B------:R-:W-:Y:S02]  /*1670*/  PLOP3.LUT P0, PT, PT, PT, UP0, 0x80, 0x0 ;  /* 0x000000000000781c */ /* 0x000fe40003f0f008 */
[----:B------:R-:W-:-:S04]  /*1680*/  ULOP3.LUT UR5, UR5, 0x1e, URZ, 0xc0, !UPT ;  /* 0x0000001e05057892 */ /* 0x000fc8000f8ec03f */
[----:B------:R-:W-:-:S04]  /*1690*/  UIADD3 UR5, UR4, -UR5, URZ ;  /* 0x8000000504057290 */ /* 0x000fc8000fffe03f */
[----:B------:R-:W-:-:S04]  /*16a0*/  ULEA UR5, UR5, UR6, 0xd ;  /* 0x0000000605057291 */ /* 0x000fc8000f8e683f */
[----:B------:R-:W-:-:S04]  /*16b0*/  USHF.R.U32.HI UR5, URZ, 0x4, UR5 ;  /* 0x000000043f057899 */ /* 0x000fc80008011605 */
[----:B------:R-:W-:Y:S01]  /*16c0*/  ULOP3.LUT UR41, UR5, 0x3fff, URZ, 0xc0, !UPT ;  /* 0x00003fff05297892 */ /* 0x000fe2000f8ec03f */
[----:B------:R-:W-:Y:S11]  /*16d0*/  @!P0 BRA `(.L_x_185) ;  /* 0x0000000000408947 */ /* 0x000ff60003800000 */
[----:B------:R-:W-:Y:S01]  /*16e0*/  MOV R0, 0x0 ;  /* 0x0000000000007802 */ /* 0x000fe20000000f00 */
[----:B------:R-:W-:Y:S01]  /*16f0*/  ULDC.64 UR4, c[0x4][0xa8] ;  /* 0x01002a0000047ab9 */ /* 0x000fe20000000a00 */
[----:B------:R-:W-:Y:S01]  /*1700*/  ULDC.64 UR6, c[0x4][0x28] ;  /* 0x01000a0000067ab9 */ /* 0x000fe20000000a00 */
[----:B------:R-:W-:Y:S01]  /*1710*/  IMAD.U32 R4, RZ, RZ, UR4 ;  /* 0x00000004ff047e24 */ /* 0x000fe2000f8e00ff */
[----:B------:R0:W1:Y:S01]  /*1720*/  LDC.64 R2, c[0x4][R0] ;  /* 0x0100000000027b82 */ /* 0x0000620000000a00 */
[----:B------:R-:W-:Y:S01]  /*1730*/  IMAD.U32 R5, RZ, RZ, UR5 ;  /* 0x00000005ff057e24 */ /* 0x000fe2000f8e00ff */
[----:B------:R-:W-:Y:S01]  /*1740*/  ULDC.64 UR4, c[0x4][0xb0] ;  /* 0x01002c0000047ab9 */ /* 0x000fe20000000a00 */
[----:B------:R-:W-:Y:S01]  /*1750*/  IMAD.U32 R10, RZ, RZ, UR6 ;  /* 0x00000006ff0a7e24 */ /* 0x000fe2000f8e00ff */
[----:B------:R-:W-:Y:S01]  /*1760*/  MOV R11, UR7 ;  /* 0x00000007000b7c02 */ /* 0x000fe20008000f00 */
[----:B------:R-:W-:Y:S02]  /*1770*/  IMAD.U32 R6, RZ, RZ, UR4 ;  /* 0x00000004ff067e24 */ /* 0x000fe4000f8e00ff */
[----:B------:R-:W-:-:S02]  /*1780*/  IMAD.U32 R7, RZ, RZ, UR5 ;  /* 0x00000005ff077e24 */ /* 0x000fc4000f8e00ff */
[----:B------:R-:W-:Y:S02]  /*1790*/  IMAD.MOV.U32 R8, RZ, RZ, 0x70 ;  /* 0x00000070ff087424 */ /* 0x000fe400078e00ff */
[----:B------:R-:W-:Y:S02]  /*17a0*/  IMAD.MOV.U32 R12, RZ, RZ, 0x1 ;  /* 0x00000001ff0c7424 */ /* 0x000fe400078e00ff */
[----:B0-----:R-:W-:-:S07]  /*17b0*/  IMAD.MOV.U32 R13, RZ, RZ, RZ ;  /* 0x000000ffff0d7224 */ /* 0x001fce00078e00ff */
[----:B------:R-:W-:-:S07]  /*17c0*/  LEPC R20, `(.L_x_185) ;  /* 0x000000001014794e */ /* 0x000fce0000000000 */
[----:B-1----:R-:W-:Y:S05]  /*17d0*/  CALL.ABS.NOINC R2 ;  /* 0x0000000002007343 */ /* 0x002fea0003c00000 */
.L_x_185:
[----:B------:R-:W-:Y:S02]  /*17e0*/  R2UR UR6, R219 ;  /* 0x00000000db0672ca */ /* 0x000fe400000e0000 */
[----:B------:R-:W-:-:S11]  /*17f0*/  R2UR UR5, R226 ;  /* 0x00000000e20572ca */ /* 0x000fd600000e0000 */
[----:B------:R-:W-:Y:S02]  /*1800*/  ULEA.HI UR4, UR6, UR6, URZ, 0x1 ;  /* 0x0000000606047291 */ /* 0x000fe4000f8f083f */
[----:B------:R-:W-:Y:S02]  /*1810*/  IMAD.U32 R2, RZ, RZ, UR5 ;  /* 0x00000005ff027e24 */ /* 0x000fe4000f8e00ff */
[----:B------:R-:W-:-:S03]  /*1820*/  ULOP3.LUT UR4, UR4, 0xfffffffe, URZ, 0xc0, !UPT ;  /* 0xfffffffe04047892 */ /* 0x000fc6000f8ec03f */
[----:B------:R-:W-:Y:S01]  /*1830*/  ISETP.NE.AND P0, PT, R2, 0x3, PT ;  /* 0x000000030200780c */ /* 0x000fe20003f05270 */
[----:B------:R-:W-:-:S06]  /*1840*/  UIADD3 UR4, UR6, -UR4, URZ ;  /* 0x8000000406047290 */ /* 0x000fcc000fffe03f */
[----:B------:R-:W-:-:S05]  /*1850*/  IMAD.U32 R0, RZ, RZ, UR4 ;  /* 0x00000004ff007e24 */ /* 0x000fca000f8e00ff */
[----:B------:R-:W-:-:S04]  /*1860*/  SHF.L.U32 R0, R0, 0x1f, RZ ;  /* 0x0000001f00007819 */ /* 0x000fc800000006ff */
[----:B------:R-:W0:Y:S02]  /*1870*/  SYNCS.PHASECHK.TRANS64.TRYWAIT P1, [UR40+0x38800], R0 ;  /* 0x03880000ff0075a7 */ /* 0x000e240008020168 */
[----:B0-----:R-:W-:Y:S05]  /*1880*/  @!P1 BRA `(.L_x_186) ;  /* 0x0000011800009947 */ /* 0x001fea0003800000 */
.L_x_317:
[----:B------:R-:W-:Y:S05]  /*1890*/  @!P0 BRA `(.L_x_187) ;  /* 0x0000000000048947 */ /* 0x000fea0003800000 */
[----:B------:R-:W-:Y:S01]  /*18a0*/  BPT.TRAP 0x1 ;  /* 0x000000040000795c */ /* 0x000fe20000300000 */
.L_x_187:
        /* <DEDUP_REMOVED lines=8> */
.L_x_188:
[----:B------:R-:W-:Y:S01]  /*1930*/  MOV R151, RZ ;  /* 0x000000ff00977202 */ /* 0x000fe20000000f00 */
[----:B-1----:R-:W-:Y:S06]  /*1940*/  @P1 BRA `(.L_x_189) ;  /* 0x0000000000081947 */ /* 0x002fec0003800000 */
[----:B------:R-:W1:Y:S02]  /*1950*/  SYNCS.PHASECHK.TRANS64.TRYWAIT P1, [R0+URZ+0x38830], R3 ;  /* 0x03883003000075a7 */ /* 0x000e64000802017f */
[----:B-1----:R-:W-:Y:S05]  /*1960*/  @!P1 BRA `(.L_x_190) ;  /* 0x0000011400e09947 */ /* 0x002fea0003800000 */
.L_x_189:
        /* <DEDUP_REMOVED lines=19> */
[----:B------:R-:W-:Y:S01]  /*1aa0*/  IMAD.U32 R19, RZ, RZ, UR4 ;  /* 0x00000004ff137e24 */ /* 0x000fe2000f8e00ff */
        /* <DEDUP_REMOVED lines=250> */
[----:B------:R-:W-:Y:S01]  /*2a50*/  IMAD.U32 R7, RZ, RZ, UR13 ;  /* 0x0000000dff077e24 */ /* 0x000fe2000f8e00ff */
        /* <DEDUP_REMOVED lines=308> */
.L_x_191:
        /* <DEDUP_REMOVED lines=161> */
[----:B------:R-:W-:Y:S01]  /*47b0*/  FSEL R26, R26, -INF , P4 ;  /* 0xff8000001a1a7808 */ /* 0x000fe20002000000 */
[----:B------:R-:W0:Y:S01]  /*47c0*/  SHFL.BFLY PT, R2, R5, 0x2, 0x1f ;  /* 0x0c401f0005027f89 */ /* 0x000e2200000e0000 */
[----:B------:R-:W-:Y:S01]  /*47d0*/  FSEL R27, R27, -INF , P3 ;  /* 0xff8000001b1b7808 */ /* 0x000fe20001800000 */
[--C-:B------:R-:W-:Y:S01]  /*47e0*/  IMAD.MOV.U32 R65, RZ, RZ, R151.reuse ;  /* 0x000000ffff417224 */ /* 0x100fe200078e0097 */
[----:B------:R-:W-:Y:S01]  /*47f0*/  FSEL R30, R30, -INF , P2 ;  /* 0xff8000001e1e7808 */ /* 0x000fe20001000000 */
[----:B------:R-:W-:Y:S01]  /*4800*/  IMAD.MOV.U32 R64, RZ, RZ, R151 ;  /* 0x000000ffff407224 */ /* 0x000fe200078e0097 */
[----:B------:R-:W-:-:S02]  /*4810*/  FSEL R31, R31, -INF , P1 ;  /* 0xff8000001f1f7808 */ /* 0x000fc40000800000 */
[-C--:B------:R-:W-:Y:S02]  /*4820*/  MOV R134, R151.reuse ;  /* 0x0000009700867202 */ /* 0x080fe40000000f00 */
[-C--:B------:R-:W-:Y:S02]  /*4830*/  MOV R126, R151.reuse ;  /* 0x00000097007e7202 */ /* 0x080fe40000000f00 */
[-C--:B------:R-:W-:Y:S02]  /*4840*/  MOV R118, R151.reuse ;  /* 0x0000009700767202 */ /* 0x080fe40000000f00 */
[-C--:B------:R-:W-:Y:S02]  /*4850*/  MOV R110, R151.reuse ;  /* 0x00000097006e7202 */ /* 0x080fe40000000f00 */
[-C--:B------:R-:W-:Y:S02]  /*4860*/  MOV R102, R151.reuse ;  /* 0x0000009700667202 */ /* 0x080fe40000000f00 */
[----:B------:R-:W-:-:S02]  /*4870*/  MOV R94, R151 ;  /* 0x00000097005e7202 */ /* 0x000fc40000000f00 */
[-C--:B------:R-:W-:Y:S02]  /*4880*/  MOV R86, R151.reuse ;  /* 0x0000009700567202 */ /* 0x080fe40000000f00 */
[-C--:B------:R-:W-:Y:S02]  /*4890*/  MOV R78, R151.reuse ;  /* 0x00000097004e7202 */ /* 0x080fe40000000f00 */
[----:B------:R-:W-:Y:S02]  /*48a0*/  MOV R70, R151 ;  /* 0x0000009700467202 */ /* 0x000fe40000000f00 */
[----:B0-----:R-:W-:-:S05]  /*48b0*/  FMNMX.FTZ R18, R5, R2, !PT ;  /* 0x0000000205127209 */ /* 0x001fca0007810000 */
[----:B------:R-:W0:Y:S02]  /*48c0*/  SHFL.BFLY PT, R3, R18, 0x1, 0x1f ;  /* 0x0c201f0012037f89 */ /* 0x000e2400000e0000 */
[----:B0-----:R-:W-:Y:S02]  /*48d0*/  FMNMX.FTZ R4, R18, R3, !PT ;  /* 0x0000000312047209 */ /* 0x001fe40007810000 */
[----:B------:R-:W-:Y:S02]  /*48e0*/  FMNMX.FTZ R3, R58, R59, !PT ;  /* 0x0000003b3a037209 */ /* 0x000fe40007810000 */
        /* <DEDUP_REMOVED lines=28> */
[--C-:B------:R-:W-:Y:S01]  /*4ab0*/  FFMA.FTZ R36, R36, UR5, -R20.reuse ;  /* 0x0000000524247c23 */ /* 0x100fe20008010814 */
[--C-:B------:R-:W-:Y:S01]  /*4ac0*/  FFMA.FTZ R37, R37, UR5, -R20.reuse ;  /* 0x0000000525257c23 */ /* 0x100fe20008010814 */
[----:B------:R-:W-:Y:S01]  /*4ad0*/  FMNMX.FTZ R3, R43, R2, !PT ;  /* 0x000000022b037209 */ /* 0x000fe20007810000 */
[--C-:B------:R-:W-:Y:S01]  /*4ae0*/  FFMA.FTZ R24, R24, UR5, -R20.reuse ;  /* 0x0000000518187c23 */ /* 0x100fe20008010814 */
[--C-:B------:R-:W-:Y:S01]  /*4af0*/  FFMA.FTZ R25, R25, UR5, -R20.reuse ;  /* 0x0000000519197c23 */ /* 0x100fe20008010814 */
[--C-:B------:R-:W-:Y:S01]  /*4b00*/  FFMA.FTZ R28, R28, UR5, -R20.reuse ;  /* 0x000000051c1c7c23 */ /* 0x100fe20008010814 */
[----:B------:R-:W-:Y:S01]  /*4b10*/  FMNMX.FTZ R2, R46, R3, !PT ;  /* 0x000000032e027209 */ /* 0x000fe20007810000 */
[----:B------:R-:W2:Y:S01]  /*4b20*/  MUFU.EX2 R61, R61 ;  /* 0x0000003d003d7308 */ /* 0x000ea20000000800 */
[----:B0-----:R-:W-:Y:S01]  /*4b30*/  FADD.FTZ R21, R56, R57 ;  /* 0x0000003938157221 */ /* 0x001fe20000010000 */
[----:B------:R-:W-:Y:S01]  /*4b40*/  FFMA.FTZ R20, R29, UR5, -R20 ;  /* 0x000000051d147c23 */ /* 0x000fe20008010814 */
[----:B------:R-:W-:-:S02]  /*4b50*/  FMNMX.FTZ R3, R47, R2, !PT ;  /* 0x000000022f037209 */ /* 0x000fc40007810000 */
[----:B------:R-:W-:Y:S01]  /*4b60*/  F2FP.F16.F32.PACK_AB R208, R57, R56 ;  /* 0x0000003839d0723e */ /* 0x000fe200000000ff */
[----:B------:R-:W-:Y:S01]  /*4b70*/  IMAD.MOV.U32 R57, RZ, RZ, R151 ;  /* 0x000000ffff397224 */ /* 0x000fe200078e0097 */
[----:B------:R-:W-:Y:S01]  /*4b80*/  FMNMX.FTZ R2, R34, R3, !PT ;  /* 0x0000000322027209 */ /* 0x000fe20007810000 */
[----:B------:R-:W0:Y:S01]  /*4b90*/  MUFU.EX2 R48, R48 ;  /* 0x0000003000307308 */ /* 0x000e220000000800 */
[----:B-1----:R-:W-:Y:S01]  /*4ba0*/  FADD.FTZ R18, R60, R21 ;  /* 0x000000153c127221 */ /* 0x002fe20000010000 */
[----:B------:R-:W-:Y:S01]  /*4bb0*/  IMAD.MOV.U32 R56, RZ, RZ, R151 ;  /* 0x000000ffff387224 */ /* 0x000fe200078e0097 */
[----:B------:R-:W-:-:S04]  /*4bc0*/  FMNMX.FTZ R3, R35, R2, !PT ;  /* 0x0000000223037209 */ /* 0x000fc80007810000 */
[----:B------:R-:W-:Y:S01]  /*4bd0*/  FMNMX.FTZ R2, R38, R3, !PT ;  /* 0x0000000326027209 */ /* 0x000fe20007810000 */
[----:B------:R-:W1:Y:S01]  /*4be0*/  MUFU.EX2 R49, R49 ;  /* 0x0000003100317308 */ /* 0x000e620000000800 */
[C---:B--2---:R-:W-:Y:S01]  /*4bf0*/  FADD.FTZ R21, R61.reuse, R18 ;  /* 0x000000123d157221 */ /* 0x044fe20000010000 */
[----:B------:R-:W-:Y:S01]  /*4c00*/  F2FP.F16.F32.PACK_AB R210, R61, R60 ;  /* 0x0000003c3dd2723e */ /* 0x000fe200000000ff */
[--C-:B------:R-:W-:Y:S01]  /*4c10*/  IMAD.MOV.U32 R61, RZ, RZ, R151.reuse ;  /* 0x000000ffff3d7224 */ /* 0x100fe200078e0097 */
[----:B------:R-:W-:Y:S01]  /*4c20*/  FMNMX.FTZ R3, R39, R2, !PT ;  /* 0x0000000227037209 */ /* 0x000fe20007810000 */
[----:B------:R-:W-:-:S03]  /*4c30*/  IMAD.MOV.U32 R60, RZ, RZ, R151 ;  /* 0x000000ffff3c7224 */ /* 0x000fc600078e0097 */
[----:B------:R-:W-:Y:S01]  /*4c40*/  FMNMX.FTZ R2, R26, R3, !PT ;  /* 0x000000031a027209 */ /* 0x000fe20007810000 */
[----:B------:R-:W-:Y:S01]  /*4c50*/  MUFU.EX2 R52, R52 ;  /* 0x0000003400347308 */ /* 0x000fe20000000800 */
[----:B0-----:R-:W-:Y:S02]  /*4c60*/  FADD.FTZ R18, R48, R21 ;  /* 0x0000001530127221 */ /* 0x001fe40000010000 */
[----:B------:R-:W-:-:S04]  /*4c70*/  FMNMX.FTZ R3, R27, R2, !PT ;  /* 0x000000021b037209 */ /* 0x000fc80007810000 */
[----:B------:R-:W-:Y:S01]  /*4c80*/  FMNMX.FTZ R2, R30, R3, !PT ;  /* 0x000000031e027209 */ /* 0x000fe20007810000 */
[----:B------:R-:W0:Y:S01]  /*4c90*/  MUFU.EX2 R53, R53 ;  /* 0x0000003500357308 */ /* 0x000e220000000800 */
[C---:B-1----:R-:W-:Y:S01]  /*4ca0*/  FADD.FTZ R29, R49.reuse, R18 ;  /* 0x00000012311d7221 */ /* 0x042fe20000010000 */
[----:B------:R-:W-:Y:S01]  /*4cb0*/  F2FP.F16.F32.PACK_AB R204, R49, R48 ;  /* 0x0000003031cc723e */ /* 0x000fe200000000ff */
[--C-:B------:R-:W-:Y:S01]  /*4cc0*/  IMAD.MOV.U32 R49, RZ, RZ, R151.reuse ;  /* 0x000000ffff317224 */ /* 0x100fe200078e0097 */
[----:B------:R-:W-:Y:S01]  /*4cd0*/  FMNMX.FTZ R2, R31, R2, !PT ;  /* 0x000000021f027209 */ /* 0x000fe20007810000 */
[----:B------:R-:W-:-:S03]  /*4ce0*/  IMAD.MOV.U32 R48, RZ, RZ, R151 ;  /* 0x000000ffff307224 */ /* 0x000fc600078e0097 */
[----:B------:R-:W-:Y:S01]  /*4cf0*/  MUFU.EX2 R40, R40 ;  /* 0x0000002800287308 */ /* 0x000fe20000000800 */
[----:B------:R-:W1:Y:S07]  /*4d00*/  SHFL.BFLY PT, R3, R2, 0x2, 0x1f ;  /* 0x0c401f0002037f89 */ /* 0x000e6e00000e0000 */
[----:B------:R-:W2:Y:S01]  /*4d10*/  MUFU.EX2 R41, R41 ;  /* 0x0000002900297308 */ /* 0x000ea20000000800 */
[----:B0-----:R-:W-:-:S07]  /*4d20*/  F2FP.F16.F32.PACK_AB R206, R53, R52 ;  /* 0x0000003435ce723e */ /* 0x001fce00000000ff */
[----:B------:R-:W-:Y:S08]  /*4d30*/  MUFU.EX2 R44, R44 ;  /* 0x0000002c002c7308 */ /* 0x000ff00000000800 */
[----:B------:R-:W0:Y:S01]  /*4d40*/  MUFU.EX2 R45, R45 ;  /* 0x0000002d002d7308 */ /* 0x000e220000000800 */
[----:B-1----:R-:W-:Y:S02]  /*4d50*/  FMNMX.FTZ R5, R2, R3, !PT ;  /* 0x0000000302057209 */ /* 0x002fe40007810000 */
[----:B--2---:R-:W-:-:S03]  /*4d60*/  F2FP.F16.F32.PACK_AB R200, R41, R40 ;  /* 0x0000002829c8723e */ /* 0x004fc600000000ff */
[----:B------:R-:W1:Y:S02]  /*4d70*/  SHFL.BFLY PT, R2, R5, 0x1, 0x1f ;  /* 0x0c201f0005027f89 */ /* 0x000e6400000e0000 */
[----:B------:R-:W-:Y:S08]  /*4d80*/  MUFU.EX2 R32, R32 ;  /* 0x0000002000207308 */ /* 0x000ff00000000800 */
[----:B------:R-:W2:Y:S01]  /*4d90*/  MUFU.EX2 R33, R33 ;  /* 0x0000002100217308 */ /* 0x000ea20000000800 */
[----:B0-----:R-:W-:-:S07]  /*4da0*/  F2FP.F16.F32.PACK_AB R202, R45, R44 ;  /* 0x0000002c2dca723e */ /* 0x001fce00000000ff */
[----:B------:R-:W-:Y:S01]  /*4db0*/  MUFU.EX2 R36, R36 ;  /* 0x0000002400247308 */ /* 0x000fe20000000800 */
[----:B-1----:R-:W-:-:S07]  /*4dc0*/  FMNMX.FTZ R3, R5, R2, !PT ;  /* 0x0000000205037209 */ /* 0x002fce0007810000 */
[----:B------:R0:W-:Y:S01]  /*4dd0*/  MUFU.EX2 R5, R20 ;  /* 0x0000001400057308 */ /* 0x0001e20000000800 */
[----:B--2---:R-:W-:Y:S01]  /*4de0*/  F2FP.F16.F32.PACK_AB R196, R33, R32 ;  /* 0x0000002021c4723e */ /* 0x004fe200000000ff */
[C---:B------:R-:W-:Y:S01]  /*4df0*/  FMUL.FTZ R2, R3.reuse, UR5 ;  /* 0x0000000503027c20 */ /* 0x040fe20008410000 */
[----:B------:R-:W-:-:S04]  /*4e00*/  FSETP.NEU.FTZ.AND P1, PT, R3, -INF , PT ;  /* 0xff8000000300780b */ /* 0x000fc80003f3d000 */
[----:B------:R-:W-:Y:S01]  /*4e10*/  FSEL R2, R2, RZ, P1 ;  /* 0x000000ff02027208 */ /* 0x000fe20000800000 */
[----:B0-----:R-:W-:Y:S01]  /*4e20*/  FADD.FTZ R20, R52, R29 ;  /* 0x0000001d34147221 */ /* 0x001fe20000010000 */
[----:B------:R-:W0:Y:S01]  /*4e30*/  MUFU.EX2 R37, R37 ;  /* 0x0000002500257308 */ /* 0x000e220000000800 */
[----:B------:R-:W-:Y:S01]  /*4e40*/  PLOP3.LUT P1, PT, PT, PT, UP0, 0x80, 0x0 ;  /* 0x000000000000781c */ /* 0x000fe20003f2f008 */
[----:B------:R-:W-:Y:S02]  /*4e50*/  IMAD.MOV.U32 R52, RZ, RZ, R151 ;  /* 0x000000ffff347224 */ /* 0x000fe400078e0097 */
[--C-:B------:R-:W-:Y:S01]  /*4e60*/  FFMA.FTZ R58, R58, UR5, -R2.reuse ;  /* 0x000000053a3a7c23 */ /* 0x100fe20008010802 */
        /* <DEDUP_REMOVED lines=9> */
[----:B------:R-:W-:Y:S01]  /*4f00*/  FFMA.FTZ R43, R43, UR5, -R2 ;  /* 0x000000052b2b7c23 */ /* 0x000fe20008010802 */
[----:B------:R-:W-:Y:S01]  /*4f10*/  FADD.FTZ R29, R53, R20 ;  /* 0x00000014351d7221 */ /* 0x000fe20000010000 */
[--C-:B------:R-:W-:Y:S01]  /*4f20*/  FFMA.FTZ R46, R46, UR5, -R2.reuse ;  /* 0x000000052e2e7c23 */ /* 0x100fe20008010802 */
[--C-:B------:R-:W-:Y:S01]  /*4f30*/  FFMA.FTZ R47, R47, UR5, -R2.reuse ;  /* 0x000000052f2f7c23 */ /* 0x100fe20008010802 */
[----:B------:R-:W1:Y:S01]  /*4f40*/  MUFU.EX2 R59, R59 ;  /* 0x0000003b003b7308 */ /* 0x000e620000000800 */
[----:B------:R-:W-:Y:S01]  /*4f50*/  FADD.FTZ R20, R40, R29 ;  /* 0x0000001d28147221 */ /* 0x000fe20000010000 */
[--C-:B------:R-:W-:Y:S01]  /*4f60*/  FFMA.FTZ R34, R34, UR5, -R2.reuse ;  /* 0x0000000522227c23 */ /* 0x100fe20008010802 */
[--C-:B------:R-:W-:Y:S01]  /*4f70*/  FFMA.FTZ R35, R35, UR5, -R2.reuse ;  /* 0x0000000523237c23 */ /* 0x100fe20008010802 */
[----:B------:R-:W-:Y:S01]  /*4f80*/  FFMA.FTZ R38, R38, UR5, -R2 ;  /* 0x0000000526267c23 */ /* 0x000fe20008010802 */
[----:B------:R-:W-:Y:S01]  /*4f90*/  FADD.FTZ R29, R41, R20 ;  /* 0x00000014291d7221 */ /* 0x000fe20000010000 */
[--C-:B------:R-:W-:Y:S01]  /*4fa0*/  FFMA.FTZ R39, R39, UR5, -R2.reuse ;  /* 0x0000000527277c23 */ /* 0x100fe20008010802 */
[--C-:B------:R-:W-:Y:S01]  /*4fb0*/  FFMA.FTZ R26, R26, UR5, -R2.reuse ;  /* 0x000000051a1a7c23 */ /* 0x100fe20008010802 */
[----:B------:R-:W2:Y:S01]  /*4fc0*/  MUFU.EX2 R62, R62 ;  /* 0x0000003e003e7308 */ /* 0x000ea20000000800 */
[----:B------:R-:W-:Y:S01]  /*4fd0*/  FADD.FTZ R0, R44, R29 ;  /* 0x0000001d2c007221 */ /* 0x000fe20000010000 */
[--C-:B------:R-:W-:Y:S01]  /*4fe0*/  FFMA.FTZ R27, R27, UR5, -R2.reuse ;  /* 0x000000051b1b7c23 */ /* 0x100fe20008010802 */
[--C-:B------:R-:W-:Y:S01]  /*4ff0*/  FFMA.FTZ R30, R30, UR5, -R2.reuse ;  /* 0x000000051e1e7c23 */ /* 0x100fe20008010802 */
[----:B------:R-:W-:Y:S01]  /*5000*/  FFMA.FTZ R2, R31, UR5, -R2 ;  /* 0x000000051f027c23 */ /* 0x000fe20008010802 */
[----:B------:R-:W-:Y:S01]  /*5010*/  FADD.FTZ R29, R45, R0 ;  /* 0x000000002d1d7221 */ /* 0x000fe20000010000 */
[----:B0-----:R-:W-:Y:S01]  /*5020*/  F2FP.F16.F32.PACK_AB R198, R37, R36 ;  /* 0x0000002425c6723e */ /* 0x001fe200000000ff */
[----:B------:R-:W-:Y:S01]  /*5030*/  IMAD.MOV.U32 R53, RZ, RZ, R151 ;  /* 0x000000ffff357224 */ /* 0x000fe200078e0097 */
[----:B------:R-:W0:Y:S01]  /*5040*/  MUFU.EX2 R63, R63 ;  /* 0x0000003f003f7308 */ /* 0x000e220000000800 */
[----:B-1----:R-:W-:Y:S01]  /*5050*/  FADD.FTZ R21, R58, R59 ;  /* 0x0000003b3a157221 */ /* 0x002fe20000010000 */
[----:B------:R-:W-:Y:S01]  /*5060*/  F2FP.F16.F32.PACK_AB R209, R59, R58 ;  /* 0x0000003a3bd1723e */ /* 0x000fe200000000ff */
[----:B------:R-:W-:-:S02]  /*5070*/  IMAD.MOV.U32 R59, RZ, RZ, R151 ;  /* 0x000000ffff3b7224 */ /* 0x000fc400078e0097 */
[--C-:B------:R-:W-:Y:S02]  /*5080*/  IMAD.MOV.U32 R58, RZ, RZ, R151.reuse ;  /* 0x000000ffff3a7224 */ /* 0x100fe400078e0097 */
[----:B------:R-:W-:Y:S01]  /*5090*/  IMAD.MOV.U32 R45, RZ, RZ, R151 ;  /* 0x000000ffff2d7224 */ /* 0x000fe200078e0097 */
[----:B------:R-:W1:Y:S01]  /*50a0*/  MUFU.EX2 R50, R50 ;  /* 0x0000003200327308 */ /* 0x000e620000000800 */
[----:B--2---:R-:W-:Y:S01]  /*50b0*/  FADD.FTZ R18, R62, R21 ;  /* 0x000000153e127221 */ /* 0x004fe20000010000 */
[--C-:B------:R-:W-:Y:S02]  /*50c0*/  IMAD.MOV.U32 R44, RZ, RZ, R151.reuse ;  /* 0x000000ffff2c7224 */ /* 0x100fe400078e0097 */
[--C-:B------:R-:W-:Y:S02]  /*50d0*/  IMAD.MOV.U32 R41, RZ, RZ, R151.reuse ;  /* 0x000000ffff297224 */ /* 0x100fe400078e0097 */
[--C-:B------:R-:W-:Y:S02]  /*50e0*/  IMAD.MOV.U32 R40, RZ, RZ, R151.reuse ;  /* 0x000000ffff287224 */ /* 0x100fe400078e0097 */
[----:B------:R-:W2:Y:S01]  /*50f0*/  MUFU.EX2 R51, R51 ;  /* 0x0000003300337308 */ /* 0x000ea20000000800 */
[C---:B0-----:R-:W-:Y:S01]  /*5100*/  FADD.FTZ R21, R63.reuse, R18 ;  /* 0x000000123f157221 */ /* 0x041fe20000010000 */
[----:B------:R-:W-:Y:S01]  /*5110*/  F2FP.F16.F32.PACK_AB R211, R63, R62 ;  /* 0x0000003e3fd3723e */ /* 0x000fe200000000ff */
[--C-:B------:R-:W-:Y:S01]  /*5120*/  IMAD.MOV.U32 R63, RZ, RZ, R151.reuse ;  /* 0x000000ffff3f7224 */ /* 0x100fe200078e0097 */
[----:B------:R-:W-:Y:S01]  /*5130*/  MOV R62, R151 ;  /* 0x00000097003e7202 */ /* 0x000fe20000000f00 */
[----:B------:R-:W-:-:S03]  /*5140*/  IMAD.MOV.U32 R31, RZ, RZ, R151 ;  /* 0x000000ffff1f7224 */ /* 0x000fc600078e0097 */
[----:B------:R-:W0:Y:S01]  /*5150*/  MUFU.EX2 R54, R54 ;  /* 0x0000003600367308 */ /* 0x000e220000000800 */
[----:B-1----:R-:W-:-:S07]  /*5160*/  FADD.FTZ R18, R50, R21 ;  /* 0x0000001532127221 */ /* 0x002fce0000010000 */
[----:B------:R-:W1:Y:S01]  /*5170*/  MUFU.EX2 R55, R55 ;  /* 0x0000003700377308 */ /* 0x000e620000000800 */
[C---:B--2---:R-:W-:Y:S01]  /*5180*/  FADD.FTZ R21, R51.reuse, R18 ;  /* 0x0000001233157221 */ /* 0x044fe20000010000 */
[----:B------:R-:W-:Y:S01]  /*5190*/  F2FP.F16.F32.PACK_AB R205, R51, R50 ;  /* 0x0000003233cd723e */ /* 0x000fe200000000ff */
[--C-:B------:R-:W-:Y:S02]  /*51a0*/  IMAD.MOV.U32 R51, RZ, RZ, R151.reuse ;  /* 0x000000ffff337224 */ /* 0x100fe400078e0097 */
[----:B------:R-:W-:-:S03]  /*51b0*/  IMAD.MOV.U32 R50, RZ, RZ, R151 ;  /* 0x000000ffff327224 */ /* 0x000fc600078e0097 */
[----:B------:R-:W2:Y:S01]  /*51c0*/  MUFU.EX2 R42, R42 ;  /* 0x0000002a002a7308 */ /* 0x000ea20000000800 */
[----:B0-----:R-:W-:-:S07]  /*51d0*/  FADD.FTZ R18, R54, R21 ;  /* 0x0000001536127221 */ /* 0x001fce0000010000 */
[----:B------:R-:W0:Y:S01]  /*51e0*/  MUFU.EX2 R43, R43 ;  /* 0x0000002b002b7308 */ /* 0x000e220000000800 */
[C---:B-1----:R-:W-:Y:S01]  /*51f0*/  FADD.FTZ R21, R55.reuse, R18 ;  /* 0x0000001237157221 */ /* 0x042fe20000010000 */
[----:B------:R-:W-:Y:S01]  /*5200*/  FADD.FTZ R18, R32, R29 ;  /* 0x0000001d20127221 */ /* 0x000fe20000010000 */
[----:B------:R-:W-:Y:S01]  /*5210*/  F2FP.F16.F32.PACK_AB R207, R55, R54 ;  /* 0x0000003637cf723e */ /* 0x000fe200000000ff */
[--C-:B------:R-:W-:Y:S01]  /*5220*/  IMAD.MOV.U32 R55, RZ, RZ, R151.reuse ;  /* 0x000000ffff377224 */ /* 0x100fe200078e0097 */
[----:B------:R-:W-:Y:S01]  /*5230*/  MOV R54, R151 ;  /* 0x0000009700367202 */ /* 0x000fe20000000f00 */
[----:B------:R-:W-:Y:S01]  /*5240*/  FADD.FTZ R29, R33, R18 ;  /* 0x00000012211d7221 */ /* 0x000fe20000010000 */
[----:B------:R-:W-:Y:S01]  /*5250*/  IMAD.MOV.U32 R33, RZ, RZ, R151 ;  /* 0x000000ffff217224 */ /* 0x000fe200078e0097 */
[----:B------:R-:W1:Y:S01]  /*5260*/  MUFU.EX2 R46, R46 ;  /* 0x0000002e002e7308 */ /* 0x000e620000000800 */
[----:B--2---:R-:W-:Y:S01]  /*5270*/  FADD.FTZ R0, R42, R21 ;  /* 0x000000152a007221 */ /* 0x004fe20000010000 */
[----:B------:R-:W-:Y:S01]  /*5280*/  FADD.FTZ R18, R36, R29 ;  /* 0x0000001d24127221 */ /* 0x000fe20000010000 */
[----:B------:R-:W-:-:S02]  /*5290*/  IMAD.MOV.U32 R36, RZ, RZ, R151 ;  /* 0x000000ffff247224 */ /* 0x000fc400078e0097 */
[--C-:B------:R-:W-:Y:S02]  /*52a0*/  IMAD.MOV.U32 R32, RZ, RZ, R151.reuse ;  /* 0x000000ffff207224 */ /* 0x100fe400078e0097 */
[----:B------:R-:W-:Y:S01]  /*52b0*/  FADD.FTZ R29, R37, R18 ;  /* 0x00000012251d7221 */ /* 0x000fe20000010000 */
[--C-:B------:R-:W-:Y:S01]  /*52c0*/  IMAD.MOV.U32 R37, RZ, RZ, R151.reuse ;  /* 0x000000ffff257224 */ /* 0x100fe200078e0097 */
[----:B------:R-:W2:Y:S01]  /*52d0*/  MUFU.EX2 R47, R47 ;  /* 0x0000002f002f7308 */ /* 0x000ea20000000800 */
[C---:B0-----:R-:W-:Y:S01]  /*52e0*/  FADD.FTZ R21, R43.reuse, R0 ;  /* 0x000000002b157221 */ /* 0x041fe20000010000 */
[----:B------:R-:W-:Y:S01]  /*52f0*/  F2FP.F16.F32.PACK_AB R201, R43, R42 ;  /* 0x0000002a2bc9723e */ /* 0x000fe200000000ff */
[--C-:B------:R-:W-:Y:S02]  /*5300*/  IMAD.MOV.U32 R43, RZ, RZ, R151.reuse ;  /* 0x000000ffff2b7224 */ /* 0x100fe400078e0097 */
[----:B------:R-:W-:-:S03]  /*5310*/  IMAD.MOV.U32 R42, RZ, RZ, R151 ;  /* 0x000000ffff2a7224 */ /* 0x000fc600078e0097 */
[----:B------:R-:W0:Y:S01]  /*5320*/  MUFU.EX2 R34, R34 ;  /* 0x0000002200227308 */ /* 0x000e220000000800 */
[----:B-1----:R-:W-:-:S07]  /*5330*/  FADD.FTZ R0, R46, R21 ;  /* 0x000000152e007221 */ /* 0x002fce0000010000 */
[----:B------:R-:W1:Y:S01]  /*5340*/  MUFU.EX2 R35, R35 ;  /* 0x0000002300237308 */ /* 0x000e620000000800 */
[C---:B--2---:R-:W-:Y:S01]  /*5350*/  FADD.FTZ R21, R47.reuse, R0 ;  /* 0x000000002f157221 */ /* 0x044fe20000010000 */
[----:B------:R-:W-:Y:S01]  /*5360*/  F2FP.F16.F32.PACK_AB R203, R47, R46 ;  /* 0x0000002e2fcb723e */ /* 0x000fe200000000ff */
[----:B------:R-:W-:Y:S01]  /*5370*/  IMAD.MOV.U32 R47, RZ, RZ, R151 ;  /* 0x000000ffff2f7224 */ /* 0x000fe200078e0097 */
[----:B------:R-:W-:-:S04]  /*5380*/  MOV R46, R151 ;  /* 0x00000097002e7202 */ /* 0x000fc80000000f00 */
[----:B------:R-:W2:Y:S01]  /*5390*/  MUFU.EX2 R24, R24 ;  /* 0x0000001800187308 */ /* 0x000ea20000000800 */
[----:B0-----:R-:W-:-:S07]  /*53a0*/  FADD.FTZ R0, R34, R21 ;  /* 0x0000001522007221 */ /* 0x001fce0000010000 */
[----:B------:R-:W0:Y:S01]  /*53b0*/  MUFU.EX2 R38, R38 ;  /* 0x0000002600267308 */ /* 0x000e220000000800 */
[C---:B-1----:R-:W-:Y:S01]  /*53c0*/  FADD.FTZ R21, R35.reuse, R0 ;  /* 0x0000000023157221 */ /* 0x042fe20000010000 */
[----:B------:R-:W-:Y:S01]  /*53d0*/  F2FP.F16.F32.PACK_AB R197, R35, R34 ;  /* 0x0000002223c5723e */ /* 0x000fe200000000ff */
[--C-:B------:R-:W-:Y:S02]  /*53e0*/  IMAD.MOV.U32 R35, RZ, RZ, R151.reuse ;  /* 0x000000ffff237224 */ /* 0x100fe400078e0097 */
[----:B------:R-:W-:-:S03]  /*53f0*/  IMAD.MOV.U32 R34, RZ, RZ, R151 ;  /* 0x000000ffff227224 */ /* 0x000fc600078e0097 */
[----:B------:R-:W1:Y:S01]  /*5400*/  MUFU.EX2 R25, R25 ;  /* 0x0000001900197308 */ /* 0x000e620000000800 */
[----:B--2---:R-:W-:-:S07]  /*5410*/  FADD.FTZ R18, R24, R29 ;  /* 0x0000001d18127221 */ /* 0x004fce0000010000 */
        /* <DEDUP_REMOVED lines=8> */
[C---:B--2---:R-:W-:Y:S01]  /*54a0*/  FADD.FTZ R21, R39.reuse, R0 ;  /* 0x0000000027157221 */ /* 0x044fe20000010000 */
[----:B------:R-:W-:Y:S01]  /*54b0*/  F2FP.F16.F32.PACK_AB R199, R39, R38 ;  /* 0x0000002627c7723e */ /* 0x000fe200000000ff */
[----:B------:R-:W-:Y:S01]  /*54c0*/  IMAD.MOV.U32 R39, RZ, RZ, R151 ;  /* 0x000000ffff277224 */ /* 0x000fe200078e0097 */
[----:B------:R-:W-:-:S04]  /*54d0*/  MOV R38, R151 ;  /* 0x0000009700267202 */ /* 0x000fc80000000f00 */
[----:B------:R-:W2:Y:S01]  /*54e0*/  MUFU.EX2 R27, R27 ;  /* 0x0000001b001b7308 */ /* 0x000ea20000000800 */
[----:B0-----:R-:W-:Y:S01]  /*54f0*/  FADD.FTZ R18, R28, R29 ;  /* 0x0000001d1c127221 */ /* 0x001fe20000010000 */
[C---:B------:R-:W-:Y:S01]  /*5500*/  F2FP.F16.F32.PACK_AB R194, R5.reuse, R28 ;  /* 0x0000001c05c2723e */ /* 0x040fe200000000ff */
[--C-:B------:R-:W-:Y:S02]  /*5510*/  IMAD.MOV.U32 R29, RZ, RZ, R151.reuse ;  /* 0x000000ffff1d7224 */ /* 0x100fe400078e0097 */
[----:B------:R-:W-:Y:S01]  /*5520*/  FADD.FTZ R18, R5, R18 ;  /* 0x0000001205127221 */ /* 0x000fe20000010000 */
[----:B------:R-:W-:Y:S02]  /*5530*/  IMAD.MOV.U32 R28, RZ, RZ, R151 ;  /* 0x000000ffff1c7224 */ /* 0x000fe400078e0097 */
[----:B------:R-:W0:Y:S01]  /*5540*/  MUFU.EX2 R30, R30 ;  /* 0x0000001e001e7308 */ /* 0x000e220000000800 */
[----:B-1----:R-:W-:-:S07]  /*5550*/  FADD.FTZ R0, R26, R21 ;  /* 0x000000151a007221 */ /* 0x002fce0000010000 */
[----:B------:R1:W3:Y:S01]  /*5560*/  MUFU.EX2 R195, R2 ;  /* 0x0000000200c37308 */ /* 0x0002e20000000800 */
[C---:B--2---:R-:W-:Y:S01]  /*5570*/  FADD.FTZ R5, R27.reuse, R0 ;  /* 0x000000001b057221 */ /* 0x044fe20000010000 */
[----:B------:R-:W-:Y:S01]  /*5580*/  F2FP.F16.F32.PACK_AB R193, R27, R26 ;  /* 0x0000001a1bc1723e */ /* 0x000fe200000000ff */
[--C-:B------:R-:W-:Y:S02]  /*5590*/  IMAD.MOV.U32 R27, RZ, RZ, R151.reuse ;  /* 0x000000ffff1b7224 */ /* 0x100fe400078e0097 */
[----:B------:R-:W-:Y:S02]  /*55a0*/  IMAD.MOV.U32 R26, RZ, RZ, R151 ;  /* 0x000000ffff1a7224 */ /* 0x000fe400078e0097 */
[----:B0-----:R-:W-:Y:S01]  /*55b0*/  FADD.FTZ R0, R30, R5 ;  /* 0x000000051e007221 */ /* 0x001fe20000010000 */
[----:B-1----:R-:W-:-:S03]  /*55c0*/  IMAD.MOV.U32 R2, RZ, RZ, 0x3f800000 ;  /* 0x3f800000ff027424 */ /* 0x002fc600078e00ff */
        /* <DEDUP_REMOVED lines=77> */
.L_x_203:
[----:B------:R-:W-:Y:S01]  /*5aa0*/  R2UR UR5, R229 ;  /* 0x00000000e50572ca */ /* 0x000fe200000e0000 */
[----:B------:R-:W-:-:S04]  /*5ab0*/  UISETP.NE.AND UP0, UPT, UR39, 0x1, UPT ;  /* 0x000000012700788c */ /* 0x000fc8000bf05270 */
[----:B------:R-:W-:-:S08]  /*5ac0*/  USEL UR4, URZ, 0x1, UP0 ;  /* 0x000000013f047887 */ /* 0x000fd00008000000 */
[----:B------:R-:W-:-:S06]  /*5ad0*/  ULOP3.LUT UR4, UR5, UR4, URZ, 0x3c, !UPT ;  /* 0x0000000405047292 */ /* 0x000fcc000f8e3c3f */
[----:B------:R-:W-:Y:S01]  /*5ae0*/  IMAD.U32 R16, RZ, RZ, UR4 ;  /* 0x00000004ff107e24 */ /* 0x000fe2000f8e00ff */
[----:B------:R-:W-:Y:S06]  /*5af0*/  @!P0 BRA `(.L_x_193) ;  /* 0x0000000000048947 */ /* 0x000fec0003800000 */
[----:B------:R-:W-:Y:S01]  /*5b00*/  BPT.TRAP 0x1 ;  /* 0x000000040000795c */ /* 0x000fe20000300000 */
.L_x_193:
        /* <DEDUP_REMOVED lines=13> */
.L_x_194:
[----:B-1----:R-:W-:Y:S05]  /*5be0*/  @P1 BRA `(.L_x_195) ;  /* 0x0000000000081947 */ /* 0x002fea0003800000 */
[----:B------:R-:W1:Y:S02]  /*5bf0*/  SYNCS.PHASECHK.TRANS64.TRYWAIT P1, [UR60+0x38830], R3 ;  /* 0x03883003ff0075a7 */ /* 0x000e64000802017c */
[----:B-1----:R-:W-:Y:S05]  /*5c00*/  @!P1 BRA `(.L_x_196) ;  /* 0x000000d4004c9947 */ /* 0x002fea0003800000 */
.L_x_195:
        /* <DEDUP_REMOVED lines=655> */
.L_x_197:
[----:B------:R-:W-:Y:S01]  /*8500*/  R2UR UR5, R229 ;  /* 0x00000000e50572ca */ /* 0x000fe200000e0000 */
[----:B------:R-:W-:-:S12]  /*8510*/  ULEA UR4, UR39, UR61, 0x3 ;  /* 0x0000003d27047291 */ /* 0x000fd8000f8e183f */
[----:B------:R-:W-:-:S05]  /*8520*/  IMAD.U32 R0, RZ, RZ, UR5 ;  /* 0x00000005ff007e24 */ /* 0x000fca000f8e00ff */
[----:B------:R-:W-:-:S04]  /*8530*/  SHF.L.U32 R0, R0, 0x1f, RZ ;  /* 0x0000001f00007819 */ /* 0x000fc800000006ff */
[----:B------:R2:W3:Y:S01]  /*8540*/  SYNCS.PHASECHK.TRANS64.TRYWAIT P1, [UR4+0x38850], R0 ;  /* 0x03885000ff0075a7 */ /* 0x0004e20008020144 */
[----:B------:R-:W-:Y:S05]  /*8550*/  @!P0 BRA `(.L_x_198) ;  /* 0x0000000000048947 */ /* 0x000fea0003800000 */
[----:B------:R-:W-:Y:S01]  /*8560*/  BPT.TRAP 0x1 ;  /* 0x000000040000795c */ /* 0x000fe20000300000 */
.L_x_198:
[----:B---3--:R-:W-:Y:S05]  /*8570*/  @P1 BRA `(.L_x_199) ;  /* 0x0000000000081947 */ /* 0x008fea0003800000 */
[----:B------:R-:W3:Y:S02]  /*8580*/  SYNCS.PHASECHK.TRANS64.TRYWAIT P1, [UR4+0x38850], R0 ;  /* 0x03885000ff0075a7 */ /* 0x000ee40008020144 */
[----:B---3--:R-:W-:Y:S05]  /*8590*/  @!P1 BRA `(.L_x_200) ;  /* 0x000000ac00009947 */ /* 0x008fea0003800000 */
.L_x_199:
        /* <DEDUP_REMOVED lines=36> */
.L_x_201:
[----:B--23--:R-:W-:Y:S01]  /*87e0*/  FMNMX.FTZ R0, R184, R21, !PT ;  /* 0x00000015b8007209 */ /* 0x00cfe20007810000 */
[----:B------:R-:W-:Y:S01]  /*87f0*/  ULDC UR5, c[0x0][0x988] ;  /* 0x0002620000057ab9 */ /* 0x000fe20000000800 */
[----:B------:R-:W-:Y:S01]  /*8800*/  FMNMX.FTZ R2, R186, R20, !PT ;  /* 0x00000014ba027209 */ /* 0x000fe20007810000 */
[----:B------:R-:W2:Y:S01]  /*8810*/  S2UR UR6, SR_CgaCtaId ;  /* 0x00000000000679c3 */ /* 0x000ea20000008800 */
[----:B01----:R-:W-:Y:S01]  /*8820*/  FMNMX.FTZ R3, R185, R0, !PT ;  /* 0x00000000b9037209 */ /* 0x003fe20007810000 */
        /* <DEDUP_REMOVED lines=12> */
[----:B--2---:R-:W-:Y:S01]  /*88f0*/  UPRMT UR60, UR6, 0x654, UR60 ;  /* 0x00000654063c7896 */ /* 0x004fe2000800003c */
        /* <DEDUP_REMOVED lines=40> */
[----:B------:R-:W-:Y:S03]  /*8b80*/  MUFU.EX2 R0, R21 ;  /* 0x0000001500007308 */ /* 0x000fe60000000800 */
[--C-:B------:R-:W-:Y:S01]  /*8b90*/  FFMA.FTZ R192, R152, UR5, -R20.reuse ;  /* 0x0000000598c07c23 */ /* 0x100fe20008010814 */
[----:B------:R-:W-:Y:S01]  /*8ba0*/  FMUL.FTZ R152, R3, UR5 ;  /* 0x0000000503987c20 */ /* 0x000fe20008410000 */
[--C-:B------:R-:W-:Y:S01]  /*8bb0*/  FFMA.FTZ R208, R184, UR5, -R20.reuse ;  /* 0x00000005b8d07c23 */ /* 0x100fe20008010814 */
[--C-:B------:R-:W-:Y:S01]  /*8bc0*/  FFMA.FTZ R204, R176, UR5, -R20.reuse ;  /* 0x00000005b0cc7c23 */ /* 0x100fe20008010814 */
[----:B------:R-:W-:Y:S01]  /*8bd0*/  FFMA.FTZ R185, R185, UR5, -R20 ;  /* 0x00000005b9b97c23 */ /* 0x000fe20008010814 */
[----:B------:R-:W-:Y:S01]  /*8be0*/  FFMA.FTZ R209, R186, UR5, -R152 ;  /* 0x00000005bad17c23 */ /* 0x000fe20008010898 */
[----:B------:R-:W-:Y:S01]  /*8bf0*/  FFMA.FTZ R176, R181, UR5, -R20 ;  /* 0x00000005b5b07c23 */ /* 0x000fe20008010814 */
[----:B------:R-:W-:Y:S01]  /*8c00*/  FFMA.FTZ R181, R187, UR5, -R152 ;  /* 0x00000005bbb57c23 */ /* 0x000fe20008010898 */
[----:B------:R-:W0:Y:S01]  /*8c10*/  MUFU.EX2 R208, R208 ;  /* 0x000000d000d07308 */ /* 0x000e220000000800 */
[----:B------:R-:W-:Y:S01]  /*8c20*/  FFMA.FTZ R210, R188, UR5, -R20 ;  /* 0x00000005bcd27c23 */ /* 0x000fe20008010814 */
[----:B------:R-:W-:Y:S01]  /*8c30*/  FFMA.FTZ R211, R190, UR5, -R152 ;  /* 0x00000005bed37c23 */ /* 0x000fe20008010898 */
[--C-:B------:R-:W-:Y:S01]  /*8c40*/  FFMA.FTZ R184, R189, UR5, -R20.reuse ;  /* 0x00000005bdb87c23 */ /* 0x100fe20008010814 */
[----:B------:R-:W-:Y:S01]  /*8c50*/  FFMA.FTZ R206, R180, UR5, -R20 ;  /* 0x00000005b4ce7c23 */ /* 0x000fe20008010814 */
[--C-:B------:R-:W-:Y:S01]  /*8c60*/  FFMA.FTZ R180, R191, UR5, -R152.reuse ;  /* 0x00000005bfb47c23 */ /* 0x100fe20008010898 */
[----:B------:R-:W-:Y:S01]  /*8c70*/  FFMA.FTZ R205, R178, UR5, -R152 ;  /* 0x00000005b2cd7c23 */ /* 0x000fe20008010898 */
[--C-:B------:R-:W-:Y:S01]  /*8c80*/  FFMA.FTZ R200, R168, UR5, -R20.reuse ;  /* 0x00000005a8c87c23 */ /* 0x100fe20008010814 */
[----:B------:R-:W-:Y:S01]  /*8c90*/  MUFU.EX2 R2, R2 ;  /* 0x0000000200027308 */ /* 0x000fe20000000800 */
[--C-:B------:R-:W-:Y:S01]  /*8ca0*/  FFMA.FTZ R177, R177, UR5, -R20.reuse ;  /* 0x00000005b1b17c23 */ /* 0x100fe20008010814 */
[----:B------:R-:W-:Y:S01]  /*8cb0*/  FFMA.FTZ R168, R173, UR5, -R20 ;  /* 0x00000005ada87c23 */ /* 0x000fe20008010814 */
[----:B------:R-:W-:Y:S01]  /*8cc0*/  FFMA.FTZ R173, R179, UR5, -R152 ;  /* 0x00000005b3ad7c23 */ /* 0x000fe20008010898 */
[----:B------:R-:W-:Y:S01]  /*8cd0*/  FFMA.FTZ R194, R156, UR5, -R20 ;  /* 0x000000059cc27c23 */ /* 0x000fe20008010814 */
[----:B------:R-:W-:Y:S01]  /*8ce0*/  FFMA.FTZ R207, R182, UR5, -R152 ;  /* 0x00000005b6cf7c23 */ /* 0x000fe20008010898 */
[----:B------:R-:W-:Y:S01]  /*8cf0*/  FFMA.FTZ R202, R172, UR5, -R20 ;  /* 0x00000005acca7c23 */ /* 0x000fe20008010814 */
[----:B------:R-:W-:Y:S01]  /*8d00*/  FFMA.FTZ R172, R183, UR5, -R152 ;  /* 0x00000005b7ac7c23 */ /* 0x000fe20008010898 */
[----:B------:R-:W1:Y:S01]  /*8d10*/  MUFU.EX2 R209, R209 ;  /* 0x000000d100d17308 */ /* 0x000e620000000800 */
[----:B0-----:R-:W-:Y:S01]  /*8d20*/  FFMA.FTZ R18, R0, R18, R208 ;  /* 0x0000001200127223 */ /* 0x001fe200000100d0 */
[----:B------:R-:W-:Y:S01]  /*8d30*/  FFMA.FTZ R21, R153, UR5, -R20 ;  /* 0x0000000599157c23 */ /* 0x000fe20008010814 */
[----:B------:R-:W-:Y:S01]  /*8d40*/  FFMA.FTZ R201, R170, UR5, -R152 ;  /* 0x00000005aac97c23 */ /* 0x000fe20008010898 */
[--C-:B------:R-:W-:Y:S01]  /*8d50*/  FFMA.FTZ R196, R160, UR5, -R20.reuse ;  /* 0x00000005a0c47c23 */ /* 0x100fe20008010814 */
[--C-:B------:R-:W-:Y:S01]  /*8d60*/  FFMA.FTZ R169, R169, UR5, -R20.reuse ;  /* 0x00000005a9a97c23 */ /* 0x100fe20008010814 */
[----:B------:R-:W-:Y:S01]  /*8d70*/  FFMA.FTZ R160, R165, UR5, -R20 ;  /* 0x00000005a5a07c23 */ /* 0x000fe20008010814 */
[--C-:B------:R-:W-:Y:S01]  /*8d80*/  FFMA.FTZ R165, R171, UR5, -R152.reuse ;  /* 0x00000005aba57c23 */ /* 0x100fe20008010898 */
        /* <DEDUP_REMOVED lines=8> */
[----:B------:R-:W2:Y:S01]  /*8e10*/  MUFU.EX2 R181, R181 ;  /* 0x000000b500b57308 */ /* 0x000ea20000000800 */
[----:B-1----:R-:W-:Y:S01]  /*8e20*/  FFMA.FTZ R156, R2, R5, R209 ;  /* 0x00000005029c7223 */ /* 0x002fe200000100d1 */
[--C-:B------:R-:W-:Y:S01]  /*8e30*/  FFMA.FTZ R193, R154, UR5, -R152.reuse ;  /* 0x000000059ac17c23 */ /* 0x100fe20008010898 */
[--C-:B------:R-:W-:Y:S01]  /*8e40*/  FFMA.FTZ R199, R166, UR5, -R152.reuse ;  /* 0x00000005a6c77c23 */ /* 0x100fe20008010898 */
[----:B------:R-:W-:-:S04]  /*8e50*/  FFMA.FTZ R195, R158, UR5, -R152 ;  /* 0x000000059ec37c23 */ /* 0x000fc80008010898 */
        /* <DEDUP_REMOVED lines=79> */
.L_x_202:
        /* <DEDUP_REMOVED lines=34> */
.L_x_192:
        /* <DEDUP_REMOVED lines=131> */
.L_x_204:
        /* <DEDUP_REMOVED lines=10> */
.L_x_205:
[----:B-1----:R-:W-:Y:S05]  /*9e40*/  @P1 BRA `(.L_x_206) ;  /* 0x0000000000081947 */ /* 0x002fea0003800000 */
[----:B------:R-:W1:Y:S02]  /*9e50*/  SYNCS.PHASECHK.TRANS64.TRYWAIT P1, [UR7+0x38850], R0 ;  /* 0x03885000ff0075a7 */ /* 0x000e640008020147 */
[----:B-1----:R-:W-:Y:S05]  /*9e60*/  @!P1 BRA `(.L_x_207) ;  /* 0x0000009000e49947 */ /* 0x002fea0003800000 */
.L_x_206:
[----:B------:R-:W-:Y:S01]  /*9e70*/  UIADD3 UR4, UR4, 0x400, URZ ;  /* 0x0000040004047890 */ /* 0x000fe2000fffe03f */
[----:B------:R-:W-:Y:S01]  /*9e80*/  WARPGROUP.ARRIVE ;  /* 0x00000000000079c5 */ /* 0x000fe20000000000 */
[----:B------:R-:W-:Y:S01]  /*9e90*/  UMOV UR11, 0x40000040 ;  /* 0x40000040000b7882 */ /* 0x000fe20000000000 */
[----:B-1----:R-:W1:Y:S01]  /*9ea0*/  SHFL.BFLY PT, R7, R18, 0x2, 0x1f ;  /* 0x0c401f0012077f89 */ /* 0x002e6200000e0000 */
[----:B------:R-:W-:Y:S01]  /*9eb0*/  USHF.R.U32.HI UR4, URZ, 0x4, UR4 ;  /* 0x000000043f047899 */ /* 0x000fe20008011604 */
[----:B------:R-:W-:Y:S02]  /*9ec0*/  IMAD.MOV.U32 R6, RZ, RZ, RZ ;  /* 0x000000ffff067224 */ /* 0x000fe400078e00ff */
[----:B0-----:R-:W0:Y:S01]  /*9ed0*/  SHFL.BFLY PT, R0, R5, 0x2, 0x1f ;  /* 0x0c401f0005007f89 */ /* 0x001e2200000e0000 */
[----:B------:R-:W-:Y:S01]  /*9ee0*/  ULOP3.LUT UR4, UR4, 0x3fff, URZ, 0xc0, !UPT ;  /* 0x00003fff04047892 */ /* 0x000fe2000f8ec03f */
[----:B------:R-:W-:-:S03]  /*9ef0*/  IMAD.U32 R13, RZ, RZ, UR5 ;  /* 0x00000005ff0d7e24 */ /* 0x000fc6000f8e00ff */
[----:B------:R-:W-:-:S04]  /*9f00*/  ULOP3.LUT UR4, UR4, 0x2800000, URZ, 0xfc, !UPT ;  /* 0x0280000004047892 */ /* 0x000fc8000f8efc3f */
[----:B------:R-:W-:-:S04]  /*9f10*/  UIMAD UR4, UR38, 0xa00, UR4 ;  /* 0x00000a00260478a4 */ /* 0x000fc8000f8e0204 */
[----:B------:R-:W-:-:S03]  /*9f20*/  UIADD3 UR6, UR4, 0x80, URZ ;  /* 0x0000008004067890 */ /* 0x000fc6000fffe03f */
[----:B------:R-:W-:Y:S02]  /*9f30*/  UMOV UR10, UR4 ;  /* 0x00000004000a7c82 */ /* 0x000fe40008000000 */
[----:B------:R-:W-:Y:S01]  /*9f40*/  HGMMA.64x256x16.F32 R24, R208, gdesc[UR8].tnspB, R24, gsb0 ;  /* 0x43e00008d0187df0 */ /* 0x000fe20008000818 */
[----:B------:R-:W-:Y:S01]  /*9f50*/  UMOV UR11, 0x40000040 ;  /* 0x40000040000b7882 */ /* 0x000fe20000000000 */
[----:B------:R-:W-:Y:S01]  /*9f60*/  UMOV UR10, UR6 ;  /* 0x00000006000a7c82 */ /* 0x000fe20008000000 */
[----:B------:R-:W-:Y:S01]  /*9f70*/  UIADD3 UR6, UR4, 0x100, URZ ;  /* 0x0000010004067890 */ /* 0x000fe2000fffe03f */
[----:B-1----:R-:W-:Y:S01]  /*9f80*/  FADD.FTZ R7, R7, R18 ;  /* 0x0000001207077221 */ /* 0x002fe20000010000 */
[----:B0-----:R-:W-:Y:S01]  /*9f90*/  FADD.FTZ R2, R0, R5 ;  /* 0x0000000500027221 */ /* 0x001fe20000010000 */
[----:B------:R-:W-:-:S03]  /*9fa0*/  IMAD.MOV.U32 R5, RZ, RZ, RZ ;  /* 0x000000ffff057224 */ /* 0x000fc600078e00ff */
[----:B------:R-:W0:Y:S04]  /*9fb0*/  SHFL.BFLY PT, R0, R7, 0x1, 0x1f ;  /* 0x0c201f0007007f89 */ /* 0x000e2800000e0000 */
[----:B------:R-:W1:Y:S01]  /*9fc0*/  SHFL.BFLY PT, R9, R2, 0x1, 0x1f ;  /* 0x0c201f0002097f89 */ /* 0x000e6200000e0000 */
[----:B0-----:R-:W-:Y:S01]  /*9fd0*/  FADD.FTZ R11, R7, R0 ;  /* 0x00000000070b7221 */ /* 0x001fe20000010000 */
[----:B------:R-:W-:Y:S01]  /*9fe0*/  IMAD.U32 R7, RZ, RZ, UR5 ;  /* 0x00000005ff077e24 */ /* 0x000fe2000f8e00ff */
[----:B------:R-:W-:Y:S01]  /*9ff0*/  MOV R0, 0xff800000 ;  /* 0xff80000000007802 */ /* 0x000fe20000000f00 */
[----:B-1----:R-:W-:Y:S02]  /*a000*/  FADD.FTZ R12, R2, R9 ;  /* 0x00000009020c7221 */ /* 0x002fe40000010000 */
[----:B------:R-:W-:Y:S01]  /*a010*/  FSETP.NE.FTZ.AND P1, PT, R11, RZ, PT ;  /* 0x000000ff0b00720b */ /* 0x000fe20003f35000 */
[----:B------:R-:W-:-:S02]  /*a020*/  IMAD.MOV.U32 R2, RZ, RZ, -0x800000 ;  /* 0xff800000ff027424 */ /* 0x000fc400078e00ff */
[----:B------:R-:W-:-:S10]  /*a030*/  FSETP.NE.FTZ.AND P2, PT, R12, RZ, PT ;  /* 0x000000ff0c00720b */ /* 0x000fd40003f55000 */
[----:B------:R-:W0:Y:S01]  /*a040*/  @P1 MUFU.LG2 R8, R11 ;  /* 0x0000000b00081308 */ /* 0x000e220000000c00 */
[----:B------:R-:W-:Y:S02]  /*a050*/  @P1 FMUL.FTZ R7, R7, 0.69314718246459960938 ;  /* 0x3f31721807071820 */ /* 0x000fe40000410000 */
[----:B------:R-:W-:-:S05]  /*a060*/  @P2 FMUL.FTZ R13, R13, 0.69314718246459960938 ;  /* 0x3f3172180d0d2820 */ /* 0x000fca0000410000 */
        /* <DEDUP_REMOVED lines=31> */
[----:B0-23--:R-:W-:Y:S05]  /*a260*/  @!P0 BRA `(.L_x_208) ;  /* 0x0000000000048947 */ /* 0x00dfea0003800000 */
[----:B------:R-:W-:Y:S01]  /*a270*/  BPT.TRAP 0x1 ;  /* 0x000000040000795c */ /* 0x000fe20000300000 */
.L_x_208:
[----:B------:R-:W-:Y:S01]  /*a280*/  UIADD3 UR4, UR7, 0x38860, URZ ;  /* 0x0003886007047890 */ /* 0x000fe2000fffe03f */
[----:B------:R-:W-:Y:S01]  /*a290*/  R2UR UR6, R219 ;  /* 0x00000000db0672ca */ /* 0x000fe200000e0000 */
[----:B------:R-:W-:Y:S01]  /*a2a0*/  UIADD3 UR38, UR38, 0x1, URZ ;  /* 0x0000000126267890 */ /* 0x000fe2000fffe03f */
[----:B------:R-:W-:Y:S01]  /*a2b0*/  R2UR UR5, R16 ;  /* 0x00000000100572ca */ /* 0x000fe200000e0000 */
[----:B------:R-:W-:Y:S01]  /*a2c0*/  UPRMT UR4, UR8, 0x654, UR4 ;  /* 0x0000065408047896 */ /* 0x000fe20008000004 */
[-C--:B------:R-:W-:Y:S01]  /*a2d0*/  FMUL.FTZ R3, R83, R5.reuse ;  /* 0x0000000553037220 */ /* 0x080fe20000410000 */
[----:B------:R-:W-:Y:S01]  /*a2e0*/  UISETP.NE.AND UP0, UPT, UR38, 0x2, UPT ;  /* 0x000000022600788c */ /* 0x000fe2000bf05270 */
[-C--:B------:R-:W-:Y:S01]  /*a2f0*/  FMUL.FTZ R165, R27, R5.reuse ;  /* 0x000000051ba57220 */ /* 0x080fe20000410000 */
[-C--:B------:R-:W-:Y:S01]  /*a300*/  FMUL.FTZ R163, R35, R5.reuse ;  /* 0x0000000523a37220 */ /* 0x080fe20000410000 */
[-C--:B------:R-:W-:Y:S01]  /*a310*/  FMUL.FTZ R161, R43, R5.reuse ;  /* 0x000000052ba17220 */ /* 0x080fe20000410000 */
[-C--:B------:R-:W-:Y:S01]  /*a320*/  FMUL.FTZ R159, R51, R5.reuse ;  /* 0x00000005339f7220 */ /* 0x080fe20000410000 */
[-C--:B------:R-:W-:Y:S01]  /*a330*/  FMUL.FTZ R157, R59, R5.reuse ;  /* 0x000000053b9d7220 */ /* 0x080fe20000410000 */
[-C--:B------:R-:W-:Y:S01]  /*a340*/  FMUL.FTZ R155, R67, R5.reuse ;  /* 0x00000005439b7220 */ /* 0x080fe20000410000 */
[----:B------:R-:W-:Y:S01]  /*a350*/  SYNCS.ARRIVE.TRANS64.RED.A1T0 RZ, [UR4], RZ ;  /* 0x000000ffffff79a7 */ /* 0x000fe20008100404 */
[----:B------:R-:W-:Y:S01]  /*a360*/  USEL UR4, URZ, 0x1, UP0 ;  /* 0x000000013f047887 */ /* 0x000fe20008000000 */
[-C--:B------:R-:W-:Y:S01]  /*a370*/  FMUL.FTZ R153, R75, R5.reuse ;  /* 0x000000054b997220 */ /* 0x080fe20000410000 */
[----:B------:R-:W-:Y:S01]  /*a380*/  UIADD3 UR6, UR6, 0x1, URZ ;  /* 0x0000000106067890 */ /* 0x000fe2000fffe03f */
[-C--:B------:R-:W-:Y:S01]  /*a390*/  FMUL.FTZ R83, R87, R5.reuse ;  /* 0x0000000557537220 */ /* 0x080fe20000410000 */
[----:B------:R-:W-:Y:S01]  /*a3a0*/  ULOP3.LUT UR5, UR5, UR4, URZ, 0x3c, !UPT ;  /* 0x0000000405057292 */ /* 0x000fe2000f8e3c3f */
        /* <DEDUP_REMOVED lines=114> */
[----:B------:R-:W-:Y:S01]  /*aad0*/  IMAD.U32 R219, RZ, RZ, UR6 ;  /* 0x00000006ffdb7e24 */ /* 0x000fe2000f8e00ff */
[----:B------:R-:W-:Y:S01]  /*aae0*/  PLOP3.LUT P0, PT, PT, PT, PT, 0x8, 0x0 ;  /* 0x000000000000781c */ /* 0x000fe20003f0e170 */
[-C--:B------:R-:W-:Y:S01]  /*aaf0*/  FMUL.FTZ R143, R143, R5.reuse ;  /* 0x000000058f8f7220 */ /* 0x080fe20000410000 */
[-C--:B------:R-:W-:Y:S01]  /*ab00*/  FMUL.FTZ R146, R146, R5.reuse ;  /* 0x0000000592927220 */ /* 0x080fe20000410000 */
[----:B------:R-:W-:Y:S01]  /*ab10*/  FMUL.FTZ R147, R147, R5 ;  /* 0x0000000593937220 */ /* 0x000fe20000410000 */
[----:B------:R-:W-:-:S02]  /*ab20*/  IMAD.U32 R16, RZ, RZ, UR5 ;  /* 0x00000005ff107e24 */ /* 0x000fc4000f8e00ff */
[-C--:B------:R-:W-:Y:S01]  /*ab30*/  FMUL.FTZ R150, R150, R5.reuse ;  /* 0x0000000596967220 */ /* 0x080fe20000410000 */
[----:B------:R-:W-:Y:S01]  /*ab40*/  FMUL.FTZ R151, R151, R5 ;  /* 0x0000000597977220 */ /* 0x000fe20000410000 */
[----:B------:R-:W-:-:S12]  /*ab50*/  USEL UR38, UR38, URZ, UP0 ;  /* 0x0000003f26267287 */ /* 0x000fd80008000000 */
.L_x_184:
[----:B------:R-:W0:Y:S08]  /*ab60*/  S2UR UR4, SR_CgaCtaId ;  /* 0x00000000000479c3 */ /* 0x000e300000008800 */
[----:B------:R-:W-:Y:S06]  /*ab70*/  BAR.SYNC.DEFER_BLOCKING 0x5, 0x180 ;  /* 0x0146000000007b1d */ /* 0x000fec0000010000 */
[----:B------:R-:W-:Y:S01]  /*ab80*/  UMOV UR10, 0x400 ;  /* 0x00000400000a7882 */ /* 0x000fe20000000000 */
[----:B------:R-:W-:Y:S01]  /*ab90*/  BSSY B0, `(.L_x_209) ;  /* 0x00002f3000007945 */ /* 0x000fe20003800000 */
[----:B0-----:R-:W-:-:S09]  /*aba0*/  ULEA UR10, UR4, UR10, 0x18 ;  /* 0x0000000a040a7291 */ /* 0x001fd2000f8ec03f */
[----:B------:R-:W0:Y:S02]  /*abb0*/  LDS.128 R4, [UR10+0x388d0] ;  /* 0x0388d00aff047984 */ /* 0x000e240008000c00 */
[----:B0-----:R-:W-:Y:S02]  /*abc0*/  R2UR UR5, R5 ;  /* 0x00000000050572ca */ /* 0x001fe400000e0000 */
[----:B------:R-:W-:Y:S02]  /*abd0*/  R2UR UR6, R6 ;  /* 0x00000000060672ca */ /* 0x000fe400000e0000 */
[----:B------:R-:W-:Y:S01]  /*abe0*/  R2UR UR7, R7 ;  /* 0x00000000070772ca */ /* 0x000fe200000e0000 */
[----:B------:R-:W-:Y:S06]  /*abf0*/  BAR.ARV 0x4, 0x180 ;  /* 0x0106000000007b1d */ /* 0x000fec0000002000 */
[----:B------:R-:W-:Y:S08]  /*ac00*/  @P0 BRA `(.L_x_210) ;  /* 0x0000002000100947 */ /* 0x000ff00003800000 */
[----:B------:R-:W0:Y:S01]  /*ac10*/  S2UR UR4, SR_SWINHI ;  /* 0x00000000000479c3 */ /* 0x000e220000002f00 */
[----:B------:R-:W-:-:S07]  /*ac20*/  IMAD.MOV.U32 R94, RZ, RZ, 0x2 ;  /* 0x00000002ff5e7424 */ /* 0x000fce00078e00ff */
[----:B------:R-:W-:Y:S01]  /*ac30*/  BAR.SYNC.DEFER_BLOCKING 0x1, 0x100 ;  /* 0x0044000000007b1d */ /* 0x000fe20000010000 */
[----:B------:R-:W-:Y:S02]  /*ac40*/  F2FP.F16.F32.PACK_AB R24, R25, R24 ;  /* 0x000000181918723e */ /* 0x000fe400000000ff */
[----:B------:R-:W-:Y:S02]  /*ac50*/  F2FP.F16.F32.PACK_AB R25, R165, R26 ;  /* 0x0000001aa519723e */ /* 0x000fe400000000ff */
[----:B------:R-:W-:Y:S02]  /*ac60*/  F2FP.F16.F32.PACK_AB R32, R33, R32 ;  /* 0x000000202120723e */ /* 0x000fe400000000ff */
[----:B------:R-:W-:Y:S02]  /*ac70*/  F2FP.F16.F32.PACK_AB R26, R29, R28 ;  /* 0x0000001c1d1a723e */ /* 0x000fe400000000ff */
[----:B------:R-:W-:Y:S02]  /*ac80*/  F2FP.F16.F32.PACK_AB R27, R164, R27 ;  /* 0x0000001ba41b723e */ /* 0x000fe400000000ff */
[----:B------:R-:W-:-:S02]  /*ac90*/  F2FP.F16.F32.PACK_AB R33, R163, R34 ;  /* 0x00000022a321723e */ /* 0x000fc400000000ff */
[----:B------:R-:W-:Y:S02]  /*aca0*/  F2FP.F16.F32.PACK_AB R40, R41, R40 ;  /* 0x000000282928723e */ /* 0x000fe400000000ff */
[----:B------:R-:W-:Y:S02]  /*acb0*/  F2FP.F16.F32.PACK_AB R34, R37, R36 ;  /* 0x000000242522723e */ /* 0x000fe400000000ff */
[----:B------:R-:W-:Y:S02]  /*acc0*/  F2FP.F16.F32.PACK_AB R35, R162, R35 ;  /* 0x00000023a223723e */ /* 0x000fe400000000ff */
[----:B------:R-:W-:Y:S02]  /*acd0*/  F2FP.F16.F32.PACK_AB R41, R161, R42 ;  /* 0x0000002aa129723e */ /* 0x000fe400000000ff */
[----:B------:R-:W-:Y:S01]  /*ace0*/  F2FP.F16.F32.PACK_AB R48, R49, R48 ;  /* 0x000000303130723e */ /* 0x000fe200000000ff */
[----:B------:R-:W-:Y:S01]  /*acf0*/  UMOV UR8, UR10 ;  /* 0x0000000a00087c82 */ /* 0x000fe20008000000 */
[----:B0-----:R-:W-:Y:S01]  /*ad00*/  UMOV UR9, UR4 ;  /* 0x0000000400097c82 */ /* 0x001fe20008000000 */
[----:B------:R-:W-:Y:S01]  /*ad10*/  F2FP.F16.F32.PACK_AB R42, R45, R44 ;  /* 0x0000002c2d2a723e */ /* 0x000fe200000000ff */
[----:B------:R-:W-:Y:S01]  /*ad20*/  IMAD.WIDE R94, R225, R94, UR8 ;  /* 0x00000008e15e7e25 */ /* 0x000fe2000f8e025e */
[----:B------:R-:W-:-:S02]  /*ad30*/  F2FP.F16.F32.PACK_AB R43, R160, R43 ;  /* 0x0000002ba02b723e */ /* 0x000fc400000000ff */
[----:B------:R-:W-:Y:S02]  /*ad40*/  F2FP.F16.F32.PACK_AB R49, R159, R50 ;  /* 0x000000329f31723e */ /* 0x000fe400000000ff */
[C---:B------:R-:W-:Y:S02]  /*ad50*/  IADD3 R169, P1, R94.reuse, 0x20, RZ ;  /* 0x000000205ea97810 */ /* 0x040fe40007f3e0ff */
[C---:B------:R-:W-:Y:S02]  /*ad60*/  IADD3 R171, P0, R94.reuse, 0x40, RZ ;  /* 0x000000405eab7810 */ /* 0x040fe40007f1e0ff */
[C---:B------:R-:W-:Y:S01]  /*ad70*/  IADD3 R173, P4, R94.reuse, 0x60, RZ ;  /* 0x000000605ead7810 */ /* 0x040fe20007f9e0ff */
[--C-:B------:R-:W-:Y:S01]  /*ad80*/  IMAD.X R7, RZ, RZ, R95.reuse, P1 ;  /* 0x000000ffff077224 */ /* 0x100fe200008e065f */
[C---:B------:R-:W-:Y:S01]  /*ad90*/  IADD3 R175, P3, R94.reuse, 0x4000, RZ ;  /* 0x000040005eaf7810 */ /* 0x040fe20007f7e0ff */
[--C-:B------:R-:W-:Y:S01]  /*ada0*/  IMAD.X R9, RZ, RZ, R95.reuse, P0 ;  /* 0x000000ffff097224 */ /* 0x100fe200000e065f */
[----:B------:R-:W-:Y:S01]  /*adb0*/  LOP3.LUT R5, R94, 0x380, RZ, 0xc0, !PT ;  /* 0x000003805e057812 */ /* 0x000fe200078ec0ff */
[----:B------:R-:W-:Y:S01]  /*adc0*/  IMAD.X R11, RZ, RZ, R95, P4 ;  /* 0x000000ffff0b7224 */ /* 0x000fe200020e065f */
[----:B------:R-:W-:-:S02]  /*add0*/  LOP3.LUT R6, R169, 0x380, RZ, 0xc0, !PT ;  /* 0x00000380a9067812 */ /* 0x000fc400078ec0ff */
[C---:B------:R-:W-:Y:S02]  /*ade0*/  IADD3 R177, P6, R94.reuse, 0x4020, RZ ;  /* 0x000040205eb17810 */ /* 0x040fe40007fde0ff */
[C---:B------:R-:W-:Y:S02]  /*adf0*/  IADD3 R179, P5, R94.reuse, 0x4040, RZ ;  /* 0x000040405eb37810 */ /* 0x040fe40007fbe0ff */
[C---:B------:R-:W-:Y:S01]  /*ae00*/  IADD3 R181, P2, R94.reuse, 0x4060, RZ ;  /* 0x000040605eb57810 */ /* 0x040fe20007f5e0ff */
[--C-:B------:R-:W-:Y:S01]  /*ae10*/  IMAD.X R15, RZ, RZ, R95.reuse, P6 ;  /* 0x000000ffff0f7224 */ /* 0x100fe200030e065f */
[----:B------:R-:W-:Y:S01]  /*ae20*/  IADD3 R183, P1, R94, 0x8000, RZ ;  /* 0x000080005eb77810 */ /* 0x000fe20007f3e0ff */
[--C-:B------:R-:W-:Y:S01]  /*ae30*/  IMAD.X R19, RZ, RZ, R95.reuse, P5 ;  /* 0x000000ffff137224 */ /* 0x100fe200028e065f */
[----:B------:R-:W-:Y:S01]  /*ae40*/  LOP3.LUT R8, R171, 0x380, RZ, 0xc0, !PT ;  /* 0x00000380ab087812 */ /* 0x000fe200078ec0ff */
[--C-:B------:R-:W-:Y:S01]  /*ae50*/  IMAD.X R21, RZ, RZ, R95.reuse, P2 ;  /* 0x000000ffff157224 */ /* 0x100fe200010e065f */
[----:B------:R-:W-:Y:S01]  /*ae60*/  LOP3.LUT R10, R173, 0x380, RZ, 0xc0, !PT ;  /* 0x00000380ad0a7812 */ /* 0x000fe200078ec0ff */
[----:B------:R-:W-:Y:S01]  /*ae70*/  IMAD.X R31, RZ, RZ, R95, P1 ;  /* 0x000000ffff1f7224 */ /* 0x000fe200008e065f */
[----:B------:R-:W-:-:S02]  /*ae80*/  LOP3.LUT R12, R175, 0x380, RZ, 0xc0, !PT ;  /* 0x00000380af0c7812 */ /* 0x000fc400078ec0ff */
[----:B------:R-:W-:Y:S02]  /*ae90*/  SHF.R.U64 R5, R5, 0x3, RZ ;  /* 0x0000000305057819 */ /* 0x000fe400000012ff */
[----:B------:R-:W-:Y:S02]  /*aea0*/  SHF.R.U64 R6, R6, 0x3, RZ ;  /* 0x0000000306067819 */ /* 0x000fe400000012ff */
[----:B------:R-:W-:Y:S02]  /*aeb0*/  IADD3 R38, P0, R94, 0x8020, RZ ;  /* 0x000080205e267810 */ /* 0x000fe40007f1e0ff */
[----:B------:R-:W-:Y:S02]  /*aec0*/  SHF.R.U64 R8, R8, 0x3, RZ ;  /* 0x0000000308087819 */ /* 0x000fe400000012ff */
[----:B------:R-:W-:Y:S01]  /*aed0*/  LOP3.LUT R14, R177, 0x380, RZ, 0xc0, !PT ;  /* 0x00000380b10e7812 */ /* 0x000fe200078ec0ff */
[----:B------:R-:W-:Y:S01]  /*aee0*/  IMAD.X R39, RZ, RZ, R95, P0 ;  /* 0x000000ffff277224 */ /* 0x000fe200000e065f */
[----:B------:R-:W-:-:S02]  /*aef0*/  IADD3 R46, P4, R94, 0x8040, RZ ;  /* 0x000080405e2e7810 */ /* 0x000fc40007f9e0ff */
[----:B------:R-:W-:Y:S02]  /*af00*/  IADD3.X R13, RZ, R95, RZ, P3, !PT ;  /* 0x0000005fff0d7210 */ /* 0x000fe40001ffe4ff */
[----:B------:R-:W-:Y:S01]  /*af10*/  SHF.R.U64 R10, R10, 0x3, RZ ;  /* 0x000000030a0a7819 */ /* 0x000fe200000012ff */
[--C-:B------:R-:W-:Y:S01]  /*af20*/  IMAD.X R47, RZ, RZ, R95.reuse, P4 ;  /* 0x000000ffff2f7224 */ /* 0x100fe200020e065f */
[----:B------:R-:W-:Y:S02]  /*af30*/  LOP3.LUT R18, R179, 0x380, RZ, 0xc0, !PT ;  /* 0x00000380b3127812 */ /* 0x000fe400078ec0ff */
[C---:B------:R-:W-:Y:S02]  /*af40*/  IADD3 R54, P3, R94.reuse, 0x8060, RZ ;  /* 0x000080605e367810 */ /* 0x040fe40007f7e0ff */
[C---:B------:R-:W-:Y:S02]  /*af50*/  IADD3 R62, P6, R94.reuse, 0xc000, RZ ;  /* 0x0000c0005e3e7810 */ /* 0x040fe40007fde0ff */
[C---:B------:R-:W-:Y:S01]  /*af60*/  IADD3 R4, P5, R94.reuse, 0xc020, RZ ;  /* 0x0000c0205e047810 */ /* 0x040fe20007fbe0ff */
[----:B------:R-:W-:Y:S01]  /*af70*/  IMAD.X R55, RZ, RZ, R95, P3 ;  /* 0x000000ffff377224 */ /* 0x000fe200018e065f */
[----:B------:R-:W-:-:S02]  /*af80*/  IADD3 R78, P2, R94, 0xc040, RZ ;  /* 0x0000c0405e4e7810 */ /* 0x000fc40007f5e0ff */
[----:B------:R-:W-:Y:S01]  /*af90*/  IADD3 R167, P1, R94, 0xc060, RZ ;  /* 0x0000c0605ea77810 */ /* 0x000fe20007f3e0ff */
[--C-:B------:R-:W-:Y:S01]  /*afa0*/  IMAD.X R71, RZ, RZ, R95.reuse, P5 ;  /* 0x000000ffff477224 */ /* 0x100fe200028e065f */
[----:B------:R-:W-:Y:S01]  /*afb0*/  SHF.R.U64 R12, R12, 0x3, RZ ;  /* 0x000000030c0c7819 */ /* 0x000fe200000012ff */
[--C-:B------:R-:W-:Y:S01]  /*afc0*/  IMAD.X R79, RZ, RZ, R95.reuse, P2 ;  /* 0x000000ffff4f7224 */ /* 0x100fe200010e065f */
[----:B------:R-:W-:Y:S02]  /*afd0*/  LOP3.LUT R20, R181, 0x380, RZ, 0xc0, !PT ;  /* 0x00000380b5147812 */ /* 0x000fe400078ec0ff */
[----:B------:R-:W-:Y:S01]  /*afe0*/  LOP3.LUT R94, R5, R94, RZ, 0x3c, !PT ;  /* 0x0000005e055e7212 */ /* 0x000fe200078e3cff */
[----:B------:R-:W-:Y:S01]  /*aff0*/  IMAD.X R5, RZ, RZ, R95, P1 ;  /* 0x000000ffff057224 */ /* 0x000fe200008e065f */
[----:B------:R-:W-:Y:S02]  /*b000*/  LOP3.LUT R6, R6, R169, RZ, 0x3c, !PT ;  /* 0x000000a906067212 */ /* 0x000fe400078e3cff */
[----:B------:R-:W-:-:S02]  /*b010*/  LOP3.LUT R30, R183, 0x380, RZ, 0xc0, !PT ;  /* 0x00000380b71e7812 */ /* 0x000fc400078ec0ff */
[----:B------:R-:W-:Y:S02]  /*b020*/  LOP3.LUT R8, R8, R171, RZ, 0x3c, !PT ;  /* 0x000000ab08087212 */ /* 0x000fe400078e3cff */
[----:B------:R-:W-:Y:S02]  /*b030*/  SHF.R.U64 R14, R14, 0x3, RZ ;  /* 0x000000030e0e7819 */ /* 0x000fe400000012ff */
[----:B------:R-:W-:Y:S02]  /*b040*/  LOP3.LUT R169, R38, 0x380, RZ, 0xc0, !PT ;  /* 0x0000038026a97812 */ /* 0x000fe400078ec0ff */
[----:B------:R-:W-:Y:S02]  /*b050*/  LOP3.LUT R10, R10, R173, RZ, 0x3c, !PT ;  /* 0x000000ad0a0a7212 */ /* 0x000fe400078e3cff */
[----:B------:R-:W-:Y:S02]  /*b060*/  SHF.R.U64 R18, R18, 0x3, RZ ;  /* 0x0000000312127819 */ /* 0x000fe400000012ff */
[----:B------:R-:W-:-:S02]  /*b070*/  LOP3.LUT R171, R46, 0x380, RZ, 0xc0, !PT ;  /* 0x000003802eab7812 */ /* 0x000fc400078ec0ff */
[----:B------:R-:W-:Y:S02]  /*b080*/  LOP3.LUT R12, R12, R175, RZ, 0x3c, !PT ;  /* 0x000000af0c0c7212 */ /* 0x000fe400078e3cff */
[----:B------:R-:W-:Y:S02]  /*b090*/  SHF.R.U64 R20, R20, 0x3, RZ ;  /* 0x0000000314147819 */ /* 0x000fe400000012ff */
[----:B------:R-:W-:Y:S02]  /*b0a0*/  LOP3.LUT R173, R54, 0x380, RZ, 0xc0, !PT ;  /* 0x0000038036ad7812 */ /* 0x000fe400078ec0ff */
[----:B------:R-:W-:Y:S02]  /*b0b0*/  SHF.R.U64 R30, R30, 0x3, RZ ;  /* 0x000000031e1e7819 */ /* 0x000fe400000012ff */
[----:B------:R-:W-:Y:S02]  /*b0c0*/  LOP3.LUT R175, R62, 0x380, RZ, 0xc0, !PT ;  /* 0x000003803eaf7812 */ /* 0x000fe400078ec0ff */
[----:B------:R-:W-:-:S02]  /*b0d0*/  MOV R94, R94 ;  /* 0x0000005e005e7202 */ /* 0x000fc40000000f00 */
[----:B------:R-:W-:Y:S02]  /*b0e0*/  IADD3.X R63, RZ, R95, RZ, P6, !PT ;  /* 0x0000005fff3f7210 */ /* 0x000fe400037fe4ff */
[----:B------:R-:W-:Y:S01]  /*b0f0*/  LOP3.LUT R14, R14, R177, RZ, 0x3c, !PT ;  /* 0x000000b10e0e7212 */ /* 0x000fe200078e3cff */
[----:B------:R-:W-:Y:S01]  /*b100*/  STSM.16.M88.4 [R94], R24 ;  /* 0x000000185e007844 */ /* 0x000fe20000000200 */
[----:B------:R-:W-:Y:S02]  /*b110*/  SHF.R.U64 R169, R169, 0x3, RZ ;  /* 0x00000003a9a97819 */ /* 0x000fe400000012ff */
[----:B------:R-:W-:Y:S02]  /*b120*/  LOP3.LUT R70, R4, 0x380, RZ, 0xc0, !PT ;  /* 0x0000038004467812 */ /* 0x000fe400078ec0ff */
[----:B------:R-:W-:Y:S02]  /*b130*/  MOV R7, R6 ;  /* 0x0000000600077202 */ /* 0x000fe40000000f00 */
[----:B------:R-:W-:-:S02]  /*b140*/  LOP3.LUT R18, R18, R179, RZ, 0x3c, !PT ;  /* 0x000000b312127212 */ /* 0x000fc400078e3cff */
[----:B------:R-:W-:Y:S01]  /*b150*/  SHF.R.U64 R171, R171, 0x3, RZ ;  /* 0x00000003abab7819 */ /* 0x000fe200000012ff */
[----:B------:R0:W-:Y:S01]  /*b160*/  STSM.16.M88.4 [R7], R32 ;  /* 0x0000002007007844 */ /* 0x0001e20000000200 */
[----:B------:R-:W-:Y:S02]  /*b170*/  LOP3.LUT R95, R78, 0x380, RZ, 0xc0, !PT ;  /* 0x000003804e5f7812 */ /* 0x000fe400078ec0ff */
[----:B------:R-:W-:Y:S02]  /*b180*/  MOV R8, R8 ;  /* 0x0000000800087202 */ /* 0x000fe40000000f00 */
[----:B------:R-:W-:Y:S02]  /*b190*/  F2FP.F16.F32.PACK_AB R56, R57, R56 ;  /* 0x000000383938723e */ /* 0x000fe400000000ff */
[----:B------:R-:W-:Y:S01]  /*b1a0*/  LOP3.LUT R20, R20, R181, RZ, 0x3c, !PT ;  /* 0x000000b514147212 */ /* 0x000fe200078e3cff */
[----:B------:R-:W-:Y:S01]  /*b1b0*/  STSM.16.M88.4 [R8], R40 ;  /* 0x0000002808007844 */ /* 0x000fe20000000200 */
[----:B------:R-:W-:-:S02]  /*b1c0*/  SHF.R.U64 R173, R173, 0x3, RZ ;  /* 0x00000003adad7819 */ /* 0x000fc400000012ff */
[----:B------:R-:W-:Y:S02]  /*b1d0*/  LOP3.LUT R165, R167, 0x380, RZ, 0xc0, !PT ;  /* 0x00000380a7a57812 */ /* 0x000fe400078ec0ff */
[----:B------:R-:W-:Y:S02]  /*b1e0*/  MOV R10, R10 ;  /* 0x0000000a000a7202 */ /* 0x000fe40000000f00 */
[----:B------:R-:W-:Y:S02]  /*b1f0*/  F2FP.F16.F32.PACK_AB R50, R53, R52 ;  /* 0x000000343532723e */ /* 0x000fe400000000ff */
[----:B------:R-:W-:Y:S02]  /*b200*/  F2FP.F16.F32.PACK_AB R51, R158, R51 ;  /* 0x000000339e33723e */ /* 0x000fe400000000ff */
[----:B------:R-:W-:Y:S02]  /*b210*/  F2FP.F16.F32.PACK_AB R57, R157, R58 ;  /* 0x0000003a9d39723e */ /* 0x000fe400000000ff */
[----:B------:R-:W-:Y:S01]  /*b220*/  F2FP.F16.F32.PACK_AB R64, R65, R64 ;  /* 0x000000404140723e */ /* 0x000fe200000000ff */
[----:B------:R1:W-:Y:S01]  /*b230*/  STSM.16.M88.4 [R10], R48 ;  /* 0x000000300a007844 */ /* 0x0003e20000000200 */
[----:B------:R-:W-:-:S02]  /*b240*/  LOP3.LUT R30, R30, R183, RZ, 0x3c, !PT ;  /* 0x000000b71e1e7212 */ /* 0x000fc400078e3cff */
[----:B------:R-:W-:Y:S02]  /*b250*/  SHF.R.U64 R175, R175, 0x3, RZ ;  /* 0x00000003afaf7819 */ /* 0x000fe400000012ff */
        /* <DEDUP_REMOVED lines=14> */
[----:B------:R-:W-:-:S02]  /*b340*/  R2UR UR12, R218 ;  /* 0x00000000da0c72ca */ /* 0x000fc400000e0000 */
[----:B------:R-:W-:Y:S02]  /*b350*/  R2UR UR11, R215 ;  /* 0x00000000d70b72ca */ /* 0x000fe400000e0000 */
[----:B------:R-:W-:Y:S02]  /*b360*/  LOP3.LUT R46, R171, R46, RZ, 0x3c, !PT ;  /* 0x0000002eab2e7212 */ /* 0x000fe400078e3cff */
[----:B------:R-:W-:Y:S02]  /*b370*/  SHF.R.U64 R95, R95, 0x3, RZ ;  /* 0x000000035f5f7819 */ /* 0x000fe400000012ff */
[----:B------:R-:W-:Y:S02]  /*b380*/  MOV R18, R18 ;  /* 0x0000001200127202 */ /* 0x000fe40000000f00 */
[----:B------:R-:W-:Y:S02]  /*b390*/  F2FP.F16.F32.PACK_AB R74, R77, R76 ;  /* 0x0000004c4d4a723e */ /* 0x000fe400000000ff */
[----:B------:R-:W-:Y:S01]  /*b3a0*/  F2FP.F16.F32.PACK_AB R75, R152, R75 ;  /* 0x0000004b984b723e */ /* 0x000fe200000000ff */
[----:B------:R-:W3:Y:S01]  /*b3b0*/  LDC R76, c[0x0][0xbe8] ;  /* 0x0002fa00ff4c7b82 */ /* 0x000ee20000000800 */
[----:B------:R-:W-:Y:S01]  /*b3c0*/  F2FP.F16.F32.PACK_AB R81, R3, R82 ;  /* 0x000000520351723e */ /* 0x000fe200000000ff */
[----:B------:R-:W-:Y:S01]  /*b3d0*/  USHF.L.U64.HI UR15, UR11, 0x2, UR12 ;  /* 0x000000020b0f7899 */ /* 0x000fe2000801020c */
[----:B------:R-:W-:Y:S01]  /*b3e0*/  LOP3.LUT R54, R173, R54, RZ, 0x3c, !PT ;  /* 0x00000036ad367212 */ /* 0x000fe200078e3cff */
[----:B------:R2:W-:Y:S01]  /*b3f0*/  STSM.16.M88.4 [R18], R72 ;  /* 0x0000004812007844 */ /* 0x0005e20000000200 */
[----:B------:R-:W-:Y:S01]  /*b400*/  SHF.R.U64 R28, R165, 0x3, RZ ;  /* 0x00000003a51c7819 */ /* 0x000fe200000012ff */
[----:B------:R-:W-:Y:S01]  /*b410*/  ULDC.64 UR12, c[0x0][0xc00] ;  /* 0x00030000000c7ab9 */ /* 0x000fe20000000a00 */
[----:B------:R-:W-:Y:S01]  /*b420*/  MOV R20, R20 ;  /* 0x0000001400147202 */ /* 0x000fe20000000f00 */
[----:B------:R-:W-:Y:S01]  /*b430*/  UISETP.NE.U32.AND UP0, UPT, UR12, URZ, UPT ;  /* 0x0000003f0c00728c */ /* 0x000fe2000bf05070 */
[----:B------:R-:W-:Y:S01]  /*b440*/  F2FP.F16.F32.PACK_AB R82, R85, R84 ;  /* 0x000000545552723e */ /* 0x000fe200000000ff */
[----:B------:R-:W-:Y:S01]  /*b450*/  USHF.L.U32 UR14, UR11, 0x2, URZ ;  /* 0x000000020b0e7899 */ /* 0x000fe2000800063f */
[----:B------:R-:W-:Y:S01]  /*b460*/  F2FP.F16.F32.PACK_AB R83, R83, R86 ;  /* 0x000000565353723e */ /* 0x000fe200000000ff */
[----:B------:R-:W-:Y:S01]  /*b470*/  UISETP.NE.AND.EX UP0, UPT, UR13, URZ, UPT, UP0 ;  /* 0x0000003f0d00728c */ /* 0x000fe2000bf05300 */
[----:B------:R-:W-:Y:S01]  /*b480*/  F2FP.F16.F32.PACK_AB R96, R97, R96 ;  /* 0x000000606160723e */ /* 0x000fe200000000ff */
[----:B------:R-:W-:Y:S01]  /*b490*/  UIADD3 UR4, UP1, UR14, UR12, URZ ;  /* 0x0000000c0e047290 */ /* 0x000fe2000ff3e03f */
[----:B------:R-:W-:Y:S01]  /*b4a0*/  LOP3.LUT R62, R175, R62, RZ, 0x3c, !PT ;  /* 0x0000003eaf3e7212 */ /* 0x000fe200078e3cff */
[----:B------:R2:W-:Y:S01]  /*b4b0*/  STSM.16.M88.4 [R20], R80 ;  /* 0x0000005014007844 */ /* 0x0005e20000000200 */
[----:B------:R-:W-:Y:S01]  /*b4c0*/  MOV R30, R30 ;  /* 0x0000001e001e7202 */ /* 0x000fe20000000f00 */
[----:B------:R-:W-:Y:S01]  /*b4d0*/  UIADD3.X UR11, UR15, UR13, URZ, UP1, !UPT ;  /* 0x0000000d0f0b7290 */ /* 0x000fe20008ffe43f */
[----:B------:R-:W-:-:S02]  /*b4e0*/  F2FP.F16.F32.PACK_AB R84, R89, R88 ;  /* 0x000000585954723e */ /* 0x000fc400000000ff */
[----:B------:R-:W-:Y:S01]  /*b4f0*/  F2FP.F16.F32.PACK_AB R85, R91, R90 ;  /* 0x0000005a5b55723e */ /* 0x000fe200000000ff */
[----:B------:R-:W-:Y:S01]  /*b500*/  ULDC.64 UR12, c[0x0][0xc08] ;  /* 0x00030200000c7ab9 */ /* 0x000fe20000000a00 */
[----:B------:R-:W-:Y:S02]  /*b510*/  F2FP.F16.F32.PACK_AB R86, R93, R92 ;  /* 0x0000005c5d56723e */ /* 0x000fe400000000ff */
[----:B------:R-:W-:Y:S02]  /*b520*/  F2FP.F16.F32.PACK_AB R87, R166, R87 ;  /* 0x00000057a657723e */ /* 0x000fe400000000ff */
[----:B------:R-:W-:Y:S02]  /*b530*/  F2FP.F16.F32.PACK_AB R97, R99, R98 ;  /* 0x000000626361723e */ /* 0x000fe400000000ff */
[----:B------:R-:W-:Y:S01]  /*b540*/  F2FP.F16.F32.PACK_AB R104, R105, R104 ;  /* 0x000000686968723e */ /* 0x000fe200000000ff */
[----:B------:R2:W-:Y:S01]  /*b550*/  STSM.16.M88.4 [R30], R84 ;  /* 0x000000541e007844 */ /* 0x0005e20000000200 */
[----:B------:R-:W-:-:S02]  /*b560*/  LOP3.LUT R70, R29, R4, RZ, 0x3c, !PT ;  /* 0x000000041d467212 */ /* 0x000fc400078e3cff */
[----:B------:R-:W-:Y:S02]  /*b570*/  MOV R38, R38 ;  /* 0x0000002600267202 */ /* 0x000fe40000000f00 */
        /* <DEDUP_REMOVED lines=19> */
[----:B------:R-:W-:-:S02]  /*b6b0*/  MOV R62, R62 ;  /* 0x0000003e003e7202 */ /* 0x000fc40000000f00 */
[----:B------:R-:W-:Y:S02]  /*b6c0*/  F2FP.F16.F32.PACK_AB R122, R125, R124 ;  /* 0x0000007c7d7a723e */ /* 0x000fe400000000ff */
[----:B------:R-:W-:Y:S02]  /*b6d0*/  F2FP.F16.F32.PACK_AB R123, R127, R126 ;  /* 0x0000007e7f7b723e */ /* 0x000fe400000000ff */
[----:B------:R-:W-:Y:S02]  /*b6e0*/  F2FP.F16.F32.PACK_AB R129, R131, R130 ;  /* 0x000000828381723e */ /* 0x000fe400000000ff */
[----:B------:R-:W-:Y:S01]  /*b6f0*/  F2FP.F16.F32.PACK_AB R136, R137, R136 ;  /* 0x000000888988723e */ /* 0x000fe200000000ff */
[----:B------:R2:W-:Y:S01]  /*b700*/  STSM.16.M88.4 [R62], R120 ;  /* 0x000000783e007844 */ /* 0x0005e20000000200 */
[----:B------:R-:W-:Y:S02]  /*b710*/  MOV R70, R70 ;  /* 0x0000004600467202 */ /* 0x000fe40000000f00 */
[----:B------:R-:W-:-:S02]  /*b720*/  F2FP.F16.F32.PACK_AB R130, R133, R132 ;  /* 0x000000848582723e */ /* 0x000fc400000000ff */
[----:B------:R-:W-:Y:S02]  /*b730*/  F2FP.F16.F32.PACK_AB R131, R135, R134 ;  /* 0x000000868783723e */ /* 0x000fe400000000ff */
[----:B------:R-:W-:Y:S02]  /*b740*/  F2FP.F16.F32.PACK_AB R137, R139, R138 ;  /* 0x0000008a8b89723e */ /* 0x000fe400000000ff */
[----:B------:R-:W-:Y:S01]  /*b750*/  F2FP.F16.F32.PACK_AB R144, R145, R144 ;  /* 0x000000909190723e */ /* 0x000fe200000000ff */
[----:B------:R2:W-:Y:S01]  /*b760*/  STSM.16.M88.4 [R70], R128 ;  /* 0x0000008046007844 */ /* 0x0005e20000000200 */
[----:B------:R-:W-:Y:S02]  /*b770*/  MOV R78, R78 ;  /* 0x0000004e004e7202 */ /* 0x000fe40000000f00 */
[----:B------:R-:W-:Y:S02]  /*b780*/  F2FP.F16.F32.PACK_AB R138, R141, R140 ;  /* 0x0000008c8d8a723e */ /* 0x000fe400000000ff */
[----:B------:R-:W-:-:S02]  /*b790*/  F2FP.F16.F32.PACK_AB R139, R143, R142 ;  /* 0x0000008e8f8b723e */ /* 0x000fc400000000ff */
[----:B------:R-:W-:Y:S02]  /*b7a0*/  F2FP.F16.F32.PACK_AB R145, R147, R146 ;  /* 0x000000929391723e */ /* 0x000fe400000000ff */
[----:B------:R-:W-:Y:S01]  /*b7b0*/  MOV R6, R4 ;  /* 0x0000000400067202 */ /* 0x000fe20000000f00 */
[----:B------:R2:W-:Y:S01]  /*b7c0*/  STSM.16.M88.4 [R78], R136 ;  /* 0x000000884e007844 */ /* 0x0005e20000000200 */
[----:B------:R-:W-:Y:S01]  /*b7d0*/  F2FP.F16.F32.PACK_AB R146, R149, R148 ;  /* 0x000000949592723e */ /* 0x000fe200000000ff */
[----:B------:R-:W-:Y:S01]  /*b7e0*/  IMAD.U32 R4, RZ, RZ, UR4 ;  /* 0x00000004ff047e24 */ /* 0x000fe2000f8e00ff */
[----:B------:R-:W-:Y:S01]  /*b7f0*/  F2FP.F16.F32.PACK_AB R147, R151, R150 ;  /* 0x000000969793723e */ /* 0x000fe200000000ff */
[----:B------:R-:W-:Y:S01]  /*b800*/  IMAD.U32 R5, RZ, RZ, UR11 ;  /* 0x0000000bff057e24 */ /* 0x000fe2000f8e00ff */
[----:B------:R-:W-:-:S03]  /*b810*/  PLOP3.LUT P0, PT, PT, PT, UP0, 0x80, 0x0 ;  /* 0x000000000000781c */ /* 0x000fc60003f0f008 */
[----:B------:R2:W-:Y:S01]  /*b820*/  STSM.16.M88.4 [R6], R144 ;  /* 0x0000009006007844 */ /* 0x0005e20000000200 */
[----:B------:R-:W-:Y:S09]  /*b830*/  BAR.SYNC.DEFER_BLOCKING 0x1, 0x100 ;  /* 0x0044000000007b1d */ /* 0x000ff20000010000 */
[----:B------:R-:W4:Y:S01]  /*b840*/  @P0 LDG.E R3, desc[UR36][R4.64] ;  /* 0x0000002404030981 */ /* 0x000f22000c1e1900 */
[----:B------:R-:W-:Y:S01]  /*b850*/  UISETP.NE.U32.AND UP1, UPT, UR12, URZ, UPT ;  /* 0x0000003f0c00728c */ /* 0x000fe2000bf25070 */
[----:B---3--:R-:W-:Y:S01]  /*b860*/  ISETP.NE.AND P1, PT, R76, 0x1, PT ;  /* 0x000000014c00780c */ /* 0x008fe20003f25270 */
[----:B------:R-:W-:Y:S01]  /*b870*/  ULDC UR11, c[0x0][0xa88] ;  /* 0x0002a200000b7ab9 */ /* 0x000fe20000000800 */
[----:B------:R-:W-:Y:S01]  /*b880*/  UMOV UR4, URZ ;  /* 0x0000003f00047c82 */ /* 0x000fe20008000000 */
[----:B------:R-:W-:-:S06]  /*b890*/  UISETP.NE.AND.EX UP1, UPT, UR13, URZ, UPT, UP1 ;  /* 0x0000003f0d00728c */ /* 0x000fcc000bf25310 */
[----:B------:R-:W-:-:S04]  /*b8a0*/  PLOP3.LUT P2, PT, PT, PT, UP1, 0x80, 0x0 ;  /* 0x000000000000781c */ /* 0x000fc80003f4f018 */
[----:B0-----:R-:W0:Y:S01]  /*b8b0*/  @P1 LDC R7, c[0x0][0xbec] ;  /* 0x0002fb00ff071b82 */ /* 0x001e220000000800 */
[----:B------:R-:W-:-:S04]  /*b8c0*/  @UP1 UIADD3 UR12, UP2, UR14, UR12, URZ ;  /* 0x0000000c0e0c1290 */ /* 0x000fc8000ff5e03f */
[----:B------:R-:W-:Y:S02]  /*b8d0*/  @UP1 UIADD3.X UR13, UR15, UR13, URZ, UP2, !UPT ;  /* 0x0000000d0f0d1290 */ /* 0x000fe400097fe43f */
[----:B-1----:R-:W-:Y:S01]  /*b8e0*/  IMAD.U32 R10, RZ, RZ, UR12 ;  /* 0x0000000cff0a7e24 */ /* 0x002fe2000f8e00ff */
[----:B------:R-:W1:Y:S03]  /*b8f0*/  @P1 LDC R9, c[0x0][0xbf0] ;  /* 0x0002fc00ff091b82 */ /* 0x000e660000000800 */
[----:B------:R-:W-:Y:S02]  /*b900*/  MOV R11, UR13 ;  /* 0x0000000d000b7c02 */ /* 0x000fe40008000f00 */
[----:B----4-:R-:W-:Y:S01]  /*b910*/  @P0 R2UR UR4, R3 ;  /* 0x00000000030402ca */ /* 0x010fe200000e0000 */
[----:B------:R-:W-:-:S06]  /*b920*/  IMAD.U32 R3, RZ, RZ, UR11 ;  /* 0x0000000bff037e24 */ /* 0x000fcc000f8e00ff */
[----:B------:R2:W5:Y:S01]  /*b930*/  @P2 LDG.E R3, desc[UR36][R10.64] ;  /* 0x000000240a032981 */ /* 0x000562000c1e1900 */
[----:B01----:R-:W-:Y:S07]  /*b940*/  @P2 BRA `(.L_x_211) ;  /* 0x0000000000102947 */ /* 0x003fee0003800000 */
[----:B------:R-:W-:Y:S05]  /*b950*/  @!P0 BRA `(.L_x_211) ;  /* 0x00000000000c8947 */ /* 0x000fea0003800000 */
[----:B--2---:R-:W2:Y:S04]  /*b960*/  LDG.E R6, desc[UR36][R4.64] ;  /* 0x0000002404067981 */ /* 0x004ea8000c1e1900 */
[----:B-----5:R-:W2:Y:S02]  /*b970*/  LDG.E R3, desc[UR36][R4.64+0x4] ;  /* 0x0000042404037981 */ /* 0x020ea4000c1e1900 */
[----:B--2---:R-:W-:-:S07]  /*b980*/  IMAD.IADD R3, R3, 0x1, -R6 ;  /* 0x0000000103037824 */ /* 0x004fce00078e0a06 */
.L_x_211:
[----:B------:R-:W-:Y:S01]  /*b990*/  R2UR UR22, R214 ;  /* 0x00000000d61672ca */ /* 0x000fe200000e0000 */
[----:B------:R-:W-:Y:S01]  /*b9a0*/  ULDC.64 UR16, c[0x0][0xb90] ;  /* 0x0002e40000107ab9 */ /* 0x000fe20000000a00 */
[----:B------:R-:W-:Y:S01]  /*b9b0*/  R2UR UR21, R216 ;  /* 0x00000000d81572ca */ /* 0x000fe200000e0000 */
[----:B------:R-:W-:Y:S01]  /*b9c0*/  USHF.R.S32.HI UR13, URZ, 0x1f, UR4 ;  /* 0x0000001f3f0d7899 */ /* 0x000fe20008011404 */
[----:B------:R-:W-:Y:S01]  /*b9d0*/  R2UR UR20, R218 ;  /* 0x00000000da1472ca */ /* 0x000fe200000e0000 */
[----:B------:R-:W-:Y:S01]  /*b9e0*/  UMOV UR12, UR4 ;  /* 0x00000004000c7c82 */ /* 0x000fe20008000000 */
[----:B------:R-:W-:Y:S01]  /*b9f0*/  R2UR UR19, R215 ;  /* 0x00000000d71372ca */ /* 0x000fe200000e0000 */
[----:B-----5:R-:W-:-:S06]  /*ba00*/  IMAD R79, R3, R76, RZ ;  /* 0x0000004c034f7224 */ /* 0x020fcc00078e02ff */
[----:B------:R-:W-:Y:S02]  /*ba10*/  USHF.R.S32.HI UR18, URZ, 0x1f, UR22 ;  /* 0x0000001f3f127899 */ /* 0x000fe40008011416 */
[----:B------:R-:W-:Y:S01]  /*ba20*/  IMAD.U32 R5, RZ, RZ, UR21 ;  /* 0x00000015ff057e24 */ /* 0x000fe2000f8e00ff */
[----:B------:R-:W-:Y:S02]  /*ba30*/  UIMAD.WIDE.U32 UR14, UR22, UR16, UR12 ;  /* 0x00000010160e72a5 */ /* 0x000fe4000f8e000c */
[----:B------:R-:W-:Y:S01]  /*ba40*/  UIMAD UR11, UR18, UR16, URZ ;  /* 0x00000010120b72a4 */ /* 0x000fe2000f8e023f */
[----:B------:R-:W-:Y:S01]  /*ba50*/  IMAD R8, R5, 0x80, R224 ;  /* 0x0000008005087824 */ /* 0x000fe200078e02e0 */
[----:B------:R-:W-:Y:S01]  /*ba60*/  USEL UR20, UR20, URZ, !UP0 ;  /* 0x0000003f14147287 */ /* 0x000fe2000c000000 */
[----:B------:R-:W-:Y:S01]  /*ba70*/  IMAD.MOV.U32 R5, RZ, RZ, 0x2 ;  /* 0x00000002ff057424 */ /* 0x000fe200078e00ff */
[----:B------:R-:W-:Y:S01]  /*ba80*/  UIMAD UR11, UR22, UR17, UR11 ;  /* 0x00000011160b72a4 */ /* 0x000fe2000f8e020b */
[----:B------:R-:W-:Y:S01]  /*ba90*/  @P1 IMAD.HI.U32 R4, R8, R7, RZ ;  /* 0x0000000708041227 */ /* 0x000fe200078e00ff */
[----:B------:R-:W-:Y:S01]  /*baa0*/  USEL UR19, UR19, URZ, !UP0 ;  /* 0x0000003f13137287 */ /* 0x000fe2000c000000 */
[----:B------:R-:W-:-:S02]  /*bab0*/  ULDC.64 UR16, c[0x0][0xb98] ;  /* 0x0002e60000107ab9 */ /* 0x000fc40000000a00 */
[----:B--2---:R-:W-:Y:S01]  /*bac0*/  IMAD.MOV.U32 R6, RZ, RZ, R8 ;  /* 0x000000ffff067224 */ /* 0x004fe200078e0008 */
[----:B------:R-:W-:Y:S01]  /*bad0*/  UIADD3 UR15, UR15, UR11, URZ ;  /* 0x0000000b0f0f7290 */ /* 0x000fe2000fffe03f */
[----:B------:R-:W-:Y:S01]  /*bae0*/  @P1 SHF.R.U32.HI R6, RZ, R9, R4 ;  /* 0x00000009ff061219 */ /* 0x000fe20000011604 */
[----:B------:R-:W-:Y:S01]  /*baf0*/  UIMAD UR11, UR20, UR16, URZ ;  /* 0x00000010140b72a4 */ /* 0x000fe2000f8e023f */
[----:B------:R-:W-:Y:S01]  /*bb00*/  IMAD R4, R217, 0x40, R17 ;  /* 0x00000040d9047824 */ /* 0x000fe200078e0211 */
[----:B------:R-:W-:Y:S01]  /*bb10*/  UIMAD.WIDE.U32 UR14, UR19, UR16, UR14 ;  /* 0x00000010130e72a5 */ /* 0x000fe2000f8e000e */
[--C-:B------:R-:W-:Y:S01]  /*bb20*/  SHF.R.S32.HI R7, RZ, 0x1f, R6.reuse ;  /* 0x0000001fff077819 */ /* 0x100fe20000011406 */
[----:B------:R-:W-:Y:S01]  /*bb30*/  UIMAD UR11, UR19, UR17, UR11 ;  /* 0x00000011130b72a4 */ /* 0x000fe2000f8e020b */
[----:B------:R-:W-:Y:S02]  /*bb40*/  IMAD.MOV R9, RZ, RZ, -R6 ;  /* 0x000000ffff097224 */ /* 0x000fe400078e0a06 */
[----:B------:R-:W-:Y:S01]  /*bb50*/  IMAD.WIDE R4, R4, R5, UR8 ;  /* 0x0000000804047e25 */ /* 0x000fe2000f8e0205 */
[----:B------:R-:W-:Y:S01]  /*bb60*/  IADD3 R6, P0, R6, UR14, RZ ;  /* 0x0000000e06067c10 */ /* 0x000fe2000ff1e0ff */
[----:B------:R-:W-:-:S02]  /*bb70*/  ULDC.64 UR8, c[0x0][0xb88] ;  /* 0x0002e20000087ab9 */ /* 0x000fc40000000a00 */
[----:B------:R-:W-:Y:S01]  /*bb80*/  IMAD R9, R76, R9, R8 ;  /* 0x000000094c097224 */ /* 0x000fe200078e0208 */
[----:B------:R-:W-:Y:S02]  /*bb90*/  MOV R8, UR11 ;  /* 0x0000000b00087c02 */ /* 0x000fe40008000f00 */
[C---:B------:R-:W-:Y:S02]  /*bba0*/  IADD3 R11, P5, R4.reuse, 0x1000, RZ ;  /* 0x00001000040b7810 */ /* 0x040fe40007fbe0ff */
[----:B------:R-:W-:Y:S01]  /*bbb0*/  IADD3.X R7, R7, UR15, R8, P0, !PT ;  /* 0x0000000f07077c10 */ /* 0x000fe200087fe408 */
[----:B------:R-:W-:Y:S01]  /*bbc0*/  ULDC.64 UR14, c[0x0][0xaa0] ;  /* 0x0002a800000e7ab9 */ /* 0x000fe20000000a00 */
[----:B------:R-:W-:Y:S02]  /*bbd0*/  LOP3.LUT R10, R11, 0x380, RZ, 0xc0, !PT ;  /* 0x000003800b0a7812 */ /* 0x000fe400078ec0ff */
[----:B------:R-:W-:Y:S01]  /*bbe0*/  SHF.R.S32.HI R8, RZ, 0x1f, R9 ;  /* 0x0000001fff087819 */ /* 0x000fe20000011409 */
[----:B------:R-:W-:Y:S01]  /*bbf0*/  IMAD.WIDE.U32 R6, R9, UR8, R6 ;  /* 0x0000000809067c25 */ /* 0x000fe2000f8e0006 */
[----:B------:R-:W-:-:S02]  /*bc00*/  IADD3 R25, P0, R4, 0x3000, RZ ;  /* 0x0000300004197810 */ /* 0x000fc40007f1e0ff */
[----:B------:R-:W-:Y:S01]  /*bc10*/  IADD3 R29, P3, R4, 0x4000, RZ ;  /* 0x00004000041d7810 */ /* 0x000fe20007f7e0ff */
[----:B------:R-:W-:Y:S01]  /*bc20*/  IMAD R14, R8, UR8, RZ ;  /* 0x00000008080e7c24 */ /* 0x000fe2000f8e02ff */
[----:B------:R-:W-:Y:S02]  /*bc30*/  SHF.R.U64 R10, R10, 0x3, RZ ;  /* 0x000000030a0a7819 */ /* 0x000fe400000012ff */
[----:B------:R-:W-:Y:S02]  /*bc40*/  LOP3.LUT R24, R25, 0x380, RZ, 0xc0, !PT ;  /* 0x0000038019187812 */ /* 0x000fe400078ec0ff */
[----:B------:R-:W-:Y:S02]  /*bc50*/  IADD3 R33, P2, R4, 0x5000, RZ ;  /* 0x0000500004217810 */ /* 0x000fe40007f5e0ff */
[----:B------:R-:W-:Y:S02]  /*bc60*/  LOP3.LUT R28, R29, 0x380, RZ, 0xc0, !PT ;  /* 0x000003801d1c7812 */ /* 0x000fe400078ec0ff */
[----:B------:R-:W-:Y:S01]  /*bc70*/  LOP3.LUT R8, R10, R11, RZ, 0x3c, !PT ;  /* 0x0000000b0a087212 */ /* 0x000fe200078e3cff */
[----:B------:R-:W-:Y:S01]  /*bc80*/  IMAD R11, R9, UR9, R14 ;  /* 0x00000009090b7c24 */ /* 0x000fe2000f8e020e */
[----:B------:R-:W-:Y:S01]  /*bc90*/  SHF.R.U64 R24, R24, 0x3, RZ ;  /* 0x0000000318187819 */ /* 0x000fe200000012ff */
[----:B------:R-:W-:Y:S01]  /*bca0*/  ULDC.64 UR8, c[0x0][0xb50] ;  /* 0x0002d40000087ab9 */ /* 0x000fe20000000a00 */
[----:B------:R-:W-:Y:S01]  /*bcb0*/  LOP3.LUT R32, R33, 0x380, RZ, 0xc0, !PT ;  /* 0x0000038021207812 */ /* 0x000fe200078ec0ff */
[----:B------:R-:W-:Y:S01]  /*bcc0*/  IMAD.IADD R7, R7, 0x1, R11 ;  /* 0x0000000107077824 */ /* 0x000fe200078e020b */
[----:B------:R-:W-:Y:S01]  /*bcd0*/  SHF.R.U64 R28, R28, 0x3, RZ ;  /* 0x000000031c1c7819 */ /* 0x000fe200000012ff */
[----:B------:R-:W-:Y:S01]  /*bce0*/  IMAD.X R9, RZ, RZ, R5, P5 ;  /* 0x000000ffff097224 */ /* 0x000fe200028e0605 */
[----:B------:R-:W-:-:S02]  /*bcf0*/  LEA R11, P6, R6, UR8, 0x2 ;  /* 0x00000008060b7c11 */ /* 0x000fc4000f8c10ff */
[----:B------:R-:W-:Y:S01]  /*bd00*/  LOP3.LUT R24, R24, R25, RZ, 0x3c, !PT ;  /* 0x0000001918187212 */ /* 0x000fe200078e3cff */
[--C-:B------:R-:W-:Y:S01]  /*bd10*/  IMAD.X R25, RZ, RZ, R5.reuse, P0 ;  /* 0x000000ffff197224 */ /* 0x100fe200000e0605 */
[----:B------:R-:W-:Y:S01]  /*bd20*/  SHF.R.U64 R32, R32, 0x3, RZ ;  /* 0x0000000320207819 */ /* 0x000fe200000012ff */
[----:B------:R-:W-:Y:S01]  /*bd30*/  SHFL.IDX PT, R18, R11, RZ, 0x1c1f ;  /* 0x001c1fff0b127589 */ /* 0x000fe200000e0000 */
[----:B------:R-:W-:Y:S01]  /*bd40*/  LOP3.LUT R28, R28, R29, RZ, 0x3c, !PT ;  /* 0x0000001d1c1c7212 */ /* 0x000fe200078e3cff */
[----:B------:R-:W-:Y:S01]  /*bd50*/  IMAD.X R29, RZ, RZ, R5, P3 ;  /* 0x000000ffff1d7224 */ /* 0x000fe200018e0605 */
[C---:B------:R-:W-:Y:S01]  /*bd60*/  IADD3 R57, P0, R4.reuse, 0x9000, RZ ;  /* 0x0000900004397810 */ /* 0x040fe20007f1e0ff */
[----:B------:R-:W-:Y:S01]  /*bd70*/  SHFL.IDX PT, R20, R11, 0x1, 0x1c1f ;  /* 0x003c1f000b147f89 */ /* 0x000fe200000e0000 */
[----:B------:R-:W-:Y:S02]  /*bd80*/  IADD3 R45, P3, R4, 0xa000, RZ ;  /* 0x0000a000042d7810 */ /* 0x000fe40007f7e0ff */
[----:B------:R-:W-:Y:S01]  /*bd90*/  LEA.HI.X R14, R6, UR9, R7, 0x2, P6 ;  /* 0x00000009060e7c11 */ /* 0x000fe2000b0f1407 */
[----:B------:R-:W-:Y:S01]  /*bda0*/  IMAD.U32 R7, RZ, RZ, UR21 ;  /* 0x00000015ff077e24 */ /* 0x000fe2000f8e00ff */
[----:B------:R-:W-:Y:S01]  /*bdb0*/  LOP3.LUT R32, R32, R33, RZ, 0x3c, !PT ;  /* 0x0000002120207212 */ /* 0x000fe200078e3cff */
[----:B------:R-:W-:Y:S01]  /*bdc0*/  IMAD.X R33, RZ, RZ, R5, P2 ;  /* 0x000000ffff217224 */ /* 0x000fe200010e0605 */
[----:B------:R-:W-:Y:S01]  /*bdd0*/  LOP3.LUT R56, R57, 0x380, RZ, 0xc0, !PT ;  /* 0x0000038039387812 */ /* 0x000fe200078ec0ff */
[----:B------:R-:W0:Y:S01]  /*bde0*/  SHFL.IDX PT, R19, R14, RZ, 0x1c1f ;  /* 0x001c1fff0e137589 */ /* 0x000e2200000e0000 */
[----:B------:R-:W-:Y:S01]  /*bdf0*/  IADD3 R49, P2, R4, 0xb000, RZ ;  /* 0x0000b00004317810 */ /* 0x000fe20007f5e0ff */
[----:B------:R-:W-:Y:S01]  /*be00*/  IMAD R26, R7, 0x80, R222 ;  /* 0x00000080071a7824 */ /* 0x000fe200078e02de */
[----:B------:R-:W-:Y:S01]  /*be10*/  LOP3.LUT R44, R45, 0x380, RZ, 0xc0, !PT ;  /* 0x000003802d2c7812 */ /* 0x000fe200078ec0ff */
[----:B------:R-:W1:Y:S01]  /*be20*/  SHFL.IDX PT, R21, R14, 0x1, 0x1c1f ;  /* 0x003c1f000e157f89 */ /* 0x000e6200000e0000 */
[----:B------:R-:W-:Y:S01]  /*be30*/  SHF.R.U64 R56, R56, 0x3, RZ ;  /* 0x0000000338387819 */ /* 0x000fe200000012ff */
[----:B------:R-:W-:Y:S01]  /*be40*/  VIADD R6, R26, 0x8 ;  /* 0x000000081a067836 */ /* 0x000fe20000000000 */
[----:B------:R-:W-:-:S02]  /*be50*/  LOP3.LUT R48, R49, 0x380, RZ, 0xc0, !PT ;  /* 0x0000038031307812 */ /* 0x000fc400078ec0ff */
[----:B------:R-:W-:Y:S02]  /*be60*/  SHF.R.U64 R44, R44, 0x3, RZ ;  /* 0x000000032c2c7819 */ /* 0x000fe400000012ff */
[----:B------:R-:W-:Y:S01]  /*be70*/  LOP3.LUT R56, R56, R57, RZ, 0x3c, !PT ;  /* 0x0000003938387212 */ /* 0x000fe200078e3cff */
[--C-:B------:R-:W-:Y:S01]  /*be80*/  IMAD.X R57, RZ, RZ, R5.reuse, P0 ;  /* 0x000000ffff397224 */ /* 0x100fe200000e0605 */
[----:B------:R-:W-:Y:S02]  /*be90*/  SHF.R.U64 R48, R48, 0x3, RZ ;  /* 0x0000000330307819 */ /* 0x000fe400000012ff */
[----:B------:R-:W-:Y:S01]  /*bea0*/  LOP3.LUT R44, R44, R45, RZ, 0x3c, !PT ;  /* 0x0000002d2c2c7212 */ /* 0x000fe200078e3cff */
[----:B------:R-:W-:Y:S01]  /*beb0*/  IMAD.X R45, RZ, RZ, R5, P3 ;  /* 0x000000ffff2d7224 */ /* 0x000fe200018e0605 */
[----:B------:R-:W-:Y:S02]  /*bec0*/  LOP3.LUT P0, RZ, R220, 0x3, RZ, 0xc0, !PT ;  /* 0x00000003dcff7812 */ /* 0x000fe4000780c0ff */
[----:B------:R-:W-:-:S02]  /*bed0*/  IADD3 R10, P3, R4, 0xf000, RZ ;  /* 0x0000f000040a7810 */ /* 0x000fc40007f7e0ff */
[----:B------:R-:W-:Y:S01]  /*bee0*/  LOP3.LUT R48, R48, R49, RZ, 0x3c, !PT ;  /* 0x0000003130307212 */ /* 0x000fe200078e3cff */
[--C-:B------:R-:W-:Y:S01]  /*bef0*/  IMAD.X R49, RZ, RZ, R5.reuse, P2 ;  /* 0x000000ffff317224 */ /* 0x100fe200010e0605 */
[-C--:B------:R-:W-:Y:S02]  /*bf00*/  ISETP.GE.OR P2, PT, R26, R79.reuse, P0 ;  /* 0x0000004f1a00720c */ /* 0x080fe40000746670 */
[----:B------:R-:W-:Y:S01]  /*bf10*/  IADD3 R13, P4, R4, 0x2000, RZ ;  /* 0x00002000040d7810 */ /* 0x000fe20007f9e0ff */
[----:B------:R-:W-:Y:S01]  /*bf20*/  UIMAD UR11, UR13, UR14, URZ ;  /* 0x0000000e0d0b72a4 */ /* 0x000fe2000f8e023f */
[----:B------:R-:W-:Y:S02]  /*bf30*/  LOP3.LUT R3, R10, 0x380, RZ, 0xc0, !PT ;  /* 0x000003800a037812 */ /* 0x000fe400078ec0ff */
[----:B------:R-:W-:Y:S01]  /*bf40*/  IADD3 R41, P5, R4, 0x7000, RZ ;  /* 0x0000700004297810 */ /* 0x000fe20007fbe0ff */
[----:B------:R-:W-:Y:S01]  /*bf50*/  UIMAD.WIDE.U32 UR8, UR4, UR14, URZ ;  /* 0x0000000e040872a5 */ /* 0x000fe2000f8e003f */
[----:B------:R-:W-:Y:S01]  /*bf60*/  ISETP.GE.OR P0, PT, R6, R79, P0 ;  /* 0x0000004f0600720c */ /* 0x000fe20000706670 */
[----:B------:R-:W-:Y:S01]  /*bf70*/  ULDC.64 UR12, c[0x0][0xae8] ;  /* 0x0002ba00000c7ab9 */ /* 0x000fe20000000a00 */
[----:B------:R-:W-:Y:S01]  /*bf80*/  SHF.R.U64 R3, R3, 0x3, RZ ;  /* 0x0000000303037819 */ /* 0x000fe200000012ff */
[----:B------:R-:W-:Y:S01]  /*bf90*/  IMAD.X R53, RZ, RZ, R5, P3 ;  /* 0x000000ffff357224 */ /* 0x000fe200018e0605 */
[----:B------:R-:W-:Y:S01]  /*bfa0*/  LOP3.LUT R12, R13, 0x380, RZ, 0xc0, !PT ;  /* 0x000003800d0c7812 */ /* 0x000fe200078ec0ff */
[----:B0-----:R0:W-:Y:S01]  /*bfb0*/  @!P2 ST.E desc[UR36][R18.64], R0 ;  /* 0x000000001200a985 */ /* 0x0011e2000c101924 */
[----:B------:R-:W-:-:S02]  /*bfc0*/  LOP3.LUT R52, R3, R10, RZ, 0x3c, !PT ;  /* 0x0000000a03347212 */ /* 0x000fc400078e3cff */
[----:B------:R-:W2:Y:S01]  /*bfd0*/  @P1 LDC R3, c[0x0][0xbec] ;  /* 0x0002fb00ff031b82 */ /* 0x000ea20000000800 */
[----:B------:R-:W-:Y:S02]  /*bfe0*/  SHF.R.U64 R12, R12, 0x3, RZ ;  /* 0x000000030c0c7819 */ /* 0x000fe400000012ff */
[----:B------:R-:W-:Y:S02]  /*bff0*/  IADD3 R37, P6, R4, 0x6000, RZ ;  /* 0x0000600004257810 */ /* 0x000fe40007fde0ff */
[----:B-1----:R1:W-:Y:S01]  /*c000*/  @!P0 ST.E desc[UR36][R20.64], R2 ;  /* 0x0000000214008985 */ /* 0x0023e2000c101924 */
[----:B------:R-:W-:Y:S01]  /*c010*/  LOP3.LUT R12, R12, R13, RZ, 0x3c, !PT ;  /* 0x0000000d0c0c7212 */ /* 0x000fe200078e3cff */
[----:B------:R-:W-:Y:S01]  /*c020*/  IMAD.X R13, RZ, RZ, R5, P4 ;  /* 0x000000ffff0d7224 */ /* 0x000fe200020e0605 */
[----:B------:R-:W-:Y:S01]  /*c030*/  IADD3 R65, P4, R4, 0x8000, RZ ;  /* 0x0000800004417810 */ /* 0x000fe20007f9e0ff */
[----:B------:R-:W-:Y:S01]  /*c040*/  UIMAD UR11, UR4, UR15, UR11 ;  /* 0x0000000f040b72a4 */ /* 0x000fe2000f8e020b */
[----:B------:R-:W-:-:S02]  /*c050*/  LOP3.LUT R36, R37, 0x380, RZ, 0xc0, !PT ;  /* 0x0000038025247812 */ /* 0x000fc400078ec0ff */
[----:B------:R-:W-:Y:S01]  /*c060*/  LOP3.LUT R40, R41, 0x380, RZ, 0xc0, !PT ;  /* 0x0000038029287812 */ /* 0x000fe200078ec0ff */
[----:B0-----:R-:W-:Y:S01]  /*c070*/  IMAD R0, R213, 0x20, R217 ;  /* 0x00000020d5007824 */ /* 0x001fe200078e02d9 */
[----:B------:R-:W-:Y:S02]  /*c080*/  LOP3.LUT R64, R65, 0x380, RZ, 0xc0, !PT ;  /* 0x0000038041407812 */ /* 0x000fe400078ec0ff */
[----:B------:R-:W-:Y:S01]  /*c090*/  LOP3.LUT R7, R4, 0x380, RZ, 0xc0, !PT ;  /* 0x0000038004077812 */ /* 0x000fe200078ec0ff */
[----:B-1----:R-:W0:Y:S01]  /*c0a0*/  @P1 LDC R21, c[0x0][0xbf0] ;  /* 0x0002fc00ff151b82 */ /* 0x002e220000000800 */
[----:B------:R-:W-:Y:S01]  /*c0b0*/  SHF.R.U64 R36, R36, 0x3, RZ ;  /* 0x0000000324247819 */ /* 0x000fe200000012ff */
[----:B------:R-:W-:Y:S01]  /*c0c0*/  IMAD.U32 R19, RZ, RZ, UR21 ;  /* 0x00000015ff137e24 */ /* 0x000fe2000f8e00ff */
[----:B------:R-:W-:Y:S01]  /*c0d0*/  SHF.R.U64 R40, R40, 0x3, RZ ;  /* 0x0000000328287819 */ /* 0x000fe200000012ff */
[----:B------:R-:W-:Y:S01]  /*c0e0*/  UIADD3 UR9, UR9, UR11, URZ ;  /* 0x0000000b09097290 */ /* 0x000fe2000fffe03f */
[----:B------:R-:W-:Y:S01]  /*c0f0*/  SHF.R.U64 R64, R64, 0x3, RZ ;  /* 0x0000000340407819 */ /* 0x000fe200000012ff */
[----:B------:R-:W-:Y:S01]  /*c100*/  UIMAD UR4, UR18, UR12, URZ ;  /* 0x0000000c120472a4 */ /* 0x000fe2000f8e023f */
[----:B------:R-:W-:Y:S01]  /*c110*/  LOP3.LUT R36, R36, R37, RZ, 0x3c, !PT ;  /* 0x0000002524247212 */ /* 0x000fe200078e3cff */
[----:B------:R-:W-:Y:S01]  /*c120*/  IMAD R18, R19, 0x80, R0 ;  /* 0x0000008013127824 */ /* 0x000fe200078e0200 */
[----:B------:R-:W-:Y:S01]  /*c130*/  LOP3.LUT R40, R40, R41, RZ, 0x3c, !PT ;  /* 0x0000002928287212 */ /* 0x000fe200078e3cff */
[--C-:B------:R-:W-:Y:S01]  /*c140*/  IMAD.X R37, RZ, RZ, R5.reuse, P6 ;  /* 0x000000ffff257224 */ /* 0x100fe200030e0605 */
[----:B------:R-:W-:Y:S01]  /*c150*/  LOP3.LUT R64, R64, R65, RZ, 0x3c, !PT ;  /* 0x0000004140407212 */ /* 0x000fe200078e3cff */
[----:B------:R-:W-:Y:S01]  /*c160*/  IMAD.X R65, RZ, RZ, R5, P4 ;  /* 0x000000ffff417224 */ /* 0x000fe200020e0605 */
[----:B------:R-:W-:Y:S01]  /*c170*/  IADD3.X R41, RZ, R5, RZ, P5, !PT ;  /* 0x00000005ff297210 */ /* 0x000fe20002ffe4ff */
[----:B------:R-:W-:Y:S01]  /*c180*/  UIMAD UR4, UR22, UR13, UR4 ;  /* 0x0000000d160472a4 */ /* 0x000fe2000f8e0204 */
[C---:B------:R-:W-:Y:S01]  /*c190*/  IADD3 R73, P6, R4.reuse, 0xc000, RZ ;  /* 0x0000c00004497810 */ /* 0x040fe20007fde0ff */
[----:B------:R-:W-:Y:S01]  /*c1a0*/  UIMAD.WIDE.U32 UR8, UR22, UR12, UR8 ;  /* 0x0000000c160872a5 */ /* 0x000fe2000f8e0008 */
[----:B------:R-:W-:Y:S01]  /*c1b0*/  IADD3 R69, P5, R4, 0xd000, RZ ;  /* 0x0000d00004457810 */ /* 0x000fe20007fbe0ff */
[----:B--2---:R-:W-:Y:S01]  /*c1c0*/  @P1 IMAD.HI.U32 R0, R18, R3, RZ ;  /* 0x0000000312001227 */ /* 0x004fe200078e00ff */
[----:B------:R-:W-:Y:S01]  /*c1d0*/  IADD3 R61, P4, R4, 0xe000, RZ ;  /* 0x0000e000043d7810 */ /* 0x000fe20007f9e0ff */
[----:B------:R-:W-:Y:S01]  /*c1e0*/  ULDC.64 UR12, c[0x0][0xaf0] ;  /* 0x0002bc00000c7ab9 */ /* 0x000fe20000000a00 */
[----:B------:R-:W-:Y:S01]  /*c1f0*/  UIADD3 UR9, UR9, UR4, URZ ;  /* 0x0000000409097290 */ /* 0x000fe2000fffe03f */
[----:B------:R-:W-:Y:S01]  /*c200*/  LOP3.LUT R72, R73, 0x380, RZ, 0xc0, !PT ;  /* 0x0000038049487812 */ /* 0x000fe200078ec0ff */
[----:B------:R-:W-:Y:S01]  /*c210*/  UIMAD UR4, UR20, UR12, URZ ;  /* 0x0000000c140472a4 */ /* 0x000fe2000f8e023f */
[----:B------:R-:W-:Y:S01]  /*c220*/  LOP3.LUT R68, R69, 0x380, RZ, 0xc0, !PT ;  /* 0x0000038045447812 */ /* 0x000fe200078ec0ff */
[----:B------:R-:W-:Y:S01]  /*c230*/  IMAD.MOV.U32 R19, RZ, RZ, R18 ;  /* 0x000000ffff137224 */ /* 0x000fe200078e0012 */
[----:B------:R-:W-:Y:S01]  /*c240*/  LOP3.LUT R60, R61, 0x380, RZ, 0xc0, !PT ;  /* 0x000003803d3c7812 */ /* 0x000fe200078ec0ff */
[----:B------:R-:W-:Y:S01]  /*c250*/  UIMAD.WIDE.U32 UR8, UR19, UR12, UR8 ;  /* 0x0000000c130872a5 */ /* 0x000fe2000f8e0008 */
[----:B0-----:R-:W-:Y:S01]  /*c260*/  @P1 SHF.R.U32.HI R19, RZ, R21, R0 ;  /* 0x00000015ff131219 */ /* 0x001fe20000011600 */
[----:B------:R-:W-:Y:S01]  /*c270*/  UIMAD UR4, UR19, UR13, UR4 ;  /* 0x0000000d130472a4 */ /* 0x000fe2000f8e0204 */
[----:B------:R-:W-:Y:S01]  /*c280*/  SHF.R.U64 R72, R72, 0x3, RZ ;  /* 0x0000000348487819 */ /* 0x000fe200000012ff */
[----:B------:R-:W5:Y:S01]  /*c290*/  LD.E.128 R8, desc[UR36][R8.64] ;  /* 0x0000002408087980 */ /* 0x000f62000c101d00 */
[----:B------:R-:W-:-:S02]  /*c2a0*/  SHF.R.U64 R68, R68, 0x3, RZ ;  /* 0x0000000344447819 */ /* 0x000fc400000012ff */
[----:B------:R-:W-:Y:S01]  /*c2b0*/  SHF.R.U64 R60, R60, 0x3, RZ ;  /* 0x000000033c3c7819 */ /* 0x000fe200000012ff */
[----:B------:R-:W5:Y:S01]  /*c2c0*/  LD.E.128 R12, desc[UR36][R12.64] ;  /* 0x000000240c0c7980 */ /* 0x000f62000c101d00 */
[----:B------:R-:W-:Y:S01]  /*c2d0*/  SHF.R.U64 R7, R7, 0x3, RZ ;  /* 0x0000000307077819 */ /* 0x000fe200000012ff */
[----:B------:R-:W-:Y:S01]  /*c2e0*/  UIADD3 UR4, UR9, UR4, URZ ;  /* 0x0000000409047290 */ /* 0x000fe2000fffe03f */
[--C-:B------:R-:W-:Y:S01]  /*c2f0*/  SHF.R.S32.HI R0, RZ, 0x1f, R19.reuse ;  /* 0x0000001fff007819 */ /* 0x100fe20000011413 */
[----:B------:R-:W-:Y:S01]  /*c300*/  IMAD.MOV R21, RZ, RZ, -R19 ;  /* 0x000000ffff157224 */ /* 0x000fe200078e0a13 */
[----:B------:R-:W-:Y:S01]  /*c310*/  LOP3.LUT R72, R72, R73, RZ, 0x3c, !PT ;  /* 0x0000004948487212 */ /* 0x000fe200078e3cff */
[----:B------:R-:W-:Y:S01]  /*c320*/  IMAD.U32 R3, RZ, RZ, UR9 ;  /* 0x00000009ff037e24 */ /* 0x000fe2000f8e00ff */
[----:B------:R-:W-:Y:S01]  /*c330*/  LOP3.LUT R68, R68, R69, RZ, 0x3c, !PT ;  /* 0x0000004544447212 */ /* 0x000fe200078e3cff */
[--C-:B------:R-:W-:Y:S01]  /*c340*/  IMAD.X R69, RZ, RZ, R5.reuse, P5 ;  /* 0x000000ffff457224 */ /* 0x100fe200028e0605 */
[----:B------:R-:W-:Y:S01]  /*c350*/  LOP3.LUT R60, R60, R61, RZ, 0x3c, !PT ;  /* 0x0000003d3c3c7212 */ /* 0x000fe200078e3cff */
[----:B------:R-:W-:Y:S01]  /*c360*/  IMAD.X R61, RZ, RZ, R5, P4 ;  /* 0x000000ffff3d7224 */ /* 0x000fe200020e0605 */
[----:B------:R-:W-:Y:S01]  /*c370*/  IADD3.X R73, RZ, R5, RZ, P6, !PT ;  /* 0x00000005ff497210 */ /* 0x000fe200037fe4ff */
[----:B------:R-:W5:Y:S01]  /*c380*/  LD.E.128 R24, desc[UR36][R24.64] ;  /* 0x0000002418187980 */ /* 0x000f62000c101d00 */
[----:B------:R-:W-:-:S02]  /*c390*/  LOP3.LUT R4, R7, R4, RZ, 0x3c, !PT ;  /* 0x0000000407047212 */ /* 0x000fc400078e3cff */
[----:B------:R-:W-:Y:S01]  /*c3a0*/  MOV R2, UR8 ;  /* 0x0000000800027c02 */ /* 0x000fe20008000f00 */
[----:B------:R-:W-:Y:S01]  /*c3b0*/  ULDC.64 UR8, c[0x0][0xae0] ;  /* 0x0002b80000087ab9 */ /* 0x000fe20000000a00 */
[----:B------:R-:W-:Y:S01]  /*c3c0*/  IMAD R21, R76, R21, R18 ;  /* 0x000000154c157224 */ /* 0x000fe200078e0212 */
[----:B------:R-:W5:Y:S01]  /*c3d0*/  LD.E.128 R28, desc[UR36][R28.64] ;  /* 0x000000241c1c7980 */ /* 0x000f62000c101d00 */
[----:B------:R-:W-:Y:S02]  /*c3e0*/  IMAD R0, R0, UR8, RZ ;  /* 0x0000000800007c24 */ /* 0x000fe4000f8e02ff */
[----:B------:R-:W-:Y:S01]  /*c3f0*/  IMAD.U32 R3, RZ, RZ, UR4 ;  /* 0x00000004ff037e24 */ /* 0x000fe2000f8e00ff */
[----:B------:R-:W5:Y:S01]  /*c400*/  LD.E.128 R4, desc[UR36][R4.64] ;  /* 0x0000002404047980 */ /* 0x000f62000c101d00 */
[C---:B------:R-:W-:Y:S01]  /*c410*/  IMAD R77, R19.reuse, UR9, R0 ;  /* 0x00000009134d7c24 */ /* 0x040fe2000f8e0200 */
[----:B------:R-:W-:Y:S02]  /*c420*/  SHF.R.S32.HI R0, RZ, 0x1f, R21 ;  /* 0x0000001fff007819 */ /* 0x000fe40000011415 */
[----:B------:R-:W5:Y:S01]  /*c430*/  LD.E.128 R32, desc[UR36][R32.64] ;  /* 0x0000002420207980 */ /* 0x000f62000c101d00 */
[----:B------:R-:W-:Y:S01]  /*c440*/  IMAD.WIDE.U32 R2, R19, UR8, R2 ;  /* 0x0000000813027c25 */ /* 0x000fe2000f8e0002 */
[----:B------:R-:W-:-:S02]  /*c450*/  ULDC.64 UR8, c[0x0][0xad8] ;  /* 0x0002b60000087ab9 */ /* 0x000fc40000000a00 */
[----:B------:R-:W5:Y:S04]  /*c460*/  LD.E.128 R36, desc[UR36][R36.64] ;  /* 0x0000002424247980 */ /* 0x000f68000c101d00 */
        /* <DEDUP_REMOVED lines=8> */
[----:B------:R-:W5:Y:S01]  /*c4f0*/  LD.E.128 R52, desc[UR36][R52.64] ;  /* 0x0000002434347980 */ /* 0x000f62000c101d00 */
[----:B------:R-:W-:Y:S01]  /*c500*/  IMAD.U32 R82, RZ, RZ, UR21 ;  /* 0x00000015ff527e24 */ /* 0x000fe2000f8e00ff */
[----:B------:R-:W-:Y:S01]  /*c510*/  @!PT LDS RZ, [RZ] ;  /* 0x00000000fffff984 */ /* 0x000fe20000000800 */
[----:B------:R-:W-:Y:S01]  /*c520*/  @!PT LDS RZ, [RZ] ;  /* 0x00000000fffff984 */ /* 0x000fe20000000800 */
[----:B------:R-:W-:Y:S01]  /*c530*/  @!PT LDS RZ, [RZ] ;  /* 0x00000000fffff984 */ /* 0x000fe20000000800 */
[----:B------:R-:W-:Y:S01]  /*c540*/  @!PT LDS RZ, [RZ] ;  /* 0x00000000fffff984 */ /* 0x000fe20000000800 */
[----:B------:R0:W-:Y:S06]  /*c550*/  MEMBAR.ALL.CTA ;  /* 0x0000000000007992 */ /* 0x0001ec0000008000 */
[----:B0-----:R-:W0:Y:S01]  /*c560*/  FENCE.VIEW.ASYNC.S ;  /* 0x00000000000073c6 */ /* 0x001e220000000000 */
[----:B------:R-:W-:-:S02]  /*c570*/  IMAD.IADD R3, R3, 0x1, R77 ;  /* 0x0000000103037824 */ /* 0x000fc400078e024d */
[----:B------:R-:W-:Y:S02]  /*c580*/  IMAD R18, R0, UR8, RZ ;  /* 0x0000000800127c24 */ /* 0x000fe4000f8e02ff */
[----:B------:R-:W-:Y:S01]  /*c590*/  IMAD R82, R82, 0x80, R217 ;  /* 0x0000008052527824 */ /* 0x000fe200078e02d9 */
[----:B------:R-:W-:Y:S01]  /*c5a0*/  UIADD3 UR10, UR10, 0x38820, URZ ;  /* 0x000388200a0a7890 */ /* 0x000fe2000fffe03f */
[C---:B------:R-:W-:Y:S02]  /*c5b0*/  IMAD R19, R21.reuse, UR9, R18 ;  /* 0x0000000915137c24 */ /* 0x040fe4000f8e0212 */
[----:B------:R-:W-:Y:S01]  /*c5c0*/  IMAD.WIDE.U32 R2, R21, UR8, R2 ;  /* 0x0000000815027c25 */ /* 0x000fe2000f8e0002 */
[C---:B------:R-:W-:Y:S01]  /*c5d0*/  ISETP.GE.AND P2, PT, R82.reuse, R79, PT ;  /* 0x0000004f5200720c */ /* 0x040fe20003f46270 */
[----:B------:R-:W-:Y:S02]  /*c5e0*/  ULDC.64 UR8, c[0x0][0xa80] ;  /* 0x0002a00000087ab9 */ /* 0x000fe40000000a00 */
[----:B------:R-:W-:Y:S01]  /*c5f0*/  VIADD R0, R82, 0x20 ;  /* 0x0000002052007836 */ /* 0x000fe20000000000 */
[----:B------:R-:W-:Y:S01]  /*c600*/  LEA R78, P3, R2, UR8, 0x1 ;  /* 0x00000008024e7c11 */ /* 0x000fe2000f8608ff */
[----:B------:R-:W-:Y:S01]  /*c610*/  IMAD.IADD R3, R3, 0x1, R19 ;  /* 0x0000000103037824 */ /* 0x000fe200078e0213 */
[----:B------:R-:W-:-:S02]  /*c620*/  UPRMT UR10, URZ, 0x654, UR10 ;  /* 0x000006543f0a7896 */ /* 0x000fc4000800000a */
[-C--:B------:R-:W-:Y:S02]  /*c630*/  ISETP.GE.AND P1, PT, R0, R79.reuse, PT ;  /* 0x0000004f0000720c */ /* 0x080fe40003f26270 */
[----:B------:R-:W-:Y:S02]  /*c640*/  IADD3 R0, R82, 0x40, RZ ;  /* 0x0000004052007810 */ /* 0x000fe40007ffe0ff */
[----:B------:R-:W-:Y:S01]  /*c650*/  LEA.HI.X R80, R2, UR9, R3, 0x1, P3 ;  /* 0x0000000902507c11 */ /* 0x000fe200098f0c03 */
[----:B0-----:R0:W1:Y:S01]  /*c660*/  SHFL.IDX PT, R76, R78, RZ, 0x181f ;  /* 0x00181fff4e4c7589 */ /* 0x00106200000e0000 */
[----:B------:R-:W-:Y:S01]  /*c670*/  ISETP.GE.AND P0, PT, R0, R79, PT ;  /* 0x0000004f0000720c */ /* 0x000fe20003f06270 */
[----:B------:R-:W-:Y:S01]  /*c680*/  SYNCS.ARRIVE.TRANS64.RED.A1T0 RZ, [UR10], RZ ;  /* 0x000000ffffff79a7 */ /* 0x000fe2000810040a */
[----:B------:R-:W-:Y:S01]  /*c690*/  BSSY B1, `(.L_x_212) ;  /* 0x0000017000017945 */ /* 0x000fe20003800000 */
[----:B------:R0:W2:Y:S01]  /*c6a0*/  SHFL.IDX PT, R0, R80, RZ, 0x181f ;  /* 0x00181fff50007589 */ /* 0x0000a200000e0000 */
[----:B------:R-:W-:-:S02]  /*c6b0*/  SHF.R.S32.HI R81, RZ, 0x1f, R22 ;  /* 0x0000001fff517819 */ /* 0x000fc40000011416 */
[----:B------:R-:W-:Y:S02]  /*c6c0*/  SHF.R.S32.HI R83, RZ, 0x1f, R23 ;  /* 0x0000001fff537819 */ /* 0x000fe40000011417 */
[----:B------:R-:W-:Y:S01]  /*c6d0*/  SHF.R.S32.HI R84, RZ, 0x1f, R17 ;  /* 0x0000001fff547819 */ /* 0x000fe20000011411 */
[----:B------:R-:W-:Y:S06]  /*c6e0*/  @P2 BRA `(.L_x_213) ;  /* 0x0000000000442947 */ /* 0x000fec0003800000 */
[----:B------:R-:W-:Y:S02]  /*c6f0*/  ULDC UR4, c[0x0][0xac8] ;  /* 0x0002b20000047ab9 */ /* 0x000fe40000000800 */
[----:B------:R-:W-:Y:S02]  /*c700*/  ISETP.GE.AND P5, PT, R17, UR4, PT ;  /* 0x0000000411007c0c */ /* 0x000fe4000bfa6270 */
[----:B------:R-:W-:Y:S02]  /*c710*/  ISETP.GE.AND P4, PT, R23, UR4, PT ;  /* 0x0000000417007c0c */ /* 0x000fe4000bf86270 */
[----:B------:R-:W-:Y:S02]  /*c720*/  ISETP.GE.AND P3, PT, R22, UR4, PT ;  /* 0x0000000416007c0c */ /* 0x000fe4000bf66270 */
[----:B------:R-:W-:-:S07]  /*c730*/  ISETP.GE.AND P2, PT, R212, UR4, PT ;  /* 0x00000004d4007c0c */ /* 0x000fce000bf46270 */
[----:B-1----:R-:W-:-:S04]  /*c740*/  @!P5 LEA R2, P6, R17, R76, 0x1 ;  /* 0x0000004c1102d211 */ /* 0x002fc800078c08ff */
[----:B--2---:R-:W-:Y:S02]  /*c750*/  @!P5 LEA.HI.X R3, R17, R0, R84, 0x1, P6 ;  /* 0x000000001103d211 */ /* 0x004fe400030f0c54 */
[----:B------:R-:W-:-:S03]  /*c760*/  @!P4 LEA R18, P6, R23, R76, 0x1 ;  /* 0x0000004c1712c211 */ /* 0x000fc600078c08ff */
[----:B-----5:R3:W-:Y:S01]  /*c770*/  @!P5 ST.E.128 desc[UR36][R2.64], R4 ;  /* 0x000000040200d985 */ /* 0x0207e2000c101d24 */
[----:B------:R-:W-:Y:S02]  /*c780*/  @!P4 LEA.HI.X R19, R23, R0, R83, 0x1, P6 ;  /* 0x000000001713c211 */ /* 0x000fe400030f0c53 */
[----:B------:R-:W-:-:S03]  /*c790*/  @!P3 LEA R20, P6, R22, R76, 0x1 ;  /* 0x0000004c1614b211 */ /* 0x000fc600078c08ff */
[----:B------:R3:W-:Y:S01]  /*c7a0*/  @!P4 ST.E.128 desc[UR36][R18.64], R28 ;  /* 0x0000001c1200c985 */ /* 0x0007e2000c101d24 */
[----:B------:R-:W-:Y:S02]  /*c7b0*/  @!P3 LEA.HI.X R21, R22, R0, R81, 0x1, P6 ;  /* 0x000000001615b211 */ /* 0x000fe400030f0c51 */
[----:B------:R-:W-:-:S03]  /*c7c0*/  @!P2 LEA R76, P6, R212, R76, 0x1 ;  /* 0x0000004cd44ca211 */ /* 0x000fc600078c08ff */
[----:B------:R3:W-:Y:S01]  /*c7d0*/  @!P3 ST.E.128 desc[UR36][R20.64], R64 ;  /* 0x000000401400b985 */ /* 0x0007e2000c101d24 */
[----:B------:R-:W-:-:S05]  /*c7e0*/  @!P2 LEA.HI.X R77, R212, R0, R227, 0x1, P6 ;  /* 0x00000000d44da211 */ /* 0x000fca00030f0ce3 */
[----:B------:R3:W-:Y:S04]  /*c7f0*/  @!P2 ST.E.128 desc[UR36][R76.64], R72 ;  /* 0x000000484c00a985 */ /* 0x0007e8000c101d24 */
.L_x_213:
[----:B------:R-:W-:Y:S05]  /*c800*/  BSYNC B1 ;  /* 0x0000000000017941 */ /* 0x000fea0003800000 */
.L_x_212:
[----:B--2---:R2:W4:Y:S01]  /*c810*/  SHFL.IDX PT, R0, R80, 0x1, 0x181f ;  /* 0x00381f0050007f89 */ /* 0x00452200000e0000 */
[----:B------:R-:W-:Y:S03]  /*c820*/  BSSY B1, `(.L_x_214) ;  /* 0x0000014000017945 */ /* 0x000fe60003800000 */
[----:B---3--:R2:W3:Y:S01]  /*c830*/  SHFL.IDX PT, R18, R78, 0x1, 0x181f ;  /* 0x00381f004e127f89 */ /* 0x0084e200000e0000 */
[----:B------:R-:W-:Y:S05]  /*c840*/  @P1 BRA `(.L_x_215) ;  /* 0x0000000000441947 */ /* 0x000fea0003800000 */
[----:B------:R-:W-:Y:S02]  /*c850*/  ULDC UR4, c[0x0][0xac8] ;  /* 0x0002b20000047ab9 */ /* 0x000fe40000000800 */
[----:B------:R-:W-:Y:S02]  /*c860*/  ISETP.GE.AND P4, PT, R17, UR4, PT ;  /* 0x0000000411007c0c */ /* 0x000fe4000bf86270 */
[----:B------:R-:W-:Y:S02]  /*c870*/  ISETP.GE.AND P3, PT, R23, UR4, PT ;  /* 0x0000000417007c0c */ /* 0x000fe4000bf66270 */
[----:B------:R-:W-:Y:S02]  /*c880*/  ISETP.GE.AND P2, PT, R22, UR4, PT ;  /* 0x0000000416007c0c */ /* 0x000fe4000bf46270 */
[----:B------:R-:W-:-:S07]  /*c890*/  ISETP.GE.AND P1, PT, R212, UR4, PT ;  /* 0x00000004d4007c0c */ /* 0x000fce000bf26270 */
[-C--:B---3--:R-:W-:Y:S02]  /*c8a0*/  @!P4 LEA R2, P6, R17, R18.reuse, 0x1 ;  /* 0x000000121102c211 */ /* 0x088fe400078c08ff */
[----:B-----5:R-:W-:Y:S02]  /*c8b0*/  @!P3 LEA R4, P5, R23, R18, 0x1 ;  /* 0x000000121704b211 */ /* 0x020fe400078a08ff */
[----:B----4-:R-:W-:Y:S02]  /*c8c0*/  @!P4 LEA.HI.X R3, R17, R0, R84, 0x1, P6 ;  /* 0x000000001103c211 */ /* 0x010fe400030f0c54 */
[----:B------:R-:W-:Y:S02]  /*c8d0*/  @!P2 LEA R6, P6, R22, R18, 0x1 ;  /* 0x000000121606a211 */ /* 0x000fe400078c08ff */
[----:B------:R-:W-:Y:S01]  /*c8e0*/  @!P3 LEA.HI.X R5, R23, R0, R83, 0x1, P5 ;  /* 0x000000001705b211 */ /* 0x000fe200028f0c53 */
[----:B------:R3:W-:Y:S01]  /*c8f0*/  @!P4 ST.E.128 desc[UR36][R2.64], R8 ;  /* 0x000000080200c985 */ /* 0x0007e2000c101d24 */
[----:B------:R-:W-:-:S02]  /*c900*/  @!P1 LEA R18, P5, R212, R18, 0x1 ;  /* 0x00000012d4129211 */ /* 0x000fc400078a08ff */
[-C--:B------:R-:W-:Y:S01]  /*c910*/  @!P2 LEA.HI.X R7, R22, R0.reuse, R81, 0x1, P6 ;  /* 0x000000001607a211 */ /* 0x080fe200030f0c51 */
[----:B------:R3:W-:Y:S01]  /*c920*/  @!P3 ST.E.128 desc[UR36][R4.64], R32 ;  /* 0x000000200400b985 */ /* 0x0007e2000c101d24 */
[----:B------:R-:W-:-:S03]  /*c930*/  @!P1 LEA.HI.X R19, R212, R0, R227, 0x1, P5 ;  /* 0x00000000d4139211 */ /* 0x000fc600028f0ce3 */
[----:B------:R3:W-:Y:S04]  /*c940*/  @!P2 ST.E.128 desc[UR36][R6.64], R56 ;  /* 0x000000380600a985 */ /* 0x0007e8000c101d24 */
[----:B------:R3:W-:Y:S02]  /*c950*/  @!P1 ST.E.128 desc[UR36][R18.64], R68 ;  /* 0x0000004412009985 */ /* 0x0007e4000c101d24 */
.L_x_215:
[----:B------:R-:W-:Y:S05]  /*c960*/  BSYNC B1 ;  /* 0x0000000000017941 */ /* 0x000fea0003800000 */
.L_x_214:
[----:B----4-:R4:W0:Y:S01]  /*c970*/  SHFL.IDX PT, R0, R80, 0x2, 0x181f ;  /* 0x00581f0050007f89 */ /* 0x01082200000e0000 */
[----:B------:R-:W-:Y:S03]  /*c980*/  BSSY B1, `(.L_x_216) ;  /* 0x0000014000017945 */ /* 0x000fe60003800000 */
[----:B---3-5:R4:W3:Y:S01]  /*c990*/  SHFL.IDX PT, R8, R78, 0x2, 0x181f ;  /* 0x00581f004e087f89 */ /* 0x0288e200000e0000 */
[----:B------:R-:W-:Y:S05]  /*c9a0*/  @P0 BRA `(.L_x_217) ;  /* 0x0000000000440947 */ /* 0x000fea0003800000 */
[----:B------:R-:W-:Y:S02]  /*c9b0*/  ULDC UR4, c[0x0][0xac8] ;  /* 0x0002b20000047ab9 */ /* 0x000fe40000000800 */
[----:B------:R-:W-:Y:S02]  /*c9c0*/  ISETP.GE.AND P3, PT, R17, UR4, PT ;  /* 0x0000000411007c0c */ /* 0x000fe4000bf66270 */
[----:B------:R-:W-:Y:S02]  /*c9d0*/  ISETP.GE.AND P2, PT, R23, UR4, PT ;  /* 0x0000000417007c0c */ /* 0x000fe4000bf46270 */
[----:B------:R-:W-:Y:S02]  /*c9e0*/  ISETP.GE.AND P1, PT, R22, UR4, PT ;  /* 0x0000000416007c0c */ /* 0x000fe4000bf26270 */
[----:B------:R-:W-:-:S07]  /*c9f0*/  ISETP.GE.AND P0, PT, R212, UR4, PT ;  /* 0x00000004d4007c0c */ /* 0x000fce000bf06270 */
[-C--:B---3--:R-:W-:Y:S02]  /*ca00*/  @!P3 LEA R2, P6, R17, R8.reuse, 0x1 ;  /* 0x000000081102b211 */ /* 0x088fe400078c08ff */
[-C--:B------:R-:W-:Y:S02]  /*ca10*/  @!P2 LEA R4, P5, R23, R8.reuse, 0x1 ;  /* 0x000000081704a211 */ /* 0x080fe400078a08ff */
[----:B------:R-:W-:Y:S02]  /*ca20*/  @!P1 LEA R6, P4, R22, R8, 0x1 ;  /* 0x0000000816069211 */ /* 0x000fe400078808ff */
[----:B0-----:R-:W-:Y:S02]  /*ca30*/  @!P3 LEA.HI.X R3, R17, R0, R84, 0x1, P6 ;  /* 0x000000001103b211 */ /* 0x001fe400030f0c54 */
[----:B------:R-:W-:Y:S02]  /*ca40*/  @!P0 LEA R8, P6, R212, R8, 0x1 ;  /* 0x00000008d4088211 */ /* 0x000fe400078c08ff */
[-C--:B------:R-:W-:Y:S01]  /*ca50*/  @!P2 LEA.HI.X R5, R23, R0.reuse, R83, 0x1, P5 ;  /* 0x000000001705a211 */ /* 0x080fe200028f0c53 */
[----:B------:R0:W-:Y:S01]  /*ca60*/  @!P3 ST.E.128 desc[UR36][R2.64], R12 ;  /* 0x0000000c0200b985 */ /* 0x0001e2000c101d24 */
[----:B------:R-:W-:-:S02]  /*ca70*/  @!P1 LEA.HI.X R7, R22, R0, R81, 0x1, P4 ;  /* 0x0000000016079211 */ /* 0x000fc400020f0c51 */
[----:B------:R-:W-:Y:S01]  /*ca80*/  @!P0 LEA.HI.X R9, R212, R0, R227, 0x1, P6 ;  /* 0x00000000d4098211 */ /* 0x000fe200030f0ce3 */
[----:B------:R0:W-:Y:S04]  /*ca90*/  @!P2 ST.E.128 desc[UR36][R4.64], R36 ;  /* 0x000000240400a985 */ /* 0x0001e8000c101d24 */
[----:B------:R0:W-:Y:S04]  /*caa0*/  @!P1 ST.E.128 desc[UR36][R6.64], R44 ;  /* 0x0000002c06009985 */ /* 0x0001e8000c101d24 */
[----:B------:R0:W-:Y:S02]  /*cab0*/  @!P0 ST.E.128 desc[UR36][R8.64], R60 ;  /* 0x0000003c08008985 */ /* 0x0001e4000c101d24 */
.L_x_217:
[----:B------:R-:W-:Y:S05]  /*cac0*/  BSYNC B1 ;  /* 0x0000000000017941 */ /* 0x000fea0003800000 */
.L_x_216:
[----:B0-----:R-:W-:Y:S01]  /*cad0*/  VIADD R0, R82, 0x60 ;  /* 0x0000006052007836 */ /* 0x001fe20000000000 */
[----:B--2-4-:R-:W0:Y:S04]  /*cae0*/  SHFL.IDX PT, R80, R80, 0x3, 0x181f ;  /* 0x00781f0050507f89 */ /* 0x014e2800000e0000 */
[----:B------:R-:W-:Y:S01]  /*caf0*/  ISETP.GE.AND P0, PT, R0, R79, PT ;  /* 0x0000004f0000720c */ /* 0x000fe20003f06270 */
[----:B------:R-:W2:-:S12]  /*cb00*/  SHFL.IDX PT, R78, R78, 0x3, 0x181f ;  /* 0x00781f004e4e7f89 */ /* 0x000e9800000e0000 */
[----:B------:R-:W-:Y:S05]  /*cb10*/  @P0 BRA `(.L_x_218) ;  /* 0x0000000c00e80947 */ /* 0x000fea0003800000 */
[----:B------:R-:W-:Y:S02]  /*cb20*/  ULDC UR4, c[0x0][0xac8] ;  /* 0x0002b20000047ab9 */ /* 0x000fe40000000800 */
[----:B------:R-:W-:Y:S02]  /*cb30*/  ISETP.GE.AND P3, PT, R17, UR4, PT ;  /* 0x0000000411007c0c */ /* 0x000fe4000bf66270 */
[----:B------:R-:W-:Y:S02]  /*cb40*/  ISETP.GE.AND P4, PT, R23, UR4, PT ;  /* 0x0000000417007c0c */ /* 0x000fe4000bf86270 */
[----:B------:R-:W-:-:S09]  /*cb50*/  ISETP.GE.AND P5, PT, R22, UR4, PT ;  /* 0x0000000416007c0c */ /* 0x000fd2000bfa6270 */
[-C--:B--2---:R-:W-:Y:S02]  /*cb60*/  @!P3 LEA R2, P0, R17, R78.reuse, 0x1 ;  /* 0x0000004e1102b211 */ /* 0x084fe400078008ff */
[-C--:B------:R-:W-:Y:S02]  /*cb70*/  @!P4 LEA R4, P1, R23, R78.reuse, 0x1 ;  /* 0x0000004e1704c211 */ /* 0x080fe400078208ff */
[C---:B------:R-:W-:Y:S02]  /*cb80*/  @!P5 LEA R6, P2, R22.reuse, R78, 0x1 ;  /* 0x0000004e1606d211 */ /* 0x040fe400078408ff */
[-C--:B0-----:R-:W-:Y:S02]  /*cb90*/  @!P3 LEA.HI.X R3, R17, R80.reuse, R84, 0x1, P0 ;  /* 0x000000501103b211 */ /* 0x081fe400000f0c54 */
[-C--:B------:R-:W-:Y:S02]  /*cba0*/  @!P4 LEA.HI.X R5, R23, R80.reuse, R83, 0x1, P1 ;  /* 0x000000501705c211 */ /* 0x080fe400008f0c53 */
[----:B------:R-:W-:Y:S01]  /*cbb0*/  @!P5 LEA.HI.X R7, R22, R80, R81, 0x1, P2 ;  /* 0x000000501607d211 */ /* 0x000fe200010f0c51 */
[----:B------:R0:W-:Y:S01]  /*cbc0*/  @!P3 ST.E.128 desc[UR36][R2.64], R24 ;  /* 0x000000180200b985 */ /* 0x0001e2000c101d24 */
[----:B------:R-:W-:-:S03]  /*cbd0*/  ISETP.GE.AND P0, PT, R212, UR4, PT ;  /* 0x00000004d4007c0c */ /* 0x000fc6000bf06270 */
[----:B------:R0:W-:Y:S04]  /*cbe0*/  @!P4 ST.E.128 desc[UR36][R4.64], R40 ;  /* 0x000000280400c985 */ /* 0x0001e8000c101d24 */
[----:B------:R0:W-:Y:S06]  /*cbf0*/  @!P5 ST.E.128 desc[UR36][R6.64], R48 ;  /* 0x000000300600d985 */ /* 0x0001ec000c101d24 */
[----:B------:R-:W-:Y:S05]  /*cc00*/  @P0 BRA `(.L_x_218) ;  /* 0x0000000c00ac0947 */ /* 0x000fea0003800000 */
[----:B0-----:R-:W-:-:S04]  /*cc10*/  LEA R2, P0, R212, R78, 0x1 ;  /* 0x0000004ed4027211 */ /* 0x001fc800078008ff */
[----:B------:R-:W-:-:S05]  /*cc20*/  LEA.HI.X R3, R212, R80, R227, 0x1, P0 ;  /* 0x00000050d4037211 */ /* 0x000fca00000f0ce3 */
[----:B------:R0:W-:Y:S01]  /*cc30*/  ST.E.128 desc[UR36][R2.64], R52 ;  /* 0x0000003402007985 */ /* 0x0001e2000c101d24 */
[----:B------:R-:W-:Y:S05]  /*cc40*/  BRA `(.L_x_218) ;  /* 0x0000000c009c7947 */ /* 0x000fea0003800000 */
.L_x_210:
[----:B------:R-:W-:Y:S01]  /*cc50*/  R2UR UR4, R215 ;  /* 0x00000000d70472ca */ /* 0x000fe200000e0000 */
[----:B------:R-:W-:Y:S01]  /*cc60*/  ULDC.64 UR8, c[0x0][0xc00] ;  /* 0x0003000000087ab9 */ /* 0x000fe20000000a00 */
[----:B------:R-:W0:Y:S01]  /*cc70*/  LDC R11, c[0x0][0xbe8] ;  /* 0x0002fa00ff0b7b82 */ /* 0x000e220000000800 */
[----:B------:R-:W-:Y:S01]  /*cc80*/  UISETP.NE.U32.AND UP0, UPT, UR8, URZ, UPT ;  /* 0x0000003f0800728c */ /* 0x000fe2000bf05070 */
[----:B------:R-:W-:-:S03]  /*cc90*/  R2UR UR10, R214 ;  /* 0x00000000d60a72ca */ /* 0x000fc600000e0000 */
[----:B------:R-:W-:-:S03]  /*cca0*/  UISETP.NE.AND.EX UP0, UPT, UR9, URZ, UPT, UP0 ;  /* 0x0000003f0900728c */ /* 0x000fc6000bf05300 */
[----:B------:R-:W-:-:S03]  /*ccb0*/  ULDC.64 UR8, c[0x0][0xc00] ;  /* 0x0003000000087ab9 */ /* 0x000fc60000000a00 */
[----:B------:R-:W-:Y:S01]  /*ccc0*/  UIMAD.WIDE UR8, UR4, 0x4, UR8 ;  /* 0x00000004040878a5 */ /* 0x000fe2000f8e0208 */
[----:B------:R-:W-:-:S05]  /*ccd0*/  PLOP3.LUT P2, PT, PT, PT, UP0, 0x80, 0x0 ;  /* 0x000000000000781c */ /* 0x000fca0003f4f008 */
[----:B------:R-:W-:Y:S02]  /*cce0*/  IMAD.U32 R2, RZ, RZ, UR8 ;  /* 0x00000008ff027e24 */ /* 0x000fe4000f8e00ff */
[----:B------:R-:W-:Y:S01]  /*ccf0*/  IMAD.U32 R3, RZ, RZ, UR9 ;  /* 0x00000009ff037e24 */ /* 0x000fe2000f8e00ff */
[----:B------:R-:W-:Y:S02]  /*cd00*/  ULDC.64 UR8, c[0x0][0xc08] ;  /* 0x0003020000087ab9 */ /* 0x000fe40000000a00 */
[----:B------:R-:W-:-:S03]  /*cd10*/  UISETP.NE.U32.AND UP1, UPT, UR8, URZ, UPT ;  /* 0x0000003f0800728c */ /* 0x000fc6000bf25070 */
[----:B------:R-:W2:Y:S01]  /*cd20*/  @P2 LDG.E R6, desc[UR36][R2.64] ;  /* 0x0000002402062981 */ /* 0x000ea2000c1e1900 */
[----:B------:R-:W-:-:S06]  /*cd30*/  UISETP.NE.AND.EX UP1, UPT, UR9, URZ, UPT, UP1 ;  /* 0x0000003f0900728c */ /* 0x000fcc000bf25310 */
[----:B------:R-:W-:-:S05]  /*cd40*/  PLOP3.LUT P3, PT, PT, PT, UP1, 0x80, 0x0 ;  /* 0x000000000000781c */ /* 0x000fca0003f6f018 */
[----:B------:R-:W-:Y:S02]  /*cd50*/  @UP1 ULDC.64 UR8, c[0x0][0xc08] ;  /* 0x0003020000081ab9 */ /* 0x000fe40000000a00 */
[----:B------:R-:W-:-:S03]  /*cd60*/  @UP1 UIMAD.WIDE UR8, UR4, 0x4, UR8 ;  /* 0x00000004040818a5 */ /* 0x000fc6000f8e0208 */
[----:B------:R-:W-:Y:S02]  /*cd70*/  ULDC UR4, c[0x0][0xa88] ;  /* 0x0002a20000047ab9 */ /* 0x000fe40000000800 */
[----:B------:R-:W-:Y:S02]  /*cd80*/  IMAD.U32 R0, RZ, RZ, UR4 ;  /* 0x00000004ff007e24 */ /* 0x000fe4000f8e00ff */
[----:B------:R-:W-:Y:S02]  /*cd90*/  IMAD.U32 R4, RZ, RZ, UR8 ;  /* 0x00000008ff047e24 */ /* 0x000fe4000f8e00ff */
[----:B------:R-:W-:-:S05]  /*cda0*/  IMAD.U32 R5, RZ, RZ, UR9 ;  /* 0x00000009ff057e24 */ /* 0x000fca000f8e00ff */
[----:B------:R1:W5:Y:S01]  /*cdb0*/  @P3 LDG.E R0, desc[UR36][R4.64] ;  /* 0x0000002404003981 */ /* 0x000362000c1e1900 */
[----:B0-----:R-:W-:Y:S01]  /*cdc0*/  ISETP.NE.AND P0, PT, R11, 0x1, PT ;  /* 0x000000010b00780c */ /* 0x001fe20003f05270 */
[----:B------:R-:W-:Y:S01]  /*cdd0*/  UMOV UR4, URZ ;  /* 0x0000003f00047c82 */ /* 0x000fe20008000000 */
[----:B------:R-:W-:Y:S01]  /*cde0*/  USHF.R.S32.HI UR12, URZ, 0x1f, UR10 ;  /* 0x0000001f3f0c7899 */ /* 0x000fe2000801140a */
[----:B------:R-:W0:Y:S10]  /*cdf0*/  S2R R7, SR_TID.X ;  /* 0x0000000000077919 */ /* 0x000e340000002100 */
[----:B------:R-:W3:Y:S01]  /*ce00*/  @P0 LDC R9, c[0x0][0xbec] ;  /* 0x0002fb00ff090b82 */ /* 0x000ee20000000800 */
[----:B0-----:R-:W-:-:S04]  /*ce10*/  IADD3 R7, R7, -0x80, RZ ;  /* 0xffffff8007077810 */ /* 0x001fc80007ffe0ff */
[----:B------:R-:W-:Y:S02]  /*ce20*/  ISETP.GE.AND P1, PT, R7, 0x80, PT ;  /* 0x000000800700780c */ /* 0x000fe40003f26270 */
[----:B--2---:R-:W-:-:S13]  /*ce30*/  @P2 R2UR UR4, R6 ;  /* 0x00000000060422ca */ /* 0x004fda00000e0000 */
[----:B------:R-:W-:Y:S01]  /*ce40*/  USHF.R.S32.HI UR11, URZ, 0x1f, UR4 ;  /* 0x0000001f3f0b7899 */ /* 0x000fe20008011404 */
[----:B-1-3--:R-:W-:Y:S11]  /*ce50*/  @P3 BRA `(.L_x_219) ;  /* 0x0000000000103947 */ /* 0x00aff60003800000 */
[----:B------:R-:W-:Y:S05]  /*ce60*/  @!P2 BRA `(.L_x_219) ;  /* 0x00000000000ca947 */ /* 0x000fea0003800000 */
[----:B------:R-:W2:Y:S04]  /*ce70*/  LDG.E R5, desc[UR36][R2.64] ;  /* 0x0000002402057981 */ /* 0x000ea8000c1e1900 */
[----:B-----5:R-:W2:Y:S02]  /*ce80*/  LDG.E R0, desc[UR36][R2.64+0x4] ;  /* 0x0000042402007981 */ /* 0x020ea4000c1e1900 */
[----:B--2---:R-:W-:-:S07]  /*ce90*/  IMAD.IADD R0, R0, 0x1, -R5 ;  /* 0x0000000100007824 */ /* 0x004fce00078e0a05 */
.L_x_219:
[----:B------:R-:W-:Y:S01]  /*cea0*/  R2UR UR9, R215 ;  /* 0x00000000d70972ca */ /* 0x000fe200000e0000 */
[----:B------:R-:W-:Y:S01]  /*ceb0*/  BSSY B1, `(.L_x_220) ;  /* 0x0000031000017945 */ /* 0x000fe20003800000 */
[----:B------:R-:W-:-:S11]  /*cec0*/  R2UR UR8, R218 ;  /* 0x00000000da0872ca */ /* 0x000fd600000e0000 */
[----:B------:R-:W-:Y:S02]  /*ced0*/  USEL UR13, UR9, URZ, !UP0 ;  /* 0x0000003f090d7287 */ /* 0x000fe4000c000000 */
[----:B------:R-:W-:Y:S01]  /*cee0*/  USEL UR14, UR8, URZ, !UP0 ;  /* 0x0000003f080e7287 */ /* 0x000fe2000c000000 */
[----:B------:R-:W-:Y:S11]  /*cef0*/  @P1 BRA `(.L_x_221) ;  /* 0x0000000000b01947 */ /* 0x000ff60003800000 */
[----:B------:R-:W0:Y:S01]  /*cf00*/  S2R R3, SR_TID.X ;  /* 0x0000000000037919 */ /* 0x000e220000002100 */
[----:B------:R-:W1:Y:S01]  /*cf10*/  LDC R7, c[0x0][0xbe8] ;  /* 0x0002fa00ff077b82 */ /* 0x000e620000000800 */
[----:B------:R-:W-:-:S13]  /*cf20*/  R2UR UR8, R216 ;  /* 0x00000000d80872ca */ /* 0x000fda00000e0000 */
[----:B------:R-:W-:-:S04]  /*cf30*/  IMAD.U32 R2, RZ, RZ, UR8 ;  /* 0x00000008ff027e24 */ /* 0x000fc8000f8e00ff */
[----:B0-----:R-:W-:Y:S02]  /*cf40*/  IMAD R2, R2, 0x80, R3 ;  /* 0x0000008002027824 */ /* 0x001fe400078e0203 */
[----:B-1---5:R-:W-:Y:S02]  /*cf50*/  IMAD R3, R0, R7, RZ ;  /* 0x0000000700037224 */ /* 0x022fe400078e02ff */
[----:B------:R-:W-:-:S05]  /*cf60*/  VIADD R4, R2, 0xffffff80 ;  /* 0xffffff8002047836 */ /* 0x000fca0000000000 */
[----:B------:R-:W-:-:S13]  /*cf70*/  ISETP.GE.AND P1, PT, R4, R3, PT ;  /* 0x000000030400720c */ /* 0x000fda0003f26270 */
[----:B------:R-:W-:Y:S05]  /*cf80*/  @P1 BRA `(.L_x_221) ;  /* 0x00000000008c1947 */ /* 0x000fea0003800000 */
[----:B------:R-:W-:Y:S01]  /*cf90*/  ISETP.NE.AND P1, PT, R7, 0x1, PT ;  /* 0x000000010700780c */ /* 0x000fe20003f25270 */
[----:B------:R-:W-:Y:S01]  /*cfa0*/  ULDC.64 UR16, c[0x0][0xb90] ;  /* 0x0002e40000107ab9 */ /* 0x000fe20000000a00 */
[----:B------:R-:W-:Y:S01]  /*cfb0*/  R2UR UR15, R214 ;  /* 0x00000000d60f72ca */ /* 0x000fe200000e0000 */
[----:B------:R-:W-:Y:S01]  /*cfc0*/  UIMAD UR10, UR12, UR16, URZ ;  /* 0x000000100c0a72a4 */ /* 0x000fe2000f8e023f */
[----:B------:R-:W-:Y:S01]  /*cfd0*/  IMAD.MOV.U32 R2, RZ, RZ, R4 ;  /* 0x000000ffff027224 */ /* 0x000fe200078e0004 */
[----:B------:R-:W-:Y:S01]  /*cfe0*/  UMOV UR8, UR4 ;  /* 0x0000000400087c82 */ /* 0x000fe20008000000 */
[----:B------:R-:W-:-:S07]  /*cff0*/  UMOV UR9, UR11 ;  /* 0x0000000b00097c82 */ /* 0x000fce0008000000 */
[----:B------:R-:W0:Y:S02]  /*d000*/  @P1 LDC R3, c[0x0][0xbec] ;  /* 0x0002fb00ff031b82 */ /* 0x000e240000000800 */
[----:B------:R-:W-:Y:S02]  /*d010*/  UIMAD.WIDE.U32 UR8, UR15, UR16, UR8 ;  /* 0x000000100f0872a5 */ /* 0x000fe4000f8e0008 */
[----:B------:R-:W-:-:S03]  /*d020*/  UIMAD UR10, UR15, UR17, UR10 ;  /* 0x000000110f0a72a4 */ /* 0x000fc6000f8e020a */
[----:B------:R-:W-:Y:S01]  /*d030*/  ULDC.64 UR16, c[0x0][0xb98] ;  /* 0x0002e60000107ab9 */ /* 0x000fe20000000a00 */
[----:B------:R-:W1:Y:S01]  /*d040*/  @P1 LDC R6, c[0x0][0xbf0] ;  /* 0x0002fc00ff061b82 */ /* 0x000e620000000800 */
[----:B------:R-:W-:Y:S02]  /*d050*/  UIADD3 UR9, UR9, UR10, URZ ;  /* 0x0000000a09097290 */ /* 0x000fe4000fffe03f */
[----:B------:R-:W-:Y:S02]  /*d060*/  UIMAD UR10, UR14, UR16, URZ ;  /* 0x000000100e0a72a4 */ /* 0x000fe4000f8e023f */
[----:B------:R-:W-:Y:S02]  /*d070*/  UIMAD.WIDE.U32 UR8, UR13, UR16, UR8 ;  /* 0x000000100d0872a5 */ /* 0x000fe4000f8e0008 */
[----:B------:R-:W-:-:S03]  /*d080*/  UIMAD UR10, UR13, UR17, UR10 ;  /* 0x000000110d0a72a4 */ /* 0x000fc6000f8e020a */
[----:B------:R-:W-:Y:S01]  /*d090*/  ULDC.64 UR16, c[0x0][0xb88] ;  /* 0x0002e20000107ab9 */ /* 0x000fe20000000a00 */
[----:B0-----:R-:W-:-:S05]  /*d0a0*/  @P1 IMAD.HI.U32 R3, R4, R3, RZ ;  /* 0x0000000304031227 */ /* 0x001fca00078e00ff */
[----:B-1----:R-:W-:Y:S01]  /*d0b0*/  @P1 SHF.R.U32.HI R2, RZ, R6, R3 ;  /* 0x00000006ff021219 */ /* 0x002fe20000011603 */
[----:B------:R-:W-:-:S03]  /*d0c0*/  IMAD.U32 R6, RZ, RZ, UR10 ;  /* 0x0000000aff067e24 */ /* 0x000fc6000f8e00ff */
[--C-:B------:R-:W-:Y:S01]  /*d0d0*/  SHF.R.S32.HI R3, RZ, 0x1f, R2.reuse ;  /* 0x0000001fff037819 */ /* 0x100fe20000011402 */
[----:B------:R-:W-:Y:S01]  /*d0e0*/  IMAD.MOV R5, RZ, RZ, -R2 ;  /* 0x000000ffff057224 */ /* 0x000fe200078e0a02 */
[----:B------:R-:W-:-:S03]  /*d0f0*/  IADD3 R2, P1, R2, UR8, RZ ;  /* 0x0000000802027c10 */ /* 0x000fc6000ff3e0ff */
[----:B------:R-:W-:Y:S01]  /*d100*/  IMAD R5, R7, R5, R4 ;  /* 0x0000000507057224 */ /* 0x000fe200078e0204 */
[----:B------:R-:W-:Y:S01]  /*d110*/  IADD3.X R3, R3, UR9, R6, P1, !PT ;  /* 0x0000000903037c10 */ /* 0x000fe20008ffe406 */
[----:B------:R-:W-:-:S03]  /*d120*/  ULDC.64 UR8, c[0x0][0xb50] ;  /* 0x0002d40000087ab9 */ /* 0x000fc60000000a00 */
[----:B------:R-:W-:Y:S01]  /*d130*/  SHF.R.S32.HI R4, RZ, 0x1f, R5 ;  /* 0x0000001fff047819 */ /* 0x000fe20000011405 */
[----:B------:R-:W-:-:S04]  /*d140*/  IMAD.WIDE.U32 R2, R5, UR16, R2 ;  /* 0x0000001005027c25 */ /* 0x000fc8000f8e0002 */
[----:B------:R-:W-:-:S04]  /*d150*/  IMAD R4, R4, UR16, RZ ;  /* 0x0000001004047c24 */ /* 0x000fc8000f8e02ff */
[----:B------:R-:W-:Y:S01]  /*d160*/  IMAD R7, R5, UR17, R4 ;  /* 0x0000001105077c24 */ /* 0x000fe2000f8e0204 */
[----:B------:R-:W-:-:S04]  /*d170*/  LEA R4, P1, R2, UR8, 0x2 ;  /* 0x0000000802047c11 */ /* 0x000fc8000f8210ff */
[----:B------:R-:W-:-:S04]  /*d180*/  IADD3 R3, R3, R7, RZ ;  /* 0x0000000703037210 */ /* 0x000fc80007ffe0ff */
[----:B------:R-:W-:Y:S01]  /*d190*/  LEA.HI.X R5, R2, UR9, R3, 0x2, P1 ;  /* 0x0000000902057c11 */ /* 0x000fe200088f1403 */
[----:B------:R-:W-:-:S05]  /*d1a0*/  IMAD.MOV.U32 R3, RZ, RZ, -0x800000 ;  /* 0xff800000ff037424 */ /* 0x000fca00078e00ff */
[----:B------:R0:W-:Y:S02]  /*d1b0*/  STG.E desc[UR36][R4.64], R3 ;  /* 0x0000000304007986 */ /* 0x0001e4000c101924 */
.L_x_221:
[----:B------:R-:W-:Y:S05]  /*d1c0*/  BSYNC B1 ;  /* 0x0000000000017941 */ /* 0x000fea0003800000 */
.L_x_220:
[----:B------:R-:W-:Y:S01]  /*d1d0*/  R2UR UR15, R216 ;  /* 0x00000000d80f72ca */ /* 0x000fe200000e0000 */
[----:B0-----:R-:W0:Y:S01]  /*d1e0*/  @P0 LDC R3, c[0x0][0xbf0] ;  /* 0x0002fc00ff030b82 */ /* 0x001e220000000800 */
[----:B------:R-:W-:Y:S01]  /*d1f0*/  ULDC.64 UR16, c[0x0][0xaa0] ;  /* 0x0002a80000107ab9 */ /* 0x000fe20000000a00 */
[----:B------:R-:W-:Y:S01]  /*d200*/  R2UR UR18, R214 ;  /* 0x00000000d61272ca */ /* 0x000fe200000e0000 */
[----:B------:R-:W-:Y:S01]  /*d210*/  UIMAD UR10, UR11, UR16, URZ ;  /* 0x000000100b0a72a4 */ /* 0x000fe2000f8e023f */
[--C-:B------:R-:W-:Y:S01]  /*d220*/  IMAD R2, R213, 0x20, R217.reuse ;  /* 0x00000020d5027824 */ /* 0x100fe200078e02d9 */
[----:B------:R-:W-:Y:S01]  /*d230*/  UIMAD.WIDE.U32 UR8, UR4, UR16, URZ ;  /* 0x00000010040872a5 */ /* 0x000fe2000f8e003f */
[----:B------:R-:W-:Y:S01]  /*d240*/  BSSY B1, `(.L_x_222) ;  /* 0x0000045000017945 */ /* 0x000fe20003800000 */
[----:B------:R-:W-:Y:S01]  /*d250*/  UIMAD UR10, UR4, UR17, UR10 ;  /* 0x00000011040a72a4 */ /* 0x000fe2000f8e020a */
[----:B------:R-:W-:Y:S02]  /*d260*/  SHF.R.S32.HI R18, RZ, 0x1f, R22 ;  /* 0x0000001fff127819 */ /* 0x000fe40000011416 */
[----:B------:R-:W-:Y:S01]  /*d270*/  ULDC.64 UR16, c[0x0][0xae8] ;  /* 0x0002ba0000107ab9 */ /* 0x000fe20000000a00 */
[----:B------:R-:W-:Y:S01]  /*d280*/  UIADD3 UR9, UR9, UR10, URZ ;  /* 0x0000000a09097290 */ /* 0x000fe2000fffe03f */
[----:B------:R-:W-:Y:S01]  /*d290*/  IMAD.U32 R5, RZ, RZ, UR15 ;  /* 0x0000000fff057e24 */ /* 0x000fe2000f8e00ff */
[----:B------:R-:W-:Y:S01]  /*d2a0*/  UIMAD UR4, UR12, UR16, URZ ;  /* 0x000000100c0472a4 */ /* 0x000fe2000f8e023f */
[----:B------:R-:W-:Y:S01]  /*d2b0*/  IMAD.U32 R8, RZ, RZ, UR15 ;  /* 0x0000000fff087e24 */ /* 0x000fe2000f8e00ff */
[----:B------:R-:W-:Y:S01]  /*d2c0*/  UIMAD.WIDE.U32 UR8, UR18, UR16, UR8 ;  /* 0x00000010120872a5 */ /* 0x000fe2000f8e0008 */
[----:B------:R-:W-:Y:S01]  /*d2d0*/  IMAD R6, R5, 0x80, R2 ;  /* 0x0000008005067824 */ /* 0x000fe200078e0202 */
[----:B------:R-:W-:Y:S01]  /*d2e0*/  UIMAD UR4, UR18, UR17, UR4 ;  /* 0x00000011120472a4 */ /* 0x000fe2000f8e0204 */
[----:B------:R-:W-:Y:S01]  /*d2f0*/  IMAD R8, R8, 0x80, R217 ;  /* 0x0000008008087824 */ /* 0x000fe200078e02d9 */
[----:B------:R-:W-:Y:S01]  /*d300*/  ULDC.64 UR10, c[0x0][0xaf0] ;  /* 0x0002bc00000a7ab9 */ /* 0x000fe20000000a00 */
[----:B------:R-:W-:Y:S01]  /*d310*/  @P0 IMAD.HI.U32 R2, R6, R9, RZ ;  /* 0x0000000906020227 */ /* 0x000fe200078e00ff */
[----:B------:R-:W-:Y:S01]  /*d320*/  UIADD3 UR9, UR9, UR4, URZ ;  /* 0x0000000409097290 */ /* 0x000fe2000fffe03f */
[----:B------:R-:W-:Y:S01]  /*d330*/  SHF.R.S32.HI R19, RZ, 0x1f, R23 ;  /* 0x0000001fff137819 */ /* 0x000fe20000011417 */
[----:B------:R-:W-:Y:S01]  /*d340*/  UIMAD UR4, UR14, UR10, URZ ;  /* 0x0000000a0e0472a4 */ /* 0x000fe2000f8e023f */
[----:B------:R-:W-:Y:S01]  /*d350*/  IMAD.MOV.U32 R5, RZ, RZ, R6 ;  /* 0x000000ffff057224 */ /* 0x000fe200078e0006 */
[----:B0-----:R-:W-:Y:S01]  /*d360*/  @P0 SHF.R.U32.HI R5, RZ, R3, R2 ;  /* 0x00000003ff050219 */ /* 0x001fe20000011602 */
[----:B------:R-:W-:Y:S01]  /*d370*/  UIMAD.WIDE.U32 UR8, UR13, UR10, UR8 ;  /* 0x0000000a0d0872a5 */ /* 0x000fe2000f8e0008 */
[----:B------:R-:W-:Y:S01]  /*d380*/  SHF.R.S32.HI R20, RZ, 0x1f, R17 ;  /* 0x0000001fff147819 */ /* 0x000fe20000011411 */
[----:B------:R-:W-:Y:S01]  /*d390*/  UIMAD UR4, UR13, UR11, UR4 ;  /* 0x0000000b0d0472a4 */ /* 0x000fe2000f8e0204 */
[--C-:B------:R-:W-:Y:S01]  /*d3a0*/  SHF.R.S32.HI R2, RZ, 0x1f, R5.reuse ;  /* 0x0000001fff027819 */ /* 0x100fe20000011405 */
[----:B------:R-:W-:Y:S01]  /*d3b0*/  IMAD.MOV R7, RZ, RZ, -R5 ;  /* 0x000000ffff077224 */ /* 0x000fe200078e0a05 */
[----:B------:R-:W-:Y:S01]  /*d3c0*/  ULDC.64 UR10, c[0x0][0xae0] ;  /* 0x0002b800000a7ab9 */ /* 0x000fe20000000a00 */
[----:B------:R-:W-:-:S02]  /*d3d0*/  UIADD3 UR4, UR9, UR4, URZ ;  /* 0x0000000409047290 */ /* 0x000fc4000fffe03f */
[----:B------:R-:W-:Y:S01]  /*d3e0*/  MOV R3, UR9 ;  /* 0x0000000900037c02 */ /* 0x000fe20008000f00 */
[----:B------:R-:W-:Y:S02]  /*d3f0*/  IMAD R4, R2, UR10, RZ ;  /* 0x0000000a02047c24 */ /* 0x000fe4000f8e02ff */
[----:B------:R-:W-:Y:S02]  /*d400*/  IMAD R7, R11, R7, R6 ;  /* 0x000000070b077224 */ /* 0x000fe400078e0206 */
[----:B------:R-:W-:Y:S01]  /*d410*/  IMAD.U32 R2, RZ, RZ, UR8 ;  /* 0x00000008ff027e24 */ /* 0x000fe2000f8e00ff */
[----:B------:R-:W-:Y:S01]  /*d420*/  ULDC.64 UR8, c[0x0][0xad8] ;  /* 0x0002b60000087ab9 */ /* 0x000fe20000000a00 */
[----:B------:R-:W-:Y:S02]  /*d430*/  IMAD.U32 R3, RZ, RZ, UR4 ;  /* 0x00000004ff037e24 */ /* 0x000fe4000f8e00ff */
[C---:B------:R-:W-:Y:S01]  /*d440*/  IMAD R9, R5.reuse, UR11, R4 ;  /* 0x0000000b05097c24 */ /* 0x040fe2000f8e0204 */
[----:B------:R-:W-:Y:S01]  /*d450*/  SHF.R.S32.HI R4, RZ, 0x1f, R7 ;  /* 0x0000001fff047819 */ /* 0x000fe20000011407 */
[----:B------:R-:W-:-:S04]  /*d460*/  IMAD.WIDE.U32 R2, R5, UR10, R2 ;  /* 0x0000000a05027c25 */ /* 0x000fc8000f8e0002 */
[----:B------:R-:W-:Y:S02]  /*d470*/  IMAD.IADD R3, R3, 0x1, R9 ;  /* 0x0000000103037824 */ /* 0x000fe400078e0209 */
[----:B------:R-:W-:Y:S02]  /*d480*/  IMAD R4, R4, UR8, RZ ;  /* 0x0000000804047c24 */ /* 0x000fe4000f8e02ff */
[----:B-----5:R-:W-:Y:S02]  /*d490*/  IMAD R11, R0, R11, RZ ;  /* 0x0000000b000b7224 */ /* 0x020fe400078e02ff */
[C---:B------:R-:W-:Y:S02]  /*d4a0*/  IMAD R5, R7.reuse, UR9, R4 ;  /* 0x0000000907057c24 */ /* 0x040fe4000f8e0204 */
[----:B------:R-:W-:Y:S01]  /*d4b0*/  IMAD.WIDE.U32 R2, R7, UR8, R2 ;  /* 0x0000000807027c25 */ /* 0x000fe2000f8e0002 */
[----:B------:R-:W-:Y:S01]  /*d4c0*/  ISETP.GE.AND P2, PT, R8, R11, PT ;  /* 0x0000000b0800720c */ /* 0x000fe20003f46270 */
[----:B------:R-:W-:-:S02]  /*d4d0*/  ULDC.64 UR8, c[0x0][0xa80] ;  /* 0x0002a00000087ab9 */ /* 0x000fc40000000a00 */
[----:B------:R-:W-:Y:S01]  /*d4e0*/  VIADD R0, R8, 0x20 ;  /* 0x0000002008007836 */ /* 0x000fe20000000000 */
[----:B------:R-:W-:Y:S01]  /*d4f0*/  LEA R4, P3, R2, UR8, 0x1 ;  /* 0x0000000802047c11 */ /* 0x000fe2000f8608ff */
[----:B------:R-:W-:-:S03]  /*d500*/  IMAD.IADD R3, R3, 0x1, R5 ;  /* 0x0000000103037824 */ /* 0x000fc600078e0205 */
[-C--:B------:R-:W-:Y:S01]  /*d510*/  ISETP.GE.AND P1, PT, R0, R11.reuse, PT ;  /* 0x0000000b0000720c */ /* 0x080fe20003f26270 */
[----:B------:R-:W-:Y:S01]  /*d520*/  VIADD R0, R8, 0x40 ;  /* 0x0000004008007836 */ /* 0x000fe20000000000 */
[----:B------:R-:W-:Y:S02]  /*d530*/  LEA.HI.X R5, R2, UR9, R3, 0x1, P3 ;  /* 0x0000000902057c11 */ /* 0x000fe400098f0c03 */
[----:B------:R0:W1:Y:S02]  /*d540*/  SHFL.IDX PT, R2, R4, RZ, 0x181f ;  /* 0x00181fff04027589 */ /* 0x00006400000e0000 */
[----:B------:R-:W-:Y:S02]  /*d550*/  ISETP.GE.AND P0, PT, R0, R11, PT ;  /* 0x0000000b0000720c */ /* 0x000fe40003f06270 */
[----:B------:R0:W2:Y:S01]  /*d560*/  SHFL.IDX PT, R0, R5, RZ, 0x181f ;  /* 0x00181fff05007589 */ /* 0x0000a200000e0000 */
[----:B------:R-:W-:Y:S10]  /*d570*/  @P2 BRA `(.L_x_223) ;  /* 0x0000000000442947 */ /* 0x000ff40003800000 */
        /* <DEDUP_REMOVED lines=8> */
[----:B------:R3:W-:Y:S01]  /*d600*/  @!P5 ST.E.128 desc[UR36][R6.64], RZ ;  /* 0x000000ff0600d985 */ /* 0x0007e2000c101d24 */
[----:B------:R-:W-:Y:S02]  /*d610*/  @!P4 LEA.HI.X R13, R23, R0, R19, 0x1, P6 ;  /* 0x00000000170dc211 */ /* 0x000fe400030f0c13 */
[----:B------:R-:W-:-:S03]  /*d620*/  @!P3 LEA R14, P6, R22, R2, 0x1 ;  /* 0x00000002160eb211 */ /* 0x000fc600078c08ff */
[----:B------:R3:W-:Y:S01]  /*d630*/  @!P4 ST.E.128 desc[UR36][R12.64], RZ ;  /* 0x000000ff0c00c985 */ /* 0x0007e2000c101d24 */
[----:B------:R-:W-:Y:S02]  /*d640*/  @!P3 LEA.HI.X R15, R22, R0, R18, 0x1, P6 ;  /* 0x00000000160fb211 */ /* 0x000fe400030f0c12 */
[----:B------:R-:W-:-:S03]  /*d650*/  @!P2 LEA R2, P6, R212, R2, 0x1 ;  /* 0x00000002d402a211 */ /* 0x000fc600078c08ff */
[----:B------:R3:W-:Y:S01]  /*d660*/  @!P3 ST.E.128 desc[UR36][R14.64], RZ ;  /* 0x000000ff0e00b985 */ /* 0x0007e2000c101d24 */
[----:B------:R-:W-:-:S05]  /*d670*/  @!P2 LEA.HI.X R3, R212, R0, R227, 0x1, P6 ;  /* 0x00000000d403a211 */ /* 0x000fca00030f0ce3 */
[----:B------:R3:W-:Y:S04]  /*d680*/  @!P2 ST.E.128 desc[UR36][R2.64], RZ ;  /* 0x000000ff0200a985 */ /* 0x0007e8000c101d24 */
.L_x_223:
[----:B------:R-:W-:Y:S05]  /*d690*/  BSYNC B1 ;  /* 0x0000000000017941 */ /* 0x000fea0003800000 */
.L_x_222:
[----:B--2---:R2:W4:Y:S01]  /*d6a0*/  SHFL.IDX PT, R0, R5, 0x1, 0x181f ;  /* 0x00381f0005007f89 */ /* 0x00452200000e0000 */
[----:B------:R-:W-:Y:S03]  /*d6b0*/  BSSY B1, `(.L_x_224) ;  /* 0x0000014000017945 */ /* 0x000fe60003800000 */
[----:B-1-3--:R2:W1:Y:S01]  /*d6c0*/  SHFL.IDX PT, R2, R4, 0x1, 0x181f ;  /* 0x00381f0004027f89 */ /* 0x00a46200000e0000 */
[----:B------:R-:W-:Y:S05]  /*d6d0*/  @P1 BRA `(.L_x_225) ;  /* 0x0000000000441947 */ /* 0x000fea0003800000 */
[----:B------:R-:W-:Y:S02]  /*d6e0*/  ULDC UR4, c[0x0][0xac8] ;  /* 0x0002b20000047ab9 */ /* 0x000fe40000000800 */
[----:B------:R-:W-:Y:S02]  /*d6f0*/  ISETP.GE.AND P4, PT, R17, UR4, PT ;  /* 0x0000000411007c0c */ /* 0x000fe4000bf86270 */
[----:B------:R-:W-:Y:S02]  /*d700*/  ISETP.GE.AND P3, PT, R23, UR4, PT ;  /* 0x0000000417007c0c */ /* 0x000fe4000bf66270 */
[----:B------:R-:W-:Y:S02]  /*d710*/  ISETP.GE.AND P2, PT, R22, UR4, PT ;  /* 0x0000000416007c0c */ /* 0x000fe4000bf46270 */
[----:B------:R-:W-:-:S07]  /*d720*/  ISETP.GE.AND P1, PT, R212, UR4, PT ;  /* 0x00000004d4007c0c */ /* 0x000fce000bf26270 */
[-C--:B-1----:R-:W-:Y:S02]  /*d730*/  @!P4 LEA R6, P6, R17, R2.reuse, 0x1 ;  /* 0x000000021106c211 */ /* 0x082fe400078c08ff */
[----:B------:R-:W-:Y:S02]  /*d740*/  @!P3 LEA R12, P5, R23, R2, 0x1 ;  /* 0x00000002170cb211 */ /* 0x000fe400078a08ff */
[----:B----4-:R-:W-:Y:S02]  /*d750*/  @!P4 LEA.HI.X R7, R17, R0, R20, 0x1, P6 ;  /* 0x000000001107c211 */ /* 0x010fe400030f0c14 */
[----:B------:R-:W-:Y:S02]  /*d760*/  @!P2 LEA R14, P6, R22, R2, 0x1 ;  /* 0x00000002160ea211 */ /* 0x000fe400078c08ff */
[----:B------:R-:W-:Y:S01]  /*d770*/  @!P3 LEA.HI.X R13, R23, R0, R19, 0x1, P5 ;  /* 0x00000000170db211 */ /* 0x000fe200028f0c13 */
[----:B------:R3:W-:Y:S01]  /*d780*/  @!P4 ST.E.128 desc[UR36][R6.64], RZ ;  /* 0x000000ff0600c985 */ /* 0x0007e2000c101d24 */
[----:B------:R-:W-:-:S02]  /*d790*/  @!P1 LEA R2, P5, R212, R2, 0x1 ;  /* 0x00000002d4029211 */ /* 0x000fc400078a08ff */
[-C--:B------:R-:W-:Y:S01]  /*d7a0*/  @!P2 LEA.HI.X R15, R22, R0.reuse, R18, 0x1, P6 ;  /* 0x00000000160fa211 */ /* 0x080fe200030f0c12 */
[----:B------:R3:W-:Y:S01]  /*d7b0*/  @!P3 ST.E.128 desc[UR36][R12.64], RZ ;  /* 0x000000ff0c00b985 */ /* 0x0007e2000c101d24 */
[----:B------:R-:W-:-:S03]  /*d7c0*/  @!P1 LEA.HI.X R3, R212, R0, R227, 0x1, P5 ;  /* 0x00000000d4039211 */ /* 0x000fc600028f0ce3 */
[----:B------:R3:W-:Y:S04]  /*d7d0*/  @!P2 ST.E.128 desc[UR36][R14.64], RZ ;  /* 0x000000ff0e00a985 */ /* 0x0007e8000c101d24 */
[----:B------:R3:W-:Y:S02]  /*d7e0*/  @!P1 ST.E.128 desc[UR36][R2.64], RZ ;  /* 0x000000ff02009985 */ /* 0x0007e4000c101d24 */
.L_x_225:
[----:B------:R-:W-:Y:S05]  /*d7f0*/  BSYNC B1 ;  /* 0x0000000000017941 */ /* 0x000fea0003800000 */
.L_x_224:
[----:B----4-:R4:W0:Y:S01]  /*d800*/  SHFL.IDX PT, R0, R5, 0x2, 0x181f ;  /* 0x00581f0005007f89 */ /* 0x01082200000e0000 */
        /* <DEDUP_REMOVED lines=9> */
[-C--:B------:R-:W-:Y:S02]  /*d8a0*/  @!P2 LEA R12, P5, R23, R2.reuse, 0x1 ;  /* 0x00000002170ca211 */ /* 0x080fe400078a08ff */
[----:B------:R-:W-:Y:S02]  /*d8b0*/  @!P1 LEA R14, P4, R22, R2, 0x1 ;  /* 0x00000002160e9211 */ /* 0x000fe400078808ff */
[----:B0-----:R-:W-:Y:S02]  /*d8c0*/  @!P3 LEA.HI.X R7, R17, R0, R20, 0x1, P6 ;  /* 0x000000001107b211 */ /* 0x001fe400030f0c14 */
[----:B------:R-:W-:Y:S02]  /*d8d0*/  @!P0 LEA R2, P6, R212, R2, 0x1 ;  /* 0x00000002d4028211 */ /* 0x000fe400078c08ff */
[-C--:B------:R-:W-:Y:S01]  /*d8e0*/  @!P2 LEA.HI.X R13, R23, R0.reuse, R19, 0x1, P5 ;  /* 0x00000000170da211 */ /* 0x080fe200028f0c13 */
[----:B------:R3:W-:Y:S01]  /*d8f0*/  @!P3 ST.E.128 desc[UR36][R6.64], RZ ;  /* 0x000000ff0600b985 */ /* 0x0007e2000c101d24 */
[----:B------:R-:W-:-:S02]  /*d900*/  @!P1 LEA.HI.X R15, R22, R0, R18, 0x1, P4 ;  /* 0x00000000160f9211 */ /* 0x000fc400020f0c12 */
[----:B------:R-:W-:Y:S01]  /*d910*/  @!P0 LEA.HI.X R3, R212, R0, R227, 0x1, P6 ;  /* 0x00000000d4038211 */ /* 0x000fe200030f0ce3 */
[----:B------:R3:W-:Y:S04]  /*d920*/  @!P2 ST.E.128 desc[UR36][R12.64], RZ ;  /* 0x000000ff0c00a985 */ /* 0x0007e8000c101d24 */
[----:B------:R3:W-:Y:S04]  /*d930*/  @!P1 ST.E.128 desc[UR36][R14.64], RZ ;  /* 0x000000ff0e009985 */ /* 0x0007e8000c101d24 */
[----:B------:R3:W-:Y:S02]  /*d940*/  @!P0 ST.E.128 desc[UR36][R2.64], RZ ;  /* 0x000000ff02008985 */ /* 0x0007e4000c101d24 */
.L_x_227:
[----:B------:R-:W-:Y:S05]  /*d950*/  BSYNC B1 ;  /* 0x0000000000017941 */ /* 0x000fea0003800000 */
.L_x_226:
[----:B0-----:R-:W-:Y:S01]  /*d960*/  IADD3 R0, R8, 0x60, RZ ;  /* 0x0000006008007810 */ /* 0x001fe20007ffe0ff */
[----:B---3--:R0:W3:Y:S03]  /*d970*/  SHFL.IDX PT, R6, R5, 0x3, 0x181f ;  /* 0x00781f0005067f89 */ /* 0x0080e600000e0000 */
[----:B------:R-:W-:Y:S01]  /*d980*/  ISETP.GE.AND P0, PT, R0, R11, PT ;  /* 0x0000000b0000720c */ /* 0x000fe20003f06270 */
[----:B-1----:R0:W1:-:S12]  /*d990*/  SHFL.IDX PT, R2, R4, 0x3, 0x181f ;  /* 0x00781f0004027f89 */ /* 0x00205800000e0000 */
[----:B0-----:R-:W-:Y:S05]  /*d9a0*/  @P0 BRA `(.L_x_218) ;  /* 0x0000000000440947 */ /* 0x001fea0003800000 */
[----:B------:R-:W-:Y:S02]  /*d9b0*/  ULDC UR4, c[0x0][0xac8] ;  /* 0x0002b20000047ab9 */ /* 0x000fe40000000800 */
[----:B------:R-:W-:Y:S02]  /*d9c0*/  ISETP.GE.AND P3, PT, R17, UR4, PT ;  /* 0x0000000411007c0c */ /* 0x000fe4000bf66270 */
[----:B------:R-:W-:Y:S02]  /*d9d0*/  ISETP.GE.AND P2, PT, R23, UR4, PT ;  /* 0x0000000417007c0c */ /* 0x000fe4000bf46270 */
[----:B------:R-:W-:Y:S02]  /*d9e0*/  ISETP.GE.AND P1, PT, R22, UR4, PT ;  /* 0x0000000416007c0c */ /* 0x000fe4000bf26270 */
[----:B------:R-:W-:-:S07]  /*d9f0*/  ISETP.GE.AND P0, PT, R212, UR4, PT ;  /* 0x00000004d4007c0c */ /* 0x000fce000bf06270 */
[-C--:B-12-4-:R-:W-:Y:S02]  /*da00*/  @!P3 LEA R4, P6, R17, R2.reuse, 0x1 ;  /* 0x000000021104b211 */ /* 0x096fe400078c08ff */
[-C--:B------:R-:W-:Y:S02]  /*da10*/  @!P2 LEA R8, P5, R23, R2.reuse, 0x1 ;  /* 0x000000021708a211 */ /* 0x080fe400078a08ff */
[----:B------:R-:W-:Y:S02]  /*da20*/  @!P1 LEA R10, P4, R22, R2, 0x1 ;  /* 0x00000002160a9211 */ /* 0x000fe400078808ff */
[----:B---3--:R-:W-:Y:S02]  /*da30*/  @!P3 LEA.HI.X R5, R17, R6, R20, 0x1, P6 ;  /* 0x000000061105b211 */ /* 0x008fe400030f0c14 */
        /* <DEDUP_REMOVED lines=8> */
.L_x_218:
[----:B------:R-:W-:Y:S05]  /*dac0*/  BSYNC B0 ;  /* 0x0000000000007941 */ /* 0x000fea0003800000 */
.L_x_209:
[----:B------:R-:W-:Y:S02]  /*dad0*/  ULDC UR4, c[0x0][0xc3c] ;  /* 0x00030f0000047ab9 */ /* 0x000fe40000000800 */
[----:B------:R-:W-:-:S06]  /*dae0*/  UISETP.GE.AND UP0, UPT, UR7, UR4, UPT ;  /* 0x000000040700728c */ /* 0x000fcc000bf06270 */
[----:B------:R-:W-:-:S13]  /*daf0*/  PLOP3.LUT P0, PT, PT, PT, UP0, 0x80, 0x0 ;  /* 0x000000000000781c */ /* 0x000fda0003f0f008 */
[----:B------:R-:W-:Y:S05]  /*db00*/  @!P0 BRA `(.L_x_228) ;  /* 0xffffff3000b08947 */ /* 0x000fea000383ffff */
[----:B------:R-:W-:Y:S05]  /*db10*/  EXIT ;  /* 0x000000000000794d */ /* 0x000fea0003800000 */
.L_x_181:
[----:B------:R-:W-:-:S08]  /*db20*/  NOP ;  /* 0x0000000000007918 */ /* 0x000fd00000000000 */
[----:B0-----:R-:W0:-:S00]  /*db30*/  USETMAXREG.DEALLOC.CTAPOOL 0x28 ;  /* 0x00000028000079c8 */ /* 0x001e0000080e0500 */
[----:B0-----:R-:W-:Y:S02]  /*db40*/  LOP3.LUT R0, R0, 0x3, RZ, 0xc0, !PT ;  /* 0x0000000300007812 */ /* 0x001fe400078ec0ff */
[----:B------:R-:W-:-:S04]  /*db50*/  LOP3.LUT R23, R23, 0xfffffeff, RZ, 0xc0, !PT ;  /* 0xfffffeff17177812 */ /* 0x000fc800078ec0ff */
[----:B------:R-:W0:Y:S02]  /*db60*/  SHFL.IDX PT, R0, R0, RZ, 0x1f ;  /* 0x00001fff00007589 */ /* 0x000e2400000e0000 */
[----:B0-----:R-:W-:Y:S01]  /*db70*/  ISETP.NE.AND P0, PT, R0, RZ, PT ;  /* 0x000000ff0000720c */ /* 0x001fe20003f05270 */
[----:B------:R-:W-:-:S12]  /*db80*/  IMAD.MOV.U32 R0, RZ, RZ, RZ ;  /* 0x000000ffff007224 */ /* 0x000fd800078e00ff */
[----:B------:R-:W-:Y:S01]  /*db90*/  @P0 LOP3.LUT R23, R23, 0x100, RZ, 0xfc, !PT ;  /* 0x0000010017170812 */ /* 0x000fe200078efcff */
[----:B------:R-:W-:Y:S06]  /*dba0*/  @!P0 BRA `(.L_x_229) ;  /* 0x00000000001c8947 */ /* 0x000fec0003800000 */
[----:B------:R-:W0:Y:S08]  /*dbb0*/  S2UR UR5, SR_CgaCtaId ;  /* 0x00000000000579c3 */ /* 0x000e300000008800 */
[----:B------:R-:W-:Y:S06]  /*dbc0*/  BAR.SYNC.DEFER_BLOCKING 0x5, 0x180 ;  /* 0x0146000000007b1d */ /* 0x000fec0000010000 */
[----:B------:R-:W-:-:S02]  /*dbd0*/  UMOV UR4, 0x400 ;  /* 0x0000040000047882 */ /* 0x000fc40000000000 */
[----:B0-----:R-:W-:-:S09]  /*dbe0*/  ULEA UR4, UR5, UR4, 0x18 ;  /* 0x0000000405047291 */ /* 0x001fd2000f8ec03f */
[----:B------:R-:W1:Y:S01]  /*dbf0*/  LDS.128 R16, [UR4+0x388d0] ;  /* 0x0388d004ff107984 */ /* 0x000e620008000c00 */
[----:B------:R-:W-:Y:S06]  /*dc00*/  BAR.ARV 0x4, 0x180 ;  /* 0x0106000000007b1d */ /* 0x000fec0000002000 */
[----:B------:R-:W-:Y:S05]  /*dc10*/  BRA `(.L_x_230) ;  /* 0x0000000800007947 */ /* 0x000fea0003800000 */
.L_x_229:
[----:B------:R-:W0:Y:S01]  /*dc20*/  S2R R2, SR_TID.X ;  /* 0x0000000000027919 */ /* 0x000e220000002100 */
[----:B------:R-:W-:Y:S01]  /*dc30*/  ULDC UR4, c[0x0][0xc3c] ;  /* 0x00030f0000047ab9 */ /* 0x000fe20000000800 */
[----:B------:R-:W1:Y:S01]  /*dc40*/  S2UR UR6, SR_CTAID.X ;  /* 0x00000000000679c3 */ /* 0x000e620000002500 */
[----:B------:R-:W-:Y:S01]  /*dc50*/  ULDC UR5, c[0x0][0xc38] ;  /* 0x00030e0000057ab9 */ /* 0x000fe20000000800 */
[----:B0-----:R-:W-:-:S04]  /*dc60*/  LOP3.LUT R5, R2, 0x1f, RZ, 0xc0, !PT ;  /* 0x0000001f02057812 */ /* 0x001fc800078ec0ff */
[----:B------:R-:W-:-:S04]  /*dc70*/  ISETP.NE.AND P0, PT, R5, 0x1f, PT ;  /* 0x0000001f0500780c */ /* 0x000fc80003f05270 */
[----:B------:R-:W-:-:S13]  /*dc80*/  ISETP.GE.OR P1, PT, R5, UR4, !P0 ;  /* 0x0000000405007c0c */ /* 0x000fda000c726670 */
[----:B------:R-:W0:Y:S02]  /*dc90*/  @!P1 LDC.64 R2, c[0x0][0xc80] ;  /* 0x00032000ff029b82 */ /* 0x000e240000000a00 */
[----:B0-----:R-:W-:-:S05]  /*dca0*/  @!P1 IMAD.WIDE.U32 R2, R5, 0x4, R2 ;  /* 0x0000000405029825 */ /* 0x001fca00078e0002 */
[----:B------:R-:W2:Y:S01]  /*dcb0*/  @!P1 LDG.E R0, desc[UR36][R2.64] ;  /* 0x0000002402009981 */ /* 0x000ea2000c1e1900 */
[C---:B------:R-:W-:Y:S01]  /*dcc0*/  ISETP.NE.AND P1, PT, R5.reuse, RZ, PT ;  /* 0x000000ff0500720c */ /* 0x040fe20003f25270 */
[----:B------:R-:W-:Y:S01]  /*dcd0*/  UMOV UR4, URZ ;  /* 0x0000003f00047c82 */ /* 0x000fe20008000000 */
[C---:B------:R-:W-:Y:S01]  /*dce0*/  ISETP.GE.U32.AND P2, PT, R5.reuse, 0x2, PT ;  /* 0x000000020500780c */ /* 0x040fe20003f46070 */
[----:B------:R-:W-:Y:S01]  /*dcf0*/  IMAD.MOV.U32 R16, RZ, RZ, RZ ;  /* 0x000000ffff107224 */ /* 0x000fe200078e00ff */
[C---:B------:R-:W-:Y:S02]  /*dd00*/  ISETP.GE.U32.AND P3, PT, R5.reuse, 0x4, PT ;  /* 0x000000040500780c */ /* 0x040fe40003f66070 */
[C---:B------:R-:W-:Y:S02]  /*dd10*/  ISETP.GE.U32.AND P4, PT, R5.reuse, 0x8, PT ;  /* 0x000000080500780c */ /* 0x040fe40003f86070 */
[----:B------:R-:W-:Y:S01]  /*dd20*/  ISETP.GE.U32.AND P5, PT, R5, 0x10, PT ;  /* 0x000000100500780c */ /* 0x000fe20003fa6070 */
[----:B--2---:R-:W0:Y:S02]  /*dd30*/  SHFL.UP PT, R4, R0, 0x1, RZ ;  /* 0x0420000000047989 */ /* 0x004e2400000e00ff */
[----:B0-----:R-:W-:-:S05]  /*dd40*/  SEL R7, R4, RZ, P1 ;  /* 0x000000ff04077207 */ /* 0x001fca0000800000 */
[----:B------:R-:W-:-:S05]  /*dd50*/  IMAD.IADD R7, R0, 0x1, R7 ;  /* 0x0000000100077824 */ /* 0x000fca00078e0207 */
[----:B------:R-:W0:Y:S02]  /*dd60*/  SHFL.UP PT, R4, R7, 0x2, RZ ;  /* 0x0440000007047989 */ /* 0x000e2400000e00ff */
        /* <DEDUP_REMOVED lines=11> */
[----:B------:R-:W0:Y:S02]  /*de20*/  SHFL.IDX PT, R4, R7, 0x1f, 0x1f ;  /* 0x03e01f0007047f89 */ /* 0x000e2400000e0000 */
[----:B0-----:R-:W-:-:S05]  /*de30*/  IMAD R4, R4, UR5, RZ ;  /* 0x0000000504047c24 */ /* 0x001fca000f8e02ff */
[----:B-1----:R-:W-:Y:S02]  /*de40*/  ISETP.GT.AND P6, PT, R4, UR6, PT ;  /* 0x0000000604007c0c */ /* 0x002fe4000bfc4270 */
[----:B------:R-:W-:-:S11]  /*de50*/  MOV R3, R4 ;  /* 0x0000000400037202 */ /* 0x000fd60000000f00 */
[----:B------:R-:W-:Y:S05]  /*de60*/  @P6 BRA `(.L_x_231) ;  /* 0x0000000000946947 */ /* 0x000fea0003800000 */
[----:B------:R-:W-:Y:S01]  /*de70*/  IMAD.MOV.U32 R4, RZ, RZ, R3 ;  /* 0x000000ffff047224 */ /* 0x000fe200078e0003 */
[----:B------:R-:W-:Y:S01]  /*de80*/  UMOV UR4, URZ ;  /* 0x0000003f00047c82 */ /* 0x000fe20008000000 */
[----:B------:R-:W-:-:S05]  /*de90*/  ULDC UR5, c[0x0][0xc38] ;  /* 0x00030e0000057ab9 */ /* 0x000fca0000000800 */
.L_x_235:
[----:B------:R-:W0:Y:S01]  /*dea0*/  LDC R2, c[0x0][0xc3c] ;  /* 0x00030f00ff027b82 */ /* 0x000e220000000800 */
[----:B------:R-:W-:-:S06]  /*deb0*/  UIADD3 UR4, UR4, 0x1f, URZ ;  /* 0x0000001f04047890 */ /* 0x000fcc000fffe03f */
[----:B0-----:R-:W-:-:S13]  /*dec0*/  ISETP.LE.AND P6, PT, R2, UR4, PT ;  /* 0x0000000402007c0c */ /* 0x001fda000bfc3270 */
[----:B------:R-:W-:Y:S05]  /*ded0*/  @P6 BRA `(.L_x_232) ;  /* 0x0000000400246947 */ /* 0x000fea0003800000 */
[----:B------:R-:W-:Y:S01]  /*dee0*/  VIADD R7, R5, UR4 ;  /* 0x0000000405077c36 */ /* 0x000fe20008000000 */
[----:B------:R-:W-:Y:S01]  /*def0*/  BSSY B0, `(.L_x_233) ;  /* 0x0000007000007945 */ /* 0x000fe20003800000 */
[----:B------:R-:W-:-:S03]  /*df00*/  IMAD.MOV.U32 R0, RZ, RZ, RZ ;  /* 0x000000ffff007224 */ /* 0x000fc600078e00ff */
[----:B------:R-:W-:-:S13]  /*df10*/  ISETP.GE.OR P6, PT, R7, R2, !P0 ;  /* 0x000000020700720c */ /* 0x000fda00047c6670 */
[----:B------:R-:W-:Y:S05]  /*df20*/  @P6 BRA `(.L_x_234) ;  /* 0x00000000000c6947 */ /* 0x000fea0003800000 */
[----:B------:R-:W0:Y:S02]  /*df30*/  LDC.64 R2, c[0x0][0xc80] ;  /* 0x00032000ff027b82 */ /* 0x000e240000000a00 */
[----:B0-----:R-:W-:-:S05]  /*df40*/  IMAD.WIDE R2, R7, 0x4, R2 ;  /* 0x0000000407027825 */ /* 0x001fca00078e0202 */
[----:B------:R0:W5:Y:S02]  /*df50*/  LDG.E R0, desc[UR36][R2.64] ;  /* 0x0000002402007981 */ /* 0x000164000c1e1900 */
.L_x_234:
[----:B------:R-:W-:Y:S05]  /*df60*/  BSYNC B0 ;  /* 0x0000000000007941 */ /* 0x000fea0003800000 */
.L_x_233:
[----:B0----5:R-:W0:Y:S02]  /*df70*/  SHFL.UP PT, R2, R0, 0x1, RZ ;  /* 0x0420000000027989 */ /* 0x021e2400000e00ff */
        /* <DEDUP_REMOVED lines=12> */
[----:B0-----:R-:W-:-:S04]  /*e040*/  SEL R9, R8, RZ, P5 ;  /* 0x000000ff08097207 */ /* 0x001fc80002800000 */
[----:B------:R-:W-:-:S05]  /*e050*/  IADD3 R9, R6, R9, RZ ;  /* 0x0000000906097210 */ /* 0x000fca0007ffe0ff */
[----:B------:R-:W0:Y:S02]  /*e060*/  SHFL.IDX PT, R3, R9, 0x1f, 0x1f ;  /* 0x03e01f0009037f89 */ /* 0x000e2400000e0000 */
[----:B0-----:R-:W-:-:S04]  /*e070*/  IMAD R3, R3, UR5, RZ ;  /* 0x0000000503037c24 */ /* 0x001fc8000f8e02ff */
[----:B------:R-:W-:-:S05]  /*e080*/  IMAD.IADD R4, R3, 0x1, R4 ;  /* 0x0000000103047824 */ /* 0x000fca00078e0204 */
[----:B------:R-:W-:-:S13]  /*e090*/  ISETP.GT.AND P6, PT, R4, UR6, PT ;  /* 0x0000000604007c0c */ /* 0x000fda000bfc4270 */
[----:B------:R-:W-:Y:S05]  /*e0a0*/  @!P6 BRA `(.L_x_235) ;  /* 0xfffffffc007ce947 */ /* 0x000fea000383ffff */
[----:B------:R-:W-:-:S07]  /*e0b0*/  IMAD.MOV.U32 R7, RZ, RZ, R9 ;  /* 0x000000ffff077224 */ /* 0x000fce00078e0009 */
.L_x_231:
[----:B------:R-:W-:-:S04]  /*e0c0*/  IMAD.IADD R8, R4, 0x1, -R3 ;  /* 0x0000000104087824 */ /* 0x000fc800078e0a03 */
[----:B------:R-:W-:-:S05]  /*e0d0*/  IMAD R2, R7, UR5, R8 ;  /* 0x0000000507027c24 */ /* 0x000fca000f8e0208 */
[----:B------:R-:W-:-:S13]  /*e0e0*/  ISETP.GT.AND P0, PT, R2, UR6, PT ;  /* 0x0000000602007c0c */ /* 0x000fda000bf04270 */
[----:B------:R-:W-:-:S04]  /*e0f0*/  VOTE.ANY R4, PT, !P0 ;  /* 0x0000000000047806 */ /* 0x000fc800040e0100 */
[----:B------:R-:W0:Y:S01]  /*e100*/  POPC R19, R4 ;  /* 0x0000000400137309 */ /* 0x000e220000000000 */
[----:B------:R-:W-:Y:S01]  /*e110*/  ISETP.NE.AND P0, PT, R4, RZ, PT ;  /* 0x000000ff0400720c */ /* 0x000fe20003f05270 */
[----:B0-----:R-:W0:Y:S02]  /*e120*/  SHFL.IDX PT, R10, R0, R19, 0x1f ;  /* 0x00001f13000a7589 */ /* 0x001e2400000e0000 */
[----:B0-----:R-:W-:-:S04]  /*e130*/  IABS R9, R10 ;  /* 0x0000000a00097213 */ /* 0x001fc80000000000 */
[----:B------:R-:W0:Y:S08]  /*e140*/  I2F.RP R6, R9 ;  /* 0x0000000900067306 */ /* 0x000e300000209400 */
[----:B0-----:R-:W0:Y:S02]  /*e150*/  MUFU.RCP R6, R6 ;  /* 0x0000000600067308 */ /* 0x001e240000001000 */
[----:B0-----:R-:W-:-:S06]  /*e160*/  VIADD R2, R6, 0xffffffe ;  /* 0x0ffffffe06027836 */ /* 0x001fcc0000000000 */
[----:B------:R0:W1:Y:S01]  /*e170*/  F2I.FTZ.U32.TRUNC.NTZ R3, R2 ;  /* 0x0000000200037305 */ /* 0x000062000021f000 */
[----:B------:R-:W-:Y:S05]  /*e180*/  @!P0 BRA `(.L_x_236) ;  /* 0x0000000000088947 */ /* 0x000fea0003800000 */
[----:B------:R-:W-:-:S06]  /*e190*/  VIADD R16, R19, 0xffffffff ;  /* 0xffffffff13107836 */ /* 0x000fcc0000000000 */
[----:B------:R2:W3:Y:S02]  /*e1a0*/  SHFL.IDX PT, R16, R7, R16, 0x1f ;  /* 0x00001f1007107589 */ /* 0x0004e400000e0000 */
.L_x_236:
[----:B---3--:R-:W-:Y:S01]  /*e1b0*/  IMAD R16, R16, UR5, R8 ;  /* 0x0000000510107c24 */ /* 0x008fe2000f8e0208 */
[----:B0-----:R-:W-:Y:S01]  /*e1c0*/  IABS R2, R10 ;  /* 0x0000000a00027213 */ /* 0x001fe20000000000 */
[----:B-1----:R-:W-:Y:S01]  /*e1d0*/  IMAD.MOV R0, RZ, RZ, -R3 ;  /* 0x000000ffff007224 */ /* 0x002fe200078e0a03 */
[----:B------:R-:W-:Y:S02]  /*e1e0*/  IADD3 R19, R19, UR4, RZ ;  /* 0x0000000413137c10 */ /* 0x000fe4000fffe0ff */
[----:B------:R-:W-:Y:S01]  /*e1f0*/  IADD3 R11, -R16, UR6, RZ ;  /* 0x00000006100b7c10 */ /* 0x000fe2000fffe1ff */
[----:B------:R-:W-:Y:S01]  /*e200*/  IMAD.MOV R4, RZ, RZ, -R2 ;  /* 0x000000ffff047224 */ /* 0x000fe200078e0a02 */
[----:B------:R-:W-:Y:S01]  /*e210*/  MOV R2, RZ ;  /* 0x000000ff00027202 */ /* 0x000fe20000000f00 */
[----:B--2---:R-:W-:Y:S01]  /*e220*/  IMAD R7, R0, R9, RZ ;  /* 0x0000000900077224 */ /* 0x004fe200078e02ff */
[----:B------:R-:W-:-:S03]  /*e230*/  IABS R0, R11 ;  /* 0x0000000b00007213 */ /* 0x000fc60000000000 */
[----:B------:R-:W-:-:S04]  /*e240*/  IMAD.HI.U32 R2, R3, R7, R2 ;  /* 0x0000000703027227 */ /* 0x000fc800078e0002 */
[----:B------:R-:W-:Y:S02]  /*e250*/  IMAD.MOV.U32 R3, RZ, RZ, R0 ;  /* 0x000000ffff037224 */ /* 0x000fe400078e0000 */
[----:B------:R-:W-:Y:S02]  /*e260*/  IMAD.MOV.U32 R0, RZ, RZ, R4 ;  /* 0x000000ffff007224 */ /* 0x000fe400078e0004 */
[----:B------:R-:W-:-:S04]  /*e270*/  IMAD.HI.U32 R2, R2, R3, RZ ;  /* 0x0000000302027227 */ /* 0x000fc800078e00ff */
[----:B------:R-:W-:-:S05]  /*e280*/  IMAD R0, R2, R0, R3 ;  /* 0x0000000002007224 */ /* 0x000fca00078e0203 */
[----:B------:R-:W-:-:S13]  /*e290*/  ISETP.GT.U32.AND P1, PT, R9, R0, PT ;  /* 0x000000000900720c */ /* 0x000fda0003f24070 */
[----:B------:R-:W-:Y:S02]  /*e2a0*/  @!P1 IMAD.IADD R0, R0, 0x1, -R9 ;  /* 0x0000000100009824 */ /* 0x000fe400078e0a09 */
[----:B------:R-:W-:Y:S01]  /*e2b0*/  @!P1 VIADD R2, R2, 0x1 ;  /* 0x0000000102029836 */ /* 0x000fe20000000000 */
[----:B------:R-:W-:Y:S02]  /*e2c0*/  ISETP.NE.AND P1, PT, R10, RZ, PT ;  /* 0x000000ff0a00720c */ /* 0x000fe40003f25270 */
[----:B------:R-:W-:Y:S02]  /*e2d0*/  ISETP.GE.U32.AND P0, PT, R0, R9, PT ;  /* 0x000000090000720c */ /* 0x000fe40003f06070 */
[----:B------:R-:W-:-:S04]  /*e2e0*/  LOP3.LUT R0, R11, R10, RZ, 0x3c, !PT ;  /* 0x0000000a0b007212 */ /* 0x000fc800078e3cff */
[----:B------:R-:W-:-:S07]  /*e2f0*/  ISETP.GE.AND P2, PT, R0, RZ, PT ;  /* 0x000000ff0000720c */ /* 0x000fce0003f46270 */
[----:B------:R-:W-:-:S06]  /*e300*/  @P0 VIADD R2, R2, 0x1 ;  /* 0x0000000102020836 */ /* 0x000fcc0000000000 */
[----:B------:R-:W-:Y:S01]  /*e310*/  @!P2 IMAD.MOV R2, RZ, RZ, -R2 ;  /* 0x000000ffff02a224 */ /* 0x000fe200078e0a02 */
[----:B------:R-:W-:-:S05]  /*e320*/  @!P1 LOP3.LUT R2, RZ, R10, RZ, 0x33, !PT ;  /* 0x0000000aff029212 */ /* 0x000fca00078e33ff */
[--C-:B------:R-:W-:Y:S02]  /*e330*/  IMAD.MOV R17, RZ, RZ, -R2.reuse ;  /* 0x000000ffff117224 */ /* 0x100fe400078e0a02 */
[----:B------:R-:W-:Y:S02]  /*e340*/  IMAD.MOV.U32 R18, RZ, RZ, R2 ;  /* 0x000000ffff127224 */ /* 0x000fe400078e0002 */
[----:B------:R-:W-:Y:S01]  /*e350*/  IMAD R17, R10, R17, R11 ;  /* 0x000000110a117224 */ /* 0x000fe200078e020b */
[----:B------:R-:W-:Y:S06]  /*e360*/  BRA `(.L_x_237) ;  /* 0x0000000000147947 */ /* 0x000fec0003800000 */
.L_x_232:
[----:B------:R-:W-:Y:S01]  /*e370*/  ULDC UR4, c[0x0][0xc3c] ;  /* 0x00030f0000047ab9 */ /* 0x000fe20000000800 */
[----:B------:R-:W-:Y:S02]  /*e380*/  IMAD.MOV.U32 R17, RZ, RZ, RZ ;  /* 0x000000ffff117224 */ /* 0x000fe400078e00ff */
[----:B------:R-:W-:Y:S02]  /*e390*/  IMAD.U32 R16, RZ, RZ, UR6 ;  /* 0x00000006ff107e24 */ /* 0x000fe4000f8e00ff */
[----:B------:R-:W-:Y:S02]  /*e3a0*/  IMAD.MOV.U32 R18, RZ, RZ, RZ ;  /* 0x000000ffff127224 */ /* 0x000fe400078e00ff */
[----:B------:R-:W-:-:S07]  /*e3b0*/  IMAD.U32 R19, RZ, RZ, UR4 ;  /* 0x00000004ff137e24 */ /* 0x000fce000f8e00ff */
.L_x_237:
[----:B------:R-:W-:-:S13]  /*e3c0*/  ISETP.NE.AND P0, PT, R5, RZ, PT ;  /* 0x000000ff0500720c */ /* 0x000fda0003f05270 */
[----:B------:R-:W0:Y:S01]  /*e3d0*/  @!P0 S2R R3, SR_CgaCtaId ;  /* 0x0000000000038919 */ /* 0x000e220000008800 */
[----:B------:R-:W-:-:S04]  /*e3e0*/  @!P0 MOV R0, 0x400 ;  /* 0x0000040000008802 */ /* 0x000fc80000000f00 */
[----:B0-----:R-:W-:-:S05]  /*e3f0*/  @!P0 LEA R0, R3, R0, 0x18 ;  /* 0x0000000003008211 */ /* 0x001fca00078ec0ff */
[----:B------:R0:W-:Y:S01]  /*e400*/  @!P0 STS.128 [R0+0x388d0], R16 ;  /* 0x0388d01000008388 */ /* 0x0001e20000000c00 */
[----:B------:R-:W-:Y:S06]  /*e410*/  BAR.ARV 0x5, 0x180 ;  /* 0x0146000000007b1d */ /* 0x000fec0000002000 */
.L_x_230:
[----:B------:R2:W-:Y:S01]  /*e420*/  STL [R1+0x1c], RZ ;  /* 0x00001cff01007387 */ /* 0x0005e20000100800 */
[----:B------:R-:W-:Y:S01]  /*e430*/  ULDC UR4, c[0x0][0xc3c] ;  /* 0x00030f0000047ab9 */ /* 0x000fe20000000800 */
[----:B------:R-:W-:Y:S01]  /*e440*/  IMAD.MOV.U32 R28, RZ, RZ, 0x1 ;  /* 0x00000001ff1c7424 */ /* 0x000fe200078e00ff */
[----:B-1----:R-:W-:Y:S01]  /*e450*/  ISETP.GE.AND P0, PT, R19, UR4, PT ;  /* 0x0000000413007c0c */ /* 0x002fe2000bf06270 */
[----:B------:R-:W-:-:S12]  /*e460*/  IMAD.MOV.U32 R27, RZ, RZ, RZ ;  /* 0x000000ffff1b7224 */ /* 0x000fd800078e00ff */
[----:B--2---:R-:W-:Y:S05]  /*e470*/  @P0 BRA `(.L_x_238) ;  /* 0x0000004800140947 */ /* 0x004fea0003800000 */
[----:B0-----:R-:W2:Y:S01]  /*e480*/  LDL R0, [R1+0x24] ;  /* 0x0000240001007983 */ /* 0x001ea20000100800 */
[----:B------:R-:W0:Y:S01]  /*e490*/  S2UR UR5, SR_CgaCtaId ;  /* 0x00000000000579c3 */ /* 0x000e220000008800 */
[----:B------:R-:W-:Y:S01]  /*e4a0*/  BSSY B8, `(.L_x_238) ;  /* 0x0000482000087945 */ /* 0x000fe20003800000 */
[----:B------:R-:W-:Y:S01]  /*e4b0*/  IMAD.MOV.U32 R28, RZ, RZ, 0x1 ;  /* 0x00000001ff1c7424 */ /* 0x000fe200078e00ff */
[----:B------:R-:W1:Y:S01]  /*e4c0*/  S2R R2, SR_TID.X ;  /* 0x0000000000027919 */ /* 0x000e620000002100 */
[----:B------:R-:W-:Y:S01]  /*e4d0*/  IMAD.MOV.U32 R27, RZ, RZ, RZ ;  /* 0x000000ffff1b7224 */ /* 0x000fe200078e00ff */
[----:B------:R-:W-:Y:S01]  /*e4e0*/  ULDC UR39, c[0x0][0xc] ;  /* 0x0000030000277ab9 */ /* 0x000fe20000000800 */
[----:B------:R3:W-:Y:S01]  /*e4f0*/  STL [R1+0x1c], RZ ;  /* 0x00001cff01007387 */ /* 0x0007e20000100800 */
[C---:B-1----:R-:W-:Y:S02]  /*e500*/  SHF.L.U32 R33, R2.reuse, 0x3, RZ ;  /* 0x0000000302217819 */ /* 0x042fe400000006ff */
[----:B------:R-:W-:-:S04]  /*e510*/  LOP3.LUT R3, R2, 0x7f, RZ, 0xc0, !PT ;  /* 0x0000007f02037812 */ /* 0x000fc800078ec0ff */
[----:B------:R-:W-:Y:S02]  /*e520*/  SHF.R.U32.HI R3, RZ, 0x3, R3 ;  /* 0x00000003ff037819 */ /* 0x000fe40000011603 */
[----:B--2---:R-:W-:Y:S02]  /*e530*/  R2UR UR4, R0 ;  /* 0x00000000000472ca */ /* 0x004fe400000e0000 */
[----:B------:R-:W-:-:S04]  /*e540*/  LOP3.LUT R0, R33, 0x1f8, RZ, 0xc0, !PT ;  /* 0x000001f821007812 */ /* 0x000fc800078ec0ff */
[----:B------:R-:W-:Y:S01]  /*e550*/  LOP3.LUT R0, R0, 0x38, R2, 0x78, !PT ;  /* 0x0000003800007812 */ /* 0x000fe200078e7802 */
[----:B------:R-:W-:-:S03]  /*e560*/  IMAD.SHL.U32 R2, R2, 0x10, RZ ;  /* 0x0000001002027824 */ /* 0x000fc600078e00ff */
[----:B------:R-:W-:Y:S02]  /*e570*/  LOP3.LUT R32, R0, 0x200, R33, 0xf8, !PT ;  /* 0x0000020000207812 */ /* 0x000fe400078ef821 */
[----:B------:R-:W-:Y:S01]  /*e580*/  LOP3.LUT R33, R33, 0x38, RZ, 0xc0, !PT ;  /* 0x0000003821217812 */ /* 0x000fe200078ec0ff */
[----:B------:R-:W-:Y:S01]  /*e590*/  ULOP3.LUT UR38, UR4, 0x2, URZ, 0xfc, !UPT ;  /* 0x0000000204267892 */ /* 0x000fe2000f8efc3f */
[----:B------:R-:W-:Y:S02]  /*e5a0*/  LOP3.LUT R2, R3, 0x70, R2, 0xf8, !PT ;  /* 0x0000007003027812 */ /* 0x000fe400078ef802 */
[----:B------:R-:W-:Y:S01]  /*e5b0*/  UMOV UR4, 0x400 ;  /* 0x0000040000047882 */ /* 0x000fe20000000000 */
[C---:B------:R-:W-:Y:S01]  /*e5c0*/  LOP3.LUT R0, R33.reuse, 0x40, RZ, 0xfc, !PT ;  /* 0x0000004021007812 */ /* 0x040fe200078efcff */
[----:B0-----:R-:W-:Y:S01]  /*e5d0*/  ULEA UR4, UR5, UR4, 0x18 ;  /* 0x0000000405047291 */ /* 0x001fe2000f8ec03f */
[C---:B------:R-:W-:Y:S02]  /*e5e0*/  LOP3.LUT R37, R33.reuse, 0x80, RZ, 0xfc, !PT ;  /* 0x0000008021257812 */ /* 0x040fe400078efcff */
[----:B------:R-:W-:-:S03]  /*e5f0*/  LOP3.LUT R36, R33, 0xc0, RZ, 0xfc, !PT ;  /* 0x000000c021247812 */ /* 0x000fc600078efcff */
[----:B------:R-:W-:-:S04]  /*e600*/  IMAD.U32 R22, RZ, RZ, UR4 ;  /* 0x00000004ff167e24 */ /* 0x000fc8000f8e00ff */
[----:B---3--:R-:W-:-:S07]  /*e610*/  IMAD R34, R32, 0x2, R22 ;  /* 0x0000000220227824 */ /* 0x008fce00078e0216 */
.L_x_303:
[----:B0-----:R-:W0:Y:S02]  /*e620*/  LDC.64 R2, c[0x0][0xc88] ;  /* 0x00032200ff027b82 */ /* 0x001e240000000a00 */
[----:B0-----:R-:W-:-:S05]  /*e630*/  IMAD.WIDE R2, R19, 0x4, R2 ;  /* 0x0000000413027825 */ /* 0x001fca00078e0202 */
[----:B--2---:R-:W2:Y:S01]  /*e640*/  LDG.E R29, desc[UR36][R2.64] ;  /* 0x00000024021d7981 */ /* 0x004ea2000c1e1900 */
[----:B------:R-:W-:Y:S05]  /*e650*/  YIELD ;  /* 0x0000000000007946 */ /* 0x000fea0003800000 */
[----:B------:R-:W-:Y:S01]  /*e660*/  ULDC.64 UR4, c[0x0][0xa28] ;  /* 0x00028a0000047ab9 */ /* 0x000fe20000000a00 */
[----:B------:R-:W-:Y:S01]  /*e670*/  IMAD.MOV.U32 R30, RZ, RZ, RZ ;  /* 0x000000ffff1e7224 */ /* 0x000fe200078e00ff */
[----:B------:R-:W-:Y:S01]  /*e680*/  ISETP.NE.U32.AND P0, PT, RZ, UR4, PT ;  /* 0x00000004ff007c0c */ /* 0x000fe2000bf05070 */
[----:B------:R-:W-:-:S03]  /*e690*/  ULDC.64 UR6, c[0x0][0xa18] ;  /* 0x0002860000067ab9 */ /* 0x000fc60000000a00 */
[----:B------:R-:W-:Y:S02]  /*e6a0*/  ISETP.NE.AND.EX P0, PT, RZ, UR5, PT, P0 ;  /* 0x00000005ff007c0c */ /* 0x000fe4000bf05300 */
[----:B------:R-:W-:Y:S02]  /*e6b0*/  MOV R35, RZ ;  /* 0x000000ff00237202 */ /* 0x000fe40000000f00 */
[----:B--2---:R-:W-:-:S09]  /*e6c0*/  SHF.R.S32.HI R0, RZ, 0x1f, R29 ;  /* 0x0000001fff007819 */ /* 0x004fd2000001141d */
[C---:B------:R-:W-:Y:S01]  /*e6d0*/  @P0 LEA R2, P1, R29.reuse, UR4, 0x2 ;  /* 0x000000041d020c11 */ /* 0x040fe2000f8210ff */
[C---:B------:R-:W-:Y:S01]  /*e6e0*/  IMAD.SHL.U32 R24, R29.reuse, 0x4, RZ ;  /* 0x000000041d187824 */ /* 0x040fe200078e00ff */
[C-C-:B------:R-:W-:Y:S01]  /*e6f0*/  SHF.L.U64.HI R25, R29.reuse, 0x2, R0.reuse ;  /* 0x000000021d197819 */ /* 0x140fe20000010200 */
[----:B------:R0:W-:Y:S01]  /*e700*/  STL [R1+0xc], R0 ;  /* 0x00000c0001007387 */ /* 0x0001e20000100800 */
[----:B------:R-:W-:Y:S01]  /*e710*/  @P0 LEA.HI.X R3, R29, UR5, R0, 0x2, P1 ;  /* 0x000000051d030c11 */ /* 0x000fe200088f1400 */
[----:B------:R-:W-:-:S04]  /*e720*/  ULDC.64 UR4, c[0x0][0xa00] ;  /* 0x0002800000047ab9 */ /* 0x000fc80000000a00 */
[----:B-1----:R1:W2:Y:S01]  /*e730*/  @P0 LDG.E R30, desc[UR36][R2.64] ;  /* 0x00000024021e0981 */ /* 0x0022a2000c1e1900 */
[----:B------:R-:W-:Y:S02]  /*e740*/  ISETP.NE.U32.AND P0, PT, RZ, UR4, PT ;  /* 0x00000004ff007c0c */ /* 0x000fe4000bf05070 */
[----:B------:R-:W-:Y:S02]  /*e750*/  LOP3.LUT R23, R23, 0xffffff7f, RZ, 0xc0, !PT ;  /* 0xffffff7f17177812 */ /* 0x000fe400078ec0ff */
[----:B------:R-:W-:Y:S02]  /*e760*/  ISETP.NE.AND.EX P2, PT, RZ, UR5, PT, P0 ;  /* 0x00000005ff007c0c */ /* 0x000fe4000bf45300 */
[----:B------:R-:W-:Y:S02]  /*e770*/  ISETP.NE.U32.AND P0, PT, RZ, UR6, PT ;  /* 0x00000006ff007c0c */ /* 0x000fe4000bf05070 */
[----:B-1----:R-:W-:Y:S02]  /*e780*/  IADD3 R2, P1, R24, UR4, RZ ;  /* 0x0000000418027c10 */ /* 0x002fe4000ff3e0ff */
[----:B------:R-:W-:-:S02]  /*e790*/  ISETP.NE.AND.EX P0, PT, RZ, UR7, PT, P0 ;  /* 0x00000007ff007c0c */ /* 0x000fc4000bf05300 */
[----:B------:R-:W-:Y:S01]  /*e7a0*/  IADD3.X R3, R25, UR5, RZ, P1, !PT ;  /* 0x0000000519037c10 */ /* 0x000fe20008ffe4ff */
[----:B------:R-:W-:-:S04]  /*e7b0*/  ULDC.64 UR4, c[0x0][0x418] ;  /* 0x0001060000047ab9 */ /* 0x000fc80000000a00 */
[----:B------:R-:W-:Y:S01]  /*e7c0*/  @P2 LOP3.LUT R23, R23, 0x80, RZ, 0xfc, !PT ;  /* 0x0000008017172812 */ /* 0x000fe200078efcff */
[----:B------:R1:W5:Y:S05]  /*e7d0*/  @P2 LDG.E R35, desc[UR36][R2.64] ;  /* 0x0000002402232981 */ /* 0x00036a000c1e1900 */
[----:B------:R-:W-:-:S04]  /*e7e0*/  @P0 IADD3 R4, P1, R24, UR6, RZ ;  /* 0x0000000618040c10 */ /* 0x000fc8000ff3e0ff */
[----:B------:R-:W-:-:S05]  /*e7f0*/  @P0 IADD3.X R5, R25, UR7, RZ, P1, !PT ;  /* 0x0000000719050c10 */ /* 0x000fca0008ffe4ff */
[----:B------:R-:W3:Y:S01]  /*e800*/  @P0 LDG.E R4, desc[UR36][R4.64] ;  /* 0x0000002404040981 */ /* 0x000ee2000c1e1900 */
[----:B------:R-:W-:-:S03]  /*e810*/  UISETP.NE.U32.AND UP0, UPT, UR4, URZ, UPT ;  /* 0x0000003f0400728c */ /* 0x000fc6000bf05070 */
[----:B------:R-:W-:Y:S01]  /*e820*/  ULDC UR4, c[0x0][0x424] ;  /* 0x0001090000047ab9 */ /* 0x000fe20000000800 */
[----:B------:R-:W-:-:S03]  /*e830*/  UISETP.NE.AND.EX UP0, UPT, UR5, URZ, UPT, UP0 ;  /* 0x0000003f0500728c */ /* 0x000fc6000bf05300 */
[----:B------:R-:W-:Y:S01]  /*e840*/  ULDC UR5, c[0x0][0x2f0] ;  /* 0x0000bc0000057ab9 */ /* 0x000fe20000000800 */
[----:B------:R-:W-:-:S04]  /*e850*/  USEL UR4, UR4, 0x1, UP0 ;  /* 0x0000000104047887 */ /* 0x000fc80008000000 */
[----:B------:R-:W-:-:S06]  /*e860*/  UIMAD UR4, UR4, UR5, URZ ;  /* 0x00000005040472a4 */ /* 0x000fcc000f8e023f */
[----:B0-----:R-:W-:Y:S01]  /*e870*/  IMAD.U32 R0, RZ, RZ, UR4 ;  /* 0x00000004ff007e24 */ /* 0x001fe2000f8e00ff */
[----:B--2---:R1:W-:Y:S04]  /*e880*/  STL [R1+0x4], R30 ;  /* 0x0000041e01007387 */ /* 0x0043e80000100800 */
[----:B---3--:R1:W-:Y:S01]  /*e890*/  @P0 STL [R1+0x18], R4 ;  /* 0x0000180401000387 */ /* 0x0083e20000100800 */
[----:B------:R-:W-:Y:S05]  /*e8a0*/  @P0 BRA `(.L_x_239) ;  /* 0x0000000000200947 */ /* 0x000fea0003800000 */
[----:B------:R-:W-:Y:S02]  /*e8b0*/  ULDC UR4, c[0x0][0x288] ;  /* 0x0000a20000047ab9 */ /* 0x000fe40000000800 */
[----:B-1----:R-:W-:-:S05]  /*e8c0*/  IMAD.U32 R4, RZ, RZ, UR4 ;  /* 0x00000004ff047e24 */ /* 0x002fca000f8e00ff */
[----:B------:R0:W-:Y:S01]  /*e8d0*/  STL [R1+0x18], R4 ;  /* 0x0000180401007387 */ /* 0x0001e20000100800 */
[----:B------:R-:W-:Y:S05]  /*e8e0*/  @!P2 BRA `(.L_x_239) ;  /* 0x000000000010a947 */ /* 0x000fea0003800000 */
[----:B------:R-:W2:Y:S04]  /*e8f0*/  LDG.E R5, desc[UR36][R2.64] ;  /* 0x0000002402057981 */ /* 0x000ea8000c1e1900 */
[----:B0-----:R-:W2:Y:S02]  /*e900*/  LDG.E R4, desc[UR36][R2.64+0x4] ;  /* 0x0000042402047981 */ /* 0x001ea4000c1e1900 */
[----:B--2---:R-:W-:-:S05]  /*e910*/  IMAD.IADD R2, R4, 0x1, -R5 ;  /* 0x0000000104027824 */ /* 0x004fca00078e0a05 */
[----:B------:R2:W-:Y:S02]  /*e920*/  STL [R1+0x18], R2 ;  /* 0x0000180201007387 */ /* 0x0005e40000100800 */
.L_x_239:
[----:B------:R-:W-:Y:S01]  /*e930*/  ULDC.64 UR4, c[0x0][0xa20] ;  /* 0x0002880000047ab9 */ /* 0x000fe20000000a00 */
[----:B------:R-:W-:Y:S01]  /*e940*/  IMAD.MOV.U32 R31, RZ, RZ, R29 ;  /* 0x000000ffff1f7224 */ /* 0x000fe200078e001d */
[----:B------:R-:W-:-:S04]  /*e950*/  ISETP.NE.U32.AND P0, PT, RZ, UR4, PT ;  /* 0x00000004ff007c0c */ /* 0x000fc8000bf05070 */
[----:B------:R-:W-:-:S13]  /*e960*/  ISETP.NE.AND.EX P0, PT, RZ, UR5, PT, P0 ;  /* 0x00000005ff007c0c */ /* 0x000fda000bf05300 */
[----:B------:R-:W-:Y:S05]  /*e970*/  @!P0 BRA `(.L_x_240) ;  /* 0x0000000000108947 */ /* 0x000fea0003800000 */
[----:B-12---:R-:W-:-:S04]  /*e980*/  IADD3 R2, P0, R24, UR4, RZ ;  /* 0x0000000418027c10 */ /* 0x006fc8000ff1e0ff */
[----:B------:R-:W-:-:S05]  /*e990*/  IADD3.X R3, R25, UR5, RZ, P0, !PT ;  /* 0x0000000519037c10 */ /* 0x000fca00087fe4ff */
[----:B------:R3:W5:Y:S01]  /*e9a0*/  LDG.E R0, desc[UR36][R2.64] ;  /* 0x0000002402007981 */ /* 0x000762000c1e1900 */
[----:B------:R-:W-:Y:S05]  /*e9b0*/  BRA `(.L_x_241) ;  /* 0x0000000000247947 */ /* 0x000fea0003800000 */
.L_x_240:
[----:B------:R-:W-:Y:S02]  /*e9c0*/  ULDC.64 UR4, c[0x0][0xa08] ;  /* 0x0002820000047ab9 */ /* 0x000fe40000000a00 */
[----:B------:R-:W-:-:S04]  /*e9d0*/  ISETP.NE.U32.AND P0, PT, RZ, UR4, PT ;  /* 0x00000004ff007c0c */ /* 0x000fc8000bf05070 */
[----:B------:R-:W-:-:S13]  /*e9e0*/  ISETP.NE.AND.EX P0, PT, RZ, UR5, PT, P0 ;  /* 0x00000005ff007c0c */ /* 0x000fda000bf05300 */
[----:B------:R-:W-:Y:S05]  /*e9f0*/  @!P0 BRA `(.L_x_241) ;  /* 0x0000000000148947 */ /* 0x000fea0003800000 */
[----:B-12---:R-:W1:Y:S02]  /*ea00*/  LDC.64 R2, c[0x0][0xa08] ;  /* 0x00028200ff027b82 */ /* 0x006e640000000a00 */
[----:B-1----:R-:W-:-:S05]  /*ea10*/  IMAD.WIDE R2, R31, 0x4, R2 ;  /* 0x000000041f027825 */ /* 0x002fca00078e0202 */
[----:B------:R-:W2:Y:S04]  /*ea20*/  LDG.E R0, desc[UR36][R2.64] ;  /* 0x0000002402007981 */ /* 0x000ea8000c1e1900 */
[----:B------:R-:W2:Y:S02]  /*ea30*/  LDG.E R5, desc[UR36][R2.64+0x4] ;  /* 0x0000042402057981 */ /* 0x000ea4000c1e1900 */
[----:B--2---:R-:W-:-:S07]  /*ea40*/  IMAD.IADD R0, R5, 0x1, -R0 ;  /* 0x0000000105007824 */ /* 0x004fce00078e0a00 */
.L_x_241:
[----:B-123-5:R-:W-:Y:S01]  /*ea50*/  IMAD.IADD R2, R0, 0x1, -R30 ;  /* 0x0000000100027824 */ /* 0x02efe200078e0a1e */
[----:B------:R-:W-:Y:S03]  /*ea60*/  BSSY B7, `(.L_x_242) ;  /* 0x0000387000077945 */ /* 0x000fe60003800000 */
[C---:B------:R-:W-:Y:S01]  /*ea70*/  VIADD R0, R2.reuse, 0x4f ;  /* 0x0000004f02007836 */ /* 0x040fe20000000000 */
[----:B------:R1:W-:Y:S01]  /*ea80*/  STL [R1], R2 ;  /* 0x0000000201007387 */ /* 0x0003e20000100800 */
[----:B------:R-:W-:Y:S02]  /*ea90*/  ISETP.GT.AND P0, PT, R2, RZ, PT ;  /* 0x000000ff0200720c */ /* 0x000fe40003f04270 */
[----:B------:R-:W-:-:S05]  /*eaa0*/  IMAD.HI R0, R0, 0x66666667, RZ ;  /* 0x6666666700007827 */ /* 0x000fca00078e02ff */
[----:B------:R-:W-:-:S04]  /*eab0*/  SHF.R.U32.HI R3, RZ, 0x1f, R0 ;  /* 0x0000001fff037819 */ /* 0x000fc80000011600 */
[----:B------:R-:W-:-:S05]  /*eac0*/  LEA.HI.SX32 R0, R0, R3, 0x1b ;  /* 0x0000000300007211 */ /* 0x000fca00078fdaff */
[----:B------:R1:W-:Y:S01]  /*ead0*/  STL [R1+0x20], R0 ;  /* 0x0000200001007387 */ /* 0x0003e20000100800 */
[----:B------:R-:W-:Y:S05]  /*eae0*/  @P0 BRA `(.L_x_243) ;  /* 0x0000000000440947 */ /* 0x000fea0003800000 */
[----:B-1----:R-:W1:Y:S02]  /*eaf0*/  S2R R2, SR_TID.X ;  /* 0x0000000000027919 */ /* 0x002e640000002100 */
[----:B-1----:R-:W-:-:S04]  /*eb00*/  LOP3.LUT R2, R2, 0x7f, RZ, 0xc0, !PT ;  /* 0x0000007f02027812 */ /* 0x002fc800078ec0ff */
[----:B------:R-:W-:-:S13]  /*eb10*/  ISETP.NE.AND P0, PT, R2, RZ, PT ;  /* 0x000000ff0200720c */ /* 0x000fda0003f05270 */
[----:B------:R-:W-:Y:S05]  /*eb20*/  @P0 BRA `(.L_x_244) ;  /* 0x0000003400e80947 */ /* 0x000fea0003800000 */
[----:B------:R-:W1:Y:S01]  /*eb30*/  S2R R5, SR_LANEID ;  /* 0x0000000000057919 */ /* 0x000e620000000000 */
[----:B------:R-:W-:Y:S01]  /*eb40*/  VOTEU.ANY UR4, UPT, PT ;  /* 0x0000000000047886 */ /* 0x000fe200038e0100 */
[----:B------:R-:W2:Y:S01]  /*eb50*/  LDC.64 R2, c[0x0][0xc60] ;  /* 0x00031800ff027b82 */ /* 0x000ea20000000a00 */
[----:B------:R-:W1:Y:S02]  /*eb60*/  FLO.U32 R0, UR4 ;  /* 0x0000000400007d00 */ /* 0x000e6400080e0000 */
[----:B-1----:R-:W-:-:S06]  /*eb70*/  ISETP.EQ.U32.AND P0, PT, R0, R5, PT ;  /* 0x000000050000720c */ /* 0x002fcc0003f02070 */
[----:B------:R-:W2:Y:S07]  /*eb80*/  POPC R5, UR4 ;  /* 0x0000000400057d09 */ /* 0x000eae0008000000 */
[----:B--2---:R-:W2:Y:S01]  /*eb90*/  @P0 ATOMG.E.ADD.STRONG.GPU PT, R3, desc[UR36][R2.64], R5 ;  /* 0x00000005020309a8 */ /* 0x004ea200081ee1e4 */
[----:B0-----:R-:W0:Y:S02]  /*eba0*/  S2R R4, SR_LTMASK ;  /* 0x0000000000047919 */ /* 0x001e240000003900 */
[----:B0-----:R-:W-:-:S04]  /*ebb0*/  LOP3.LUT R4, R4, UR4, RZ, 0xc0, !PT ;  /* 0x0000000404047c12 */ /* 0x001fc8000f8ec0ff */
[----:B------:R-:W0:Y:S01]  /*ebc0*/  POPC R7, R4 ;  /* 0x0000000400077309 */ /* 0x000e220000000000 */
[----:B--2---:R-:W0:Y:S02]  /*ebd0*/  SHFL.IDX PT, R0, R3, R0, 0x1f ;  /* 0x00001f0003007589 */ /* 0x004e2400000e0000 */
[----:B0-----:R-:W-:Y:S01]  /*ebe0*/  IADD3 R16, R0, UR39, R7 ;  /* 0x0000002700107c10 */ /* 0x001fe2000fffe007 */
[----:B------:R-:W-:Y:S06]  /*ebf0*/  BRA `(.L_x_244) ;  /* 0x0000003400b47947 */ /* 0x000fec0003800000 */
.L_x_243:
[----:B-1----:R-:W-:Y:S01]  /*ec00*/  IADD3 R0, R22, 0x24400, RZ ;  /* 0x0002440016007810 */ /* 0x002fe20007ffe0ff */
[----:B------:R-:W-:Y:S03]  /*ec10*/  BSSY B6, `(.L_x_245) ;  /* 0x0000013000067945 */ /* 0x000fe60003800000 */
[----:B------:R-:W-:-:S13]  /*ec20*/  LOP3.LUT P0, RZ, R0, 0x3ff, RZ, 0xc0, !PT ;  /* 0x000003ff00ff7812 */ /* 0x000fda000780c0ff */
[----:B------:R-:W-:Y:S05]  /*ec30*/  @!P0 BRA `(.L_x_246) ;  /* 0x0000000000408947 */ /* 0x000fea0003800000 */
[----:B------:R-:W-:Y:S01]  /*ec40*/  MOV R2, 0x0 ;  /* 0x0000000000027802 */ /* 0x000fe20000000f00 */
[----:B------:R-:W-:Y:S01]  /*ec50*/  ULDC.64 UR6, c[0x4][0xa8] ;  /* 0x01002a0000067ab9 */ /* 0x000fe20000000a00 */
[----:B------:R-:W-:Y:S01]  /*ec60*/  ULDC.64 UR8, c[0x4][0xb0] ;  /* 0x01002c0000087ab9 */ /* 0x000fe20000000a00 */
[----:B------:R-:W-:Y:S01]  /*ec70*/  ULDC.64 UR4, c[0x4][0x8] ;  /* 0x0100020000047ab9 */ /* 0x000fe20000000a00 */
[----:B0-----:R-:W-:Y:S01]  /*ec80*/  IMAD.U32 R4, RZ, RZ, UR6 ;  /* 0x00000006ff047e24 */ /* 0x001fe2000f8e00ff */
[----:B------:R-:W-:Y:S01]  /*ec90*/  MOV R12, 0x1 ;  /* 0x00000001000c7802 */ /* 0x000fe20000000f00 */
[----:B------:R-:W0:Y:S01]  /*eca0*/  LDC.64 R2, c[0x4][R2] ;  /* 0x0100000002027b82 */ /* 0x000e220000000a00 */
[----:B------:R-:W-:Y:S02]  /*ecb0*/  IMAD.U32 R5, RZ, RZ, UR7 ;  /* 0x00000007ff057e24 */ /* 0x000fe4000f8e00ff */
[----:B------:R-:W-:Y:S02]  /*ecc0*/  IMAD.U32 R6, RZ, RZ, UR8 ;  /* 0x00000008ff067e24 */ /* 0x000fe4000f8e00ff */
[----:B------:R-:W-:-:S02]  /*ecd0*/  IMAD.U32 R7, RZ, RZ, UR9 ;  /* 0x00000009ff077e24 */ /* 0x000fc4000f8e00ff */
[----:B------:R-:W-:Y:S02]  /*ece0*/  IMAD.U32 R10, RZ, RZ, UR4 ;  /* 0x00000004ff0a7e24 */ /* 0x000fe4000f8e00ff */
[----:B------:R-:W-:Y:S02]  /*ecf0*/  IMAD.U32 R11, RZ, RZ, UR5 ;  /* 0x00000005ff0b7e24 */ /* 0x000fe4000f8e00ff */
[----:B------:R-:W-:Y:S02]  /*ed00*/  IMAD.MOV.U32 R8, RZ, RZ, 0x70 ;  /* 0x00000070ff087424 */ /* 0x000fe400078e00ff */
[----:B------:R-:W-:-:S07]  /*ed10*/  IMAD.MOV.U32 R13, RZ, RZ, RZ ;  /* 0x000000ffff0d7224 */ /* 0x000fce00078e00ff */
[----:B------:R-:W-:-:S07]  /*ed20*/  LEPC R20, `(.L_x_246) ;  /* 0x000000001014794e */ /* 0x000fce0000000000 */
[----:B0-----:R-:W-:Y:S05]  /*ed30*/  CALL.ABS.NOINC R2 ;  /* 0x0000000002007343 */ /* 0x001fea0003c00000 */
.L_x_246:
[----:B------:R-:W-:Y:S05]  /*ed40*/  BSYNC B6 ;  /* 0x0000000000067941 */ /* 0x000fea0003800000 */
.L_x_245:
[----:B------:R-:W-:Y:S01]  /*ed50*/  VIADD R0, R22, 0x400 ;  /* 0x0000040016007836 */ /* 0x000fe20000000000 */
[----:B------:R-:W-:Y:S04]  /*ed60*/  BSSY B6, `(.L_x_247) ;  /* 0x0000022000067945 */ /* 0x000fe80003800000 */
[----:B------:R-:W-:-:S13]  /*ed70*/  LOP3.LUT P0, RZ, R0, 0x3ff, RZ, 0xc0, !PT ;  /* 0x000003ff00ff7812 */ /* 0x000fda000780c0ff */
[----:B------:R-:W-:Y:S05]  /*ed80*/  @!P0 BRA `(.L_x_248) ;  /* 0x00000000007c8947 */ /* 0x000fea0003800000 */
[----:B------:R-:W-:Y:S01]  /*ed90*/  MOV R26, 0x0 ;  /* 0x00000000001a7802 */ /* 0x000fe20000000f00 */
[----:B------:R-:W-:Y:S01]  /*eda0*/  ULDC.64 UR6, c[0x4][0xa8] ;  /* 0x01002a0000067ab9 */ /* 0x000fe20000000a00 */
[----:B------:R-:W-:Y:S01]  /*edb0*/  ULDC.64 UR8, c[0x4][0xb0] ;  /* 0x01002c0000087ab9 */ /* 0x000fe20000000a00 */
[----:B------:R-:W-:Y:S01]  /*edc0*/  ULDC.64 UR4, c[0x4][0x10] ;  /* 0x0100040000047ab9 */ /* 0x000fe20000000a00 */
[----:B------:R1:W2:Y:S01]  /*edd0*/  LDC.64 R2, c[0x4][R26] ;  /* 0x010000001a027b82 */ /* 0x0002a20000000a00 */
[----:B0-----:R-:W-:Y:S01]  /*ede0*/  IMAD.U32 R4, RZ, RZ, UR6 ;  /* 0x00000006ff047e24 */ /* 0x001fe2000f8e00ff */
[----:B------:R-:W-:Y:S01]  /*edf0*/  MOV R11, UR5 ;  /* 0x00000005000b7c02 */ /* 0x000fe20008000f00 */
[----:B------:R-:W-:Y:S02]  /*ee00*/  IMAD.U32 R5, RZ, RZ, UR7 ;  /* 0x00000007ff057e24 */ /* 0x000fe4000f8e00ff */
[----:B------:R-:W-:Y:S02]  /*ee10*/  IMAD.U32 R6, RZ, RZ, UR8 ;  /* 0x00000008ff067e24 */ /* 0x000fe4000f8e00ff */
[----:B------:R-:W-:-:S02]  /*ee20*/  IMAD.U32 R7, RZ, RZ, UR9 ;  /* 0x00000009ff077e24 */ /* 0x000fc4000f8e00ff */
[----:B------:R-:W-:Y:S02]  /*ee30*/  IMAD.U32 R10, RZ, RZ, UR4 ;  /* 0x00000004ff0a7e24 */ /* 0x000fe4000f8e00ff */
[----:B------:R-:W-:Y:S02]  /*ee40*/  IMAD.MOV.U32 R8, RZ, RZ, 0x70 ;  /* 0x00000070ff087424 */ /* 0x000fe400078e00ff */
[----:B------:R-:W-:Y:S02]  /*ee50*/  IMAD.MOV.U32 R12, RZ, RZ, 0x1 ;  /* 0x00000001ff0c7424 */ /* 0x000fe400078e00ff */
[----:B-1----:R-:W-:-:S07]  /*ee60*/  IMAD.MOV.U32 R13, RZ, RZ, RZ ;  /* 0x000000ffff0d7224 */ /* 0x002fce00078e00ff */
[----:B------:R-:W-:-:S07]  /*ee70*/  LEPC R20, `(.L_x_249) ;  /* 0x000000001014794e */ /* 0x000fce0000000000 */
[----:B--2---:R-:W-:Y:S05]  /*ee80*/  CALL.ABS.NOINC R2 ;  /* 0x0000000002007343 */ /* 0x004fea0003c00000 */
.L_x_249:
[----:B------:R0:W1:Y:S01]  /*ee90*/  LDC.64 R2, c[0x4][R26] ;  /* 0x010000001a027b82 */ /* 0x0000620000000a00 */
[----:B------:R-:W-:Y:S01]  /*eea0*/  ULDC.64 UR6, c[0x4][0xa8] ;  /* 0x01002a0000067ab9 */ /* 0x000fe20000000a00 */
[----:B------:R-:W-:Y:S01]  /*eeb0*/  ULDC.64 UR8, c[0x4][0xb0] ;  /* 0x01002c0000087ab9 */ /* 0x000fe20000000a00 */
[----:B------:R-:W-:Y:S01]  /*eec0*/  ULDC.64 UR4, c[0x4][0x18] ;  /* 0x0100060000047ab9 */ /* 0x000fe20000000a00 */
[----:B------:R-:W-:Y:S01]  /*eed0*/  IMAD.U32 R4, RZ, RZ, UR6 ;  /* 0x00000006ff047e24 */ /* 0x000fe2000f8e00ff */
[----:B------:R-:W-:Y:S01]  /*eee0*/  MOV R10, UR4 ;  /* 0x00000004000a7c02 */ /* 0x000fe20008000f00 */
[----:B------:R-:W-:Y:S02]  /*eef0*/  IMAD.U32 R5, RZ, RZ, UR7 ;  /* 0x00000007ff057e24 */ /* 0x000fe4000f8e00ff */
        /* <DEDUP_REMOVED lines=8> */
.L_x_248:
[----:B------:R-:W-:Y:S05]  /*ef80*/  BSYNC B6 ;  /* 0x0000000000067941 */ /* 0x000fea0003800000 */
.L_x_247:
[----:B------:R-:W2:Y:S01]  /*ef90*/  LDL R26, [R1+0x20] ;  /* 0x00002000011a7983 */ /* 0x000ea20000100800 */
[----:B------:R-:W-:Y:S01]  /*efa0*/  ULDC.64 UR4, c[0x0][0x9f8] ;  /* 0x00027e0000047ab9 */ /* 0x000fe20000000a00 */
[----:B------:R-:W1:Y:S02]  /*efb0*/  LDC R6, c[0x0][0x430] ;  /* 0x00010c00ff067b82 */ /* 0x000e640000000800 */
[----:B------:R-:W3:Y:S01]  /*efc0*/  LDL R2, [R1] ;  /* 0x0000000001027983 */ /* 0x000ee20000100800 */
[----:B------:R-:W-:Y:S01]  /*efd0*/  ISETP.NE.U32.AND P0, PT, RZ, UR4, PT ;  /* 0x00000004ff007c0c */ /* 0x000fe2000bf05070 */
[----:B------:R-:W4:Y:S03]  /*efe0*/  S2R R20, SR_TID.X ;  /* 0x0000000000147919 */ /* 0x000f260000002100 */
[----:B------:R-:W-:-:S13]  /*eff0*/  ISETP.NE.AND.EX P0, PT, RZ, UR5, PT, P0 ;  /* 0x00000005ff007c0c */ /* 0x000fda000bf05300 */
[----:B------:R-:W-:Y:S01]  /*f000*/  @P0 IADD3 R24, P1, R24, UR4, RZ ;  /* 0x0000000418180c10 */ /* 0x000fe2000ff3e0ff */
[----:B------:R-:W0:Y:S01]  /*f010*/  S2R R21, SR_TID.X ;  /* 0x0000000000157919 */ /* 0x000e220000002100 */
[----:B------:R-:W-:Y:S02]  /*f020*/  ULDC UR4, c[0x0][0x2f4] ;  /* 0x0000bd0000047ab9 */ /* 0x000fe40000000800 */
[----:B------:R-:W-:-:S05]  /*f030*/  @P0 IADD3.X R25, R25, UR5, RZ, P1, !PT ;  /* 0x0000000519190c10 */ /* 0x000fca0008ffe4ff */
[----:B------:R-:W3:Y:S01]  /*f040*/  @P0 LDG.E R31, desc[UR36][R24.64] ;  /* 0x00000024181f0981 */ /* 0x000ee2000c1e1900 */
[----:B-1----:R-:W-:Y:S02]  /*f050*/  ISETP.NE.AND P2, PT, R6, 0x1, PT ;  /* 0x000000010600780c */ /* 0x002fe40003f45270 */
[----:B----4-:R-:W-:-:S04]  /*f060*/  LOP3.LUT R20, R20, 0x7f, RZ, 0xc0, !PT ;  /* 0x0000007f14147812 */ /* 0x010fc800078ec0ff */
[----:B------:R-:W-:-:S07]  /*f070*/  SHF.R.U32.HI R0, RZ, 0x3, R20 ;  /* 0x00000003ff007819 */ /* 0x000fce0000011614 */
[----:B0-----:R-:W0:Y:S01]  /*f080*/  @P2 LDC R4, c[0x0][0x434] ;  /* 0x00010d00ff042b82 */ /* 0x001e220000000800 */
[----:B------:R-:W-:-:S05]  /*f090*/  IMAD.SHL.U32 R20, R21, 0x10, RZ ;  /* 0x0000001015147824 */ /* 0x000fca00078e00ff */
[----:B------:R-:W-:Y:S02]  /*f0a0*/  LOP3.LUT R20, R0, 0x70, R20, 0xf8, !PT ;  /* 0x0000007000147812 */ /* 0x000fe400078ef814 */
[----:B------:R-:W1:Y:S01]  /*f0b0*/  @P2 LDC R0, c[0x0][0x438] ;  /* 0x00010e00ff002b82 */ /* 0x000e620000000800 */
[----:B------:R-:W-:Y:S02]  /*f0c0*/  LOP3.LUT R23, R23, 0xffffffbf, RZ, 0xc0, !PT ;  /* 0xffffffbf17177812 */ /* 0x000fe400078ec0ff */
[----:B------:R-:W-:Y:S02]  /*f0d0*/  LOP3.LUT R8, R33, 0x40, RZ, 0xfc, !PT ;  /* 0x0000004021087812 */ /* 0x000fe400078efcff */
[----:B------:R-:W-:-:S04]  /*f0e0*/  @P2 LOP3.LUT R23, R23, 0x40, RZ, 0xfc, !PT ;  /* 0x0000004017172812 */ /* 0x000fc800078efcff */
[----:B------:R-:W-:Y:S01]  /*f0f0*/  LOP3.LUT R23, R23, 0xffffffef, RZ, 0xc0, !PT ;  /* 0xffffffef17177812 */ /* 0x000fe200078ec0ff */
[----:B------:R-:W-:Y:S01]  /*f100*/  UMOV UR5, 0xffffffff ;  /* 0xffffffff00057882 */ /* 0x000fe20000000000 */
[----:B--2---:R-:W-:-:S04]  /*f110*/  VIADD R26, R26, 0xffffffff ;  /* 0xffffffff1a1a7836 */ /* 0x004fc80000000000 */
[----:B------:R-:W-:-:S05]  /*f120*/  IMAD R5, R26, 0x50, R20 ;  /* 0x000000501a057824 */ /* 0x000fca00078e0214 */
[----:B---3--:R-:W-:-:S04]  /*f130*/  ISETP.GE.AND P0, PT, R5, R2, PT ;  /* 0x000000020500720c */ /* 0x008fc80003f06270 */
[----:B------:R-:W-:Y:S01]  /*f140*/  ISETP.GT.U32.OR P0, PT, R20, 0x4f, P0 ;  /* 0x0000004f1400780c */ /* 0x000fe20000704470 */
[----:B------:R-:W-:-:S04]  /*f150*/  IMAD.IADD R5, R5, 0x1, R30 ;  /* 0x0000000105057824 */ /* 0x000fc800078e021e */
[----:B0-----:R-:W-:Y:S01]  /*f160*/  @P2 IMAD.HI.U32 R7, R5, R4, RZ ;  /* 0x0000000405072227 */ /* 0x001fe200078e00ff */
[----:B------:R-:W-:-:S07]  /*f170*/  MOV R4, R5 ;  /* 0x0000000500047202 */ /* 0x000fce0000000f00 */
[----:B------:R-:W0:Y:S01]  /*f180*/  @!P0 LDC.64 R2, c[0x0][0x428] ;  /* 0x00010a00ff028b82 */ /* 0x000e220000000a00 */
[----:B-1----:R-:W-:-:S05]  /*f190*/  @P2 SHF.R.U32.HI R4, RZ, R0, R7 ;  /* 0x00000000ff042219 */ /* 0x002fca0000011607 */
[----:B------:R-:W-:-:S04]  /*f1a0*/  IMAD.MOV R0, RZ, RZ, -R4 ;  /* 0x000000ffff007224 */ /* 0x000fc800078e0a04 */
[----:B------:R-:W-:Y:S01]  /*f1b0*/  IMAD R0, R6, R0, R5 ;  /* 0x0000000006007224 */ /* 0x000fe200078e0205 */
[----:B------:R-:W-:Y:S02]  /*f1c0*/  SHF.R.S32.HI R6, RZ, 0x1f, R31 ;  /* 0x0000001fff067819 */ /* 0x000fe4000001141f */
[----:B------:R-:W-:-:S03]  /*f1d0*/  @!P0 SHF.R.S32.HI R5, RZ, 0x1f, R4 ;  /* 0x0000001fff058819 */ /* 0x000fc60000011404 */
[----:B------:R0:W-:Y:S02]  /*f1e0*/  STL [R1+0x8], R6 ;  /* 0x0000080601007387 */ /* 0x0001e40000100800 */
[-C--:B0-----:R-:W-:Y:S02]  /*f1f0*/  @!P0 IMAD R6, R6, R2.reuse, RZ ;  /* 0x0000000206068224 */ /* 0x081fe400078e02ff */
[----:B------:R-:W-:-:S04]  /*f200*/  @!P0 IMAD.WIDE.U32 R4, R31, R2, R4 ;  /* 0x000000021f048225 */ /* 0x000fc800078e0004 */
[----:B------:R-:W-:Y:S02]  /*f210*/  @!P0 IMAD R6, R31, R3, R6 ;  /* 0x000000031f068224 */ /* 0x000fe400078e0206 */
[----:B------:R-:W0:Y:S02]  /*f220*/  @!P0 LDC.64 R2, c[0x0][0x418] ;  /* 0x00010600ff028b82 */ /* 0x000e240000000a00 */
[----:B------:R-:W-:Y:S01]  /*f230*/  @!P0 IMAD.IADD R6, R5, 0x1, R6 ;  /* 0x0000000105068824 */ /* 0x000fe200078e0206 */
[----:B------:R-:W-:Y:S02]  /*f240*/  ISETP.GE.AND P2, PT, R8, UR4, PT ;  /* 0x0000000408007c0c */ /* 0x000fe4000bf46270 */
[----:B0-----:R-:W-:-:S04]  /*f250*/  @!P0 LEA R2, P1, R4, R2, 0x2 ;  /* 0x0000000204028211 */ /* 0x001fc800078210ff */
[----:B------:R-:W-:Y:S01]  /*f260*/  @!P0 LEA.HI.X R3, R4, R3, R6, 0x2, P1 ;  /* 0x0000000304038211 */ /* 0x000fe200008f1406 */
[----:B------:R-:W-:-:S06]  /*f270*/  IMAD.MOV.U32 R4, RZ, RZ, RZ ;  /* 0x000000ffff047224 */ /* 0x000fcc00078e00ff */
[----:B------:R0:W5:Y:S01]  /*f280*/  @!P0 LDG.E R4, desc[UR36][R2.64] ;  /* 0x0000002402048981 */ /* 0x000162000c1e1900 */
[----:B------:R-:W-:Y:S02]  /*f290*/  ISETP.GE.AND P0, PT, R33, UR4, PT ;  /* 0x0000000421007c0c */ /* 0x000fe4000bf06270 */
[----:B------:R-:W-:-:S11]  /*f2a0*/  ISETP.GE.AND P1, PT, R37, UR4, PT ;  /* 0x0000000425007c0c */ /* 0x000fd6000bf26270 */
[----:B------:R-:W-:-:S04]  /*f2b0*/  @P0 LOP3.LUT R23, R23, 0x10, RZ, 0xfc, !PT ;  /* 0x0000001017170812 */ /* 0x000fc800078efcff */
[----:B------:R-:W-:-:S04]  /*f2c0*/  LOP3.LUT R23, R23, 0xfffffff7, RZ, 0xc0, !PT ;  /* 0xfffffff717177812 */ /* 0x000fc800078ec0ff */
[----:B------:R-:W-:Y:S02]  /*f2d0*/  @P2 LOP3.LUT R23, R23, 0x8, RZ, 0xfc, !PT ;  /* 0x0000000817172812 */ /* 0x000fe400078efcff */
[----:B------:R-:W-:Y:S02]  /*f2e0*/  ISETP.GE.AND P0, PT, R36, UR4, PT ;  /* 0x0000000424007c0c */ /* 0x000fe4000bf06270 */
[----:B------:R-:W-:-:S04]  /*f2f0*/  LOP3.LUT R23, R23, 0xfffffffb, RZ, 0xc0, !PT ;  /* 0xfffffffb17177812 */ /* 0x000fc800078ec0ff */
[----:B------:R-:W-:-:S04]  /*f300*/  @P1 LOP3.LUT R23, R23, 0x4, RZ, 0xfc, !PT ;  /* 0x0000000417171812 */ /* 0x000fc800078efcff */
[----:B------:R-:W-:Y:S01]  /*f310*/  LOP3.LUT R23, R23, 0xfffffffd, RZ, 0xc0, !PT ;  /* 0xfffffffd17177812 */ /* 0x000fe200078ec0ff */
[----:B0-----:R-:W-:-:S03]  /*f320*/  IMAD.U32 R2, RZ, RZ, UR38 ;  /* 0x00000026ff027e24 */ /* 0x001fc6000f8e00ff */
[----:B------:R-:W-:Y:S01]  /*f330*/  @P0 LOP3.LUT R23, R23, 0x2, RZ, 0xfc, !PT ;  /* 0x0000000217170812 */ /* 0x000fe200078efcff */
[----:B------:R-:W-:Y:S06]  /*f340*/  BRA.DIV UR5, `(.L_x_250) ;  /* 0x0000003e05c47947 */ /* 0x000fec000b800000 */
.L_x_320:
[----:B------:R-:W-:Y:S02]  /*f350*/  ISETP.NE.AND P0, PT, R2, 0x3, PT ;  /* 0x000000030200780c */ /* 0x000fe40003f05270 */
[----:B------:R-:W-:Y:S02]  /*f360*/  ISETP.GT.U32.AND P1, PT, R20, 0x4f, PT ;  /* 0x0000004f1400780c */ /* 0x000fe40003f24070 */
[----:B------:R-:W-:Y:S02]  /*f370*/  LOP3.LUT R23, R23, 0xffffffdf, RZ, 0xc0, !PT ;  /* 0xffffffdf17177812 */ /* 0x000fe400078ec0ff */
[----:B------:R-:W-:-:S07]  /*f380*/  SHF.R.S32.HI R30, RZ, 0x1f, R18 ;  /* 0x0000001fff1e7819 */ /* 0x000fce0000011412 */
[----:B------:R-:W-:-:S04]  /*f390*/  @P0 LOP3.LUT R23, R23, 0x20, RZ, 0xfc, !PT ;  /* 0x0000002017170812 */ /* 0x000fc800078efcff */
[----:B------:R-:W-:-:S04]  /*f3a0*/  LOP3.LUT R23, R23, 0xfffffffe, RZ, 0xc0, !PT ;  /* 0xfffffffe17177812 */ /* 0x000fc800078ec0ff */
[----:B------:R-:W-:Y:S01]  /*f3b0*/  @P1 LOP3.LUT R23, R23, 0x1, RZ, 0xfc, !PT ;  /* 0x0000000117171812 */ /* 0x000fe200078efcff */
[----:B------:R-:W-:Y:S06]  /*f3c0*/  @!P0 BRA `(.L_x_251) ;  /* 0x0000000000048947 */ /* 0x000fec0003800000 */
[----:B------:R-:W-:Y:S01]  /*f3d0*/  BPT.TRAP 0x1 ;  /* 0x000000040000795c */ /* 0x000fe20000300000 */
.L_x_251:
[----:B------:R-:W-:Y:S01]  /*f3e0*/  SHF.R.S32.HI R6, RZ, 0x1f, R0 ;  /* 0x0000001fff067819 */ /* 0x000fe20000011400 */
[----:B------:R-:W-:Y:S01]  /*f3f0*/  ULDC.64 UR4, c[0x0][0x328] ;  /* 0x0000ca0000047ab9 */ /* 0x000fe20000000a00 */
[----:B-----5:R-:W-:Y:S01]  /*f400*/  SHF.R.S32.HI R7, RZ, 0x1f, R4 ;  /* 0x0000001fff077819 */ /* 0x020fe20000011404 */
[----:B------:R-:W-:Y:S01]  /*f410*/  IMAD.WIDE.U32 R2, R0, UR4, RZ ;  /* 0x0000000400027c25 */ /* 0x000fe2000f8e00ff */
[----:B------:R-:W-:Y:S03]  /*f420*/  BSSY B0, `(.L_x_252) ;  /* 0x0000015000007945 */ /* 0x000fe60003800000 */
[----:B------:R-:W-:-:S04]  /*f430*/  IMAD R5, R6, UR4, RZ ;  /* 0x0000000406057c24 */ /* 0x000fc8000f8e02ff */
[----:B------:R-:W-:Y:S01]  /*f440*/  IMAD R5, R0, UR5, R5 ;  /* 0x0000000500057c24 */ /* 0x000fe2000f8e0205 */
[----:B------:R-:W-:-:S03]  /*f450*/  ULDC.64 UR4, c[0x0][0x338] ;  /* 0x0000ce0000047ab9 */ /* 0x000fc60000000a00 */
[----:B------:R-:W-:Y:S02]  /*f460*/  IMAD.IADD R3, R3, 0x1, R5 ;  /* 0x0000000103037824 */ /* 0x000fe400078e0205 */
[----:B------:R-:W-:Y:S02]  /*f470*/  IMAD R5, R7, UR4, RZ ;  /* 0x0000000407057c24 */ /* 0x000fe4000f8e02ff */
[----:B------:R-:W-:-:S04]  /*f480*/  IMAD.WIDE.U32 R2, R4, UR4, R2 ;  /* 0x0000000404027c25 */ /* 0x000fc8000f8e0002 */
[----:B------:R-:W-:Y:S01]  /*f490*/  IMAD R5, R4, UR5, R5 ;  /* 0x0000000504057c24 */ /* 0x000fe2000f8e0205 */
[----:B------:R-:W-:-:S03]  /*f4a0*/  ULDC.64 UR4, c[0x0][0x330] ;  /* 0x0000cc0000047ab9 */ /* 0x000fc60000000a00 */
[----:B------:R-:W-:Y:S02]  /*f4b0*/  IMAD.IADD R3, R3, 0x1, R5 ;  /* 0x0000000103037824 */ /* 0x000fe400078e0205 */
[----:B------:R-:W-:Y:S02]  /*f4c0*/  IMAD R5, R30, UR4, RZ ;  /* 0x000000041e057c24 */ /* 0x000fe4000f8e02ff */
[----:B------:R-:W-:-:S04]  /*f4d0*/  IMAD.WIDE.U32 R2, R18, UR4, R2 ;  /* 0x0000000412027c25 */ /* 0x000fc8000f8e0002 */
[----:B------:R-:W-:Y:S01]  /*f4e0*/  IMAD R5, R18, UR5, R5 ;  /* 0x0000000512057c24 */ /* 0x000fe2000f8e0205 */
[----:B------:R-:W-:Y:S02]  /*f4f0*/  ULDC.64 UR4, c[0x0][0x318] ;  /* 0x0000c60000047ab9 */ /* 0x000fe40000000a00 */
[----:B------:R-:W-:Y:S01]  /*f500*/  LEA R24, P0, R2, UR4, 0x1 ;  /* 0x0000000402187c11 */ /* 0x000fe2000f8008ff */
[----:B------:R-:W-:-:S05]  /*f510*/  IMAD.IADD R5, R3, 0x1, R5 ;  /* 0x0000000103057824 */ /* 0x000fca00078e0205 */
[----:B------:R-:W-:Y:S02]  /*f520*/  LEA.HI.X R25, R2, UR5, R5, 0x1, P0 ;  /* 0x0000000502197c11 */ /* 0x000fe400080f0c05 */
[----:B------:R-:W-:Y:S02]  /*f530*/  LEA R5, R27, R22, 0x3 ;  /* 0x000000161b057211 */ /* 0x000fe400078e18ff */
[----:B------:R-:W-:-:S04]  /*f540*/  SHF.L.U32 R2, R28, 0x1f, RZ ;  /* 0x0000001f1c027819 */ /* 0x000fc800000006ff */
[----:B------:R-:W0:Y:S02]  /*f550*/  SYNCS.PHASECHK.TRANS64.TRYWAIT P0, [R5+URZ+0x38840], R2 ;  /* 0x03884002050075a7 */ /* 0x000e24000800017f */
[----:B0-----:R-:W-:Y:S05]  /*f560*/  @!P0 BRA `(.L_x_253) ;  /* 0x0000003c006c8947 */ /* 0x001fea0003800000 */
.L_x_321:
[----:B------:R-:W-:Y:S05]  /*f570*/  BSYNC B0 ;  /* 0x0000000000007941 */ /* 0x000fea0003800000 */
.L_x_252:
[----:B------:R-:W2:Y:S01]  /*f580*/  LDL R9, [R1] ;  /* 0x0000000001097983 */ /* 0x000ea20000100800 */
[----:B------:R-:W-:Y:S02]  /*f590*/  ULDC.64 UR4, c[0x0][0x300] ;  /* 0x0000c00000047ab9 */ /* 0x000fe40000000a00 */
[----:B------:R-:W-:Y:S01]  /*f5a0*/  IMAD R6, R6, UR4, RZ ;  /* 0x0000000406067c24 */ /* 0x000fe2000f8e02ff */
[----:B------:R-:W1:Y:S01]  /*f5b0*/  S2R R8, SR_TID.X ;  /* 0x0000000000087919 */ /* 0x000e620000002100 */
[----:B0-----:R-:W-:-:S04]  /*f5c0*/  IMAD.WIDE.U32 R2, R0, UR4, RZ ;  /* 0x0000000400027c25 */ /* 0x001fc8000f8e00ff */
[----:B------:R-:W-:Y:S01]  /*f5d0*/  IMAD R6, R0, UR5, R6 ;  /* 0x0000000500067c24 */ /* 0x000fe2000f8e0206 */
[----:B------:R-:W-:Y:S02]  /*f5e0*/  ULDC.64 UR4, c[0x0][0x310] ;  /* 0x0000c40000047ab9 */ /* 0x000fe40000000a00 */
[----:B------:R-:W-:Y:S02]  /*f5f0*/  IMAD R7, R7, UR4, RZ ;  /* 0x0000000407077c24 */ /* 0x000fe4000f8e02ff */
[----:B------:R-:W-:Y:S02]  /*f600*/  IMAD.IADD R3, R3, 0x1, R6 ;  /* 0x0000000103037824 */ /* 0x000fe400078e0206 */
        /* <DEDUP_REMOVED lines=8> */
[----:B------:R-:W-:Y:S02]  /*f690*/  IMAD R7, R27, 0x5000, R32 ;  /* 0x000050001b077824 */ /* 0x000fe400078e0220 */
[----:B------:R-:W-:Y:S01]  /*f6a0*/  IMAD.IADD R6, R3, 0x1, R0 ;  /* 0x0000000103067824 */ /* 0x000fe200078e0200 */
[----:B------:R-:W-:Y:S01]  /*f6b0*/  LEA R0, P0, R2, UR4, 0x1 ;  /* 0x0000000402007c11 */ /* 0x000fe2000f8008ff */
[----:B------:R-:W-:Y:S01]  /*f6c0*/  UMOV UR4, 0xffffffff ;  /* 0xffffffff00047882 */ /* 0x000fe20000000000 */
[----:B-1----:R-:W-:Y:S02]  /*f6d0*/  LOP3.LUT R8, R8, 0x7f, RZ, 0xc0, !PT ;  /* 0x0000007f08087812 */ /* 0x002fe400078ec0ff */
[----:B------:R-:W-:Y:S02]  /*f6e0*/  LEA.HI.X R6, R2, UR5, R6, 0x1, P0 ;  /* 0x0000000502067c11 */ /* 0x000fe400080f0c06 */
[----:B------:R-:W-:Y:S01]  /*f6f0*/  SHF.R.U32.HI R8, RZ, 0x3, R8 ;  /* 0x00000003ff087819 */ /* 0x000fe20000011608 */
[----:B--2---:R-:W-:-:S04]  /*f700*/  IMAD R4, R26, -0x50, R9 ;  /* 0xffffffb01a047824 */ /* 0x004fc800078e0209 */
[----:B------:R-:W-:-:S05]  /*f710*/  IMAD.IADD R4, R4, 0x1, -R8 ;  /* 0x0000000104047824 */ /* 0x000fca00078e0a08 */
[----:B------:R-:W-:Y:S01]  /*f720*/  ISETP.GE.AND P0, PT, R4, 0x1, PT ;  /* 0x000000010400780c */ /* 0x000fe20003f06270 */
[----:B------:R-:W-:-:S12]  /*f730*/  BRA.DIV UR4, `(.L_x_254) ;  /* 0x0000003e040c7947 */ /* 0x000fd8000b800000 */
[----:B------:R-:W0:Y:S01]  /*f740*/  SHFL.IDX PT, R3, R0, RZ, 0x181f ;  /* 0x00181fff00037589 */ /* 0x000e2200000e0000 */
[----:B------:R-:W-:Y:S01]  /*f750*/  LOP3.LUT P5, RZ, R23, 0x10, RZ, 0xc0, !PT ;  /* 0x0000001017ff7812 */ /* 0x000fe200078ac0ff */
[----:B------:R-:W-:Y:S01]  /*f760*/  @P0 IMAD R9, R7, 0x2, R22 ;  /* 0x0000000207090824 */ /* 0x000fe200078e0216 */
[C---:B------:R-:W-:Y:S01]  /*f770*/  LOP3.LUT P4, RZ, R23.reuse, 0x8, RZ, 0xc0, !PT ;  /* 0x0000000817ff7812 */ /* 0x040fe2000788c0ff */
[----:B------:R-:W1:Y:S01]  /*f780*/  SHFL.IDX PT, R2, R6, RZ, 0x181f ;  /* 0x00181fff06027589 */ /* 0x000e6200000e0000 */
[C---:B------:R-:W-:Y:S02]  /*f790*/  LOP3.LUT P3, RZ, R23.reuse, 0x4, RZ, 0xc0, !PT ;  /* 0x0000000417ff7812 */ /* 0x040fe4000786c0ff */
[----:B------:R-:W-:Y:S01]  /*f7a0*/  LOP3.LUT P2, RZ, R23, 0x2, RZ, 0xc0, !PT ;  /* 0x0000000217ff7812 */ /* 0x000fe2000784c0ff */
[----:B------:R-:W-:Y:S01]  /*f7b0*/  SHFL.IDX PT, R8, R6, 0x1, 0x181f ;  /* 0x00381f0006087f89 */ /* 0x000fe200000e0000 */
[----:B0-----:R-:W-:-:S05]  /*f7c0*/  @P0 LEA R3, P1, R33, R3, 0x1 ;  /* 0x0000000321030211 */ /* 0x001fca00078208ff */
[----:B-1----:R-:W-:-:S05]  /*f7d0*/  @P0 IMAD.X R2, RZ, RZ, R2, P1 ;  /* 0x000000ffff020224 */ /* 0x002fca00008e0602 */
[----:B------:R-:W-:-:S04]  /*f7e0*/  @P0 LOP3.LUT R3, R3, R2, RZ, 0x3c, !PT ;  /* 0x0000000203030212 */ /* 0x000fc800078e3cff */
[----:B------:R-:W-:-:S04]  /*f7f0*/  @P0 LOP3.LUT R2, R3, R2, RZ, 0x3c, !PT ;  /* 0x0000000203020212 */ /* 0x000fc800078e3cff */
[----:B------:R-:W-:-:S05]  /*f800*/  @P0 LOP3.LUT R3, R3, R2, RZ, 0x3c, !PT ;  /* 0x0000000203030212 */ /* 0x000fca00078e3cff */
[----:B------:R-:W-:Y:S04]  /*f810*/  @P0 LDGSTS.E.BYPASS.LTC128B.128 [R9+0x24400], desc[UR36][R2.64], !P5 ;  /* 0x2440000002090fae */ /* 0x000fe8000e901d64 */
[----:B------:R-:W-:Y:S04]  /*f820*/  @P0 LDGSTS.E.BYPASS.LTC128B.128 [R9+0x26c00], desc[UR36][R2.64+0x80], !P4 ;  /* 0x26c0008002090fae */ /* 0x000fe8000e101d64 */
[----:B------:R-:W-:Y:S04]  /*f830*/  @P0 LDGSTS.E.BYPASS.LTC128B.128 [R9+0x29400], desc[UR36][R2.64+0x100], !P3 ;  /* 0x2940010002090fae */ /* 0x000fe8000d901d64 */
[----:B------:R0:W-:Y:S01]  /*f840*/  @P0 LDGSTS.E.BYPASS.LTC128B.128 [R9+0x2bc00], desc[UR36][R2.64+0x180], !P2 ;  /* 0x2bc0018002090fae */ /* 0x0001e2000d101d64 */
[----:B------:R-:W-:-:S03]  /*f850*/  ISETP.GE.AND P0, PT, R4, 0x11, PT ;  /* 0x000000110400780c */ /* 0x000fc60003f06270 */
[----:B0-----:R-:W0:Y:S10]  /*f860*/  SHFL.IDX PT, R2, R0, 0x1, 0x181f ;  /* 0x00381f0000027f89 */ /* 0x001e3400000e0000 */
[----:B------:R-:W-:-:S02]  /*f870*/  @P0 LEA R21, R7, R22, 0x1 ;  /* 0x0000001607150211 */ /* 0x000fc400078e08ff */
[----:B0-----:R-:W-:-:S05]  /*f880*/  @P0 LEA R2, P1, R33, R2, 0x1 ;  /* 0x0000000221020211 */ /* 0x001fca00078208ff */
[----:B------:R-:W-:Y:S02]  /*f890*/  @P0 IMAD.X R3, RZ, RZ, R8, P1 ;  /* 0x000000ffff030224 */ /* 0x000fe400008e0608 */
[----:B------:R-:W-:Y:S04]  /*f8a0*/  SHFL.IDX PT, R8, R6, 0x2, 0x181f ;  /* 0x00581f0006087f89 */ /* 0x000fe800000e0000 */
[----:B------:R-:W-:Y:S04]  /*f8b0*/  @P0 LDGSTS.E.BYPASS.LTC128B.128 [R21+0x24c00], desc[UR36][R2.64], !P5 ;  /* 0x24c0000002150fae */ /* 0x000fe8000e901d64 */
[----:B------:R-:W-:Y:S04]  /*f8c0*/  @P0 LDGSTS.E.BYPASS.LTC128B.128 [R21+0x27400], desc[UR36][R2.64+0x80], !P4 ;  /* 0x2740008002150fae */ /* 0x000fe8000e101d64 */
[----:B------:R-:W-:Y:S04]  /*f8d0*/  @P0 LDGSTS.E.BYPASS.LTC128B.128 [R21+0x29c00], desc[UR36][R2.64+0x100], !P3 ;  /* 0x29c0010002150fae */ /* 0x000fe8000d901d64 */
[----:B------:R0:W-:Y:S01]  /*f8e0*/  @P0 LDGSTS.E.BYPASS.LTC128B.128 [R21+0x2c400], desc[UR36][R2.64+0x180], !P2 ;  /* 0x2c40018002150fae */ /* 0x0001e2000d101d64 */
[----:B------:R-:W-:-:S03]  /*f8f0*/  ISETP.GE.AND P0, PT, R4, 0x21, PT ;  /* 0x000000210400780c */ /* 0x000fc60003f06270 */
[----:B0-----:R-:W0:Y:S10]  /*f900*/  SHFL.IDX PT, R2, R0, 0x2, 0x181f ;  /* 0x00581f0000027f89 */ /* 0x001e3400000e0000 */
[----:B------:R-:W-:Y:S01]  /*f910*/  @P0 IMAD R9, R7, 0x2, R22 ;  /* 0x0000000207090824 */ /* 0x000fe200078e0216 */
        /* <DEDUP_REMOVED lines=10> */
[----:B------:R-:W1:Y:S01]  /*f9c0*/  SHFL.IDX PT, R0, R0, 0x4, 0x181f ;  /* 0x00981f0000007f89 */ /* 0x000e6200000e0000 */
[----:B0-----:R-:W-:-:S05]  /*f9d0*/  @P0 LEA R2, P1, R33, R2, 0x1 ;  /* 0x0000000221020211 */ /* 0x001fca00078208ff */
[----:B------:R-:W-:Y:S02]  /*f9e0*/  @P0 IMAD.X R3, RZ, RZ, R8, P1 ;  /* 0x000000ffff030224 */ /* 0x000fe400008e0608 */
[----:B------:R0:W2:Y:S04]  /*f9f0*/  SHFL.IDX PT, R8, R6, 0x4, 0x181f ;  /* 0x00981f0006087f89 */ /* 0x0000a800000e0000 */
[----:B------:R0:W-:Y:S04]  /*fa00*/  @P0 LDGSTS.E.BYPASS.LTC128B.128 [R21+0x25c00], desc[UR36][R2.64], !P5 ;  /* 0x25c0000002150fae */ /* 0x0001e8000e901d64 */
[----:B------:R0:W-:Y:S04]  /*fa10*/  @P0 LDGSTS.E.BYPASS.LTC128B.128 [R21+0x28400], desc[UR36][R2.64+0x80], !P4 ;  /* 0x2840008002150fae */ /* 0x0001e8000e101d64 */
[----:B------:R0:W-:Y:S04]  /*fa20*/  @P0 LDGSTS.E.BYPASS.LTC128B.128 [R21+0x2ac00], desc[UR36][R2.64+0x100], !P3 ;  /* 0x2ac0010002150fae */ /* 0x0001e8000d901d64 */
[----:B-1----:R0:W-:Y:S02]  /*fa30*/  @P0 LDGSTS.E.BYPASS.LTC128B.128 [R21+0x2d400], desc[UR36][R2.64+0x180], !P2 ;  /* 0x2d40018002150fae */ /* 0x0021e4000d101d64 */
.L_x_333:
[----:B------:R-:W-:Y:S01]  /*fa40*/  ISETP.GE.AND P0, PT, R4, 0x41, PT ;  /* 0x000000410400780c */ /* 0x000fe20003f06270 */
[----:B------:R-:W-:-:S12]  /*fa50*/  BSSY B0, `(.L_x_255) ;  /* 0x0000010000007945 */ /* 0x000fd80003800000 */
[----:B------:R-:W-:Y:S05]  /*fa60*/  @!P0 BRA `(.L_x_256) ;  /* 0x0000000000388947 */ /* 0x000fea0003800000 */
[----:B------:R-:W-:Y:S01]  /*fa70*/  LOP3.LUT P4, RZ, R23, 0x10, RZ, 0xc0, !PT ;  /* 0x0000001017ff7812 */ /* 0x000fe2000788c0ff */
[----:B------:R-:W-:Y:S01]  /*fa80*/  IMAD R7, R7, 0x2, R22 ;  /* 0x0000000207077824 */ /* 0x000fe200078e0216 */
[C---:B------:R-:W-:Y:S02]  /*fa90*/  LOP3.LUT P3, RZ, R23.reuse, 0x8, RZ, 0xc0, !PT ;  /* 0x0000000817ff7812 */ /* 0x040fe4000786c0ff */
[C---:B------:R-:W-:Y:S02]  /*faa0*/  LOP3.LUT P2, RZ, R23.reuse, 0x4, RZ, 0xc0, !PT ;  /* 0x0000000417ff7812 */ /* 0x040fe4000784c0ff */
[----:B------:R-:W-:Y:S02]  /*fab0*/  LOP3.LUT P1, RZ, R23, 0x2, RZ, 0xc0, !PT ;  /* 0x0000000217ff7812 */ /* 0x000fe4000782c0ff */
[----:B0-----:R-:W-:-:S05]  /*fac0*/  LEA R2, P0, R33, R0, 0x1 ;  /* 0x0000000021027211 */ /* 0x001fca00078008ff */
        /* <DEDUP_REMOVED lines=8> */
.L_x_256:
[----:B------:R-:W-:Y:S05]  /*fb50*/  BSYNC B0 ;  /* 0x0000000000007941 */ /* 0x000fea0003800000 */
.L_x_255:
[----:B------:R-:W-:Y:S01]  /*fb60*/  NOP ;  /* 0x0000000000007918 */ /* 0x000fe20000000000 */
[----:B------:R-:W-:-:S13]  /*fb70*/  PLOP3.LUT P0, PT, PT, PT, PT, 0x80, 0x0 ;  /* 0x000000000000781c */ /* 0x000fda0003f0f070 */
.L_x_257:
        /* <DEDUP_REMOVED lines=10> */
.L_x_258:
[----:B------:R3:W5:Y:S01]  /*fc20*/  LDL.LU R0, [R1+0xc] ;  /* 0x00000c0001007983 */ /* 0x0007620000300800 */
[----:B------:R-:W-:Y:S01]  /*fc30*/  LOP3.LUT P0, RZ, R23, 0x80, RZ, 0xc0, !PT ;  /* 0x0000008017ff7812 */ /* 0x000fe2000780c0ff */
[----:B------:R3:W-:-:S12]  /*fc40*/  SYNCS.ARRIVE.TRANS64.A1T0 RZ, [R5+URZ+0x38830], RZ ;  /* 0x038830ff05ff79a7 */ /* 0x0007d8000810003f */
[----:B------:R-:W-:Y:S05]  /*fc50*/  WARPSYNC.ALL ;  /* 0x0000000000007948 */ /* 0x000fea0003800000 */
[----:B------:R-:W-:Y:S01]  /*fc60*/  ULDC.64 UR4, c[0x0][0x298] ;  /* 0x0000a60000047ab9 */ /* 0x000fe20000000a00 */
[----:B01----:R-:W-:Y:S01]  /*fc70*/  VIADD R2, R22, 0x14400 ;  /* 0x0001440016027836 */ /* 0x003fe20000000000 */
[----:B------:R-:W-:Y:S01]  /*fc80*/  SEL R29, R29, RZ, !P0 ;  /* 0x000000ff1d1d7207 */ /* 0x000fe20004000000 */
[----:B------:R-:W-:Y:S01]  /*fc90*/  IMAD.WIDE.U32 R6, R35, UR4, RZ ;  /* 0x0000000423067c25 */ /* 0x000fe2000f8e00ff */
[----:B------:R-:W-:Y:S01]  /*fca0*/  BSSY B6, `(.L_x_259) ;  /* 0x000001b000067945 */ /* 0x000fe20003800000 */
[----:B------:R-:W-:Y:S01]  /*fcb0*/  BAR.SYNC.DEFER_BLOCKING 0x8, 0x180 ;  /* 0x0206000000007b1d */ /* 0x000fe20000010000 */
[----:B-----5:R-:W-:-:S02]  /*fcc0*/  SEL R0, R0, RZ, !P0 ;  /* 0x000000ff00007207 */ /* 0x020fc40004000000 */
[----:B------:R-:W-:-:S03]  /*fcd0*/  LOP3.LUT P0, RZ, R2, 0x3ff, RZ, 0xc0, !PT ;  /* 0x000003ff02ff7812 */ /* 0x000fc6000780c0ff */
[----:B------:R0:W-:Y:S04]  /*fce0*/  STL [R1+0xc], R0 ;  /* 0x00000c0001007387 */ /* 0x0001e80000100800 */
[----:B------:R1:W-:Y:S01]  /*fcf0*/  STL.64 [R1+0x10], R6 ;  /* 0x0000100601007387 */ /* 0x0003e20000100a00 */
[----:B0-----:R-:W-:-:S05]  /*fd00*/  SHF.R.S32.HI R0, RZ, 0x1f, R35 ;  /* 0x0000001fff007819 */ /* 0x001fca0000011423 */
[----:B------:R-:W-:-:S04]  /*fd10*/  IMAD R0, R0, UR4, RZ ;  /* 0x0000000400007c24 */ /* 0x000fc8000f8e02ff */
[----:B------:R-:W-:-:S05]  /*fd20*/  IMAD R0, R35, UR5, R0 ;  /* 0x0000000523007c24 */ /* 0x000fca000f8e0200 */
[----:B------:R-:W-:Y:S01]  /*fd30*/  IADD3 R35, R7, R0, RZ ;  /* 0x0000000007237210 */ /* 0x000fe20007ffe0ff */
[----:B-1----:R-:W-:Y:S06]  /*fd40*/  @!P0 BRA `(.L_x_260) ;  /* 0x0000000000408947 */ /* 0x002fec0003800000 */
[----:B------:R-:W-:Y:S01]  /*fd50*/  MOV R2, 0x0 ;  /* 0x0000000000027802 */ /* 0x000fe20000000f00 */
[----:B------:R-:W-:Y:S01]  /*fd60*/  ULDC.64 UR6, c[0x4][0xa8] ;  /* 0x01002a0000067ab9 */ /* 0x000fe20000000a00 */
[----:B------:R-:W-:Y:S01]  /*fd70*/  ULDC.64 UR8, c[0x4][0xb0] ;  /* 0x01002c0000087ab9 */ /* 0x000fe20000000a00 */
[----:B------:R-:W-:Y:S01]  /*fd80*/  ULDC.64 UR4, c[0x4][0x20] ;  /* 0x0100080000047ab9 */ /* 0x000fe20000000a00 */
[----:B------:R-:W-:Y:S01]  /*fd90*/  IMAD.U32 R4, RZ, RZ, UR6 ;  /* 0x00000006ff047e24 */ /* 0x000fe2000f8e00ff */
[----:B------:R-:W-:Y:S01]  /*fda0*/  MOV R12, 0x1 ;  /* 0x00000001000c7802 */ /* 0x000fe20000000f00 */
[----:B------:R-:W0:Y:S01]  /*fdb0*/  LDC.64 R2, c[0x4][R2] ;  /* 0x0100000002027b82 */ /* 0x000e220000000a00 */
[----:B---3--:R-:W-:Y:S02]  /*fdc0*/  IMAD.U32 R5, RZ, RZ, UR7 ;  /* 0x00000007ff057e24 */ /* 0x008fe4000f8e00ff */
[----:B------:R-:W-:Y:S02]  /*fdd0*/  IMAD.U32 R6, RZ, RZ, UR8 ;  /* 0x00000008ff067e24 */ /* 0x000fe4000f8e00ff */
[----:B------:R-:W-:-:S02]  /*fde0*/  IMAD.U32 R7, RZ, RZ, UR9 ;  /* 0x00000009ff077e24 */ /* 0x000fc4000f8e00ff */
[----:B------:R-:W-:Y:S02]  /*fdf0*/  IMAD.U32 R10, RZ, RZ, UR4 ;  /* 0x00000004ff0a7e24 */ /* 0x000fe4000f8e00ff */
[----:B------:R-:W-:Y:S02]  /*fe00*/  IMAD.U32 R11, RZ, RZ, UR5 ;  /* 0x00000005ff0b7e24 */ /* 0x000fe4000f8e00ff */
[----:B--2---:R-:W-:Y:S02]  /*fe10*/  IMAD.MOV.U32 R8, RZ, RZ, 0x70 ;  /* 0x00000070ff087424 */ /* 0x004fe400078e00ff */
[----:B------:R-:W-:-:S07]  /*fe20*/  IMAD.MOV.U32 R13, RZ, RZ, RZ ;  /* 0x000000ffff0d7224 */ /* 0x000fce00078e00ff */
[----:B------:R-:W-:-:S07]  /*fe30*/  LEPC R20, `(.L_x_260) ;  /* 0x000000001014794e */ /* 0x000fce0000000000 */
[----:B0-----:R-:W-:Y:S05]  /*fe40*/  CALL.ABS.NOINC R2 ;  /* 0x0000000002007343 */ /* 0x001fea0003c00000 */
.L_x_260:
[----:B------:R-:W-:Y:S05]  /*fe50*/  BSYNC B6 ;  /* 0x0000000000067941 */ /* 0x000fea0003800000 */
.L_x_259:
[----:B------:R-:W4:Y:S01]  /*fe60*/  LDL.LU R20, [R1+0xc] ;  /* 0x00000c0001147983 */ /* 0x000f220000300800 */
[----:B------:R-:W0:Y:S01]  /*fe70*/  LDC R6, c[0x0][0x448] ;  /* 0x00011200ff067b82 */ /* 0x000e220000000800 */
[----:B------:R-:W-:Y:S02]  /*fe80*/  ULDC.64 UR4, c[0x0][0x2d8] ;  /* 0x0000b60000047ab9 */ /* 0x000fe40000000a00 */
[----:B------:R-:W2:Y:S01]  /*fe90*/  LDL.LU.64 R2, [R1+0x10] ;  /* 0x0000100001027983 */ /* 0x000ea20000300a00 */
[----:B------:R-:W-:-:S03]  /*fea0*/  IMAD R0, R30, UR4, RZ ;  /* 0x000000041e007c24 */ /* 0x000fc6000f8e02ff */
[----:B------:R1:W5:Y:S01]  /*feb0*/  LDL R10, [R1+0x18] ;  /* 0x00001800010a7983 */ /* 0x0003620000100800 */
[----:B---3--:R-:W-:Y:S01]  /*fec0*/  IMAD R5, R18, UR5, R0 ;  /* 0x0000000512057c24 */ /* 0x008fe2000f8e0200 */
[----:B0-----:R-:W-:-:S13]  /*fed0*/  ISETP.NE.AND P0, PT, R6, 0x1, PT ;  /* 0x000000010600780c */ /* 0x001fda0003f05270 */
[----:B------:R-:W0:Y:S01]  /*fee0*/  @P0 LDC R4, c[0x0][0x450] ;  /* 0x00011400ff040b82 */ /* 0x000e220000000800 */
[----:B------:R-:W-:Y:S01]  /*fef0*/  LOP3.LUT R9, R33, 0x40, RZ, 0xfc, !PT ;  /* 0x0000004021097812 */ /* 0x000fe200078efcff */
[----:B----4-:R-:W-:Y:S02]  /*ff00*/  IMAD.MOV.U32 R21, RZ, RZ, R20 ;  /* 0x000000ffff157224 */ /* 0x010fe400078e0014 */
[----:B------:R-:W3:Y:S01]  /*ff10*/  S2R R20, SR_TID.X ;  /* 0x0000000000147919 */ /* 0x000ee20000002100 */
[----:B--2---:R-:W-:Y:S02]  /*ff20*/  IMAD.MOV.U32 R3, RZ, RZ, R35 ;  /* 0x000000ffff037224 */ /* 0x004fe400078e0023 */
[----:B------:R-:W-:Y:S01]  /*ff30*/  IMAD.WIDE.U32 R2, R18, UR4, R2 ;  /* 0x0000000412027c25 */ /* 0x000fe2000f8e0002 */
[----:B------:R-:W-:-:S03]  /*ff40*/  ULDC.64 UR4, c[0x0][0x2e0] ;  /* 0x0000b80000047ab9 */ /* 0x000fc60000000a00 */
[----:B------:R-:W-:Y:S02]  /*ff50*/  IMAD.IADD R3, R3, 0x1, R5 ;  /* 0x0000000103037824 */ /* 0x000fe400078e0205 */
[----:B------:R-:W2:Y:S01]  /*ff60*/  @P0 LDC R5, c[0x0][0x44c] ;  /* 0x00011300ff050b82 */ /* 0x000ea20000000800 */
[----:B------:R-:W-:Y:S02]  /*ff70*/  IMAD R0, R21, UR4, RZ ;  /* 0x0000000415007c24 */ /* 0x000fe4000f8e02ff */
[----:B------:R-:W-:-:S04]  /*ff80*/  IMAD.WIDE.U32 R2, R29, UR4, R2 ;  /* 0x000000041d027c25 */ /* 0x000fc8000f8e0002 */
[----:B------:R-:W-:Y:S01]  /*ff90*/  IMAD R0, R29, UR5, R0 ;  /* 0x000000051d007c24 */ /* 0x000fe2000f8e0200 */
[----:B------:R-:W-:-:S03]  /*ffa0*/  ULDC.64 UR4, c[0x0][0x2d0] ;  /* 0x0000b40000047ab9 */ /* 0x000fc60000000a00 */
[----:B------:R-:W-:Y:S02]  /*ffb0*/  IMAD.IADD R3, R3, 0x1, R0 ;  /* 0x0000000103037824 */ /* 0x000fe400078e0200 */
[----:B------:R-:W-:Y:S01]  /*ffc0*/  IMAD.SHL.U32 R0, R17, 0x80, RZ ;  /* 0x0000008011007824 */ /* 0x000fe200078e00ff */
[C---:B---3--:R-:W-:Y:S01]  /*ffd0*/  LOP3.LUT R21, R20.reuse, 0x7f, RZ, 0xc0, !PT ;  /* 0x0000007f14157812 */ /* 0x048fe200078ec0ff */
[----:B------:R-:W-:-:S03]  /*ffe0*/  IMAD.SHL.U32 R20, R20, 0x10, RZ ;  /* 0x0000001014147824 */ /* 0x000fc600078e00ff */
[----:B------:R-:W-:-:S04]  /*fff0*/  SHF.R.U32.HI R21, RZ, 0x3, R21 ;  /* 0x00000003ff157819 */ /* 0x000fc80000011615 */
[----:B------:R-:W-:-:S04]  /*10000*/  LOP3.LUT R20, R21, 0x70, R20, 0xf8, !PT ;  /* 0x0000007015147812 */ /* 0x000fc800078ef814 */
[----:B------:R-:W-:-:S05]  /*10010*/  LOP3.LUT R7, R20, R0, RZ, 0xfc, !PT ;  /* 0x0000000014077212 */ /* 0x000fca00078efcff */
[----:B--2---:R-:W-:Y:S01]  /*10020*/  @P0 IMAD.HI.U32 R8, R7, R5, RZ ;  /* 0x0000000507080227 */ /* 0x004fe200078e00ff */
[----:B------:R-:W-:-:S04]  /*10030*/  MOV R5, R7 ;  /* 0x0000000700057202 */ /* 0x000fc80000000f00 */
[----:B0-----:R-:W-:Y:S01]  /*10040*/  @P0 SHF.R.U32.HI R5, RZ, R4, R8 ;  /* 0x00000004ff050219 */ /* 0x001fe20000011608 */
[----:B------:R-:W0:Y:S04]  /*10050*/  S2R R20, SR_TID.X ;  /* 0x0000000000147919 */ /* 0x000e280000002100 */
[----:B------:R-:W-:-:S04]  /*10060*/  IMAD.MOV R4, RZ, RZ, -R5 ;  /* 0x000000ffff047224 */ /* 0x000fc800078e0a05 */
[----:B------:R-:W-:Y:S01]  /*10070*/  IMAD R4, R6, R4, R7 ;  /* 0x0000000406047224 */ /* 0x000fe200078e0207 */
[----:B------:R-:W-:Y:S01]  /*10080*/  SHF.R.S32.HI R7, RZ, 0x1f, R5 ;  /* 0x0000001fff077819 */ /* 0x000fe20000011405 */
[----:B------:R-:W-:-:S04]  /*10090*/  IMAD.WIDE.U32 R2, R5, UR4, R2 ;  /* 0x0000000405027c25 */ /* 0x000fc8000f8e0002 */
[----:B------:R-:W-:-:S04]  /*100a0*/  IMAD R7, R7, UR4, RZ ;  /* 0x0000000407077c24 */ /* 0x000fc8000f8e02ff */
[----:B------:R-:W-:Y:S01]  /*100b0*/  IMAD R7, R5, UR5, R7 ;  /* 0x0000000505077c24 */ /* 0x000fe2000f8e0207 */
[----:B------:R-:W-:Y:S01]  /*100c0*/  SHF.R.S32.HI R5, RZ, 0x1f, R4 ;  /* 0x0000001fff057819 */ /* 0x000fe20000011404 */
[----:B------:R-:W-:Y:S02]  /*100d0*/  ULDC.64 UR4, c[0x0][0x2c8] ;  /* 0x0000b20000047ab9 */ /* 0x000fe40000000a00 */
[----:B------:R-:W-:Y:S02]  /*100e0*/  IMAD.IADD R3, R3, 0x1, R7 ;  /* 0x0000000103037824 */ /* 0x000fe400078e0207 */
[----:B------:R-:W-:Y:S02]  /*100f0*/  IMAD R5, R5, UR4, RZ ;  /* 0x0000000405057c24 */ /* 0x000fe4000f8e02ff */
[----:B------:R-:W-:-:S04]  /*10100*/  IMAD.WIDE.U32 R2, R4, UR4, R2 ;  /* 0x0000000404027c25 */ /* 0x000fc8000f8e0002 */
[----:B------:R-:W-:Y:S01]  /*10110*/  IMAD R5, R4, UR5, R5 ;  /* 0x0000000504057c24 */ /* 0x000fe2000f8e0205 */
[----:B------:R-:W-:-:S03]  /*10120*/  ULDC.64 UR4, c[0x0][0x280] ;  /* 0x0000a00000047ab9 */ /* 0x000fc60000000a00 */
[----:B------:R-:W-:Y:S01]  /*10130*/  IMAD.IADD R3, R3, 0x1, R5 ;  /* 0x0000000103037824 */ /* 0x000fe200078e0205 */
[----:B------:R-:W-:Y:S01]  /*10140*/  LEA R5, P0, R2, UR4, 0x1 ;  /* 0x0000000402057c11 */ /* 0x000fe2000f8008ff */
[----:B------:R-:W-:Y:S01]  /*10150*/  ULDC UR4, c[0x0][0x2b8] ;  /* 0x0000ae0000047ab9 */ /* 0x000fe20000000800 */
[----:B0-----:R-:W-:Y:S02]  /*10160*/  LOP3.LUT R20, R20, 0x7f, RZ, 0xc0, !PT ;  /* 0x0000007f14147812 */ /* 0x001fe400078ec0ff */
[----:B------:R-:W-:Y:S01]  /*10170*/  LEA.HI.X R4, R2, UR5, R3, 0x1, P0 ;  /* 0x0000000502047c11 */ /* 0x000fe200080f0c03 */
[----:B------:R-:W-:Y:S01]  /*10180*/  UMOV UR5, 0xffffffff ;  /* 0xffffffff00057882 */ /* 0x000fe20000000000 */
[----:B------:R-:W-:Y:S02]  /*10190*/  ISETP.GE.AND P4, PT, R33, UR4, PT ;  /* 0x0000000421007c0c */ /* 0x000fe4000bf86270 */
[----:B------:R-:W-:Y:S02]  /*101a0*/  ISETP.GE.AND P3, PT, R9, UR4, PT ;  /* 0x0000000409007c0c */ /* 0x000fe4000bf66270 */
[----:B------:R-:W-:-:S02]  /*101b0*/  ISETP.GE.AND P2, PT, R37, UR4, PT ;  /* 0x0000000425007c0c */ /* 0x000fc4000bf46270 */
[----:B------:R-:W-:Y:S02]  /*101c0*/  ISETP.GE.AND P1, PT, R36, UR4, PT ;  /* 0x0000000424007c0c */ /* 0x000fe4000bf26270 */
[----:B------:R-:W-:Y:S01]  /*101d0*/  SHF.R.U32.HI R9, RZ, 0x3, R20 ;  /* 0x00000003ff097819 */ /* 0x000fe20000011614 */
[----:B-1----:R-:W-:Y:S10]  /*101e0*/  BRA.DIV UR5, `(.L_x_261) ;  /* 0x0000003a05307947 */ /* 0x002ff4000b800000 */
[----:B------:R-:W0:Y:S01]  /*101f0*/  SHFL.IDX PT, R14, R5, RZ, 0x181f ;  /* 0x00181fff050e7589 */ /* 0x000e2200000e0000 */
[----:B-----5:R-:W-:Y:S02]  /*10200*/  IMAD R6, R10, R6, RZ ;  /* 0x000000060a067224 */ /* 0x020fe400078e02ff */
[----:B------:R-:W-:Y:S01]  /*10210*/  IMAD.IADD R0, R9, 0x1, R0 ;  /* 0x0000000109007824 */ /* 0x000fe200078e0200 */
[----:B------:R-:W1:Y:S03]  /*10220*/  SHFL.IDX PT, R2, R4, RZ, 0x181f ;  /* 0x00181fff04027589 */ /* 0x000e6600000e0000 */
[C---:B------:R-:W-:Y:S01]  /*10230*/  VIADD R7, R0.reuse, 0x10 ;  /* 0x0000001000077836 */ /* 0x040fe20000000000 */
[----:B------:R-:W-:-:S13]  /*10240*/  ISETP.GE.AND P0, PT, R0, R6, PT ;  /* 0x000000060000720c */ /* 0x000fda0003f06270 */
[----:B0-----:R-:W-:-:S05]  /*10250*/  @!P0 LEA R14, P5, R33, R14, 0x1 ;  /* 0x0000000e210e8211 */ /* 0x001fca00078a08ff */
[----:B-1----:R-:W-:Y:S02]  /*10260*/  @!P0 IMAD.X R3, RZ, RZ, R2, P5 ;  /* 0x000000ffff038224 */ /* 0x002fe400028e0602 */
[----:B------:R-:W-:Y:S02]  /*10270*/  @!P0 IMAD.MOV.U32 R2, RZ, RZ, R14 ;  /* 0x000000ffff028224 */ /* 0x000fe400078e000e */
[----:B------:R-:W0:Y:S04]  /*10280*/  SHFL.IDX PT, R14, R5, 0x1, 0x181f ;  /* 0x00381f00050e7f89 */ /* 0x000e2800000e0000 */
[----:B------:R-:W-:Y:S04]  /*10290*/  @!P0 LDGSTS.E.BYPASS.LTC128B.128 [R34+0x14400], desc[UR36][R2.64], !P4 ;  /* 0x1440000002228fae */ /* 0x000fe8000e101d64 */
[----:B------:R-:W-:Y:S04]  /*102a0*/  @!P0 LDGSTS.E.BYPASS.LTC128B.128 [R34+0x18400], desc[UR36][R2.64+0x80], !P3 ;  /* 0x1840008002228fae */ /* 0x000fe8000d901d64 */
[----:B------:R-:W-:Y:S04]  /*102b0*/  @!P0 LDGSTS.E.BYPASS.LTC128B.128 [R34+0x1c400], desc[UR36][R2.64+0x100], !P2 ;  /* 0x1c40010002228fae */ /* 0x000fe8000d101d64 */
[----:B------:R1:W-:Y:S01]  /*102c0*/  @!P0 LDGSTS.E.BYPASS.LTC128B.128 [R34+0x20400], desc[UR36][R2.64+0x180], !P1 ;  /* 0x2040018002228fae */ /* 0x0003e2000c901d64 */
[----:B------:R-:W-:-:S03]  /*102d0*/  ISETP.GE.AND P0, PT, R7, R6, PT ;  /* 0x000000060700720c */ /* 0x000fc60003f06270 */
[----:B-1----:R-:W1:Y:S10]  /*102e0*/  SHFL.IDX PT, R2, R4, 0x1, 0x181f ;  /* 0x00381f0004027f89 */ /* 0x002e7400000e0000 */
[----:B0-----:R-:W-:-:S04]  /*102f0*/  @!P0 LEA R14, P5, R33, R14, 0x1 ;  /* 0x0000000e210e8211 */ /* 0x001fc800078a08ff */
[----:B-1----:R-:W-:Y:S01]  /*10300*/  @!P0 IADD3.X R7, RZ, R2, RZ, P5, !PT ;  /* 0x00000002ff078210 */ /* 0x002fe20002ffe4ff */
[----:B------:R-:W-:Y:S02]  /*10310*/  @!P0 IMAD.MOV.U32 R2, RZ, RZ, R14 ;  /* 0x000000ffff028224 */ /* 0x000fe400078e000e */
[----:B------:R-:W0:Y:S02]  /*10320*/  SHFL.IDX PT, R14, R5, 0x2, 0x181f ;  /* 0x00581f00050e7f89 */ /* 0x000e2400000e0000 */
[----:B------:R-:W-:Y:S02]  /*10330*/  @!P0 IMAD.MOV.U32 R3, RZ, RZ, R7 ;  /* 0x000000ffff038224 */ /* 0x000fe400078e0007 */
[----:B------:R-:W-:-:S03]  /*10340*/  VIADD R7, R0, 0x20 ;  /* 0x0000002000077836 */ /* 0x000fc60000000000 */
[----:B------:R-:W-:Y:S04]  /*10350*/  @!P0 LDGSTS.E.BYPASS.LTC128B.128 [R34+0x14c00], desc[UR36][R2.64], !P4 ;  /* 0x14c0000002228fae */ /* 0x000fe8000e101d64 */
[----:B------:R-:W-:Y:S04]  /*10360*/  @!P0 LDGSTS.E.BYPASS.LTC128B.128 [R34+0x18c00], desc[UR36][R2.64+0x80], !P3 ;  /* 0x18c0008002228fae */ /* 0x000fe8000d901d64 */
[----:B------:R-:W-:Y:S04]  /*10370*/  @!P0 LDGSTS.E.BYPASS.LTC128B.128 [R34+0x1cc00], desc[UR36][R2.64+0x100], !P2 ;  /* 0x1cc0010002228fae */ /* 0x000fe8000d101d64 */
[----:B------:R1:W-:Y:S01]  /*10380*/  @!P0 LDGSTS.E.BYPASS.LTC128B.128 [R34+0x20c00], desc[UR36][R2.64+0x180], !P1 ;  /* 0x20c0018002228fae */ /* 0x0003e2000c901d64 */
[----:B------:R-:W-:-:S03]  /*10390*/  ISETP.GE.AND P0, PT, R7, R6, PT ;  /* 0x000000060700720c */ /* 0x000fc60003f06270 */
[----:B-1----:R-:W1:Y:S10]  /*103a0*/  SHFL.IDX PT, R2, R4, 0x2, 0x181f ;  /* 0x00581f0004027f89 */ /* 0x002e7400000e0000 */
[----:B0-----:R-:W-:-:S05]  /*103b0*/  @!P0 LEA R14, P5, R33, R14, 0x1 ;  /* 0x0000000e210e8211 */ /* 0x001fca00078a08ff */
[----:B-1----:R-:W-:Y:S02]  /*103c0*/  @!P0 IMAD.X R7, RZ, RZ, R2, P5 ;  /* 0x000000ffff078224 */ /* 0x002fe400028e0602 */
[----:B------:R-:W-:Y:S02]  /*103d0*/  @!P0 IMAD.MOV.U32 R2, RZ, RZ, R14 ;  /* 0x000000ffff028224 */ /* 0x000fe400078e000e */
[----:B------:R-:W-:Y:S01]  /*103e0*/  @!P0 IMAD.MOV.U32 R3, RZ, RZ, R7 ;  /* 0x000000ffff038224 */ /* 0x000fe200078e0007 */
[----:B------:R-:W0:Y:S01]  /*103f0*/  SHFL.IDX PT, R14, R5, 0x3, 0x181f ;  /* 0x00781f00050e7f89 */ /* 0x000e2200000e0000 */
[----:B------:R-:W-:-:S03]  /*10400*/  VIADD R7, R0, 0x30 ;  /* 0x0000003000077836 */ /* 0x000fc60000000000 */
        /* <DEDUP_REMOVED lines=46> */
[----:B------:R0:W1:Y:S04]  /*106f0*/  SHFL.IDX PT, R14, R5, 0x7, 0x181f ;  /* 0x00f81f00050e7f89 */ /* 0x00006800000e0000 */
[----:B------:R0:W-:Y:S04]  /*10700*/  @!P0 LDGSTS.E.BYPASS.LTC128B.128 [R34+0x17400], desc[UR36][R2.64], !P4 ;  /* 0x1740000002228fae */ /* 0x0001e8000e101d64 */
[----:B------:R0:W-:Y:S04]  /*10710*/  @!P0 LDGSTS.E.BYPASS.LTC128B.128 [R34+0x1b400], desc[UR36][R2.64+0x80], !P3 ;  /* 0x1b40008002228fae */ /* 0x0001e8000d901d64 */
[----:B------:R0:W-:Y:S04]  /*10720*/  @!P0 LDGSTS.E.BYPASS.LTC128B.128 [R34+0x1f400], desc[UR36][R2.64+0x100], !P2 ;  /* 0x1f40010002228fae */ /* 0x0001e8000d101d64 */
[----:B------:R0:W-:Y:S04]  /*10730*/  @!P0 LDGSTS.E.BYPASS.LTC128B.128 [R34+0x23400], desc[UR36][R2.64+0x180], !P1 ;  /* 0x2340018002228fae */ /* 0x0001e8000c901d64 */
[----:B------:R0:W2:Y:S02]  /*10740*/  SHFL.IDX PT, R7, R4, 0x7, 0x181f ;  /* 0x00f81f0004077f89 */ /* 0x0000a400000e0000 */
.L_x_350:
[----:B0-----:R-:W-:Y:S01]  /*10750*/  VIADD R3, R0, 0x70 ;  /* 0x0000007000037836 */ /* 0x001fe20000000000 */
[----:B------:R-:W-:Y:S04]  /*10760*/  BSSY B0, `(.L_x_262) ;  /* 0x000000c000007945 */ /* 0x000fe80003800000 */
[----:B------:R-:W-:-:S13]  /*10770*/  ISETP.GE.AND P0, PT, R3, R6, PT ;  /* 0x000000060300720c */ /* 0x000fda0003f06270 */
[----:B------:R-:W-:Y:S05]  /*10780*/  @P0 BRA `(.L_x_263) ;  /* 0x0000000000240947 */ /* 0x000fea0003800000 */
[----:B-1----:R-:W-:-:S04]  /*10790*/  LEA R2, P0, R33, R14, 0x1 ;  /* 0x0000000e21027211 */ /* 0x002fc800078008ff */
[----:B--2---:R-:W-:-:S05]  /*107a0*/  IADD3.X R3, RZ, R7, RZ, P0, !PT ;  /* 0x00000007ff037210 */ /* 0x004fca00007fe4ff */
[----:B------:R-:W-:Y:S01]  /*107b0*/  @!PT LDS RZ, [RZ] ;  /* 0x00000000fffff984 */ /* 0x000fe20000000800 */
[----:B------:R-:W-:Y:S01]  /*107c0*/  @!PT LDS RZ, [RZ] ;  /* 0x00000000fffff984 */ /* 0x000fe20000000800 */
[----:B------:R-:W-:Y:S01]  /*107d0*/  @!PT LDS RZ, [RZ] ;  /* 0x00000000fffff984 */ /* 0x000fe20000000800 */
[----:B------:R0:W-:Y:S04]  /*107e0*/  LDGSTS.E.BYPASS.LTC128B.128 [R34+0x17c00], desc[UR36][R2.64], !P4 ;  /* 0x17c0000002227fae */ /* 0x0001e8000e101d64 */
[----:B------:R0:W-:Y:S04]  /*107f0*/  LDGSTS.E.BYPASS.LTC128B.128 [R34+0x1bc00], desc[UR36][R2.64+0x80], !P3 ;  /* 0x1bc0008002227fae */ /* 0x0001e8000d901d64 */
[----:B------:R0:W-:Y:S04]  /*10800*/  LDGSTS.E.BYPASS.LTC128B.128 [R34+0x1fc00], desc[UR36][R2.64+0x100], !P2 ;  /* 0x1fc0010002227fae */ /* 0x0001e8000d101d64 */
[----:B------:R0:W-:Y:S02]  /*10810*/  LDGSTS.E.BYPASS.LTC128B.128 [R34+0x23c00], desc[UR36][R2.64+0x180], !P1 ;  /* 0x23c0018002227fae */ /* 0x0001e4000c901d64 */
.L_x_263:
[----:B------:R-:W-:Y:S05]  /*10820*/  BSYNC B0 ;  /* 0x0000000000007941 */ /* 0x000fea0003800000 */
.L_x_262:
[----:B------:R-:W-:Y:S01]  /*10830*/  NOP ;  /* 0x0000000000007918 */ /* 0x000fe20000000000 */
[----:B------:R-:W-:-:S13]  /*10840*/  PLOP3.LUT P0, PT, PT, PT, PT, 0x80, 0x0 ;  /* 0x000000000000781c */ /* 0x000fda0003f0f070 */
.L_x_264:
[----:B------:R-:W-:Y:S02]  /*10850*/  PLOP3.LUT P1, PT, P1, P0, PT, 0xa2, 0x0 ;  /* 0x000000000000781c */ /* 0x000fe40000f21472 */
[----:B------:R-:W-:-:S08]  /*10860*/  @P0 R2UR P1, UR4, R22 ;  /* 0x00000000160402ca */ /* 0x000fd00000020000 */
[----:B------:R-:W-:-:S05]  /*10870*/  @P0 PLOP3.LUT P0, PT, P1, PT, PT, 0x80, 0x0 ;  /* 0x000000000000081c */ /* 0x000fca0000f0f070 */
[----:B------:R-:W-:Y:S01]  /*10880*/  @!P1 SYNCS.ARRIVE.TRANS64.RED.A0T1 RZ, [UR4+0x38800], RZ ;  /* 0x038800ffffff99a7 */ /* 0x000fe20008200404 */
[----:B------:R-:W-:Y:S07]  /*10890*/  @!P1 ARRIVES.LDGSTSBAR.64.TRANSCNT [UR4+0x38800] ;  /* 0x03880000ff0099b0 */ /* 0x000fee0008000a84 */
[----:B------:R-:W-:Y:S05]  /*108a0*/  @P0 BRA.U.ANY `(.L_x_264) ;  /* 0xfffffffd00e80947 */ /* 0x000fea000393ffff */
[----:B0-----:R-:W3:Y:S02]  /*108b0*/  LDL.LU R2, [R1+0x1c] ;  /* 0x00001c0001027983 */ /* 0x001ee40000300800 */
[----:B---3--:R-:W-:-:S05]  /*108c0*/  VIADD R2, R2, 0x1 ;  /* 0x0000000102027836 */ /* 0x008fca0000000000 */
[----:B------:R0:W-:Y:S01]  /*108d0*/  STL [R1+0x1c], R2 ;  /* 0x00001c0201007387 */ /* 0x0001e20000100800 */
[----:B------:R-:W-:-:S04]  /*108e0*/  LEA.HI R0, R2, R2, RZ, 0x1 ;  /* 0x0000000202007211 */ /* 0x000fc800078f08ff */
[----:B------:R-:W-:-:S05]  /*108f0*/  LOP3.LUT R0, R0, 0xfffffffe, RZ, 0xc0, !PT ;  /* 0xfffffffe00007812 */ /* 0x000fca00078ec0ff */
[----:B------:R-:W-:-:S05]  /*10900*/  IMAD.IADD R0, R2, 0x1, -R0 ;  /* 0x0000000102007824 */ /* 0x000fca00078e0a00 */
[----:B------:R-:W-:Y:S01]  /*10910*/  SHF.L.U32 R3, R0, 0x1f, RZ ;  /* 0x0000001f00037819 */ /* 0x000fe200000006ff */
[----:B------:R-:W-:Y:S01]  /*10920*/  NOP ;  /* 0x0000000000007918 */ /* 0x000fe20000000000 */
[----:B------:R0:W-:Y:S01]  /*10930*/  SYNCS.ARRIVE.TRANS64.A1T0 RZ, [R22+URZ+0x38800], RZ ;  /* 0x038800ff16ff79a7 */ /* 0x0001e2000810003f */
[----:B------:R-:W-:Y:S01]  /*10940*/  BSSY B0, `(.L_x_265) ;  /* 0x0000003000007945 */ /* 0x000fe20003800000 */
[----:B------:R-:W3:Y:S03]  /*10950*/  SYNCS.PHASECHK.TRANS64.TRYWAIT P0, [R22+URZ+0x38820], R3 ;  /* 0x03882003160075a7 */ /* 0x000ee6000800017f */
[----:B0--3--:R-:W-:Y:S05]  /*10960*/  @!P0 BRA `(.L_x_266) ;  /* 0x0000003c00088947 */ /* 0x009fea0003800000 */
.L_x_351:
[----:B------:R-:W-:Y:S05]  /*10970*/  BSYNC B0 ;  /* 0x0000000000007941 */ /* 0x000fea0003800000 */
.L_x_265:
[----:B------:R-:W3:Y:S01]  /*10980*/  LDL R0, [R1] ;  /* 0x0000000001007983 */ /* 0x000ee20000100800 */
[----:B------:R-:W-:Y:S01]  /*10990*/  BSSY B0, `(.L_x_267) ;  /* 0x0000116000007945 */ /* 0x000fe20003800000 */
[----:B---3--:R-:W-:-:S13]  /*109a0*/  ISETP.GE.AND P0, PT, R0, 0x51, PT ;  /* 0x000000510000780c */ /* 0x008fda0003f06270 */
[----:B------:R-:W-:Y:S05]  /*109b0*/  @!P0 BRA `(.L_x_268) ;  /* 0x00000010004c8947 */ /* 0x000fea0003800000 */
[----:B------:R-:W3:Y:S01]  /*109c0*/  LDL.LU R0, [R1+0x20] ;  /* 0x0000200001007983 */ /* 0x000ee20000300800 */
[C---:B------:R-:W-:Y:S01]  /*109d0*/  LOP3.LUT R2, R33.reuse, 0x40, RZ, 0xfc, !PT ;  /* 0x0000004021027812 */ /* 0x040fe200078efcff */
[----:B------:R-:W-:Y:S01]  /*109e0*/  ULDC UR4, c[0x0][0x2f4] ;  /* 0x0000bd0000047ab9 */ /* 0x000fe20000000800 */
[----:B------:R-:W-:Y:S01]  /*109f0*/  IMAD.MOV.U32 R17, RZ, RZ, R28 ;  /* 0x000000ffff117224 */ /* 0x000fe200078e001c */
[----:B------:R-:W-:Y:S01]  /*10a00*/  ISETP.GE.AND P4, PT, R33, UR4, PT ;  /* 0x0000000421007c0c */ /* 0x000fe2000bf86270 */
[----:B--2---:R-:W-:Y:S01]  /*10a10*/  IMAD.MOV.U32 R7, RZ, RZ, R27 ;  /* 0x000000ffff077224 */ /* 0x004fe200078e001b */
[----:B------:R-:W-:Y:S01]  /*10a20*/  ISETP.GE.AND P3, PT, R2, UR4, PT ;  /* 0x0000000402007c0c */ /* 0x000fe2000bf66270 */
[----:B------:R-:W-:Y:S01]  /*10a30*/  IMAD.MOV.U32 R29, RZ, RZ, R26 ;  /* 0x000000ffff1d7224 */ /* 0x000fe200078e001a */
[----:B------:R-:W-:Y:S02]  /*10a40*/  ISETP.GE.AND P2, PT, R37, UR4, PT ;  /* 0x0000000425007c0c */ /* 0x000fe4000bf46270 */
[----:B------:R-:W-:Y:S01]  /*10a50*/  ISETP.GE.AND P1, PT, R36, UR4, PT ;  /* 0x0000000424007c0c */ /* 0x000fe2000bf26270 */
[----:B---3--:R-:W-:-:S12]  /*10a60*/  VIADD R0, R0, 0xfffffffe ;  /* 0xfffffffe00007836 */ /* 0x008fd80000000000 */
.L_x_281:
[----:B------:R-:W2:Y:S04]  /*10a70*/  LDL R6, [R1+0x4] ;  /* 0x0000040001067983 */ /* 0x000ea80000100800 */
[----:B------:R-:W3:Y:S01]  /*10a80*/  LDL R8, [R1+0x8] ;  /* 0x0000080001087983 */ /* 0x000ee20000100800 */
[----:B------:R-:W4:Y:S01]  /*10a90*/  S2R R2, SR_TID.X ;  /* 0x0000000000027919 */ /* 0x000f220000002100 */
[----:B------:R-:W1:Y:S01]  /*10aa0*/  S2R R4, SR_TID.X ;  /* 0x0000000000047919 */ /* 0x000e620000002100 */
[----:B----4-:R-:W-:-:S04]  /*10ab0*/  LOP3.LUT R2, R2, 0x7f, RZ, 0xc0, !PT ;  /* 0x0000007f02027812 */ /* 0x010fc800078ec0ff */
[----:B0-----:R-:W-:Y:S02]  /*10ac0*/  SHF.R.U32.HI R3, RZ, 0x3, R2 ;  /* 0x00000003ff037819 */ /* 0x001fe40000011602 */
[----:B------:R-:W0:Y:S01]  /*10ad0*/  LDC R2, c[0x0][0x430] ;  /* 0x00010c00ff027b82 */ /* 0x000e220000000800 */
[----:B-1----:R-:W-:-:S05]  /*10ae0*/  IMAD.SHL.U32 R9, R4, 0x10, RZ ;  /* 0x0000001004097824 */ /* 0x002fca00078e00ff */
[----:B------:R-:W-:-:S04]  /*10af0*/  LOP3.LUT R9, R3, 0x70, R9, 0xf8, !PT ;  /* 0x0000007003097812 */ /* 0x000fc800078ef809 */
[----:B------:R-:W-:-:S13]  /*10b00*/  ISETP.GT.U32.AND P6, PT, R9, 0x4f, PT ;  /* 0x0000004f0900780c */ /* 0x000fda0003fc4070 */
[----:B------:R-:W3:Y:S01]  /*10b10*/  @!P6 LDC.64 R4, c[0x0][0x428] ;  /* 0x00010a00ff04eb82 */ /* 0x000ee20000000a00 */
[----:B0-----:R-:W-:-:S13]  /*10b20*/  ISETP.NE.AND P0, PT, R2, 0x1, PT ;  /* 0x000000010200780c */ /* 0x001fda0003f05270 */
[----:B------:R-:W0:Y:S08]  /*10b30*/  @P0 LDC R3, c[0x0][0x434] ;  /* 0x00010d00ff030b82 */ /* 0x000e300000000800 */
[----:B------:R-:W1:Y:S01]  /*10b40*/  @P0 LDC R2, c[0x0][0x438] ;  /* 0x00010e00ff020b82 */ /* 0x000e620000000800 */
[----:B--2---:R-:W-:-:S05]  /*10b50*/  IMAD R6, R0, 0x50, R6 ;  /* 0x0000005000067824 */ /* 0x004fca00078e0206 */
[----:B------:R-:W-:-:S05]  /*10b60*/  IADD3 R6, R9, R6, RZ ;  /* 0x0000000609067210 */ /* 0x000fca0007ffe0ff */
[----:B0-----:R-:W-:-:S04]  /*10b70*/  @P0 IMAD.HI.U32 R3, R6, R3, RZ ;  /* 0x0000000306030227 */ /* 0x001fc800078e00ff */
[----:B------:R-:W-:Y:S01]  /*10b80*/  IMAD.MOV.U32 R10, RZ, RZ, R6 ;  /* 0x000000ffff0a7224 */ /* 0x000fe200078e0006 */
[----:B-1----:R-:W-:Y:S01]  /*10b90*/  @P0 SHF.R.U32.HI R10, RZ, R2, R3 ;  /* 0x00000002ff0a0219 */ /* 0x002fe20000011603 */
[----:B---3--:R-:W-:Y:S02]  /*10ba0*/  @!P6 IMAD R2, R8, R4, RZ ;  /* 0x000000040802e224 */ /* 0x008fe400078e02ff */
[----:B------:R-:W0:Y:S01]  /*10bb0*/  @!P6 LDC.64 R8, c[0x0][0x418] ;  /* 0x00010600ff08eb82 */ /* 0x000e220000000a00 */
[----:B------:R-:W-:Y:S01]  /*10bc0*/  @!P6 SHF.R.S32.HI R3, RZ, 0x1f, R10 ;  /* 0x0000001fff03e819 */ /* 0x000fe2000001140a */
[----:B------:R-:W-:Y:S02]  /*10bd0*/  @!P6 IMAD R5, R31, R5, R2 ;  /* 0x000000051f05e224 */ /* 0x000fe400078e0202 */
[----:B------:R-:W-:-:S04]  /*10be0*/  @!P6 IMAD.MOV.U32 R2, RZ, RZ, R10 ;  /* 0x000000ffff02e224 */ /* 0x000fc800078e000a */
[----:B------:R-:W-:-:S04]  /*10bf0*/  @!P6 IMAD.WIDE.U32 R2, R31, R4, R2 ;  /* 0x000000041f02e225 */ /* 0x000fc800078e0002 */
[----:B------:R-:W-:Y:S02]  /*10c00*/  @!P6 IMAD.IADD R5, R5, 0x1, R3 ;  /* 0x000000010505e824 */ /* 0x000fe400078e0203 */
[----:B------:R-:W-:Y:S01]  /*10c10*/  IMAD.MOV.U32 R4, RZ, RZ, RZ ;  /* 0x000000ffff047224 */ /* 0x000fe200078e00ff */
[----:B0-----:R-:W-:-:S04]  /*10c20*/  @!P6 LEA R8, P0, R2, R8, 0x2 ;  /* 0x000000080208e211 */ /* 0x001fc800078010ff */
[----:B------:R-:W-:-:S05]  /*10c30*/  @!P6 LEA.HI.X R9, R2, R9, R5, 0x2, P0 ;  /* 0x000000090209e211 */ /* 0x000fca00000f1405 */
[----:B------:R0:W5:Y:S01]  /*10c40*/  @!P6 LDG.E R4, desc[UR36][R8.64] ;  /* 0x000000240804e981 */ /* 0x000162000c1e1900 */
[----:B------:R-:W-:Y:S01]  /*10c50*/  LOP3.LUT P5, RZ, R23, 0x20, RZ, 0xc0, !PT ;  /* 0x0000002017ff7812 */ /* 0x000fe200078ac0ff */
[----:B------:R-:W-:Y:S01]  /*10c60*/  VIADD R27, R7, 0x1 ;  /* 0x00000001071b7836 */ /* 0x000fe20000000000 */
[----:B------:R-:W-:Y:S05]  /*10c70*/  YIELD ;  /* 0x0000000000007946 */ /* 0x000fea0003800000 */
[----:B------:R-:W-:Y:S01]  /*10c80*/  ISETP.NE.AND P0, PT, R27, 0x2, PT ;  /* 0x000000021b00780c */ /* 0x000fe20003f05270 */
[----:B------:R-:W-:Y:S01]  /*10c90*/  IMAD.MOV R5, RZ, RZ, -R10 ;  /* 0x000000ffff057224 */ /* 0x000fe200078e0a0a */
[----:B------:R-:W-:-:S02]  /*10ca0*/  ULDC UR4, c[0x0][0x430] ;  /* 0x00010c0000047ab9 */ /* 0x000fc40000000800 */
[----:B------:R-:W-:Y:S01]  /*10cb0*/  SEL R28, RZ, 0x1, P0 ;  /* 0x00000001ff1c7807 */ /* 0x000fe20000000000 */
[----:B------:R-:W-:Y:S01]  /*10cc0*/  IMAD R5, R5, UR4, R6 ;  /* 0x0000000405057c24 */ /* 0x000fe2000f8e0206 */
[----:B------:R-:W-:Y:S01]  /*10cd0*/  SEL R27, R27, RZ, P0 ;  /* 0x000000ff1b1b7207 */ /* 0x000fe20000000000 */
[----:B------:R-:W-:Y:S01]  /*10ce0*/  IMAD.MOV.U32 R26, RZ, RZ, R0 ;  /* 0x000000ffff1a7224 */ /* 0x000fe200078e0000 */
[----:B------:R-:W-:Y:S01]  /*10cf0*/  LOP3.LUT R28, R17, R28, RZ, 0x3c, !PT ;  /* 0x0000001c111c7212 */ /* 0x000fe200078e3cff */
[----:B0-----:R-:W-:Y:S06]  /*10d00*/  @!P5 BRA `(.L_x_269) ;  /* 0x000000000004d947 */ /* 0x001fec0003800000 */
[----:B------:R-:W-:Y:S01]  /*10d10*/  BPT.TRAP 0x1 ;  /* 0x000000040000795c */ /* 0x000fe20000300000 */
.L_x_269:
[----:B------:R-:W-:Y:S01]  /*10d20*/  LEA R6, R27, R22, 0x3 ;  /* 0x000000161b067211 */ /* 0x000fe200078e18ff */
[----:B------:R-:W-:Y:S01]  /*10d30*/  BSSY B1, `(.L_x_270) ;  /* 0x0000004000017945 */ /* 0x000fe20003800000 */
[----:B------:R-:W-:-:S04]  /*10d40*/  SHF.L.U32 R3, R28, 0x1f, RZ ;  /* 0x0000001f1c037819 */ /* 0x000fc800000006ff */
[----:B------:R-:W0:Y:S02]  /*10d50*/  SYNCS.PHASECHK.TRANS64.TRYWAIT P0, [R6+URZ+0x38840], R3 ;  /* 0x03884003060075a7 */ /* 0x000e24000800017f */
[----:B0-----:R-:W-:Y:S05]  /*10d60*/  @!P0 BRA `(.L_x_271) ;  /* 0x00000038001c8947 */ /* 0x001fea0003800000 */
.L_x_352:
[----:B------:R-:W-:Y:S05]  /*10d70*/  BSYNC B1 ;  /* 0x0000000000017941 */ /* 0x000fea0003800000 */
.L_x_270:
[----:B------:R-:W-:Y:S01]  /*10d80*/  SHF.R.S32.HI R20, RZ, 0x1f, R5 ;  /* 0x0000001fff147819 */ /* 0x000fe20000011405 */
[----:B------:R-:W-:Y:S01]  /*10d90*/  ULDC.64 UR4, c[0x0][0x300] ;  /* 0x0000c00000047ab9 */ /* 0x000fe20000000a00 */
[----:B-----5:R-:W-:Y:S01]  /*10da0*/  SHF.R.S32.HI R21, RZ, 0x1f, R4 ;  /* 0x0000001fff157819 */ /* 0x020fe20000011404 */
[----:B0-----:R-:W-:Y:S01]  /*10db0*/  IMAD.WIDE.U32 R2, R5, UR4, RZ ;  /* 0x0000000405027c25 */ /* 0x001fe2000f8e00ff */
[----:B------:R-:W-:-:S03]  /*10dc0*/  LOP3.LUT P5, RZ, R23, 0x2, RZ, 0xc0, !PT ;  /* 0x0000000217ff7812 */ /* 0x000fc600078ac0ff */
[----:B------:R-:W-:Y:S02]  /*10dd0*/  IMAD R0, R20, UR4, RZ ;  /* 0x0000000414007c24 */ /* 0x000fe4000f8e02ff */
[----:B------:R-:W-:Y:S02]  /*10de0*/  IMAD R9, R27, 0x5000, R32 ;  /* 0x000050001b097824 */ /* 0x000fe400078e0220 */
        /* <DEDUP_REMOVED lines=16> */
[----:B------:R-:W-:Y:S06]  /*10ef0*/  BRA.DIV UR4, `(.L_x_272) ;  /* 0x0000003604cc7947 */ /* 0x000fec000b800000 */
[----:B------:R-:W0:Y:S01]  /*10f00*/  SHFL.IDX PT, R2, R8, RZ, 0x181f ;  /* 0x00181fff08027589 */ /* 0x000e2200000e0000 */
[----:B------:R-:W-:Y:S01]  /*10f10*/  LOP3.LUT R23, R23, 0xfffffbff, RZ, 0xc0, !PT ;  /* 0xfffffbff17177812 */ /* 0x000fe200078ec0ff */
[----:B------:R-:W-:Y:S02]  /*10f20*/  IMAD.SHL.U32 R0, R33, 0x2, RZ ;  /* 0x0000000221007824 */ /* 0x000fe400078e00ff */
[----:B------:R-:W1:Y:S01]  /*10f30*/  SHFL.IDX PT, R3, R10, RZ, 0x181f ;  /* 0x00181fff0a037589 */ /* 0x000e6200000e0000 */
[----:B------:R-:W-:Y:S01]  /*10f40*/  @P2 LOP3.LUT R23, R23, 0x400, RZ, 0xfc, !PT ;  /* 0x0000040017172812 */ /* 0x000fe200078efcff */
[----:B------:R-:W-:Y:S02]  /*10f50*/  IMAD R9, R9, 0x2, R22 ;  /* 0x0000000209097824 */ /* 0x000fe400078e0216 */
[----:B------:R-:W-:Y:S01]  /*10f60*/  SHFL.IDX PT, R35, R10, 0x1, 0x181f ;  /* 0x00381f000a237f89 */ /* 0x000fe200000e0000 */
[C---:B------:R-:W-:Y:S02]  /*10f70*/  LOP3.LUT P2, RZ, R23.reuse, 0x10, RZ, 0xc0, !PT ;  /* 0x0000001017ff7812 */ /* 0x040fe4000784c0ff */
[----:B------:R-:W-:-:S04]  /*10f80*/  LOP3.LUT R23, R23, 0xfffffdff, RZ, 0xc0, !PT ;  /* 0xfffffdff17177812 */ /* 0x000fc800078ec0ff */
[----:B------:R-:W-:-:S04]  /*10f90*/  @P1 LOP3.LUT R23, R23, 0x200, RZ, 0xfc, !PT ;  /* 0x0000020017171812 */ /* 0x000fc800078efcff */
[C---:B------:R-:W-:Y:S02]  /*10fa0*/  LOP3.LUT P1, RZ, R23.reuse, 0x8, RZ, 0xc0, !PT ;  /* 0x0000000817ff7812 */ /* 0x040fe4000782c0ff */
[----:B------:R-:W-:Y:S02]  /*10fb0*/  LOP3.LUT P6, RZ, R23, 0x4, RZ, 0xc0, !PT ;  /* 0x0000000417ff7812 */ /* 0x000fe400078cc0ff */
[----:B0-----:R-:W-:-:S05]  /*10fc0*/  IADD3 R2, P0, R2, R0, RZ ;  /* 0x0000000002027210 */ /* 0x001fca0007f1e0ff */
[----:B-1----:R-:W-:-:S05]  /*10fd0*/  IMAD.X R3, RZ, RZ, R3, P0 ;  /* 0x000000ffff037224 */ /* 0x002fca00000e0603 */
[----:B------:R-:W-:Y:S04]  /*10fe0*/  LDGSTS.E.BYPASS.LTC128B.128 [R9+0x24400], desc[UR36][R2.64], !P2 ;  /* 0x2440000002097fae */ /* 0x000fe8000d101d64 */
[----:B------:R-:W-:Y:S04]  /*10ff0*/  LDGSTS.E.BYPASS.LTC128B.128 [R9+0x26c00], desc[UR36][R2.64+0x80], !P1 ;  /* 0x26c0008002097fae */ /* 0x000fe8000c901d64 */
[----:B------:R-:W-:Y:S04]  /*11000*/  LDGSTS.E.BYPASS.LTC128B.128 [R9+0x29400], desc[UR36][R2.64+0x100], !P6 ;  /* 0x2940010002097fae */ /* 0x000fe8000f101d64 */
[----:B------:R0:W-:Y:S04]  /*11010*/  LDGSTS.E.BYPASS.LTC128B.128 [R9+0x2bc00], desc[UR36][R2.64+0x180], !P5 ;  /* 0x2bc0018002097fae */ /* 0x0001e8000e901d64 */
[----:B0-----:R-:W0:Y:S02]  /*11020*/  SHFL.IDX PT, R2, R8, 0x1, 0x181f ;  /* 0x00381f0008027f89 */ /* 0x001e2400000e0000 */
[----:B0-----:R-:W-:-:S05]  /*11030*/  IADD3 R2, P0, R2, R0, RZ ;  /* 0x0000000002027210 */ /* 0x001fca0007f1e0ff */
[----:B------:R-:W-:Y:S02]  /*11040*/  IMAD.X R3, RZ, RZ, R35, P0 ;  /* 0x000000ffff037224 */ /* 0x000fe400000e0623 */
[----:B------:R-:W-:Y:S04]  /*11050*/  SHFL.IDX PT, R35, R10, 0x2, 0x181f ;  /* 0x00581f000a237f89 */ /* 0x000fe800000e0000 */
[----:B------:R-:W-:Y:S04]  /*11060*/  LDGSTS.E.BYPASS.LTC128B.128 [R9+0x24c00], desc[UR36][R2.64], !P2 ;  /* 0x24c0000002097fae */ /* 0x000fe8000d101d64 */
[----:B------:R-:W-:Y:S04]  /*11070*/  LDGSTS.E.BYPASS.LTC128B.128 [R9+0x27400], desc[UR36][R2.64+0x80], !P1 ;  /* 0x2740008002097fae */ /* 0x000fe8000c901d64 */
[----:B------:R-:W-:Y:S04]  /*11080*/  LDGSTS.E.BYPASS.LTC128B.128 [R9+0x29c00], desc[UR36][R2.64+0x100], !P6 ;  /* 0x29c0010002097fae */ /* 0x000fe8000f101d64 */
[----:B------:R0:W-:Y:S04]  /*11090*/  LDGSTS.E.BYPASS.LTC128B.128 [R9+0x2c400], desc[UR36][R2.64+0x180], !P5 ;  /* 0x2c40018002097fae */ /* 0x0001e8000e901d64 */
[----:B0-----:R-:W0:Y:S02]  /*110a0*/  SHFL.IDX PT, R2, R8, 0x2, 0x181f ;  /* 0x00581f0008027f89 */ /* 0x001e2400000e0000 */
[----:B0-----:R-:W-:-:S04]  /*110b0*/  IADD3 R2, P0, R2, R0, RZ ;  /* 0x0000000002027210 */ /* 0x001fc80007f1e0ff */
[----:B------:R-:W-:Y:S02]  /*110c0*/  IADD3.X R3, RZ, R35, RZ, P0, !PT ;  /* 0x00000023ff037210 */ /* 0x000fe400007fe4ff */
[----:B------:R-:W-:Y:S04]  /*110d0*/  SHFL.IDX PT, R35, R10, 0x3, 0x181f ;  /* 0x00781f000a237f89 */ /* 0x000fe800000e0000 */
[----:B------:R-:W-:Y:S04]  /*110e0*/  LDGSTS.E.BYPASS.LTC128B.128 [R9+0x25400], desc[UR36][R2.64], !P2 ;  /* 0x2540000002097fae */ /* 0x000fe8000d101d64 */
[----:B------:R-:W-:Y:S04]  /*110f0*/  LDGSTS.E.BYPASS.LTC128B.128 [R9+0x27c00], desc[UR36][R2.64+0x80], !P1 ;  /* 0x27c0008002097fae */ /* 0x000fe8000c901d64 */
[----:B------:R-:W-:Y:S04]  /*11100*/  LDGSTS.E.BYPASS.LTC128B.128 [R9+0x2a400], desc[UR36][R2.64+0x100], !P6 ;  /* 0x2a40010002097fae */ /* 0x000fe8000f101d64 */
[----:B------:R0:W-:Y:S04]  /*11110*/  LDGSTS.E.BYPASS.LTC128B.128 [R9+0x2cc00], desc[UR36][R2.64+0x180], !P5 ;  /* 0x2cc0018002097fae */ /* 0x0001e8000e901d64 */
[----:B0-----:R-:W0:Y:S02]  /*11120*/  SHFL.IDX PT, R2, R8, 0x3, 0x181f ;  /* 0x00781f0008027f89 */ /* 0x001e2400000e0000 */
[----:B0-----:R-:W-:-:S05]  /*11130*/  IADD3 R2, P0, R2, R0, RZ ;  /* 0x0000000002027210 */ /* 0x001fca0007f1e0ff */
[----:B------:R-:W-:Y:S02]  /*11140*/  IMAD.X R3, RZ, RZ, R35, P0 ;  /* 0x000000ffff037224 */ /* 0x000fe400000e0623 */
[----:B------:R0:W1:Y:S04]  /*11150*/  SHFL.IDX PT, R35, R10, 0x4, 0x181f ;  /* 0x00981f000a237f89 */ /* 0x00006800000e0000 */
[----:B------:R-:W-:Y:S01]  /*11160*/  LDGSTS.E.BYPASS.LTC128B.128 [R9+0x25c00], desc[UR36][R2.64], !P2 ;  /* 0x25c0000002097fae */ /* 0x000fe2000d101d64 */
[----:B------:R-:W-:-:S03]  /*11170*/  LOP3.LUT P2, RZ, R23, 0x400, RZ, 0xc0, !PT ;  /* 0x0000040017ff7812 */ /* 0x000fc6000784c0ff */
[----:B------:R-:W-:Y:S01]  /*11180*/  LDGSTS.E.BYPASS.LTC128B.128 [R9+0x28400], desc[UR36][R2.64+0x80], !P1 ;  /* 0x2840008002097fae */ /* 0x000fe2000c901d64 */
[----:B------:R-:W-:-:S03]  /*11190*/  LOP3.LUT P1, RZ, R23, 0x200, RZ, 0xc0, !PT ;  /* 0x0000020017ff7812 */ /* 0x000fc6000782c0ff */
[----:B------:R-:W-:Y:S04]  /*111a0*/  LDGSTS.E.BYPASS.LTC128B.128 [R9+0x2ac00], desc[UR36][R2.64+0x100], !P6 ;  /* 0x2ac0010002097fae */ /* 0x000fe8000f101d64 */
[----:B------:R2:W-:Y:S04]  /*111b0*/  LDGSTS.E.BYPASS.LTC128B.128 [R9+0x2d400], desc[UR36][R2.64+0x180], !P5 ;  /* 0x2d40018002097fae */ /* 0x0005e8000e901d64 */
[----:B-12---:R0:W2:Y:S02]  /*111c0*/  SHFL.IDX PT, R2, R8, 0x4, 0x181f ;  /* 0x00981f0008027f89 */ /* 0x0060a400000e0000 */
.L_x_364:
[----:B------:R-:W-:Y:S02]  /*111d0*/  LOP3.LUT R23, R23, 0xfffffdff, RZ, 0xc0, !PT ;  /* 0xfffffdff17177812 */ /* 0x000fe400078ec0ff */
[----:B--2---:R-:W-:Y:S02]  /*111e0*/  IADD3 R2, P0, R2, R0, RZ ;  /* 0x0000000002027210 */ /* 0x004fe40007f1e0ff */
[----:B------:R-:W-:-:S03]  /*111f0*/  @P1 LOP3.LUT R23, R23, 0x200, RZ, 0xfc, !PT ;  /* 0x0000020017171812 */ /* 0x000fc600078efcff */
[----:B------:R-:W-:Y:S01]  /*11200*/  IMAD.X R3, RZ, RZ, R35, P0 ;  /* 0x000000ffff037224 */ /* 0x000fe200000e0623 */
[C---:B------:R-:W-:Y:S02]  /*11210*/  LOP3.LUT P1, RZ, R23.reuse, 0x10, RZ, 0xc0, !PT ;  /* 0x0000001017ff7812 */ /* 0x040fe4000782c0ff */
[C---:B------:R-:W-:Y:S02]  /*11220*/  LOP3.LUT P0, RZ, R23.reuse, 0x8, RZ, 0xc0, !PT ;  /* 0x0000000817ff7812 */ /* 0x040fe4000780c0ff */
[----:B------:R-:W-:-:S09]  /*11230*/  LOP3.LUT P6, RZ, R23, 0x4, RZ, 0xc0, !PT ;  /* 0x0000000417ff7812 */ /* 0x000fd200078cc0ff */
[----:B------:R-:W-:Y:S01]  /*11240*/  @!PT LDS RZ, [RZ] ;  /* 0x00000000fffff984 */ /* 0x000fe20000000800 */
[----:B------:R-:W-:Y:S01]  /*11250*/  @!PT LDS RZ, [RZ] ;  /* 0x00000000fffff984 */ /* 0x000fe20000000800 */
[----:B------:R-:W-:Y:S01]  /*11260*/  @!PT LDS RZ, [RZ] ;  /* 0x00000000fffff984 */ /* 0x000fe20000000800 */
[----:B------:R1:W-:Y:S01]  /*11270*/  LDGSTS.E.BYPASS.LTC128B.128 [R9+0x26400], desc[UR36][R2.64], !P1 ;  /* 0x2640000002097fae */ /* 0x0003e2000c901d64 */
[----:B------:R-:W-:-:S03]  /*11280*/  LOP3.LUT P1, RZ, R23, 0x200, RZ, 0xc0, !PT ;  /* 0x0000020017ff7812 */ /* 0x000fc6000782c0ff */
[----:B------:R1:W-:Y:S01]  /*11290*/  LDGSTS.E.BYPASS.LTC128B.128 [R9+0x28c00], desc[UR36][R2.64+0x80], !P0 ;  /* 0x28c0008002097fae */ /* 0x0003e2000c101d64 */
[----:B------:R-:W-:-:S03]  /*112a0*/  PLOP3.LUT P0, PT, PT, PT, PT, 0x80, 0x0 ;  /* 0x000000000000781c */ /* 0x000fc60003f0f070 */
[----:B------:R1:W-:Y:S04]  /*112b0*/  LDGSTS.E.BYPASS.LTC128B.128 [R9+0x2b400], desc[UR36][R2.64+0x100], !P6 ;  /* 0x2b40010002097fae */ /* 0x0003e8000f101d64 */
[----:B------:R1:W-:Y:S01]  /*112c0*/  LDGSTS.E.BYPASS.LTC128B.128 [R9+0x2dc00], desc[UR36][R2.64+0x180], !P5 ;  /* 0x2dc0018002097fae */ /* 0x0003e2000e901d64 */
[----:B------:R-:W-:-:S05]  /*112d0*/  NOP ;  /* 0x0000000000007918 */ /* 0x000fca0000000000 */
.L_x_273:
        /* <DEDUP_REMOVED lines=10> */
.L_x_274:
[----:B------:R2:W-:Y:S01]  /*11380*/  SYNCS.ARRIVE.TRANS64.A1T0 RZ, [R6+URZ+0x38830], RZ ;  /* 0x038830ff06ff79a7 */ /* 0x0005e2000810003f */
[----:B------:R-:W-:Y:S05]  /*11390*/  @!P6 BRA `(.L_x_275) ;  /* 0x000000000004e947 */ /* 0x000fea0003800000 */
[----:B------:R-:W-:Y:S01]  /*113a0*/  BPT.TRAP 0x1 ;  /* 0x000000040000795c */ /* 0x000fe20000300000 */
.L_x_275:
[----:B-1----:R-:W-:Y:S01]  /*113b0*/  SHF.L.U32 R2, R17, 0x1f, RZ ;  /* 0x0000001f11027819 */ /* 0x002fe200000006ff */
[----:B--2---:R-:W-:Y:S01]  /*113c0*/  IMAD R6, R7, 0x8, R22 ;  /* 0x0000000807067824 */ /* 0x004fe200078e0216 */
[----:B------:R-:W-:Y:S03]  /*113d0*/  BSSY B1, `(.L_x_276) ;  /* 0x0000003000017945 */ /* 0x000fe60003800000 */
[----:B------:R-:W1:Y:S02]  /*113e0*/  SYNCS.PHASECHK.TRANS64.TRYWAIT P0, [R6+URZ+0x38860], R2 ;  /* 0x03886002060075a7 */ /* 0x000e64000800017f */
[----:B-1----:R-:W-:Y:S05]  /*113f0*/  @!P0 BRA `(.L_x_277) ;  /* 0x0000003800508947 */ /* 0x002fea0003800000 */
.L_x_365:
[----:B------:R-:W-:Y:S05]  /*11400*/  BSYNC B1 ;  /* 0x0000000000017941 */ /* 0x000fea0003800000 */
.L_x_276:
[----:B0-----:R-:W2:Y:S01]  /*11410*/  LDL R8, [R1] ;  /* 0x0000000001087983 */ /* 0x001ea20000100800 */
[----:B------:R-:W0:Y:S01]  /*11420*/  S2R R3, SR_TID.X ;  /* 0x0000000000037919 */ /* 0x000e220000002100 */
[----:B------:R-:W-:Y:S01]  /*11430*/  UMOV UR4, 0xffffffff ;  /* 0xffffffff00047882 */ /* 0x000fe20000000000 */
[----:B------:R-:W-:Y:S01]  /*11440*/  IMAD R7, R7, 0x5000, R32 ;  /* 0x0000500007077824 */ /* 0x000fe200078e0220 */
[----:B0-----:R-:W-:-:S04]  /*11450*/  LOP3.LUT R3, R3, 0x7f, RZ, 0xc0, !PT ;  /* 0x0000007f03037812 */ /* 0x001fc800078ec0ff */
[----:B------:R-:W-:Y:S01]  /*11460*/  SHF.R.U32.HI R3, RZ, 0x3, R3 ;  /* 0x00000003ff037819 */ /* 0x000fe20000011603 */
[----:B--2---:R-:W-:-:S04]  /*11470*/  IMAD R8, R29, -0x50, R8 ;  /* 0xffffffb01d087824 */ /* 0x004fc800078e0208 */
[----:B------:R-:W-:Y:S01]  /*11480*/  IMAD.IADD R8, R8, 0x1, -R3 ;  /* 0x0000000108087824 */ /* 0x000fe200078e0a03 */
[----:B------:R-:W-:Y:S06]  /*11490*/  BRA.DIV UR4, `(.L_x_278) ;  /* 0x0000003a043c7947 */ /* 0x000fec000b800000 */
[----:B-1----:R-:W0:Y:S01]  /*114a0*/  SHFL.IDX PT, R2, R24, RZ, 0x181f ;  /* 0x00181fff18027589 */ /* 0x002e2200000e0000 */
[----:B------:R-:W-:-:S03]  /*114b0*/  IMAD R7, R7, 0x2, R22 ;  /* 0x0000000207077824 */ /* 0x000fc600078e0216 */
[----:B------:R-:W1:Y:S04]  /*114c0*/  SHFL.IDX PT, R3, R25, RZ, 0x181f ;  /* 0x00181fff19037589 */ /* 0x000e6800000e0000 */
[----:B------:R-:W-:Y:S01]  /*114d0*/  SHFL.IDX PT, R14, R24, 0x4, 0x181f ;  /* 0x00981f00180e7f89 */ /* 0x000fe200000e0000 */
[----:B0-----:R-:W-:-:S05]  /*114e0*/  IADD3 R2, P0, R2, R0, RZ ;  /* 0x0000000002027210 */ /* 0x001fca0007f1e0ff */
        /* <DEDUP_REMOVED lines=9> */
[----:B0-----:R-:W0:Y:S04]  /*11580*/  SHFL.IDX PT, R2, R24, 0x1, 0x181f ;  /* 0x00381f0018027f89 */ /* 0x001e2800000e0000 */
[----:B------:R-:W1:Y:S01]  /*11590*/  SHFL.IDX PT, R3, R25, 0x1, 0x181f ;  /* 0x00381f0019037f89 */ /* 0x000e6200000e0000 */
        /* <DEDUP_REMOVED lines=12> */
[----:B0-----:R-:W-:-:S04]  /*11660*/  IADD3 R2, P0, R2, R0, RZ ;  /* 0x0000000002027210 */ /* 0x001fc80007f1e0ff */
        /* <DEDUP_REMOVED lines=10> */
[----:B------:R-:W1:Y:S04]  /*11710*/  SHFL.IDX PT, R3, R25, 0x3, 0x181f ;  /* 0x00781f0019037f89 */ /* 0x000e6800000e0000 */
[----:B------:R-:W2:Y:S01]  /*11720*/  SHFL.IDX PT, R25, R25, 0x4, 0x181f ;  /* 0x00981f0019197f89 */ /* 0x000ea200000e0000 */
[----:B0-----:R-:W-:-:S05]  /*11730*/  IADD3 R2, P0, R2, R0, RZ ;  /* 0x0000000002027210 */ /* 0x001fca0007f1e0ff */
        /* <DEDUP_REMOVED lines=8> */
[----:B--2---:R1:W-:Y:S02]  /*117c0*/  LDGSTS.E.BYPASS.LTC128B.128 [R7+0x9400], desc[UR36][R2.64+0x180], !P0 ;  /* 0x0940018002077fae */ /* 0x0043e4000c101d64 */
.L_x_377:
[----:B01----:R-:W-:Y:S01]  /*117d0*/  IADD3 R2, P0, R14, R0, RZ ;  /* 0x000000000e027210 */ /* 0x003fe20007f1e0ff */
[----:B------:R-:W-:Y:S02]  /*117e0*/  ULDC.64 UR4, c[0x0][0x328] ;  /* 0x0000ca0000047ab9 */ /* 0x000fe40000000a00 */
[----:B------:R-:W-:Y:S02]  /*117f0*/  IMAD R20, R20, UR4, RZ ;  /* 0x0000000414147c24 */ /* 0x000fe4000f8e02ff */
[----:B------:R-:W-:Y:S01]  /*11800*/  IMAD.X R3, RZ, RZ, R25, P0 ;  /* 0x000000ffff037224 */ /* 0x000fe200000e0619 */
[----:B------:R-:W-:Y:S01]  /*11810*/  ISETP.LT.OR P0, PT, R8, 0x41, P4 ;  /* 0x000000410800780c */ /* 0x000fe20002701670 */
[----:B------:R-:W-:-:S12]  /*11820*/  IMAD R9, R5, UR5, R20 ;  /* 0x0000000505097c24 */ /* 0x000fd8000f8e0214 */
        /* <DEDUP_REMOVED lines=9> */
[----:B------:R0:W-:Y:S01]  /*118c0*/  LDGSTS.E.BYPASS.LTC128B.128 [R7+0x9c00], desc[UR36][R2.64+0x180], !P0 ;  /* 0x09c0018002077fae */ /* 0x0001e2000c101d64 */
[----:B------:R-:W-:Y:S01]  /*118d0*/  NOP ;  /* 0x0000000000007918 */ /* 0x000fe20000000000 */
        /* <DEDUP_REMOVED lines=13> */
[----:B------:R-:W-:-:S04]  /*119b0*/  LEA R24, P0, R2, UR4, 0x1 ;  /* 0x0000000402187c11 */ /* 0x000fc8000f8008ff */
[----:B------:R-:W-:Y:S02]  /*119c0*/  LEA.HI.X R25, R2, UR5, R3, 0x1, P0 ;  /* 0x0000000502197c11 */ /* 0x000fe400080f0c03 */
[----:B------:R-:W-:-:S13]  /*119d0*/  PLOP3.LUT P0, PT, PT, PT, PT, 0x80, 0x0 ;  /* 0x000000000000781c */ /* 0x000fda0003f0f070 */
.L_x_279:
        /* <DEDUP_REMOVED lines=10> */
.L_x_280:
[C---:B------:R-:W-:Y:S01]  /*11a80*/  ISETP.GT.AND P0, PT, R26.reuse, RZ, PT ;  /* 0x000000ff1a00720c */ /* 0x040fe20003f04270 */
[----:B------:R3:W-:Y:S01]  /*11a90*/  SYNCS.ARRIVE.TRANS64.A1T0 RZ, [R6+URZ+0x38850], RZ ;  /* 0x038850ff06ff79a7 */ /* 0x0007e2000810003f */
[----:B------:R-:W-:Y:S01]  /*11aa0*/  VIADD R0, R26, 0xffffffff ;  /* 0xffffffff1a007836 */ /* 0x000fe20000000000 */
[----:B------:R-:W-:Y:S01]  /*11ab0*/  MOV R7, R27 ;  /* 0x0000001b00077202 */ /* 0x000fe20000000f00 */
[----:B------:R-:W-:Y:S02]  /*11ac0*/  IMAD.MOV.U32 R17, RZ, RZ, R28 ;  /* 0x000000ffff117224 */ /* 0x000fe400078e001c */
[----:B------:R-:W-:-:S07]  /*11ad0*/  IMAD.MOV.U32 R29, RZ, RZ, R26 ;  /* 0x000000ffff1d7224 */ /* 0x000fce00078e001a */
[----:B---3--:R-:W-:Y:S05]  /*11ae0*/  @P0 BRA `(.L_x_281) ;  /* 0xffffffec00e00947 */ /* 0x008fea000383ffff */
.L_x_268:
[----:B------:R-:W-:Y:S05]  /*11af0*/  BSYNC B0 ;  /* 0x0000000000007941 */ /* 0x000fea0003800000 */
.L_x_267:
[----:B------:R-:W3:Y:S01]  /*11b00*/  S2R R2, SR_TID.X ;  /* 0x0000000000027919 */ /* 0x000ee20000002100 */
[----:B------:R-:W-:Y:S01]  /*11b10*/  BSSY B0, `(.L_x_282) ;  /* 0x0000010000007945 */ /* 0x000fe20003800000 */
[----:B---3--:R-:W-:-:S04]  /*11b20*/  LOP3.LUT R2, R2, 0x7f, RZ, 0xc0, !PT ;  /* 0x0000007f02027812 */ /* 0x008fc800078ec0ff */
[----:B------:R-:W-:-:S13]  /*11b30*/  ISETP.NE.AND P0, PT, R2, RZ, PT ;  /* 0x000000ff0200720c */ /* 0x000fda0003f05270 */
[----:B------:R-:W-:Y:S05]  /*11b40*/  @P0 BRA `(.L_x_283) ;  /* 0x0000000000300947 */ /* 0x000fea0003800000 */
[----:B------:R-:W3:Y:S01]  /*11b50*/  S2R R5, SR_LANEID ;  /* 0x0000000000057919 */ /* 0x000ee20000000000 */
[----:B------:R-:W-:Y:S01]  /*11b60*/  VOTEU.ANY UR4, UPT, PT ;  /* 0x0000000000047886 */ /* 0x000fe200038e0100 */
[----:B0-----:R-:W0:Y:S01]  /*11b70*/  LDC.64 R2, c[0x0][0xc60] ;  /* 0x00031800ff027b82 */ /* 0x001e220000000a00 */
[----:B------:R-:W3:Y:S02]  /*11b80*/  FLO.U32 R0, UR4 ;  /* 0x0000000400007d00 */ /* 0x000ee400080e0000 */
[----:B---3--:R-:W-:-:S06]  /*11b90*/  ISETP.EQ.U32.AND P0, PT, R0, R5, PT ;  /* 0x000000050000720c */ /* 0x008fcc0003f02070 */
[----:B------:R-:W0:Y:S07]  /*11ba0*/  POPC R5, UR4 ;  /* 0x0000000400057d09 */ /* 0x000e2e0008000000 */
[----:B0-----:R-:W3:Y:S01]  /*11bb0*/  @P0 ATOMG.E.ADD.STRONG.GPU PT, R3, desc[UR36][R2.64], R5 ;  /* 0x00000005020309a8 */ /* 0x001ee200081ee1e4 */
[----:B------:R-:W0:Y:S02]  /*11bc0*/  S2R R4, SR_LTMASK ;  /* 0x0000000000047919 */ /* 0x000e240000003900 */
[----:B0-----:R-:W-:-:S04]  /*11bd0*/  LOP3.LUT R4, R4, UR4, RZ, 0xc0, !PT ;  /* 0x0000000404047c12 */ /* 0x001fc8000f8ec0ff */
[----:B--2---:R-:W0:Y:S01]  /*11be0*/  POPC R7, R4 ;  /* 0x0000000400077309 */ /* 0x004e220000000000 */
[----:B---3--:R-:W0:Y:S02]  /*11bf0*/  SHFL.IDX PT, R0, R3, R0, 0x1f ;  /* 0x00001f0003007589 */ /* 0x008e2400000e0000 */
[----:B0-----:R-:W-:-:S07]  /*11c00*/  IADD3 R16, R0, UR39, R7 ;  /* 0x0000002700107c10 */ /* 0x001fce000fffe007 */
.L_x_283:
[----:B------:R-:W-:Y:S05]  /*11c10*/  BSYNC B0 ;  /* 0x0000000000007941 */ /* 0x000fea0003800000 */
.L_x_282:
[----:B------:R-:W-:-:S13]  /*11c20*/  LOP3.LUT P0, RZ, R23, 0x20, RZ, 0xc0, !PT ;  /* 0x0000002017ff7812 */ /* 0x000fda000780c0ff */
[----:B------:R-:W-:Y:S05]  /*11c30*/  @!P0 BRA `(.L_x_284) ;  /* 0x0000000000048947 */ /* 0x000fea0003800000 */
[----:B------:R-:W-:Y:S01]  /*11c40*/  BPT.TRAP 0x1 ;  /* 0x000000040000795c */ /* 0x000fe20000300000 */
.L_x_284:
[----:B------:R-:W3:Y:S01]  /*11c50*/  LDL.LU R0, [R1] ;  /* 0x0000000001007983 */ /* 0x000ee20000300800 */
[----:B------:R-:W-:Y:S01]  /*11c60*/  IMAD R4, R27, 0x8, R22 ;  /* 0x000000081b047824 */ /* 0x000fe200078e0216 */
[----:B0-----:R-:W-:Y:S01]  /*11c70*/  SHF.L.U32 R3, R28, 0x1f, RZ ;  /* 0x0000001f1c037819 */ /* 0x001fe200000006ff */
[----:B------:R-:W-:Y:S03]  /*11c80*/  BSSY B0, `(.L_x_285) ;  /* 0x0000004000007945 */ /* 0x000fe60003800000 */
[----:B------:R-:W0:Y:S01]  /*11c90*/  SYNCS.PHASECHK.TRANS64.TRYWAIT P0, [R4+URZ+0x38860], R3 ;  /* 0x03886003040075a7 */ /* 0x000e22000800017f */
[----:B---3--:R-:W-:Y:S01]  /*11ca0*/  IMAD R5, R26, -0x50, R0 ;  /* 0xffffffb01a057824 */ /* 0x008fe200078e0200 */
[----:B0-----:R-:W-:Y:S06]  /*11cb0*/  @!P0 BRA `(.L_x_286) ;  /* 0x00000038000c8947 */ /* 0x001fec0003800000 */
.L_x_378:
[----:B------:R-:W-:Y:S05]  /*11cc0*/  BSYNC B0 ;  /* 0x0000000000007941 */ /* 0x000fea0003800000 */
.L_x_285:
[----:B------:R-:W3:Y:S01]  /*11cd0*/  S2R R0, SR_TID.X ;  /* 0x0000000000007919 */ /* 0x000ee20000002100 */
[----:B------:R-:W-:Y:S01]  /*11ce0*/  UMOV UR4, 0xffffffff ;  /* 0xffffffff00047882 */ /* 0x000fe20000000000 */
[----:B--2---:R-:W-:Y:S01]  /*11cf0*/  IMAD R7, R27, 0x5000, R32 ;  /* 0x000050001b077824 */ /* 0x004fe200078e0220 */
[----:B---3--:R-:W-:-:S04]  /*11d00*/  LOP3.LUT R0, R0, 0x7f, RZ, 0xc0, !PT ;  /* 0x0000007f00007812 */ /* 0x008fc800078ec0ff */
[----:B------:R-:W-:-:S05]  /*11d10*/  SHF.R.U32.HI R0, RZ, 0x3, R0 ;  /* 0x00000003ff007819 */ /* 0x000fca0000011600 */
[----:B------:R-:W-:Y:S01]  /*11d20*/  IMAD.IADD R5, R5, 0x1, -R0 ;  /* 0x0000000105057824 */ /* 0x000fe200078e0a00 */
[----:B------:R-:W-:Y:S06]  /*11d30*/  BRA.DIV UR4, `(.L_x_287) ;  /* 0x0000003a04007947 */ /* 0x000fec000b800000 */
[----:B-1----:R-:W1:Y:S01]  /*11d40*/  SHFL.IDX PT, R14, R24, RZ, 0x181f ;  /* 0x00181fff180e7589 */ /* 0x002e6200000e0000 */
[----:B------:R-:W-:Y:S01]  /*11d50*/  ULDC UR4, c[0x0][0x2f4] ;  /* 0x0000bd0000047ab9 */ /* 0x000fe20000000800 */
[C---:B------:R-:W-:Y:S01]  /*11d60*/  IMAD.SHL.U32 R8, R33.reuse, 0x2, RZ ;  /* 0x0000000221087824 */ /* 0x040fe200078e00ff */
[C---:B------:R-:W-:Y:S01]  /*11d70*/  ISETP.GE.AND P3, PT, R33.reuse, UR4, PT ;  /* 0x0000000421007c0c */ /* 0x040fe2000bf66270 */
[----:B0-----:R-:W0:Y:S01]  /*11d80*/  SHFL.IDX PT, R3, R25, RZ, 0x181f ;  /* 0x00181fff19037589 */ /* 0x001e2200000e0000 */
[----:B------:R-:W-:Y:S01]  /*11d90*/  LOP3.LUT R6, R33, 0x40, RZ, 0xfc, !PT ;  /* 0x0000004021067812 */ /* 0x000fe200078efcff */
[----:B------:R-:W-:Y:S01]  /*11da0*/  IMAD R0, R7, 0x2, R22 ;  /* 0x0000000207007824 */ /* 0x000fe200078e0216 */
[----:B------:R-:W-:Y:S01]  /*11db0*/  ISETP.LT.OR P4, PT, R5, 0x1, P3 ;  /* 0x000000010500780c */ /* 0x000fe20001f81670 */
[----:B------:R-:W-:Y:S01]  /*11dc0*/  SHFL.IDX PT, R7, R25, 0x1, 0x181f ;  /* 0x00381f0019077f89 */ /* 0x000fe200000e0000 */
[----:B------:R-:W-:Y:S02]  /*11dd0*/  ISETP.GE.AND P2, PT, R6, UR4, PT ;  /* 0x0000000406007c0c */ /* 0x000fe4000bf46270 */
[----:B------:R-:W-:Y:S01]  /*11de0*/  ISETP.GE.AND P1, PT, R37, UR4, PT ;  /* 0x0000000425007c0c */ /* 0x000fe2000bf26270 */
[----:B------:R-:W-:Y:S01]  /*11df0*/  SHFL.IDX PT, R9, R25, 0x2, 0x181f ;  /* 0x00581f0019097f89 */ /* 0x000fe200000e0000 */
[----:B-1----:R-:W-:-:S03]  /*11e00*/  IADD3 R2, P0, R14, R8, RZ ;  /* 0x000000080e027210 */ /* 0x002fc60007f1e0ff */
[----:B------:R-:W1:Y:S02]  /*11e10*/  SHFL.IDX PT, R14, R24, 0x1, 0x181f ;  /* 0x00381f00180e7f89 */ /* 0x000e6400000e0000 */
[----:B0-----:R-:W-:Y:S01]  /*11e20*/  IMAD.X R3, RZ, RZ, R3, P0 ;  /* 0x000000ffff037224 */ /* 0x001fe200000e0603 */
[----:B------:R-:W-:-:S04]  /*11e30*/  ISETP.LT.OR P0, PT, R5, 0x1, P2 ;  /* 0x000000010500780c */ /* 0x000fc80001701670 */
[----:B------:R-:W-:Y:S01]  /*11e40*/  LDGSTS.E.BYPASS.LTC128B.128 [R0+0x400], desc[UR36][R2.64], !P4 ;  /* 0x0040000002007fae */ /* 0x000fe2000e101d64 */
[----:B------:R-:W-:-:S08]  /*11e50*/  ISETP.LT.OR P4, PT, R5, 0x1, P1 ;  /* 0x000000010500780c */ /* 0x000fd00000f81670 */
[----:B------:R-:W-:Y:S01]  /*11e60*/  LDGSTS.E.BYPASS.LTC128B.128 [R0+0x2c00], desc[UR36][R2.64+0x80], !P0 ;  /* 0x02c0008002007fae */ /* 0x000fe2000c101d64 */
[----:B------:R-:W-:-:S04]  /*11e70*/  ISETP.GE.AND P0, PT, R36, UR4, PT ;  /* 0x0000000424007c0c */ /* 0x000fc8000bf06270 */
[----:B------:R-:W-:Y:S01]  /*11e80*/  LDGSTS.E.BYPASS.LTC128B.128 [R0+0x5400], desc[UR36][R2.64+0x100], !P4 ;  /* 0x0540010002007fae */ /* 0x000fe2000e101d64 */
[----:B------:R-:W-:-:S13]  /*11e90*/  ISETP.LT.OR P4, PT, R5, 0x1, P0 ;  /* 0x000000010500780c */ /* 0x000fda0000781670 */
[----:B------:R0:W-:Y:S01]  /*11ea0*/  LDGSTS.E.BYPASS.LTC128B.128 [R0+0x7c00], desc[UR36][R2.64+0x180], !P4 ;  /* 0x07c0018002007fae */ /* 0x0001e2000e101d64 */
[----:B-1----:R-:W-:-:S03]  /*11eb0*/  IADD3 R6, P4, R14, R8, RZ ;  /* 0x000000080e067210 */ /* 0x002fc60007f9e0ff */
[----:B------:R-:W0:Y:S02]  /*11ec0*/  SHFL.IDX PT, R14, R24, 0x2, 0x181f ;  /* 0x00581f00180e7f89 */ /* 0x000e2400000e0000 */
[----:B------:R-:W-:Y:S01]  /*11ed0*/  IMAD.X R7, RZ, RZ, R7, P4 ;  /* 0x000000ffff077224 */ /* 0x000fe200020e0607 */
[----:B------:R-:W-:-:S13]  /*11ee0*/  ISETP.LT.OR P4, PT, R5, 0x11, P3 ;  /* 0x000000110500780c */ /* 0x000fda0001f81670 */
[----:B------:R-:W-:Y:S01]  /*11ef0*/  LDGSTS.E.BYPASS.LTC128B.128 [R0+0xc00], desc[UR36][R6.64], !P4 ;  /* 0x00c0000006007fae */ /* 0x000fe2000e101d64 */
[----:B------:R-:W-:-:S13]  /*11f00*/  ISETP.LT.OR P4, PT, R5, 0x11, P2 ;  /* 0x000000110500780c */ /* 0x000fda0001781670 */
[----:B------:R-:W-:Y:S01]  /*11f10*/  LDGSTS.E.BYPASS.LTC128B.128 [R0+0x3400], desc[UR36][R6.64+0x80], !P4 ;  /* 0x0340008006007fae */ /* 0x000fe2000e101d64 */
[----:B------:R-:W-:-:S13]  /*11f20*/  ISETP.LT.OR P4, PT, R5, 0x11, P1 ;  /* 0x000000110500780c */ /* 0x000fda0000f81670 */
[----:B------:R-:W-:Y:S01]  /*11f30*/  LDGSTS.E.BYPASS.LTC128B.128 [R0+0x5c00], desc[UR36][R6.64+0x100], !P4 ;  /* 0x05c0010006007fae */ /* 0x000fe2000e101d64 */
[----:B------:R-:W-:-:S13]  /*11f40*/  ISETP.LT.OR P4, PT, R5, 0x11, P0 ;  /* 0x000000110500780c */ /* 0x000fda0000781670 */
[----:B------:R-:W-:Y:S01]  /*11f50*/  LDGSTS.E.BYPASS.LTC128B.128 [R0+0x8400], desc[UR36][R6.64+0x180], !P4 ;  /* 0x0840018006007fae */ /* 0x000fe2000e101d64 */
[----:B0-----:R-:W-:-:S03]  /*11f60*/  IADD3 R2, P4, R14, R8, RZ ;  /* 0x000000080e027210 */ /* 0x001fc60007f9e0ff */
[----:B------:R-:W0:Y:S01]  /*11f70*/  SHFL.IDX PT, R14, R24, 0x3, 0x181f ;  /* 0x00781f00180e7f89 */ /* 0x000e2200000e0000 */
[----:B------:R-:W-:Y:S02]  /*11f80*/  IADD3.X R3, RZ, R9, RZ, P4, !PT ;  /* 0x00000009ff037210 */ /* 0x000fe400027fe4ff */
[C---:B------:R-:W-:Y:S01]  /*11f90*/  ISETP.LT.OR P4, PT, R5.reuse, 0x21, P3 ;  /* 0x000000210500780c */ /* 0x040fe20001f81670 */
[----:B------:R-:W1:Y:S04]  /*11fa0*/  SHFL.IDX PT, R9, R25, 0x3, 0x181f ;  /* 0x00781f0019097f89 */ /* 0x000e6800000e0000 */
        /* <DEDUP_REMOVED lines=8> */
[----:B0-----:R-:W-:Y:S02]  /*12030*/  IADD3 R2, P4, R14, R8, RZ ;  /* 0x000000080e027210 */ /* 0x001fe40007f9e0ff */
[----:B------:R3:W4:Y:S03]  /*12040*/  SHFL.IDX PT, R14, R24, 0x4, 0x181f ;  /* 0x00981f00180e7f89 */ /* 0x00072600000e0000 */
        /* <DEDUP_REMOVED lines=9> */
.L_x_390:
[C---:B------:R-:W-:Y:S02]  /*120e0*/  ISETP.LT.OR P3, PT, R5.reuse, 0x41, P3 ;  /* 0x000000410500780c */ /* 0x040fe40001f61670 */
[C---:B------:R-:W-:Y:S02]  /*120f0*/  ISETP.LT.OR P2, PT, R5.reuse, 0x41, P2 ;  /* 0x000000410500780c */ /* 0x040fe40001741670 */
[C---:B------:R-:W-:Y:S02]  /*12100*/  ISETP.LT.OR P1, PT, R5.reuse, 0x41, P1 ;  /* 0x000000410500780c */ /* 0x040fe40000f21670 */
[----:B0--3--:R-:W-:Y:S02]  /*12110*/  IADD3 R2, P4, R14, R8, RZ ;  /* 0x000000080e027210 */ /* 0x009fe40007f9e0ff */
[----:B------:R-:W-:-:S03]  /*12120*/  ISETP.LT.OR P0, PT, R5, 0x41, P0 ;  /* 0x000000410500780c */ /* 0x000fc60000701670 */
[----:B------:R-:W-:-:S05]  /*12130*/  IMAD.X R3, RZ, RZ, R25, P4 ;  /* 0x000000ffff037224 */ /* 0x000fca00020e0619 */
[----:B------:R-:W-:Y:S01]  /*12140*/  @!PT LDS RZ, [RZ] ;  /* 0x00000000fffff984 */ /* 0x000fe20000000800 */
[----:B------:R-:W-:Y:S01]  /*12150*/  @!PT LDS RZ, [RZ] ;  /* 0x00000000fffff984 */ /* 0x000fe20000000800 */
[----:B------:R-:W-:Y:S01]  /*12160*/  @!PT LDS RZ, [RZ] ;  /* 0x00000000fffff984 */ /* 0x000fe20000000800 */
[----:B------:R0:W-:Y:S04]  /*12170*/  LDGSTS.E.BYPASS.LTC128B.128 [R0+0x2400], desc[UR36][R2.64], !P3 ;  /* 0x0240000002007fae */ /* 0x0001e8000d901d64 */
[----:B------:R0:W-:Y:S04]  /*12180*/  LDGSTS.E.BYPASS.LTC128B.128 [R0+0x4c00], desc[UR36][R2.64+0x80], !P2 ;  /* 0x04c0008002007fae */ /* 0x0001e8000d101d64 */
[----:B------:R0:W-:Y:S04]  /*12190*/  LDGSTS.E.BYPASS.LTC128B.128 [R0+0x7400], desc[UR36][R2.64+0x100], !P1 ;  /* 0x0740010002007fae */ /* 0x0001e8000c901d64 */
[----:B------:R0:W-:Y:S01]  /*121a0*/  LDGSTS.E.BYPASS.LTC128B.128 [R0+0x9c00], desc[UR36][R2.64+0x180], !P0 ;  /* 0x09c0018002007fae */ /* 0x0001e2000c101d64 */
[----:B------:R-:W-:Y:S01]  /*121b0*/  PLOP3.LUT P0, PT, PT, PT, PT, 0x80, 0x0 ;  /* 0x000000000000781c */ /* 0x000fe20003f0f070 */
[----:B------:R-:W-:-:S12]  /*121c0*/  NOP ;  /* 0x0000000000007918 */ /* 0x000fd80000000000 */
.L_x_288:
        /* <DEDUP_REMOVED lines=10> */
.L_x_289:
[----:B------:R1:W-:Y:S01]  /*12270*/  SYNCS.ARRIVE.TRANS64.A1T0 RZ, [R4+URZ+0x38850], RZ ;  /* 0x038850ff04ff79a7 */ /* 0x0003e2000810003f */
[----:B------:R-:W-:-:S05]  /*12280*/  VIADD R27, R27, 0x1 ;  /* 0x000000011b1b7836 */ /* 0x000fca0000000000 */
[----:B------:R-:W-:-:S04]  /*12290*/  ISETP.NE.AND P0, PT, R27, 0x2, PT ;  /* 0x000000021b00780c */ /* 0x000fc80003f05270 */
[----:B0-----:R-:W-:Y:S02]  /*122a0*/  SEL R3, RZ, 0x1, P0 ;  /* 0x00000001ff037807 */ /* 0x001fe40000000000 */
[----:B------:R-:W-:Y:S02]  /*122b0*/  SEL R27, R27, RZ, P0 ;  /* 0x000000ff1b1b7207 */ /* 0x000fe40000000000 */
[----:B-1----:R-:W-:-:S07]  /*122c0*/  LOP3.LUT R28, R28, R3, RZ, 0x3c, !PT ;  /* 0x000000031c1c7212 */ /* 0x002fce00078e3cff */
.L_x_244:
[----:B------:R-:W-:Y:S05]  /*122d0*/  BSYNC B7 ;  /* 0x0000000000077941 */ /* 0x000fea0003800000 */
.L_x_242:
[----:B------:R-:W-:-:S13]  /*122e0*/  LOP3.LUT P0, RZ, R23, 0x100, RZ, 0xc0, !PT ;  /* 0x0000010017ff7812 */ /* 0x000fda000780c0ff */
[----:B------:R-:W-:Y:S05]  /*122f0*/  @!P0 BRA `(.L_x_290) ;  /* 0x0000000000248947 */ /* 0x000fea0003800000 */
[----:B------:R-:W-:Y:S05]  /*12300*/  WARPSYNC.ALL ;  /* 0x0000000000007948 */ /* 0x000fea0003800000 */
[----:B------:R-:W1:Y:S08]  /*12310*/  S2UR UR5, SR_CgaCtaId ;  /* 0x00000000000579c3 */ /* 0x000e700000008800 */
[----:B------:R-:W-:Y:S06]  /*12320*/  BAR.SYNC.DEFER_BLOCKING 0x5, 0x180 ;  /* 0x0146000000007b1d */ /* 0x000fec0000010000 */
[----:B------:R-:W-:-:S02]  /*12330*/  UMOV UR4, 0x400 ;  /* 0x0000040000047882 */ /* 0x000fc40000000000 */
[----:B-1----:R-:W-:-:S06]  /*12340*/  ULEA UR4, UR5, UR4, 0x18 ;  /* 0x0000000405047291 */ /* 0x002fcc000f8ec03f */
[----:B------:R-:W-:-:S05]  /*12350*/  IMAD.U32 R22, RZ, RZ, UR4 ;  /* 0x00000004ff167e24 */ /* 0x000fca000f8e00ff */
[----:B------:R2:W3:Y:S01]  /*12360*/  LDS.128 R16, [R22+0x388d0] ;  /* 0x0388d00016107984 */ /* 0x0004e20000000c00 */
[----:B------:R-:W-:Y:S06]  /*12370*/  BAR.ARV 0x4, 0x180 ;  /* 0x0106000000007b1d */ /* 0x000fec0000002000 */
[----:B------:R-:W-:Y:S05]  /*12380*/  BRA `(.L_x_291) ;  /* 0x0000000800407947 */ /* 0x000fea0003800000 */
.L_x_290:
[----:B------:R-:W1:Y:S01]  /*12390*/  S2R R0, SR_TID.X ;  /* 0x0000000000007919 */ /* 0x000e620000002100 */
[----:B------:R-:W-:Y:S01]  /*123a0*/  UMOV UR4, 0xffffffff ;  /* 0xffffffff00047882 */ /* 0x000fe20000000000 */
[----:B-1----:R-:W-:-:S04]  /*123b0*/  LOP3.LUT R8, R0, 0x1f, RZ, 0xc0, !PT ;  /* 0x0000001f00087812 */ /* 0x002fc800078ec0ff */
[----:B------:R-:W-:Y:S01]  /*123c0*/  ISETP.NE.AND P0, PT, R8, 0x1f, PT ;  /* 0x0000001f0800780c */ /* 0x000fe20003f05270 */
[----:B------:R-:W-:-:S12]  /*123d0*/  BRA.DIV UR4, `(.L_x_292) ;  /* 0x0000003a04607947 */ /* 0x000fd8000b800000 */
[----:B------:R-:W-:Y:S01]  /*123e0*/  IMAD.IADD R5, R19, 0x1, R8 ;  /* 0x0000000113057824 */ /* 0x000fe200078e0208 */
[----:B------:R-:W-:-:S04]  /*123f0*/  ULDC UR4, c[0x0][0xc3c] ;  /* 0x00030f0000047ab9 */ /* 0x000fc80000000800 */
[----:B------:R-:W-:-:S13]  /*12400*/  ISETP.GE.OR P1, PT, R5, UR4, !P0 ;  /* 0x0000000405007c0c */ /* 0x000fda000c726670 */
[----:B------:R-:W1:Y:S02]  /*12410*/  @!P1 LDC.64 R2, c[0x0][0xc80] ;  /* 0x00032000ff029b82 */ /* 0x000e640000000a00 */
[----:B-1----:R-:W-:-:S06]  /*12420*/  @!P1 IMAD.WIDE R2, R5, 0x4, R2 ;  /* 0x0000000405029825 */ /* 0x002fcc00078e0202 */
[----:B------:R-:W2:Y:S01]  /*12430*/  @!P1 LDG.E R2, desc[UR36][R2.64] ;  /* 0x0000002402029981 */ /* 0x000ea2000c1e1900 */
[----:B0-----:R-:W-:Y:S01]  /*12440*/  IMAD.MOV.U32 R4, RZ, RZ, RZ ;  /* 0x000000ffff047224 */ /* 0x001fe200078e00ff */
[C---:B------:R-:W-:Y:S02]  /*12450*/  ISETP.GE.U32.AND P2, PT, R8.reuse, 0x2, PT ;  /* 0x000000020800780c */ /* 0x040fe40003f46070 */
[C---:B------:R-:W-:Y:S01]  /*12460*/  ISETP.GE.U32.AND P3, PT, R8.reuse, 0x4, PT ;  /* 0x000000040800780c */ /* 0x040fe20003f66070 */
[----:B------:R-:W-:Y:S01]  /*12470*/  SHFL.IDX PT, R0, R16, 0x1, 0x1f ;  /* 0x00201f0010007f89 */ /* 0x000fe200000e0000 */
[C---:B------:R-:W-:Y:S02]  /*12480*/  ISETP.GE.U32.AND P4, PT, R8.reuse, 0x8, PT ;  /* 0x000000080800780c */ /* 0x040fe40003f86070 */
[C---:B------:R-:W-:Y:S01]  /*12490*/  ISETP.GE.U32.AND P5, PT, R8.reuse, 0x10, PT ;  /* 0x000000100800780c */ /* 0x040fe20003fa6070 */
[----:B--2---:R-:W-:Y:S01]  /*124a0*/  @!P1 IMAD.MOV.U32 R4, RZ, RZ, R2 ;  /* 0x000000ffff049224 */ /* 0x004fe200078e0002 */
[----:B------:R-:W-:-:S04]  /*124b0*/  ISETP.NE.AND P1, PT, R8, RZ, PT ;  /* 0x000000ff0800720c */ /* 0x000fc80003f25270 */
[----:B------:R-:W0:Y:S02]  /*124c0*/  SHFL.UP PT, R14, R4, 0x1, RZ ;  /* 0x04200000040e7989 */ /* 0x000e2400000e00ff */
[----:B0-----:R-:W-:-:S04]  /*124d0*/  SEL R5, R14, RZ, P1 ;  /* 0x000000ff0e057207 */ /* 0x001fc80000800000 */
[----:B------:R-:W-:Y:S02]  /*124e0*/  IADD3 R6, R4, R5, RZ ;  /* 0x0000000504067210 */ /* 0x000fe40007ffe0ff */
[----:B------:R-:W-:Y:S04]  /*124f0*/  SHFL.IDX PT, R5, R16, RZ, 0x1f ;  /* 0x00001fff10057589 */ /* 0x000fe800000e0000 */
        /* <DEDUP_REMOVED lines=12> */
[----:B------:R0:W1:Y:S02]  /*125c0*/  SHFL.IDX PT, R14, R6, 0x1f, 0x1f ;  /* 0x03e01f00060e7f89 */ /* 0x00006400000e0000 */
.L_x_400:
[----:B------:R-:W-:Y:S02]  /*125d0*/  ULDC UR4, c[0x0][0xc38] ;  /* 0x00030e0000047ab9 */ /* 0x000fe40000000800 */
[----:B------:R-:W-:-:S04]  /*125e0*/  IMAD.U32 R7, RZ, RZ, UR4 ;  /* 0x00000004ff077e24 */ /* 0x000fc8000f8e00ff */
[----:B-1----:R-:W-:-:S04]  /*125f0*/  IMAD R3, R14, R7, RZ ;  /* 0x000000070e037224 */ /* 0x002fc800078e02ff */
[----:B------:R-:W-:-:S05]  /*12600*/  IMAD.IADD R8, R0, 0x1, R3 ;  /* 0x0000000100087824 */ /* 0x000fca00078e0203 */
[----:B------:R-:W-:-:S13]  /*12610*/  ISETP.GT.AND P6, PT, R8, R5, PT ;  /* 0x000000050800720c */ /* 0x000fda0003fc4270 */
[----:B------:R-:W-:Y:S05]  /*12620*/  @P6 BRA `(.L_x_293) ;  /* 0x00000000009c6947 */ /* 0x000fea0003800000 */
.L_x_298:
[----:B------:R-:W1:Y:S01]  /*12630*/  LDC R0, c[0x0][0xc3c] ;  /* 0x00030f00ff007b82 */ /* 0x000e620000000800 */
[----:B------:R-:W-:-:S05]  /*12640*/  VIADD R19, R19, 0x1f ;  /* 0x0000001f13137836 */ /* 0x000fca0000000000 */
[----:B-1----:R-:W-:-:S13]  /*12650*/  ISETP.GE.AND P6, PT, R19, R0, PT ;  /* 0x000000001300720c */ /* 0x002fda0003fc6270 */
[----:B------:R-:W-:Y:S05]  /*12660*/  @P6 BRA `(.L_x_294) ;  /* 0x0000000400446947 */ /* 0x000fea0003800000 */
[----:B------:R-:W1:Y:S01]  /*12670*/  S2R R2, SR_TID.X ;  /* 0x0000000000027919 */ /* 0x000e620000002100 */
[----:B------:R-:W-:Y:S01]  /*12680*/  BSSY B0, `(.L_x_295) ;  /* 0x0000009000007945 */ /* 0x000fe20003800000 */
[----:B------:R-:W-:Y:S01]  /*12690*/  IMAD.MOV.U32 R4, RZ, RZ, RZ ;  /* 0x000000ffff047224 */ /* 0x000fe200078e00ff */
[----:B-1----:R-:W-:-:S04]  /*126a0*/  LOP3.LUT R2, R2, 0x1f, RZ, 0xc0, !PT ;  /* 0x0000001f02027812 */ /* 0x002fc800078ec0ff */
[----:B------:R-:W-:-:S04]  /*126b0*/  IADD3 R7, R19, R2, RZ ;  /* 0x0000000213077210 */ /* 0x000fc80007ffe0ff */
[----:B------:R-:W-:-:S13]  /*126c0*/  ISETP.GE.OR P6, PT, R7, R0, !P0 ;  /* 0x000000000700720c */ /* 0x000fda00047c6670 */
[----:B------:R-:W-:Y:S05]  /*126d0*/  @P6 BRA `(.L_x_296) ;  /* 0x00000000000c6947 */ /* 0x000fea0003800000 */
[----:B------:R-:W1:Y:S02]  /*126e0*/  LDC.64 R2, c[0x0][0xc80] ;  /* 0x00032000ff027b82 */ /* 0x000e640000000a00 */
[----:B-1----:R-:W-:-:S05]  /*126f0*/  IMAD.WIDE R2, R7, 0x4, R2 ;  /* 0x0000000407027825 */ /* 0x002fca00078e0202 */
[----:B------:R1:W5:Y:S02]  /*12700*/  LDG.E R4, desc[UR36][R2.64] ;  /* 0x0000002402047981 */ /* 0x000364000c1e1900 */
.L_x_296:
[----:B------:R-:W-:Y:S05]  /*12710*/  BSYNC B0 ;  /* 0x0000000000007941 */ /* 0x000fea0003800000 */
.L_x_295:
[----:B------:R-:W-:-:S03]  /*12720*/  UMOV UR4, 0xffffffff ;  /* 0xffffffff00047882 */ /* 0x000fc60000000000 */
[----:B------:R-:W-:Y:S05]  /*12730*/  BRA.DIV UR4, `(.L_x_297) ;  /* 0x0000003a04ac7947 */ /* 0x000fea000b800000 */
[----:B-----5:R-:W2:Y:S02]  /*12740*/  SHFL.UP PT, R14, R4, 0x1, RZ ;  /* 0x04200000040e7989 */ /* 0x020ea400000e00ff */
[----:B--2---:R-:W-:-:S05]  /*12750*/  SEL R13, R14, RZ, P1 ;  /* 0x000000ff0e0d7207 */ /* 0x004fca0000800000 */
[----:B------:R-:W-:-:S05]  /*12760*/  IMAD.IADD R13, R4, 0x1, R13 ;  /* 0x00000001040d7824 */ /* 0x000fca00078e020d */
[----:B------:R-:W2:Y:S02]  /*12770*/  SHFL.UP PT, R14, R13, 0x2, RZ ;  /* 0x044000000d0e7989 */ /* 0x000ea400000e00ff */
[----:B--2---:R-:W-:-:S05]  /*12780*/  SEL R0, R14, RZ, P2 ;  /* 0x000000ff0e007207 */ /* 0x004fca0001000000 */
[----:B------:R-:W-:-:S05]  /*12790*/  IMAD.IADD R0, R13, 0x1, R0 ;  /* 0x000000010d007824 */ /* 0x000fca00078e0200 */
[----:B------:R-:W1:Y:S02]  /*127a0*/  SHFL.UP PT, R14, R0, 0x4, RZ ;  /* 0x04800000000e7989 */ /* 0x000e6400000e00ff */
[----:B-1----:R-:W-:-:S05]  /*127b0*/  SEL R3, R14, RZ, P3 ;  /* 0x000000ff0e037207 */ /* 0x002fca0001800000 */
[----:B------:R-:W-:-:S05]  /*127c0*/  IMAD.IADD R2, R0, 0x1, R3 ;  /* 0x0000000100027824 */ /* 0x000fca00078e0203 */
[----:B------:R-:W1:Y:S02]  /*127d0*/  SHFL.UP PT, R14, R2, 0x8, RZ ;  /* 0x05000000020e7989 */ /* 0x000e6400000e00ff */
[----:B-1----:R-:W-:-:S05]  /*127e0*/  SEL R3, R14, RZ, P4 ;  /* 0x000000ff0e037207 */ /* 0x002fca0002000000 */
[----:B------:R-:W-:-:S05]  /*127f0*/  IMAD.IADD R3, R2, 0x1, R3 ;  /* 0x0000000102037824 */ /* 0x000fca00078e0203 */
[----:B------:R-:W0:Y:S02]  /*12800*/  SHFL.UP PT, R14, R3, 0x10, RZ ;  /* 0x06000000030e7989 */ /* 0x000e2400000e00ff */
[----:B0-----:R-:W-:-:S05]  /*12810*/  SEL R6, R14, RZ, P5 ;  /* 0x000000ff0e067207 */ /* 0x001fca0002800000 */
[----:B------:R-:W-:-:S05]  /*12820*/  IMAD.IADD R6, R3, 0x1, R6 ;  /* 0x0000000103067824 */ /* 0x000fca00078e0206 */
[----:B------:R0:W1:Y:S02]  /*12830*/  SHFL.IDX PT, R14, R6, 0x1f, 0x1f ;  /* 0x03e01f00060e7f89 */ /* 0x00006400000e0000 */
.L_x_408:
[----:B------:R-:W-:Y:S02]  /*12840*/  ULDC UR4, c[0x0][0xc38] ;  /* 0x00030e0000047ab9 */ /* 0x000fe40000000800 */
[----:B------:R-:W-:-:S04]  /*12850*/  IMAD.U32 R7, RZ, RZ, UR4 ;  /* 0x00000004ff077e24 */ /* 0x000fc8000f8e00ff */
[----:B-1----:R-:W-:-:S05]  /*12860*/  IMAD R3, R14, R7, RZ ;  /* 0x000000070e037224 */ /* 0x002fca00078e02ff */
[----:B------:R-:W-:-:S04]  /*12870*/  IADD3 R8, R3, R8, RZ ;  /* 0x0000000803087210 */ /* 0x000fc80007ffe0ff */
[----:B------:R-:W-:-:S13]  /*12880*/  ISETP.GT.AND P6, PT, R8, R5, PT ;  /* 0x000000050800720c */ /* 0x000fda0003fc4270 */
[----:B------:R-:W-:Y:S05]  /*12890*/  @!P6 BRA `(.L_x_298) ;  /* 0xfffffffc0064e947 */ /* 0x000fea000383ffff */
.L_x_293:
[----:B------:R-:W-:Y:S01]  /*128a0*/  IMAD.IADD R8, R8, 0x1, -R3 ;  /* 0x0000000108087824 */ /* 0x000fe200078e0a03 */
[----:B------:R-:W-:-:S03]  /*128b0*/  UMOV UR4, 0xffffffff ;  /* 0xffffffff00047882 */ /* 0x000fc60000000000 */
[----:B------:R-:W-:-:S05]  /*128c0*/  IMAD R0, R6, R7, R8 ;  /* 0x0000000706007224 */ /* 0x000fca00078e0208 */
[----:B------:R-:W-:Y:S01]  /*128d0*/  ISETP.GT.AND P6, PT, R0, R5, PT ;  /* 0x000000050000720c */ /* 0x000fe20003fc4270 */
[----:B------:R-:W-:-:S12]  /*128e0*/  BRA.DIV UR4, `(.L_x_299) ;  /* 0x0000003a04fc7947 */ /* 0x000fd8000b800000 */
[----:B------:R-:W-:-:S04]  /*128f0*/  VOTE.ANY R2, PT, !P6 ;  /* 0x0000000000027806 */ /* 0x000fc800070e0100 */
[----:B------:R-:W1:Y:S02]  /*12900*/  POPC R0, R2 ;  /* 0x0000000200007309 */ /* 0x000e640000000000 */
[----:B-1----:R1:W2:Y:S02]  /*12910*/  SHFL.IDX PT, R4, R4, R0, 0x1f ;  /* 0x00001f0004047589 */ /* 0x0022a400000e0000 */
.L_x_412:
[----:B------:R-:W-:Y:S01]  /*12920*/  ISETP.NE.AND P0, PT, R2, RZ, PT ;  /* 0x000000ff0200720c */ /* 0x000fe20003f05270 */
[----:B------:R-:W-:-:S12]  /*12930*/  IMAD.MOV.U32 R14, RZ, RZ, RZ ;  /* 0x000000ffff0e7224 */ /* 0x000fd800078e00ff */
[----:B------:R-:W-:Y:S05]  /*12940*/  @!P0 BRA `(.L_x_300) ;  /* 0x0000000000108947 */ /* 0x000fea0003800000 */
[----:B------:R-:W-:Y:S01]  /*12950*/  UMOV UR4, 0xffffffff ;  /* 0xffffffff00047882 */ /* 0x000fe20000000000 */
[----:B------:R-:W-:Y:S02]  /*12960*/  VIADD R12, R0, 0xffffffff ;  /* 0xffffffff000c7836 */ /* 0x000fe40000000000 */
[----:B------:R-:W-:Y:S05]  /*12970*/  BRA.DIV UR4, `(.L_x_301) ;  /* 0x0000003e04207947 */ /* 0x000fea000b800000 */
[----:B------:R3:W4:Y:S02]  /*12980*/  SHFL.IDX PT, R14, R6, R12, 0x1f ;  /* 0x00001f0c060e7589 */ /* 0x00072400000e0000 */
.L_x_300:
[----:B0-23--:R-:W-:Y:S01]  /*12990*/  IABS R6, R4 ;  /* 0x0000000400067213 */ /* 0x00dfe20000000000 */
[----:B----4-:R-:W-:Y:S02]  /*129a0*/  IMAD R16, R14, R7, R8 ;  /* 0x000000070e107224 */ /* 0x010fe400078e0208 */
[----:B------:R-:W-:Y:S01]  /*129b0*/  IMAD.IADD R19, R0, 0x1, R19 ;  /* 0x0000000100137824 */ /* 0x000fe200078e0213 */
[----:B------:R-:W0:Y:S08]  /*129c0*/  I2F.RP R9, R6 ;  /* 0x0000000600097306 */ /* 0x000e300000209400 */
[----:B0-----:R-:W0:Y:S02]  /*129d0*/  MUFU.RCP R9, R9 ;  /* 0x0000000900097308 */ /* 0x001e240000001000 */
[----:B0-----:R-:W-:-:S06]  /*129e0*/  VIADD R2, R9, 0xffffffe ;  /* 0x0ffffffe09027836 */ /* 0x001fcc0000000000 */
[----:B------:R0:W2:Y:S02]  /*129f0*/  F2I.FTZ.U32.TRUNC.NTZ R3, R2 ;  /* 0x0000000200037305 */ /* 0x0000a4000021f000 */
[----:B0-----:R-:W-:Y:S02]  /*12a00*/  IMAD.MOV.U32 R2, RZ, RZ, RZ ;  /* 0x000000ffff027224 */ /* 0x001fe400078e00ff */
[----:B--2---:R-:W-:-:S04]  /*12a10*/  IMAD.MOV R7, RZ, RZ, -R3 ;  /* 0x000000ffff077224 */ /* 0x004fc800078e0a03 */
[----:B------:R-:W-:-:S04]  /*12a20*/  IMAD R7, R7, R6, RZ ;  /* 0x0000000607077224 */ /* 0x000fc800078e02ff */
[----:B------:R-:W-:-:S04]  /*12a30*/  IMAD.HI.U32 R3, R3, R7, R2 ;  /* 0x0000000703037227 */ /* 0x000fc800078e0002 */
[----:B------:R-:W-:Y:S01]  /*12a40*/  IMAD.IADD R7, R5, 0x1, -R16 ;  /* 0x0000000105077824 */ /* 0x000fe200078e0a10 */
[----:B------:R-:W-:-:S04]  /*12a50*/  IABS R5, R4 ;  /* 0x0000000400057213 */ /* 0x000fc80000000000 */
[----:B------:R-:W-:Y:S02]  /*12a60*/  IABS R2, R7 ;  /* 0x0000000700027213 */ /* 0x000fe40000000000 */
[----:B------:R-:W-:-:S03]  /*12a70*/  IADD3 R5, RZ, -R5, RZ ;  /* 0x80000005ff057210 */ /* 0x000fc60007ffe0ff */
[----:B------:R-:W-:-:S04]  /*12a80*/  IMAD.HI.U32 R3, R3, R2, RZ ;  /* 0x0000000203037227 */ /* 0x000fc800078e00ff */
[----:B------:R-:W-:Y:S01]  /*12a90*/  IMAD R5, R3, R5, R2 ;  /* 0x0000000503057224 */ /* 0x000fe200078e0202 */
[----:B------:R-:W-:-:S04]  /*12aa0*/  LOP3.LUT R2, R7, R4, RZ, 0x3c, !PT ;  /* 0x0000000407027212 */ /* 0x000fc800078e3cff */
[----:B------:R-:W-:Y:S02]  /*12ab0*/  ISETP.GT.U32.AND P1, PT, R6, R5, PT ;  /* 0x000000050600720c */ /* 0x000fe40003f24070 */
[----:B------:R-:W-:-:S11]  /*12ac0*/  ISETP.GE.AND P2, PT, R2, RZ, PT ;  /* 0x000000ff0200720c */ /* 0x000fd60003f46270 */
[----:B------:R-:W-:Y:S02]  /*12ad0*/  @!P1 IMAD.IADD R5, R5, 0x1, -R6 ;  /* 0x0000000105059824 */ /* 0x000fe400078e0a06 */
[----:B------:R-:W-:Y:S01]  /*12ae0*/  @!P1 VIADD R3, R3, 0x1 ;  /* 0x0000000103039836 */ /* 0x000fe20000000000 */
[----:B------:R-:W-:Y:S02]  /*12af0*/  ISETP.NE.AND P1, PT, R4, RZ, PT ;  /* 0x000000ff0400720c */ /* 0x000fe40003f25270 */
[----:B------:R-:W-:-:S13]  /*12b00*/  ISETP.GE.U32.AND P0, PT, R5, R6, PT ;  /* 0x000000060500720c */ /* 0x000fda0003f06070 */
[----:B------:R-:W-:-:S04]  /*12b10*/  @P0 VIADD R3, R3, 0x1 ;  /* 0x0000000103030836 */ /* 0x000fc80000000000 */
[----:B------:R-:W-:Y:S01]  /*12b20*/  @!P2 IMAD.MOV R3, RZ, RZ, -R3 ;  /* 0x000000ffff03a224 */ /* 0x000fe200078e0a03 */
[----:B------:R-:W-:-:S04]  /*12b30*/  @!P1 LOP3.LUT R3, RZ, R4, RZ, 0x33, !PT ;  /* 0x00000004ff039212 */ /* 0x000fc800078e33ff */
[----:B------:R-:W-:Y:S01]  /*12b40*/  MOV R18, R3 ;  /* 0x0000000300127202 */ /* 0x000fe20000000f00 */
[----:B------:R-:W-:-:S04]  /*12b50*/  IMAD.MOV R17, RZ, RZ, -R3 ;  /* 0x000000ffff117224 */ /* 0x000fc800078e0a03 */
[----:B------:R-:W-:Y:S01]  /*12b60*/  IMAD R17, R4, R17, R7 ;  /* 0x0000001104117224 */ /* 0x000fe200078e0207 */
[----:B------:R-:W-:Y:S06]  /*12b70*/  BRA `(.L_x_302) ;  /* 0x00000000001c7947 */ /* 0x000fec0003800000 */
.L_x_294:
[----:B------:R-:W-:Y:S01]  /*12b80*/  UMOV UR4, URZ ;  /* 0x0000003f00047c82 */ /* 0x000fe20008000000 */
[----:B------:R-:W-:Y:S01]  /*12b90*/  UMOV UR5, URZ ;  /* 0x0000003f00057c82 */ /* 0x000fe20008000000 */
[----:B------:R-:W-:Y:S01]  /*12ba0*/  ULDC UR6, c[0x0][0xc3c] ;  /* 0x00030f0000067ab9 */ /* 0x000fe20000000800 */
[----:B------:R-:W-:Y:S02]  /*12bb0*/  IMAD.MOV.U32 R16, RZ, RZ, R5 ;  /* 0x000000ffff107224 */ /* 0x000fe400078e0005 */
[----:B------:R-:W-:Y:S02]  /*12bc0*/  IMAD.U32 R17, RZ, RZ, UR4 ;  /* 0x00000004ff117e24 */ /* 0x000fe4000f8e00ff */
[----:B------:R-:W-:Y:S02]  /*12bd0*/  IMAD.U32 R18, RZ, RZ, UR5 ;  /* 0x00000005ff127e24 */ /* 0x000fe4000f8e00ff */
[----:B------:R-:W-:-:S07]  /*12be0*/  IMAD.U32 R19, RZ, RZ, UR6 ;  /* 0x00000006ff137e24 */ /* 0x000fce000f8e00ff */
.L_x_302:
[----:B-1----:R-:W1:Y:S01]  /*12bf0*/  S2R R0, SR_TID.X ;  /* 0x0000000000007919 */ /* 0x002e620000002100 */
[----:B------:R-:W-:Y:S05]  /*12c00*/  WARPSYNC.ALL ;  /* 0x0000000000007948 */ /* 0x000fea0003800000 */
[----:B------:R-:W-:Y:S01]  /*12c10*/  BAR.SYNC.DEFER_BLOCKING 0x4, 0x180 ;  /* 0x0106000000007b1d */ /* 0x000fe20000010000 */
[----:B-1----:R-:W-:-:S04]  /*12c20*/  LOP3.LUT R0, R0, 0x1f, RZ, 0xc0, !PT ;  /* 0x0000001f00007812 */ /* 0x002fc800078ec0ff */
[----:B------:R-:W-:-:S13]  /*12c30*/  ISETP.NE.AND P0, PT, R0, RZ, PT ;  /* 0x000000ff0000720c */ /* 0x000fda0003f05270 */
[----:B------:R-:W1:Y:S01]  /*12c40*/  @!P0 S2R R3, SR_CgaCtaId ;  /* 0x0000000000038919 */ /* 0x000e620000008800 */
[----:B------:R-:W-:-:S04]  /*12c50*/  @!P0 MOV R0, 0x400 ;  /* 0x0000040000008802 */ /* 0x000fc80000000f00 */
[----:B-1----:R-:W-:-:S05]  /*12c60*/  @!P0 LEA R22, R3, R0, 0x18 ;  /* 0x0000000003168211 */ /* 0x002fca00078ec0ff */
[----:B------:R1:W-:Y:S01]  /*12c70*/  @!P0 STS.128 [R22+0x388d0], R16 ;  /* 0x0388d01016008388 */ /* 0x0003e20000000c00 */
[----:B------:R-:W-:Y:S06]  /*12c80*/  BAR.ARV 0x5, 0x180 ;  /* 0x0146000000007b1d */ /* 0x000fec0000002000 */
.L_x_291:
[----:B------:R-:W-:Y:S02]  /*12c90*/  ULDC UR4, c[0x0][0xc3c] ;  /* 0x00030f0000047ab9 */ /* 0x000fe40000000800 */
[----:B---3--:R-:W-:-:S13]  /*12ca0*/  ISETP.GE.AND P0, PT, R19, UR4, PT ;  /* 0x0000000413007c0c */ /* 0x008fda000bf06270 */
[----:B------:R-:W-:Y:S05]  /*12cb0*/  @!P0 BRA `(.L_x_303) ;  /* 0xffffffb800588947 */ /* 0x000fea000383ffff */
[----:B------:R-:W-:Y:S05]  /*12cc0*/  BSYNC B8 ;  /* 0x0000000000087941 */ /* 0x000fea0003800000 */
.L_x_238:
[----:B0-----:R-:W3:Y:S01]  /*12cd0*/  LDL.LU R0, [R1+0x1c] ;  /* 0x00001c0001007983 */ /* 0x001ee20000300800 */
[----:B------:R-:W-:Y:S01]  /*12ce0*/  BSSY B0, `(.L_x_304) ;  /* 0x000000b000007945 */ /* 0x000fe20003800000 */
[----:B------:R-:W0:Y:S01]  /*12cf0*/  S2R R5, SR_CgaCtaId ;  /* 0x0000000000057919 */ /* 0x000e220000008800 */
[----:B---3--:R-:W-:-:S05]  /*12d00*/  VIADD R0, R0, 0x1 ;  /* 0x0000000100007836 */ /* 0x008fca0000000000 */
[----:B------:R-:W-:-:S04]  /*12d10*/  LEA.HI R2, R0, R0, RZ, 0x1 ;  /* 0x0000000000027211 */ /* 0x000fc800078f08ff */
[----:B------:R-:W-:Y:S02]  /*12d20*/  LOP3.LUT R3, R2, 0xfffffffe, RZ, 0xc0, !PT ;  /* 0xfffffffe02037812 */ /* 0x000fe400078ec0ff */
[----:B------:R-:W-:-:S03]  /*12d30*/  MOV R2, 0x400 ;  /* 0x0000040000027802 */ /* 0x000fc60000000f00 */
[----:B------:R-:W-:Y:S01]  /*12d40*/  IMAD.IADD R0, R0, 0x1, -R3 ;  /* 0x0000000100007824 */ /* 0x000fe200078e0a03 */
[----:B0-----:R-:W-:-:S04]  /*12d50*/  LEA R4, R5, R2, 0x18 ;  /* 0x0000000205047211 */ /* 0x001fc800078ec0ff */
[----:B------:R-:W-:-:S04]  /*12d60*/  SHF.L.U32 R0, R0, 0x1f, RZ ;  /* 0x0000001f00007819 */ /* 0x000fc800000006ff */
[----:B------:R-:W0:Y:S02]  /*12d70*/  SYNCS.PHASECHK.TRANS64.TRYWAIT P0, [R4+URZ+0x38820], R0 ;  /* 0x03882000040075a7 */ /* 0x000e24000800017f */
[----:B0-----:R-:W-:Y:S05]  /*12d80*/  @!P0 BRA `(.L_x_305) ;  /* 0x0000003800408947 */ /* 0x001fea0003800000 */
.L_x_415:
[----:B------:R-:W-:Y:S05]  /*12d90*/  BSYNC B0 ;  /* 0x0000000000007941 */ /* 0x000fea0003800000 */
.L_x_304:
[----:B------:R-:W-:-:S03]  /*12da0*/  UMOV UR4, 0xffffffff ;  /* 0xffffffff00047882 */ /* 0x000fc60000000000 */
[----:B------:R-:W-:Y:S05]  /*12db0*/  BRA.DIV UR4, `(.L_x_306) ;  /* 0x0000003a04487947 */ /* 0x000fea000b800000 */
[----:B0-----:R-:W0:Y:S02]  /*12dc0*/  S2R R0, SR_TID.X ;  /* 0x0000000000007919 */ /* 0x001e240000002100 */
[----:B0-----:R-:W-:-:S04]  /*12dd0*/  SHF.R.U32.HI R0, RZ, 0x5, R0 ;  /* 0x00000005ff007819 */ /* 0x001fc80000011600 */
[----:B------:R-:W-:-:S05]  /*12de0*/  LOP3.LUT R0, R0, 0x3, RZ, 0xc0, !PT ;  /* 0x0000000300007812 */ /* 0x000fca00078ec0ff */
[----:B------:R0:W3:Y:S02]  /*12df0*/  SHFL.IDX PT, R14, R0, RZ, 0x1f ;  /* 0x00001fff000e7589 */ /* 0x0000e400000e0000 */
.L_x_418:
[----:B---3--:R-:W-:Y:S01]  /*12e00*/  ISETP.NE.AND P0, PT, R14, RZ, PT ;  /* 0x000000ff0e00720c */ /* 0x008fe20003f05270 */
[----:B------:R-:W-:-:S12]  /*12e10*/  BSSY B0, `(.L_x_307) ;  /* 0x0000026000007945 */ /* 0x000fd80003800000 */
[----:B------:R-:W-:Y:S05]  /*12e20*/  @P0 BRA `(.L_x_308) ;  /* 0x0000000000900947 */ /* 0x000fea0003800000 */
[----:B------:R-:W-:-:S03]  /*12e30*/  UMOV UR4, 0xffffffff ;  /* 0xffffffff00047882 */ /* 0x000fc60000000000 */
[----:B------:R-:W-:Y:S05]  /*12e40*/  BRA.DIV UR4, `(.L_x_309) ;  /* 0x0000003a04587947 */ /* 0x000fea000b800000 */
[----:B------:R-:W-:-:S13]  /*12e50*/  ELECT P6, URZ, PT ;  /* 0x00000000003f782f */ /* 0x000fda00038c0000 */
.L_x_421:
[----:B------:R-:W-:Y:S05]  /*12e60*/  @!P6 BRA `(.L_x_308) ;  /* 0x000000000080e947 */ /* 0x000fea0003800000 */
[----:B0-----:R-:W3:Y:S02]  /*12e70*/  LDL R0, [R1+0x24] ;  /* 0x0000240001007983 */ /* 0x001ee40000100800 */
[----:B---3--:R-:W-:-:S13]  /*12e80*/  R2UR UR4, R0 ;  /* 0x00000000000472ca */ /* 0x008fda00000e0000 */
[----:B------:R-:W-:-:S06]  /*12e90*/  ULOP3.LUT UR4, UR4, 0x2, URZ, 0xfc, !UPT ;  /* 0x0000000204047892 */ /* 0x000fcc000f8efc3f */
[----:B------:R-:W-:-:S04]  /*12ea0*/  MOV R0, UR4 ;  /* 0x0000000400007c02 */ /* 0x000fc80008000f00 */
[----:B------:R-:W-:-:S13]  /*12eb0*/  ISETP.NE.AND P0, PT, R0, 0x3, PT ;  /* 0x000000030000780c */ /* 0x000fda0003f05270 */
[----:B------:R-:W-:Y:S05]  /*12ec0*/  @!P0 BRA `(.L_x_310) ;  /* 0x0000000000048947 */ /* 0x000fea0003800000 */
[----:B------:R-:W-:Y:S01]  /*12ed0*/  BPT.TRAP 0x1 ;  /* 0x000000040000795c */ /* 0x000fe20000300000 */
.L_x_310:
[C---:B------:R-:W-:Y:S01]  /*12ee0*/  IMAD R5, R27.reuse, 0x8, R4 ;  /* 0x000000081b057824 */ /* 0x040fe200078e0204 */
[----:B------:R-:W-:Y:S01]  /*12ef0*/  SHF.L.U32 R0, R28, 0x1f, RZ ;  /* 0x0000001f1c007819 */ /* 0x000fe200000006ff */
[----:B------:R-:W-:-:S03]  /*12f00*/  VIADD R27, R27, 0x1 ;  /* 0x000000011b1b7836 */ /* 0x000fc60000000000 */
[----:B------:R-:W0:Y:S02]  /*12f10*/  SYNCS.PHASECHK.TRANS64.TRYWAIT P1, [R5+URZ+0x38840], R0 ;  /* 0x03884000050075a7 */ /* 0x000e24000802017f */
[----:B------:R-:W-:-:S04]  /*12f20*/  ISETP.NE.AND P2, PT, R27, 0x2, PT ;  /* 0x000000021b00780c */ /* 0x000fc80003f45270 */
[----:B------:R-:W-:Y:S01]  /*12f30*/  SEL R3, RZ, 0x1, P2 ;  /* 0x00000001ff037807 */ /* 0x000fe20001000000 */
[----:B0-----:R-:W-:Y:S08]  /*12f40*/  @!P1 BRA `(.L_x_311) ;  /* 0x0000003800389947 */ /* 0x001ff00003800000 */
.L_x_422:
[----:B------:R-:W-:Y:S02]  /*12f50*/  SEL R27, R27, RZ, P2 ;  /* 0x000000ff1b1b7207 */ /* 0x000fe40001000000 */
[----:B------:R-:W-:Y:S01]  /*12f60*/  LOP3.LUT R2, R28, R3, RZ, 0x3c, !PT ;  /* 0x000000031c027212 */ /* 0x000fe200078e3cff */
[----:B------:R-:W-:Y:S06]  /*12f70*/  @!P0 BRA `(.L_x_312) ;  /* 0x0000000000048947 */ /* 0x000fec0003800000 */
[----:B------:R-:W-:Y:S01]  /*12f80*/  BPT.TRAP 0x1 ;  /* 0x000000040000795c */ /* 0x000fe20000300000 */
.L_x_312:
[----:B------:R-:W-:Y:S01]  /*12f90*/  IMAD R27, R27, 0x8, R4 ;  /* 0x000000081b1b7824 */ /* 0x000fe200078e0204 */
[----:B------:R-:W-:-:S04]  /*12fa0*/  SHF.L.U32 R2, R2, 0x1f, RZ ;  /* 0x0000001f02027819 */ /* 0x000fc800000006ff */
[----:B------:R-:W3:Y:S02]  /*12fb0*/  SYNCS.PHASECHK.TRANS64.TRYWAIT P1, [R27+URZ+0x38840], R2 ;  /* 0x038840021b0075a7 */ /* 0x000ee4000802017f */
[----:B---3--:R-:W-:Y:S05]  /*12fc0*/  @!P1 BRA `(.L_x_313) ;  /* 0x00000038002c9947 */ /* 0x008fea0003800000 */
.L_x_423:
[----:B------:R-:W-:Y:S05]  /*12fd0*/  @!P0 BRA `(.L_x_314) ;  /* 0x0000000000048947 */ /* 0x000fea0003800000 */
[----:B------:R-:W-:Y:S01]  /*12fe0*/  BPT.TRAP 0x1 ;  /* 0x000000040000795c */ /* 0x000fe20000300000 */
.L_x_314:
[----:B------:R-:W4:Y:S02]  /*12ff0*/  SYNCS.PHASECHK.TRANS64.TRYWAIT P1, [R5+URZ+0x38860], R0 ;  /* 0x03886000050075a7 */ /* 0x000f24000802017f */
[----:B----4-:R-:W-:Y:S05]  /*13000*/  @!P1 BRA `(.L_x_315) ;  /* 0x0000003800309947 */ /* 0x010fea0003800000 */
.L_x_424:
[----:B------:R-:W-:Y:S05]  /*13010*/  @!P0 BRA `(.L_x_316) ;  /* 0x0000000000048947 */ /* 0x000fea0003800000 */
[----:B------:R-:W-:Y:S01]  /*13020*/  BPT.TRAP 0x1 ;  /* 0x000000040000795c */ /* 0x000fe20000300000 */
.L_x_316:
[----:B------:R0:W0:Y:S02]  /*13030*/  SYNCS.PHASECHK.TRANS64.TRYWAIT P0, [R27+URZ+0x38860], R2 ;  /* 0x038860021b0075a7 */ /* 0x000024000800017f */
[----:B0-----:R-:W-:Y:S05]  /*13040*/  @!P0 NANOSLEEP.SYNCS 0x989680 ;  /* 0x009896800000895d */ /* 0x001fea0003900000 */
[----:B------:R-:W0:Y:S02]  /*13050*/  @!P0 SYNCS.PHASECHK.TRANS64 P0, [R27+URZ+0x38860], R2 ;  /* 0x038860021b0085a7 */ /* 0x000e24000800007f */
[----:B0-----:R-:W-:Y:S05]  /*13060*/  @!P0 BRA `(.L_x_316) ;  /* 0xfffffffc00f08947 */ /* 0x001fea000383ffff */
.L_x_308:
[----:B------:R-:W-:Y:S05]  /*13070*/  BSYNC B0 ;  /* 0x0000000000007941 */ /* 0x000fea0003800000 */
.L_x_307:
[----:B------:R-:W-:Y:S05]  /*13080*/  EXIT ;  /* 0x000000000000794d */ /* 0x000fea0003800000 */
.L_x_186:
[----:B0-----:R-:W-:-:S04]  /*13090*/  IMAD.U32 R3, RZ, RZ, UR40 ;  /* 0x00000028ff037e24 */ /* 0x001fc8000f8e00ff */
[----:B------:R0:W1:Y:S03]  /*130a0*/  SYNCS.PHASECHK.TRANS64.TRYWAIT P1, [R3+URZ+0x38800], R0 ;  /* 0x03880000030075a7 */ /* 0x000066000802017f */
[----:B-1----:R-:W-:Y:S05]  /*130b0*/  @!P1 NANOSLEEP.SYNCS 0x989680 ;  /* 0x009896800000995d */ /* 0x002fea0003900000 */
[----:B------:R-:W1:Y:S02]  /*130c0*/  @!P1 SYNCS.PHASECHK.TRANS64 P1, [R3+URZ+0x38800], R0 ;  /* 0x03880000030095a7 */ /* 0x000e64000802007f */
[----:B-1----:R-:W-:Y:S05]  /*130d0*/  @!P1 BRA `(.L_x_186) ;  /* 0xfffffffc00ec9947 */ /* 0x002fea000383ffff */
[----:B------:R-:W-:Y:S05]  /*130e0*/  BRA `(.L_x_317) ;  /* 0xfffffee400e87947 */ /* 0x000fea000383ffff */
.L_x_190:
[----:B-1----:R1:W2:Y:S02]  /*130f0*/  SYNCS.PHASECHK.TRANS64.TRYWAIT P1, [R0+URZ+0x38830], R3 ;  /* 0x03883003000075a7 */ /* 0x0022a4000802017f */
[----:B--2---:R-:W-:Y:S05]  /*13100*/  @!P1 NANOSLEEP.SYNCS 0x989680 ;  /* 0x009896800000995d */ /* 0x004fea0003900000 */
[----:B------:R-:W2:Y:S02]  /*13110*/  @!P1 SYNCS.PHASECHK.TRANS64 P1, [R0+URZ+0x38830], R3 ;  /* 0x03883003000095a7 */ /* 0x000ea4000802007f */
[----:B--2---:R-:W-:Y:S05]  /*13120*/  @!P1 BRA `(.L_x_190) ;  /* 0xfffffffc00f09947 */ /* 0x004fea000383ffff */
[----:B------:R-:W-:Y:S05]  /*13130*/  BRA `(.L_x_189) ;  /* 0xfffffee8000c7947 */ /* 0x000fea000383ffff */
.L_x_196:
[----:B-1----:R-:W-:-:S04]  /*13140*/  IMAD.U32 R4, RZ, RZ, UR60 ;  /* 0x0000003cff047e24 */ /* 0x002fc8000f8e00ff */
[----:B------:R1:W2:Y:S03]  /*13150*/  SYNCS.PHASECHK.TRANS64.TRYWAIT P1, [R4+URZ+0x38830], R3 ;  /* 0x03883003040075a7 */ /* 0x0002a6000802017f */
[----:B--2---:R-:W-:Y:S05]  /*13160*/  @!P1 NANOSLEEP.SYNCS 0x989680 ;  /* 0x009896800000995d */ /* 0x004fea0003900000 */
[----:B------:R-:W2:Y:S02]  /*13170*/  @!P1 SYNCS.PHASECHK.TRANS64 P1, [R4+URZ+0x38830], R3 ;  /* 0x03883003040095a7 */ /* 0x000ea4000802007f */
[----:B--2---:R-:W-:Y:S05]  /*13180*/  @!P1 BRA `(.L_x_196) ;  /* 0xfffffffc00ec9947 */ /* 0x004fea000383ffff */
[----:B------:R-:W-:Y:S05]  /*13190*/  BRA `(.L_x_195) ;  /* 0xffffff28009c7947 */ /* 0x000fea000383ffff */
.L_x_200:
[----:B---3--:R-:W-:-:S04]  /*131a0*/  IMAD.U32 R2, RZ, RZ, UR4 ;  /* 0x00000004ff027e24 */ /* 0x008fc8000f8e00ff */
[----:B------:R3:W4:Y:S03]  /*131b0*/  SYNCS.PHASECHK.TRANS64.TRYWAIT P1, [R2+URZ+0x38850], R0 ;  /* 0x03885000020075a7 */ /* 0x000726000802017f */
[----:B----4-:R-:W-:Y:S05]  /*131c0*/  @!P1 NANOSLEEP.SYNCS 0x989680 ;  /* 0x009896800000995d */ /* 0x010fea0003900000 */
[----:B------:R-:W4:Y:S02]  /*131d0*/  @!P1 SYNCS.PHASECHK.TRANS64 P1, [R2+URZ+0x38850], R0 ;  /* 0x03885000020095a7 */ /* 0x000f24000802007f */
[----:B----4-:R-:W-:Y:S05]  /*131e0*/  @!P1 BRA `(.L_x_200) ;  /* 0xfffffffc00ec9947 */ /* 0x010fea000383ffff */
[----:B------:R-:W-:Y:S05]  /*131f0*/  BRA `(.L_x_199) ;  /* 0xffffff5000e87947 */ /* 0x000fea000383ffff */
.L_x_207:
[----:B-1----:R-:W-:-:S04]  /*13200*/  MOV R7, UR7 ;  /* 0x0000000700077c02 */ /* 0x002fc80008000f00 */
[----:B------:R1:W2:Y:S03]  /*13210*/  SYNCS.PHASECHK.TRANS64.TRYWAIT P1, [R7+URZ+0x38850], R0 ;  /* 0x03885000070075a7 */ /* 0x0002a6000802017f */
[----:B--2---:R-:W-:Y:S05]  /*13220*/  @!P1 NANOSLEEP.SYNCS 0x989680 ;  /* 0x009896800000995d */ /* 0x004fea0003900000 */
[----:B------:R-:W2:Y:S02]  /*13230*/  @!P1 SYNCS.PHASECHK.TRANS64 P1, [R7+URZ+0x38850], R0 ;  /* 0x03885000070095a7 */ /* 0x000ea4000802007f */
[----:B--2---:R-:W-:Y:S05]  /*13240*/  @!P1 BRA `(.L_x_207) ;  /* 0xfffffffc00ec9947 */ /* 0x004fea000383ffff */
[----:B------:R-:W-:Y:S05]  /*13250*/  BRA `(.L_x_206) ;  /* 0xffffff6c00047947 */ /* 0x000fea000383ffff */
.L_x_250:
[----:B------:R-:W-:Y:S01]  /*13260*/  SHF.R.U32.HI R8, RZ, 0x5, R21 ;  /* 0x00000005ff087819 */ /* 0x000fe20000011615 */
[----:B------:R-:W-:Y:S01]  /*13270*/  BSSY B0, `(.L_x_318) ;  /* 0x0000009000007945 */ /* 0x000fe20003800000 */
[----:B------:R-:W-:Y:S02]  /*13280*/  IMAD.MOV.U32 R12, RZ, RZ, RZ ;  /* 0x000000ffff0c7224 */ /* 0x000fe400078e00ff */
[----:B------:R-:W-:Y:S01]  /*13290*/  LOP3.LUT R8, R8, 0x3, RZ, 0xc0, !PT ;  /* 0x0000000308087812 */ /* 0x000fe200078ec0ff */
[----:B------:R-:W-:Y:S02]  /*132a0*/  IMAD.MOV.U32 R11, RZ, RZ, 0x1f ;  /* 0x0000001fff0b7424 */ /* 0x000fe400078e00ff */
[----:B------:R-:W-:Y:S02]  /*132b0*/  IMAD.MOV.U32 R15, RZ, RZ, -0x1 ;  /* 0xffffffffff0f7424 */ /* 0x000fe400078e00ff */
[----:B------:R-:W-:-:S07]  /*132c0*/  IMAD.MOV.U32 R13, RZ, RZ, R8 ;  /* 0x000000ffff0d7224 */ /* 0x000fce00078e0008 */
[----:B-----5:R-:W-:Y:S05]  /*132d0*/  WARPSYNC.COLLECTIVE R15, `(.L_x_319) ;  /* 0x000000000f087348 */ /* 0x020fea0003c00000 */
[----:B------:R0:W1:Y:S02]  /*132e0*/  SHFL.IDX P6, R14, R13, R12, R11 ;  /* 0x0000000c0d0e7389 */ /* 0x00006400000c000b */
[----:B01---5:R-:W-:Y:S01]  /*132f0*/  ENDCOLLECTIVE ;  /* 0x000000000000791b */ /* 0x023fe20003800000 */
.L_x_319:
[----:B------:R-:W-:Y:S05]  /*13300*/  BSYNC B0 ;  /* 0x0000000000007941 */ /* 0x000fea0003800000 */
.L_x_318:
[----:B------:R-:W-:Y:S05]  /*13310*/  BRA `(.L_x_320) ;  /* 0xffffffc0000c7947 */ /* 0x000fea000383ffff */
.L_x_253:
[----:B0-----:R0:W1:Y:S02]  /*13320*/  SYNCS.PHASECHK.TRANS64.TRYWAIT P0, [R5+URZ+0x38840], R2 ;  /* 0x03884002050075a7 */ /* 0x001064000800017f */
[----:B-1----:R-:W-:Y:S05]  /*13330*/  @!P0 NANOSLEEP.SYNCS 0x989680 ;  /* 0x009896800000895d */ /* 0x002fea0003900000 */
[----:B------:R-:W1:Y:S02]  /*13340*/  @!P0 SYNCS.PHASECHK.TRANS64 P0, [R5+URZ+0x38840], R2 ;  /* 0x03884002050085a7 */ /* 0x000e64000800007f */
[----:B-1----:R-:W-:Y:S05]  /*13350*/  @!P0 BRA `(.L_x_253) ;  /* 0xfffffffc00f08947 */ /* 0x002fea000383ffff */
[----:B------:R-:W-:Y:S05]  /*13360*/  BRA `(.L_x_321) ;  /* 0xffffffc000807947 */ /* 0x000fea000383ffff */
.L_x_254:
[----:B------:R-:W-:Y:S01]  /*13370*/  BSSY B0, `(.L_x_322) ;  /* 0x0000008000007945 */ /* 0x000fe20003800000 */
[----:B------:R-:W-:Y:S01]  /*13380*/  IMAD.MOV.U32 R13, RZ, RZ, R6 ;  /* 0x000000ffff0d7224 */ /* 0x000fe200078e0006 */
[----:B------:R-:W-:Y:S01]  /*13390*/  MOV R11, 0x181f ;  /* 0x0000181f000b7802 */ /* 0x000fe20000000f00 */
[----:B------:R-:W-:Y:S02]  /*133a0*/  IMAD.MOV.U32 R12, RZ, RZ, RZ ;  /* 0x000000ffff0c7224 */ /* 0x000fe400078e00ff */
[----:B------:R-:W-:-:S07]  /*133b0*/  IMAD.MOV.U32 R15, RZ, RZ, -0x1 ;  /* 0xffffffffff0f7424 */ /* 0x000fce00078e00ff */
[----:B------:R-:W-:Y:S05]  /*133c0*/  WARPSYNC.COLLECTIVE R15, `(.L_x_323) ;  /* 0x000000000f087348 */ /* 0x000fea0003c00000 */
[----:B------:R0:W1:Y:S02]  /*133d0*/  SHFL.IDX P6, R14, R13, R12, R11 ;  /* 0x0000000c0d0e7389 */ /* 0x00006400000c000b */
[----:B01----:R-:W-:Y:S01]  /*133e0*/  ENDCOLLECTIVE ;  /* 0x000000000000791b */ /* 0x003fe20003800000 */
.L_x_323:
[----:B------:R-:W-:Y:S05]  /*133f0*/  BSYNC B0 ;  /* 0x0000000000007941 */ /* 0x000fea0003800000 */
.L_x_322:
[----:B------:R-:W-:Y:S01]  /*13400*/  IMAD.MOV.U32 R13, RZ, RZ, R0 ;  /* 0x000000ffff0d7224 */ /* 0x000fe200078e0000 */
[C---:B------:R-:W-:Y:S01]  /*13410*/  LOP3.LUT P5, RZ, R23.reuse, 0x10, RZ, 0xc0, !PT ;  /* 0x0000001017ff7812 */ /* 0x040fe200078ac0ff */
[----:B------:R-:W-:Y:S01]  /*13420*/  IMAD.MOV.U32 R12, RZ, RZ, RZ ;  /* 0x000000ffff0c7224 */ /* 0x000fe200078e00ff */
[C---:B------:R-:W-:Y:S01]  /*13430*/  LOP3.LUT P4, RZ, R23.reuse, 0x8, RZ, 0xc0, !PT ;  /* 0x0000000817ff7812 */ /* 0x040fe2000788c0ff */
[----:B------:R-:W-:Y:S01]  /*13440*/  IMAD.MOV.U32 R11, RZ, RZ, 0x181f ;  /* 0x0000181fff0b7424 */ /* 0x000fe200078e00ff */
[C---:B------:R-:W-:Y:S01]  /*13450*/  LOP3.LUT P3, RZ, R23.reuse, 0x4, RZ, 0xc0, !PT ;  /* 0x0000000417ff7812 */ /* 0x040fe2000786c0ff */
[----:B------:R-:W-:Y:S01]  /*13460*/  IMAD.MOV.U32 R15, RZ, RZ, -0x1 ;  /* 0xffffffffff0f7424 */ /* 0x000fe200078e00ff */
[----:B------:R-:W-:Y:S01]  /*13470*/  LOP3.LUT P2, RZ, R23, 0x2, RZ, 0xc0, !PT ;  /* 0x0000000217ff7812 */ /* 0x000fe2000784c0ff */
[----:B------:R-:W-:Y:S02]  /*13480*/  IMAD.MOV.U32 R2, RZ, RZ, R14 ;  /* 0x000000ffff027224 */ /* 0x000fe400078e000e */
[----:B------:R-:W-:-:S10]  /*13490*/  @P0 IMAD R9, R7, 0x2, R22 ;  /* 0x0000000207090824 */ /* 0x000fd400078e0216 */
[----:B------:R-:W-:Y:S05]  /*134a0*/  WARPSYNC.COLLECTIVE R15, `(.L_x_324) ;  /* 0x000000000f087348 */ /* 0x000fea0003c00000 */
[----:B------:R0:W1:Y:S02]  /*134b0*/  SHFL.IDX P6, R14, R13, R12, R11 ;  /* 0x0000000c0d0e7389 */ /* 0x00006400000c000b */
[----:B01----:R-:W-:Y:S01]  /*134c0*/  ENDCOLLECTIVE ;  /* 0x000000000000791b */ /* 0x003fe20003800000 */
.L_x_324:
[----:B------:R-:W-:Y:S02]  /*134d0*/  IMAD.MOV.U32 R13, RZ, RZ, R6 ;  /* 0x000000ffff0d7224 */ /* 0x000fe400078e0006 */
[----:B------:R-:W-:Y:S01]  /*134e0*/  IMAD.MOV.U32 R12, RZ, RZ, 0x1 ;  /* 0x00000001ff0c7424 */ /* 0x000fe200078e00ff */
[----:B------:R-:W-:-:S07]  /*134f0*/  MOV R3, R14 ;  /* 0x0000000e00037202 */ /* 0x000fce0000000f00 */
[----:B------:R-:W-:Y:S05]  /*13500*/  WARPSYNC.COLLECTIVE R15, `(.L_x_325) ;  /* 0x000000000f087348 */ /* 0x000fea0003c00000 */
[----:B------:R0:W1:Y:S02]  /*13510*/  SHFL.IDX P6, R14, R13, R12, R11 ;  /* 0x0000000c0d0e7389 */ /* 0x00006400000c000b */
[----:B01----:R-:W-:Y:S01]  /*13520*/  ENDCOLLECTIVE ;  /* 0x000000000000791b */ /* 0x003fe20003800000 */
.L_x_325:
[----:B------:R-:W-:-:S05]  /*13530*/  @P0 LEA R3, P1, R33, R3, 0x1 ;  /* 0x0000000321030211 */ /* 0x000fca00078208ff */
[----:B------:R-:W-:-:S05]  /*13540*/  @P0 IMAD.X R2, RZ, RZ, R2, P1 ;  /* 0x000000ffff020224 */ /* 0x000fca00008e0602 */
[----:B------:R-:W-:Y:S01]  /*13550*/  @P0 LOP3.LUT R3, R3, R2, RZ, 0x3c, !PT ;  /* 0x0000000203030212 */ /* 0x000fe200078e3cff */
[----:B------:R-:W-:-:S03]  /*13560*/  IMAD.MOV.U32 R13, RZ, RZ, R0 ;  /* 0x000000ffff0d7224 */ /* 0x000fc600078e0000 */
[----:B------:R-:W-:-:S04]  /*13570*/  @P0 LOP3.LUT R2, R3, R2, RZ, 0x3c, !PT ;  /* 0x0000000203020212 */ /* 0x000fc800078e3cff */
[----:B------:R-:W-:Y:S01]  /*13580*/  @P0 LOP3.LUT R3, R3, R2, RZ, 0x3c, !PT ;  /* 0x0000000203030212 */ /* 0x000fe200078e3cff */
[----:B------:R-:W-:-:S04]  /*13590*/  IMAD.MOV.U32 R8, RZ, RZ, R14 ;  /* 0x000000ffff087224 */ /* 0x000fc800078e000e */
[----:B------:R-:W-:Y:S01]  /*135a0*/  @!PT LDS RZ, [RZ] ;  /* 0x00000000fffff984 */ /* 0x000fe20000000800 */
[----:B------:R-:W-:Y:S01]  /*135b0*/  @!PT LDS RZ, [RZ] ;  /* 0x00000000fffff984 */ /* 0x000fe20000000800 */
[----:B------:R-:W-:Y:S01]  /*135c0*/  @!PT LDS RZ, [RZ] ;  /* 0x00000000fffff984 */ /* 0x000fe20000000800 */
[----:B------:R0:W-:Y:S03]  /*135d0*/  @P0 LDGSTS.E.BYPASS.LTC128B.128 [R9+0x24400], desc[UR36][R2.64], !P5 ;  /* 0x2440000002090fae */ /* 0x0001e6000e901d64 */
[----:B0-----:R-:W-:Y:S05]  /*135e0*/  WARPSYNC.COLLECTIVE R15, `(.L_x_326) ;  /* 0x000000000f087348 */ /* 0x001fea0003c00000 */
[----:B------:R1:W2:Y:S02]  /*135f0*/  SHFL.IDX P6, R14, R13, R12, R11 ;  /* 0x0000000c0d0e7389 */ /* 0x0002a400000c000b */
[----:B012---:R-:W-:Y:S01]  /*13600*/  ENDCOLLECTIVE ;  /* 0x000000000000791b */ /* 0x007fe20003800000 */
.L_x_326:
[----:B------:R-:W-:Y:S01]  /*13610*/  @!PT LDS RZ, [RZ] ;  /* 0x00000000fffff984 */ /* 0x000fe20000000800 */
[----:B------:R-:W-:Y:S01]  /*13620*/  @!PT LDS RZ, [RZ] ;  /* 0x00000000fffff984 */ /* 0x000fe20000000800 */
[----:B------:R-:W-:Y:S01]  /*13630*/  @!PT LDS RZ, [RZ] ;  /* 0x00000000fffff984 */ /* 0x000fe20000000800 */
[----:B------:R-:W-:Y:S04]  /*13640*/  @P0 LDGSTS.E.BYPASS.LTC128B.128 [R9+0x26c00], desc[UR36][R2.64+0x80], !P4 ;  /* 0x26c0008002090fae */ /* 0x000fe8000e101d64 */
[----:B------:R-:W-:Y:S04]  /*13650*/  @P0 LDGSTS.E.BYPASS.LTC128B.128 [R9+0x29400], desc[UR36][R2.64+0x100], !P3 ;  /* 0x2940010002090fae */ /* 0x000fe8000d901d64 */
[----:B------:R0:W-:Y:S01]  /*13660*/  @P0 LDGSTS.E.BYPASS.LTC128B.128 [R9+0x2bc00], desc[UR36][R2.64+0x180], !P2 ;  /* 0x2bc0018002090fae */ /* 0x0001e2000d101d64 */
[----:B------:R-:W-:Y:S01]  /*13670*/  ISETP.GE.AND P0, PT, R4, 0x11, PT ;  /* 0x000000110400780c */ /* 0x000fe20003f06270 */
[----:B------:R-:W-:-:S02]  /*13680*/  IMAD.MOV.U32 R13, RZ, RZ, R6 ;  /* 0x000000ffff0d7224 */ /* 0x000fc400078e0006 */
[----:B------:R-:W-:Y:S01]  /*13690*/  IMAD.MOV.U32 R12, RZ, RZ, 0x2 ;  /* 0x00000002ff0c7424 */ /* 0x000fe200078e00ff */
[----:B0-----:R-:W-:-:S09]  /*136a0*/  MOV R2, R14 ;  /* 0x0000000e00027202 */ /* 0x001fd20000000f00 */
[----:B------:R-:W-:Y:S05]  /*136b0*/  WARPSYNC.COLLECTIVE R15, `(.L_x_327) ;  /* 0x000000000f087348 */ /* 0x000fea0003c00000 */
[----:B------:R0:W1:Y:S02]  /*136c0*/  SHFL.IDX P6, R14, R13, R12, R11 ;  /* 0x0000000c0d0e7389 */ /* 0x00006400000c000b */
[----:B01----:R-:W-:Y:S01]  /*136d0*/  ENDCOLLECTIVE ;  /* 0x000000000000791b */ /* 0x003fe20003800000 */
.L_x_327:
[----:B------:R-:W-:Y:S01]  /*136e0*/  @P0 IMAD R21, R7, 0x2, R22 ;  /* 0x0000000207150824 */ /* 0x000fe200078e0216 */
[----:B------:R-:W-:-:S05]  /*136f0*/  @P0 LEA R2, P1, R33, R2, 0x1 ;  /* 0x0000000221020211 */ /* 0x000fca00078208ff */
[----:B------:R-:W-:-:S05]  /*13700*/  @P0 IMAD.X R3, RZ, RZ, R8, P1 ;  /* 0x000000ffff030224 */ /* 0x000fca00008e0608 */
[----:B------:R-:W-:Y:S01]  /*13710*/  @!PT LDS RZ, [RZ] ;  /* 0x00000000fffff984 */ /* 0x000fe20000000800 */
[----:B------:R-:W-:Y:S01]  /*13720*/  @!PT LDS RZ, [RZ] ;  /* 0x00000000fffff984 */ /* 0x000fe20000000800 */
[----:B------:R-:W-:Y:S01]  /*13730*/  @!PT LDS RZ, [RZ] ;  /* 0x00000000fffff984 */ /* 0x000fe20000000800 */
[----:B------:R0:W-:Y:S01]  /*13740*/  @P0 LDGSTS.E.BYPASS.LTC128B.128 [R21+0x24c00], desc[UR36][R2.64], !P5 ;  /* 0x24c0000002150fae */ /* 0x0001e2000e901d64 */
[----:B------:R-:W-:-:S03]  /*13750*/  IMAD.MOV.U32 R13, RZ, RZ, R0 ;  /* 0x000000ffff0d7224 */ /* 0x000fc600078e0000 */
[----:B------:R0:W-:Y:S04]  /*13760*/  @P0 LDGSTS.E.BYPASS.LTC128B.128 [R21+0x27400], desc[UR36][R2.64+0x80], !P4 ;  /* 0x2740008002150fae */ /* 0x0001e8000e101d64 */
[----:B------:R0:W-:Y:S01]  /*13770*/  @P0 LDGSTS.E.BYPASS.LTC128B.128 [R21+0x29c00], desc[UR36][R2.64+0x100], !P3 ;  /* 0x29c0010002150fae */ /* 0x0001e2000d901d64 */
[----:B------:R-:W-:-:S03]  /*13780*/  IMAD.MOV.U32 R8, RZ, RZ, R14 ;  /* 0x000000ffff087224 */ /* 0x000fc600078e000e */
[----:B------:R0:W-:Y:S01]  /*13790*/  @P0 LDGSTS.E.BYPASS.LTC128B.128 [R21+0x2c400], desc[UR36][R2.64+0x180], !P2 ;  /* 0x2c40018002150fae */ /* 0x0001e2000d101d64 */
[----:B------:R-:W-:-:S13]  /*137a0*/  ISETP.GE.AND P0, PT, R4, 0x21, PT ;  /* 0x000000210400780c */ /* 0x000fda0003f06270 */
[----:B0-----:R-:W-:Y:S05]  /*137b0*/  WARPSYNC.COLLECTIVE R15, `(.L_x_328) ;  /* 0x000000000f087348 */ /* 0x001fea0003c00000 */
[----:B------:R1:W2:Y:S02]  /*137c0*/  SHFL.IDX P6, R14, R13, R12, R11 ;  /* 0x0000000c0d0e7389 */ /* 0x0002a400000c000b */
[----:B012---:R-:W-:Y:S01]  /*137d0*/  ENDCOLLECTIVE ;  /* 0x000000000000791b */ /* 0x007fe20003800000 */
.L_x_328:
[----:B------:R-:W-:Y:S02]  /*137e0*/  @P0 IMAD R9, R7, 0x2, R22 ;  /* 0x0000000207090824 */ /* 0x000fe400078e0216 */
[----:B------:R-:W-:Y:S02]  /*137f0*/  IMAD.MOV.U32 R13, RZ, RZ, R6 ;  /* 0x000000ffff0d7224 */ /* 0x000fe400078e0006 */
[----:B------:R-:W-:Y:S01]  /*13800*/  IMAD.MOV.U32 R12, RZ, RZ, 0x3 ;  /* 0x00000003ff0c7424 */ /* 0x000fe200078e00ff */
[----:B------:R-:W-:-:S07]  /*13810*/  MOV R2, R14 ;  /* 0x0000000e00027202 */ /* 0x000fce0000000f00 */
[----:B------:R-:W-:Y:S05]  /*13820*/  WARPSYNC.COLLECTIVE R15, `(.L_x_329) ;  /* 0x000000000f087348 */ /* 0x000fea0003c00000 */
[----:B------:R0:W1:Y:S02]  /*13830*/  SHFL.IDX P6, R14, R13, R12, R11 ;  /* 0x0000000c0d0e7389 */ /* 0x00006400000c000b */
[----:B01----:R-:W-:Y:S01]  /*13840*/  ENDCOLLECTIVE ;  /* 0x000000000000791b */ /* 0x003fe20003800000 */
.L_x_329:
        /* <DEDUP_REMOVED lines=15> */
.L_x_330:
[----:B------:R-:W-:Y:S02]  /*13940*/  @P0 IMAD R21, R7, 0x2, R22 ;  /* 0x0000000207150824 */ /* 0x000fe400078e0216 */
[----:B------:R-:W-:Y:S02]  /*13950*/  IMAD.MOV.U32 R13, RZ, RZ, R6 ;  /* 0x000000ffff0d7224 */ /* 0x000fe400078e0006 */
[----:B------:R-:W-:Y:S01]  /*13960*/  IMAD.MOV.U32 R12, RZ, RZ, 0x4 ;  /* 0x00000004ff0c7424 */ /* 0x000fe200078e00ff */
[----:B------:R-:W-:-:S07]  /*13970*/  MOV R2, R14 ;  /* 0x0000000e00027202 */ /* 0x000fce0000000f00 */
[----:B------:R-:W-:Y:S05]  /*13980*/  WARPSYNC.COLLECTIVE R15, `(.L_x_331) ;  /* 0x000000000f087348 */ /* 0x000fea0003c00000 */
[----:B------:R0:W1:Y:S02]  /*13990*/  SHFL.IDX P6, R14, R13, R12, R11 ;  /* 0x0000000c0d0e7389 */ /* 0x00006400000c000b */
[----:B01----:R-:W-:Y:S01]  /*139a0*/  ENDCOLLECTIVE ;  /* 0x000000000000791b */ /* 0x003fe20003800000 */
.L_x_331:
        /* <DEDUP_REMOVED lines=10> */
[----:B------:R0:W-:Y:S04]  /*13a50*/  @P0 LDGSTS.E.BYPASS.LTC128B.128 [R21+0x2d400], desc[UR36][R2.64+0x180], !P2 ;  /* 0x2d40018002150fae */ /* 0x0001e8000d101d64 */
[----:B0-----:R-:W-:Y:S05]  /*13a60*/  WARPSYNC.COLLECTIVE R15, `(.L_x_332) ;  /* 0x000000000f087348 */ /* 0x001fea0003c00000 */
[----:B------:R1:W2:Y:S02]  /*13a70*/  SHFL.IDX P6, R14, R13, R12, R11 ;  /* 0x0000000c0d0e7389 */ /* 0x0002a400000c000b */
[----:B012---:R-:W-:Y:S01]  /*13a80*/  ENDCOLLECTIVE ;  /* 0x000000000000791b */ /* 0x007fe20003800000 */
.L_x_332:
[----:B------:R-:W-:Y:S01]  /*13a90*/  MOV R0, R14 ;  /* 0x0000000e00007202 */ /* 0x000fe20000000f00 */
[----:B------:R-:W-:Y:S06]  /*13aa0*/  BRA `(.L_x_333) ;  /* 0xffffffbc00e47947 */ /* 0x000fec000383ffff */
.L_x_261:
[----:B------:R-:W-:Y:S01]  /*13ab0*/  IMAD.MOV.U32 R13, RZ, RZ, R4 ;  /* 0x000000ffff0d7224 */ /* 0x000fe200078e0004 */
[----:B------:R-:W-:Y:S01]  /*13ac0*/  IADD3 R0, R9, R0, RZ ;  /* 0x0000000009007210 */ /* 0x000fe20007ffe0ff */
[----:B------:R-:W-:Y:S02]  /*13ad0*/  IMAD.MOV.U32 R12, RZ, RZ, RZ ;  /* 0x000000ffff0c7224 */ /* 0x000fe400078e00ff */
[----:B------:R-:W-:Y:S02]  /*13ae0*/  IMAD.MOV.U32 R11, RZ, RZ, 0x181f ;  /* 0x0000181fff0b7424 */ /* 0x000fe400078e00ff */
[----:B------:R-:W-:Y:S02]  /*13af0*/  IMAD.MOV.U32 R15, RZ, RZ, -0x1 ;  /* 0xffffffffff0f7424 */ /* 0x000fe400078e00ff */
[----:B-----5:R-:W-:Y:S02]  /*13b00*/  IMAD R6, R10, R6, RZ ;  /* 0x000000060a067224 */ /* 0x020fe400078e02ff */
[----:B------:R-:W-:-:S07]  /*13b10*/  VIADD R7, R0, 0x10 ;  /* 0x0000001000077836 */ /* 0x000fce0000000000 */
[----:B------:R-:W-:Y:S05]  /*13b20*/  WARPSYNC.COLLECTIVE R15, `(.L_x_334) ;  /* 0x000000000f087348 */ /* 0x000fea0003c00000 */
[----:B------:R0:W1:Y:S02]  /*13b30*/  SHFL.IDX P6, R14, R13, R12, R11 ;  /* 0x0000000c0d0e7389 */ /* 0x00006400000c000b */
[----:B01----:R-:W-:Y:S01]  /*13b40*/  ENDCOLLECTIVE ;  /* 0x000000000000791b */ /* 0x003fe20003800000 */
.L_x_334:
[----:B------:R-:W-:Y:S01]  /*13b50*/  ISETP.GE.AND P0, PT, R0, R6, PT ;  /* 0x000000060000720c */ /* 0x000fe20003f06270 */
[----:B------:R-:W-:Y:S02]  /*13b60*/  IMAD.MOV.U32 R13, RZ, RZ, R5 ;  /* 0x000000ffff0d7224 */ /* 0x000fe400078e0005 */
[----:B------:R-:W-:-:S10]  /*13b70*/  IMAD.MOV.U32 R2, RZ, RZ, R14 ;  /* 0x000000ffff027224 */ /* 0x000fd400078e000e */
[----:B------:R-:W-:Y:S05]  /*13b80*/  WARPSYNC.COLLECTIVE R15, `(.L_x_335) ;  /* 0x000000000f087348 */ /* 0x000fea0003c00000 */
[----:B------:R0:W1:Y:S02]  /*13b90*/  SHFL.IDX P6, R14, R13, R12, R11 ;  /* 0x0000000c0d0e7389 */ /* 0x00006400000c000b */
[----:B01----:R-:W-:Y:S01]  /*13ba0*/  ENDCOLLECTIVE ;  /* 0x000000000000791b */ /* 0x003fe20003800000 */
.L_x_335:
        /* <DEDUP_REMOVED lines=8> */
.L_x_336:
[----:B------:R-:W-:Y:S01]  /*13c30*/  @!PT LDS RZ, [RZ] ;  /* 0x00000000fffff984 */ /* 0x000fe20000000800 */
[----:B------:R-:W-:Y:S01]  /*13c40*/  @!PT LDS RZ, [RZ] ;  /* 0x00000000fffff984 */ /* 0x000fe20000000800 */
[----:B------:R-:W-:Y:S01]  /*13c50*/  @!PT LDS RZ, [RZ] ;  /* 0x00000000fffff984 */ /* 0x000fe20000000800 */
[----:B------:R-:W-:Y:S04]  /*13c60*/  @!P0 LDGSTS.E.BYPASS.LTC128B.128 [R34+0x14400], desc[UR36][R2.64], !P4 ;  /* 0x1440000002228fae */ /* 0x000fe8000e101d64 */
[----:B------:R-:W-:Y:S04]  /*13c70*/  @!P0 LDGSTS.E.BYPASS.LTC128B.128 [R34+0x18400], desc[UR36][R2.64+0x80], !P3 ;  /* 0x1840008002228fae */ /* 0x000fe8000d901d64 */
[----:B------:R-:W-:Y:S01]  /*13c80*/  @!P0 LDGSTS.E.BYPASS.LTC128B.128 [R34+0x1c400], desc[UR36][R2.64+0x100], !P2 ;  /* 0x1c40010002228fae */ /* 0x000fe2000d101d64 */
[----:B------:R-:W-:-:S03]  /*13c90*/  MOV R13, R5 ;  /* 0x00000005000d7202 */ /* 0x000fc60000000f00 */
[----:B------:R0:W-:Y:S01]  /*13ca0*/  @!P0 LDGSTS.E.BYPASS.LTC128B.128 [R34+0x20400], desc[UR36][R2.64+0x180], !P1 ;  /* 0x2040018002228fae */ /* 0x0001e2000c901d64 */
[----:B------:R-:W-:Y:S01]  /*13cb0*/  ISETP.GE.AND P0, PT, R7, R6, PT ;  /* 0x000000060700720c */ /* 0x000fe20003f06270 */
[----:B0-----:R-:W-:-:S12]  /*13cc0*/  IMAD.MOV.U32 R2, RZ, RZ, R14 ;  /* 0x000000ffff027224 */ /* 0x001fd800078e000e */
[----:B------:R-:W-:Y:S05]  /*13cd0*/  WARPSYNC.COLLECTIVE R15, `(.L_x_337) ;  /* 0x000000000f087348 */ /* 0x000fea0003c00000 */
[----:B------:R0:W1:Y:S02]  /*13ce0*/  SHFL.IDX P6, R14, R13, R12, R11 ;  /* 0x0000000c0d0e7389 */ /* 0x00006400000c000b */
[----:B01----:R-:W-:Y:S01]  /*13cf0*/  ENDCOLLECTIVE ;  /* 0x000000000000791b */ /* 0x003fe20003800000 */
.L_x_337:
        /* <DEDUP_REMOVED lines=8> */
.L_x_338:
[----:B------:R-:W-:Y:S02]  /*13d80*/  @!P0 IMAD.MOV.U32 R3, RZ, RZ, R7 ;  /* 0x000000ffff038224 */ /* 0x000fe400078e0007 */
[----:B------:R-:W-:-:S03]  /*13d90*/  VIADD R7, R0, 0x20 ;  /* 0x0000002000077836 */ /* 0x000fc60000000000 */
[----:B------:R-:W-:Y:S01]  /*13da0*/  @!PT LDS RZ, [RZ] ;  /* 0x00000000fffff984 */ /* 0x000fe20000000800 */
[----:B------:R-:W-:Y:S01]  /*13db0*/  @!PT LDS RZ, [RZ] ;  /* 0x00000000fffff984 */ /* 0x000fe20000000800 */
[----:B------:R-:W-:Y:S01]  /*13dc0*/  @!PT LDS RZ, [RZ] ;  /* 0x00000000fffff984 */ /* 0x000fe20000000800 */
[----:B------:R-:W-:Y:S04]  /*13dd0*/  @!P0 LDGSTS.E.BYPASS.LTC128B.128 [R34+0x14c00], desc[UR36][R2.64], !P4 ;  /* 0x14c0000002228fae */ /* 0x000fe8000e101d64 */
[----:B------:R-:W-:Y:S01]  /*13de0*/  @!P0 LDGSTS.E.BYPASS.LTC128B.128 [R34+0x18c00], desc[UR36][R2.64+0x80], !P3 ;  /* 0x18c0008002228fae */ /* 0x000fe2000d901d64 */
[----:B------:R-:W-:-:S03]  /*13df0*/  IMAD.MOV.U32 R13, RZ, RZ, R5 ;  /* 0x000000ffff0d7224 */ /* 0x000fc600078e0005 */
[----:B------:R-:W-:Y:S04]  /*13e00*/  @!P0 LDGSTS.E.BYPASS.LTC128B.128 [R34+0x1cc00], desc[UR36][R2.64+0x100], !P2 ;  /* 0x1cc0010002228fae */ /* 0x000fe8000d101d64 */
[----:B------:R0:W-:Y:S01]  /*13e10*/  @!P0 LDGSTS.E.BYPASS.LTC128B.128 [R34+0x20c00], desc[UR36][R2.64+0x180], !P1 ;  /* 0x20c0018002228fae */ /* 0x0001e2000c901d64 */
[----:B------:R-:W-:Y:S02]  /*13e20*/  ISETP.GE.AND P0, PT, R7, R6, PT ;  /* 0x000000060700720c */ /* 0x000fe40003f06270 */
[----:B0-----:R-:W-:-:S11]  /*13e30*/  MOV R2, R14 ;  /* 0x0000000e00027202 */ /* 0x001fd60000000f00 */
[----:B------:R-:W-:Y:S05]  /*13e40*/  WARPSYNC.COLLECTIVE R15, `(.L_x_339) ;  /* 0x000000000f087348 */ /* 0x000fea0003c00000 */
[----:B------:R0:W1:Y:S02]  /*13e50*/  SHFL.IDX P6, R14, R13, R12, R11 ;  /* 0x0000000c0d0e7389 */ /* 0x00006400000c000b */
[----:B01----:R-:W-:Y:S01]  /*13e60*/  ENDCOLLECTIVE ;  /* 0x000000000000791b */ /* 0x003fe20003800000 */
.L_x_339:
[----:B------:R-:W-:Y:S01]  /*13e70*/  IMAD.MOV.U32 R13, RZ, RZ, R4 ;  /* 0x000000ffff0d7224 */ /* 0x000fe200078e0004 */
[----:B------:R-:W-:Y:S02]  /*13e80*/  MOV R12, 0x3 ;  /* 0x00000003000c7802 */ /* 0x000fe40000000f00 */
[----:B------:R-:W-:-:S05]  /*13e90*/  @!P0 LEA R14, P5, R33, R14, 0x1 ;  /* 0x0000000e210e8211 */ /* 0x000fca00078a08ff */
[----:B------:R-:W-:Y:S02]  /*13ea0*/  @!P0 IMAD.X R7, RZ, RZ, R2, P5 ;  /* 0x000000ffff078224 */ /* 0x000fe400028e0602 */
[----:B------:R-:W-:-:S07]  /*13eb0*/  @!P0 IMAD.MOV.U32 R2, RZ, RZ, R14 ;  /* 0x000000ffff028224 */ /* 0x000fce00078e000e */
[----:B------:R-:W-:Y:S05]  /*13ec0*/  WARPSYNC.COLLECTIVE R15, `(.L_x_340) ;  /* 0x000000000f087348 */ /* 0x000fea0003c00000 */
[----:B------:R0:W1:Y:S02]  /*13ed0*/  SHFL.IDX P6, R14, R13, R12, R11 ;  /* 0x0000000c0d0e7389 */ /* 0x00006400000c000b */
[----:B01----:R-:W-:Y:S01]  /*13ee0*/  ENDCOLLECTIVE ;  /* 0x000000000000791b */ /* 0x003fe20003800000 */
.L_x_340:
        /* <DEDUP_REMOVED lines=10> */
[----:B------:R-:W-:Y:S01]  /*13f90*/  ISETP.GE.AND P0, PT, R7, R6, PT ;  /* 0x000000060700720c */ /* 0x000fe20003f06270 */
[----:B0-----:R-:W-:-:S12]  /*13fa0*/  IMAD.MOV.U32 R2, RZ, RZ, R14 ;  /* 0x000000ffff027224 */ /* 0x001fd800078e000e */
[----:B------:R-:W-:Y:S05]  /*13fb0*/  WARPSYNC.COLLECTIVE R15, `(.L_x_341) ;  /* 0x000000000f087348 */ /* 0x000fea0003c00000 */
[----:B------:R0:W1:Y:S02]  /*13fc0*/  SHFL.IDX P6, R14, R13, R12, R11 ;  /* 0x0000000c0d0e7389 */ /* 0x00006400000c000b */
[----:B01----:R-:W-:Y:S01]  /*13fd0*/  ENDCOLLECTIVE ;  /* 0x000000000000791b */ /* 0x003fe20003800000 */
.L_x_341:
[----:B------:R-:W-:Y:S01]  /*13fe0*/  MOV R13, R4 ;  /* 0x00000004000d7202 */ /* 0x000fe20000000f00 */
[----:B------:R-:W-:Y:S01]  /*13ff0*/  IMAD.MOV.U32 R12, RZ, RZ, 0x4 ;  /* 0x00000004ff0c7424 */ /* 0x000fe200078e00ff */
[----:B------:R-:W-:-:S05]  /*14000*/  @!P0 LEA R14, P5, R33, R14, 0x1 ;  /* 0x0000000e210e8211 */ /* 0x000fca00078a08ff */
[----:B------:R-:W-:Y:S02]  /*14010*/  @!P0 IMAD.X R7, RZ, RZ, R2, P5 ;  /* 0x000000ffff078224 */ /* 0x000fe400028e0602 */
[----:B------:R-:W-:-:S07]  /*14020*/  @!P0 IMAD.MOV.U32 R2, RZ, RZ, R14 ;  /* 0x000000ffff028224 */ /* 0x000fce00078e000e */
[----:B------:R-:W-:Y:S05]  /*14030*/  WARPSYNC.COLLECTIVE R15, `(.L_x_342) ;  /* 0x000000000f087348 */ /* 0x000fea0003c00000 */
[----:B------:R0:W1:Y:S02]  /*14040*/  SHFL.IDX P6, R14, R13, R12, R11 ;  /* 0x0000000c0d0e7389 */ /* 0x00006400000c000b */
[----:B01----:R-:W-:Y:S01]  /*14050*/  ENDCOLLECTIVE ;  /* 0x000000000000791b */ /* 0x003fe20003800000 */
.L_x_342:
        /* <DEDUP_REMOVED lines=15> */
.L_x_343:
        /* <DEDUP_REMOVED lines=8> */
.L_x_344:
[----:B------:R-:W-:Y:S01]  /*141d0*/  @!P0 IMAD.MOV.U32 R3, RZ, RZ, R7 ;  /* 0x000000ffff038224 */ /* 0x000fe200078e0007 */
[----:B------:R-:W-:-:S04]  /*141e0*/  IADD3 R7, R0, 0x50, RZ ;  /* 0x0000005000077810 */ /* 0x000fc80007ffe0ff */
        /* <DEDUP_REMOVED lines=13> */
.L_x_345:
        /* <DEDUP_REMOVED lines=8> */
.L_x_346:
[----:B------:R-:W-:Y:S01]  /*14340*/  @!P0 MOV R3, R7 ;  /* 0x0000000700038202 */ /* 0x000fe20000000f00 */
[----:B------:R-:W-:-:S04]  /*14350*/  VIADD R7, R0, 0x60 ;  /* 0x0000006000077836 */ /* 0x000fc80000000000 */
        /* <DEDUP_REMOVED lines=13> */
.L_x_347:
[----:B------:R-:W-:Y:S02]  /*14430*/  IMAD.MOV.U32 R13, RZ, RZ, R4 ;  /* 0x000000ffff0d7224 */ /* 0x000fe400078e0004 */
[----:B------:R-:W-:Y:S01]  /*14440*/  IMAD.MOV.U32 R12, RZ, RZ, 0x7 ;  /* 0x00000007ff0c7424 */ /* 0x000fe200078e00ff */
[----:B------:R-:W-:-:S05]  /*14450*/  @!P0 LEA R14, P5, R33, R14, 0x1 ;  /* 0x0000000e210e8211 */ /* 0x000fca00078a08ff */
[----:B------:R-:W-:Y:S01]  /*14460*/  @!P0 IMAD.X R7, RZ, RZ, R2, P5 ;  /* 0x000000ffff078224 */ /* 0x000fe200028e0602 */
[----:B------:R-:W-:-:S07]  /*14470*/  @!P0 MOV R2, R14 ;  /* 0x0000000e00028202 */ /* 0x000fce0000000f00 */
[----:B------:R-:W-:Y:S05]  /*14480*/  WARPSYNC.COLLECTIVE R15, `(.L_x_348) ;  /* 0x000000000f087348 */ /* 0x000fea0003c00000 */
[----:B------:R0:W1:Y:S02]  /*14490*/  SHFL.IDX P6, R14, R13, R12, R11 ;  /* 0x0000000c0d0e7389 */ /* 0x00006400000c000b */
[----:B01----:R-:W-:Y:S01]  /*144a0*/  ENDCOLLECTIVE ;  /* 0x000000000000791b */ /* 0x003fe20003800000 */
.L_x_348:
[----:B------:R-:W-:-:S05]  /*144b0*/  @!P0 IMAD.MOV.U32 R3, RZ, RZ, R7 ;  /* 0x000000ffff038224 */ /* 0x000fca00078e0007 */
[----:B------:R-:W-:Y:S01]  /*144c0*/  @!PT LDS RZ, [RZ] ;  /* 0x00000000fffff984 */ /* 0x000fe20000000800 */
[----:B------:R-:W-:Y:S01]  /*144d0*/  @!PT LDS RZ, [RZ] ;  /* 0x00000000fffff984 */ /* 0x000fe20000000800 */
[----:B------:R-:W-:Y:S01]  /*144e0*/  @!PT LDS RZ, [RZ] ;  /* 0x00000000fffff984 */ /* 0x000fe20000000800 */
[----:B------:R0:W-:Y:S04]  /*144f0*/  @!P0 LDGSTS.E.BYPASS.LTC128B.128 [R34+0x17400], desc[UR36][R2.64], !P4 ;  /* 0x1740000002228fae */ /* 0x0001e8000e101d64 */
[----:B------:R0:W-:Y:S01]  /*14500*/  @!P0 LDGSTS.E.BYPASS.LTC128B.128 [R34+0x1b400], desc[UR36][R2.64+0x80], !P3 ;  /* 0x1b40008002228fae */ /* 0x0001e2000d901d64 */
[----:B------:R-:W-:-:S03]  /*14510*/  IMAD.MOV.U32 R13, RZ, RZ, R5 ;  /* 0x000000ffff0d7224 */ /* 0x000fc600078e0005 */
[----:B------:R0:W-:Y:S04]  /*14520*/  @!P0 LDGSTS.E.BYPASS.LTC128B.128 [R34+0x1f400], desc[UR36][R2.64+0x100], !P2 ;  /* 0x1f40010002228fae */ /* 0x0001e8000d101d64 */
[----:B------:R0:W-:Y:S01]  /*14530*/  @!P0 LDGSTS.E.BYPASS.LTC128B.128 [R34+0x23400], desc[UR36][R2.64+0x180], !P1 ;  /* 0x2340018002228fae */ /* 0x0001e2000c901d64 */
[----:B------:R-:W-:-:S07]  /*14540*/  IMAD.MOV.U32 R7, RZ, RZ, R14 ;  /* 0x000000ffff077224 */ /* 0x000fce00078e000e */
[----:B0-----:R-:W-:Y:S05]  /*14550*/  WARPSYNC.COLLECTIVE R15, `(.L_x_349) ;  /* 0x000000000f087348 */ /* 0x001fea0003c00000 */
[----:B------:R1:W2:Y:S02]  /*14560*/  SHFL.IDX P6, R14, R13, R12, R11 ;  /* 0x0000000c0d0e7389 */ /* 0x0002a400000c000b */
[----:B012---:R-:W-:Y:S01]  /*14570*/  ENDCOLLECTIVE ;  /* 0x000000000000791b */ /* 0x007fe20003800000 */
.L_x_349:
[----:B------:R-:W-:Y:S05]  /*14580*/  BRA `(.L_x_350) ;  /* 0xffffffc000707947 */ /* 0x000fea000383ffff */
.L_x_266:
[----:B0-----:R0:W3:Y:S02]  /*14590*/  SYNCS.PHASECHK.TRANS64.TRYWAIT P0, [R22+URZ+0x38820], R3 ;  /* 0x03882003160075a7 */ /* 0x0010e4000800017f */
[----:B---3--:R-:W-:Y:S05]  /*145a0*/  @!P0 NANOSLEEP.SYNCS 0x989680 ;  /* 0x009896800000895d */ /* 0x008fea0003900000 */
[----:B------:R-:W3:Y:S02]  /*145b0*/  @!P0 SYNCS.PHASECHK.TRANS64 P0, [R22+URZ+0x38820], R3 ;  /* 0x03882003160085a7 */ /* 0x000ee4000800007f */
[----:B---3--:R-:W-:Y:S05]  /*145c0*/  @!P0 BRA `(.L_x_266) ;  /* 0xfffffffc00f08947 */ /* 0x008fea000383ffff */
[----:B------:R-:W-:Y:S05]  /*145d0*/  BRA `(.L_x_351) ;  /* 0xffffffc000e47947 */ /* 0x000fea000383ffff */
.L_x_271:
[----:B0-----:R0:W1:Y:S02]  /*145e0*/  SYNCS.PHASECHK.TRANS64.TRYWAIT P0, [R6+URZ+0x38840], R3 ;  /* 0x03884003060075a7 */ /* 0x001064000800017f */
[----:B-1----:R-:W-:Y:S05]  /*145f0*/  @!P0 NANOSLEEP.SYNCS 0x989680 ;  /* 0x009896800000895d */ /* 0x002fea0003900000 */
[----:B------:R-:W1:Y:S02]  /*14600*/  @!P0 SYNCS.PHASECHK.TRANS64 P0, [R6+URZ+0x38840], R3 ;  /* 0x03884003060085a7 */ /* 0x000e64000800007f */
[----:B-1----:R-:W-:Y:S05]  /*14610*/  @!P0 BRA `(.L_x_271) ;  /* 0xfffffffc00f08947 */ /* 0x002fea000383ffff */
[----:B------:R-:W-:Y:S05]  /*14620*/  BRA `(.L_x_352) ;  /* 0xffffffc400d07947 */ /* 0x000fea000383ffff */
.L_x_272:
        /* <DEDUP_REMOVED lines=8> */
.L_x_354:
[----:B------:R-:W-:Y:S05]  /*146b0*/  BSYNC B1 ;  /* 0x0000000000017941 */ /* 0x000fea0003800000 */
.L_x_353:
[----:B------:R-:W-:Y:S01]  /*146c0*/  IMAD.MOV.U32 R13, RZ, RZ, R8 ;  /* 0x000000ffff0d7224 */ /* 0x000fe200078e0008 */
[----:B------:R-:W-:Y:S01]  /*146d0*/  MOV R15, 0xffffffff ;  /* 0xffffffff000f7802 */ /* 0x000fe20000000f00 */
[----:B------:R-:W-:Y:S01]  /*146e0*/  IMAD.MOV.U32 R12, RZ, RZ, RZ ;  /* 0x000000ffff0c7224 */ /* 0x000fe200078e00ff */
[----:B------:R-:W-:Y:S01]  /*146f0*/  LOP3.LUT R23, R23, 0xfffff7ff, RZ, 0xc0, !PT ;  /* 0xfffff7ff17177812 */ /* 0x000fe200078ec0ff */
[----:B------:R-:W-:Y:S02]  /*14700*/  IMAD.MOV.U32 R11, RZ, RZ, 0x181f ;  /* 0x0000181fff0b7424 */ /* 0x000fe400078e00ff */
[----:B------:R-:W-:Y:S01]  /*14710*/  IMAD.MOV.U32 R3, RZ, RZ, R14 ;  /* 0x000000ffff037224 */ /* 0x000fe200078e000e */
[----:B------:R-:W-:Y:S01]  /*14720*/  @P3 LOP3.LUT R23, R23, 0x800, RZ, 0xfc, !PT ;  /* 0x0000080017173812 */ /* 0x000fe200078efcff */
[----:B------:R-:W-:-:S07]  /*14730*/  IMAD.SHL.U32 R0, R33, 0x2, RZ ;  /* 0x0000000221007824 */ /* 0x000fce00078e00ff */
[----:B------:R-:W-:Y:S05]  /*14740*/  WARPSYNC.COLLECTIVE R15, `(.L_x_355) ;  /* 0x000000000f087348 */ /* 0x000fea0003c00000 */
[----:B------:R0:W1:Y:S02]  /*14750*/  SHFL.IDX P6, R14, R13, R12, R11 ;  /* 0x0000000c0d0e7389 */ /* 0x00006400000c000b */
[----:B01----:R-:W-:Y:S01]  /*14760*/  ENDCOLLECTIVE ;  /* 0x000000000000791b */ /* 0x003fe20003800000 */
.L_x_355:
[----:B------:R-:W-:Y:S01]  /*14770*/  IMAD R9, R9, 0x2, R22 ;  /* 0x0000000209097824 */ /* 0x000fe200078e0216 */
[C---:B------:R-:W-:Y:S02]  /*14780*/  LOP3.LUT P3, RZ, R23.reuse, 0x10, RZ, 0xc0, !PT ;  /* 0x0000001017ff7812 */ /* 0x040fe4000786c0ff */
[----:B------:R-:W-:-:S04]  /*14790*/  LOP3.LUT R23, R23, 0xfffffbff, RZ, 0xc0, !PT ;  /* 0xfffffbff17177812 */ /* 0x000fc800078ec0ff */
[----:B------:R-:W-:-:S04]  /*147a0*/  @P2 LOP3.LUT R23, R23, 0x400, RZ, 0xfc, !PT ;  /* 0x0000040017172812 */ /* 0x000fc800078efcff */
[C---:B------:R-:W-:Y:S01]  /*147b0*/  LOP3.LUT P2, RZ, R23.reuse, 0x8, RZ, 0xc0, !PT ;  /* 0x0000000817ff7812 */ /* 0x040fe2000784c0ff */
[----:B------:R-:W-:Y:S01]  /*147c0*/  IMAD.MOV.U32 R13, RZ, RZ, R10 ;  /* 0x000000ffff0d7224 */ /* 0x000fe200078e000a */
[----:B------:R-:W-:Y:S01]  /*147d0*/  LOP3.LUT R23, R23, 0xfffffdff, RZ, 0xc0, !PT ;  /* 0xfffffdff17177812 */ /* 0x000fe200078ec0ff */
[----:B------:R-:W-:-:S03]  /*147e0*/  IMAD.MOV.U32 R12, RZ, RZ, 0x1 ;  /* 0x00000001ff0c7424 */ /* 0x000fc600078e00ff */
[----:B------:R-:W-:-:S04]  /*147f0*/  @P1 LOP3.LUT R23, R23, 0x200, RZ, 0xfc, !PT ;  /* 0x0000020017171812 */ /* 0x000fc800078efcff */
[----:B------:R-:W-:Y:S01]  /*14800*/  LOP3.LUT P1, RZ, R23, 0x4, RZ, 0xc0, !PT ;  /* 0x0000000417ff7812 */ /* 0x000fe2000782c0ff */
[----:B------:R-:W-:-:S12]  /*14810*/  IMAD.MOV.U32 R2, RZ, RZ, R14 ;  /* 0x000000ffff027224 */ /* 0x000fd800078e000e */
[----:B------:R-:W-:Y:S05]  /*14820*/  WARPSYNC.COLLECTIVE R15, `(.L_x_356) ;  /* 0x000000000f087348 */ /* 0x000fea0003c00000 */
[----:B------:R0:W1:Y:S02]  /*14830*/  SHFL.IDX P6, R14, R13, R12, R11 ;  /* 0x0000000c0d0e7389 */ /* 0x00006400000c000b */
[----:B01----:R-:W-:Y:S01]  /*14840*/  ENDCOLLECTIVE ;  /* 0x000000000000791b */ /* 0x003fe20003800000 */
.L_x_356:
[----:B------:R-:W-:-:S05]  /*14850*/  IADD3 R2, P0, R2, R0, RZ ;  /* 0x0000000002027210 */ /* 0x000fca0007f1e0ff */
[----:B------:R-:W-:-:S05]  /*14860*/  IMAD.X R3, RZ, RZ, R3, P0 ;  /* 0x000000ffff037224 */ /* 0x000fca00000e0603 */
[----:B------:R-:W-:Y:S01]  /*14870*/  @!PT LDS RZ, [RZ] ;  /* 0x00000000fffff984 */ /* 0x000fe20000000800 */
[----:B------:R-:W-:Y:S01]  /*14880*/  @!PT LDS RZ, [RZ] ;  /* 0x00000000fffff984 */ /* 0x000fe20000000800 */
[----:B------:R-:W-:Y:S01]  /*14890*/  @!PT LDS RZ, [RZ] ;  /* 0x00000000fffff984 */ /* 0x000fe20000000800 */
[----:B------:R0:W-:Y:S01]  /*148a0*/  LDGSTS.E.BYPASS.LTC128B.128 [R9+0x24400], desc[UR36][R2.64], !P3 ;  /* 0x2440000002097fae */ /* 0x0001e2000d901d64 */
[----:B------:R-:W-:-:S03]  /*148b0*/  IMAD.MOV.U32 R13, RZ, RZ, R8 ;  /* 0x000000ffff0d7224 */ /* 0x000fc600078e0008 */
[----:B------:R0:W-:Y:S04]  /*148c0*/  LDGSTS.E.BYPASS.LTC128B.128 [R9+0x26c00], desc[UR36][R2.64+0x80], !P2 ;  /* 0x26c0008002097fae */ /* 0x0001e8000d101d64 */
[----:B------:R0:W-:Y:S01]  /*148d0*/  LDGSTS.E.BYPASS.LTC128B.128 [R9+0x29400], desc[UR36][R2.64+0x100], !P1 ;  /* 0x2940010002097fae */ /* 0x0001e2000c901d64 */
[----:B------:R-:W-:-:S03]  /*148e0*/  MOV R35, R14 ;  /* 0x0000000e00237202 */ /* 0x000fc60000000f00 */
[----:B------:R0:W-:Y:S04]  /*148f0*/  LDGSTS.E.BYPASS.LTC128B.128 [R9+0x2bc00], desc[UR36][R2.64+0x180], !P5 ;  /* 0x2bc0018002097fae */ /* 0x0001e8000e901d64 */
[----:B0-----:R-:W-:Y:S05]  /*14900*/  WARPSYNC.COLLECTIVE R15, `(.L_x_357) ;  /* 0x000000000f087348 */ /* 0x001fea0003c00000 */
[----:B------:R1:W2:Y:S02]  /*14910*/  SHFL.IDX P6, R14, R13, R12, R11 ;  /* 0x0000000c0d0e7389 */ /* 0x0002a400000c000b */
[----:B012---:R-:W-:Y:S01]  /*14920*/  ENDCOLLECTIVE ;  /* 0x000000000000791b */ /* 0x007fe20003800000 */
.L_x_357:
[----:B------:R-:W-:Y:S02]  /*14930*/  IMAD.MOV.U32 R13, RZ, RZ, R10 ;  /* 0x000000ffff0d7224 */ /* 0x000fe400078e000a */
[----:B------:R-:W-:Y:S02]  /*14940*/  IMAD.MOV.U32 R12, RZ, RZ, 0x2 ;  /* 0x00000002ff0c7424 */ /* 0x000fe400078e00ff */
[----:B------:R-:W-:-:S07]  /*14950*/  IMAD.MOV.U32 R2, RZ, RZ, R14 ;  /* 0x000000ffff027224 */ /* 0x000fce00078e000e */
[----:B------:R-:W-:Y:S05]  /*14960*/  WARPSYNC.COLLECTIVE R15, `(.L_x_358) ;  /* 0x000000000f087348 */ /* 0x000fea0003c00000 */
[----:B------:R0:W1:Y:S02]  /*14970*/  SHFL.IDX P6, R14, R13, R12, R11 ;  /* 0x0000000c0d0e7389 */ /* 0x00006400000c000b */
[----:B01----:R-:W-:Y:S01]  /*14980*/  ENDCOLLECTIVE ;  /* 0x000000000000791b */ /* 0x003fe20003800000 */
.L_x_358:
[----:B------:R-:W-:-:S05]  /*14990*/  IADD3 R2, P0, R2, R0, RZ ;  /* 0x0000000002027210 */ /* 0x000fca0007f1e0ff */
[----:B------:R-:W-:-:S05]  /*149a0*/  IMAD.X R3, RZ, RZ, R35, P0 ;  /* 0x000000ffff037224 */ /* 0x000fca00000e0623 */
[----:B------:R-:W-:Y:S01]  /*149b0*/  @!PT LDS RZ, [RZ] ;  /* 0x00000000fffff984 */ /* 0x000fe20000000800 */
[----:B------:R-:W-:Y:S01]  /*149c0*/  @!PT LDS RZ, [RZ] ;  /* 0x00000000fffff984 */ /* 0x000fe20000000800 */
[----:B------:R-:W-:Y:S01]  /*149d0*/  @!PT LDS RZ, [RZ] ;  /* 0x00000000fffff984 */ /* 0x000fe20000000800 */
[----:B------:R0:W-:Y:S01]  /*149e0*/  LDGSTS.E.BYPASS.LTC128B.128 [R9+0x24c00], desc[UR36][R2.64], !P3 ;  /* 0x24c0000002097fae */ /* 0x0001e2000d901d64 */
[----:B------:R-:W-:-:S03]  /*149f0*/  MOV R13, R8 ;  /* 0x00000008000d7202 */ /* 0x000fc60000000f00 */
[----:B------:R0:W-:Y:S04]  /*14a00*/  LDGSTS.E.BYPASS.LTC128B.128 [R9+0x27400], desc[UR36][R2.64+0x80], !P2 ;  /* 0x2740008002097fae */ /* 0x0001e8000d101d64 */
[----:B------:R0:W-:Y:S01]  /*14a10*/  LDGSTS.E.BYPASS.LTC128B.128 [R9+0x29c00], desc[UR36][R2.64+0x100], !P1 ;  /* 0x29c0010002097fae */ /* 0x0001e2000c901d64 */
[----:B------:R-:W-:-:S03]  /*14a20*/  IMAD.MOV.U32 R35, RZ, RZ, R14 ;  /* 0x000000ffff237224 */ /* 0x000fc600078e000e */
[----:B------:R0:W-:Y:S04]  /*14a30*/  LDGSTS.E.BYPASS.LTC128B.128 [R9+0x2c400], desc[UR36][R2.64+0x180], !P5 ;  /* 0x2c40018002097fae */ /* 0x0001e8000e901d64 */
[----:B0-----:R-:W-:Y:S05]  /*14a40*/  WARPSYNC.COLLECTIVE R15, `(.L_x_359) ;  /* 0x000000000f087348 */ /* 0x001fea0003c00000 */
[----:B------:R1:W2:Y:S02]  /*14a50*/  SHFL.IDX P6, R14, R13, R12, R11 ;  /* 0x0000000c0d0e7389 */ /* 0x0002a400000c000b */
[----:B012---:R-:W-:Y:S01]  /*14a60*/  ENDCOLLECTIVE ;  /* 0x000000000000791b */ /* 0x007fe20003800000 */
.L_x_359:
[----:B------:R-:W-:Y:S02]  /*14a70*/  IMAD.MOV.U32 R13, RZ, RZ, R10 ;  /* 0x000000ffff0d7224 */ /* 0x000fe400078e000a */
[----:B------:R-:W-:Y:S02]  /*14a80*/  IMAD.MOV.U32 R12, RZ, RZ, 0x3 ;  /* 0x00000003ff0c7424 */ /* 0x000fe400078e00ff */
[----:B------:R-:W-:-:S07]  /*14a90*/  IMAD.MOV.U32 R2, RZ, RZ, R14 ;  /* 0x000000ffff027224 */ /* 0x000fce00078e000e */
[----:B------:R-:W-:Y:S05]  /*14aa0*/  WARPSYNC.COLLECTIVE R15, `(.L_x_360) ;  /* 0x000000000f087348 */ /* 0x000fea0003c00000 */
[----:B------:R0:W1:Y:S02]  /*14ab0*/  SHFL.IDX P6, R14, R13, R12, R11 ;  /* 0x0000000c0d0e7389 */ /* 0x00006400000c000b */
[----:B01----:R-:W-:Y:S01]  /*14ac0*/  ENDCOLLECTIVE ;  /* 0x000000000000791b */ /* 0x003fe20003800000 */
.L_x_360:
        /* <DEDUP_REMOVED lines=9> */
[----:B------:R-:W-:-:S03]  /*14b60*/  IMAD.MOV.U32 R35, RZ, RZ, R14 ;  /* 0x000000ffff237224 */ /* 0x000fc600078e000e */
[----:B------:R0:W-:Y:S04]  /*14b70*/  LDGSTS.E.BYPASS.LTC128B.128 [R9+0x2cc00], desc[UR36][R2.64+0x180], !P5 ;  /* 0x2cc0018002097fae */ /* 0x0001e8000e901d64 */
[----:B0-----:R-:W-:Y:S05]  /*14b80*/  WARPSYNC.COLLECTIVE R15, `(.L_x_361) ;  /* 0x000000000f087348 */ /* 0x001fea0003c00000 */
[----:B------:R1:W2:Y:S02]  /*14b90*/  SHFL.IDX P6, R14, R13, R12, R11 ;  /* 0x0000000c0d0e7389 */ /* 0x0002a400000c000b */
[----:B012---:R-:W-:Y:S01]  /*14ba0*/  ENDCOLLECTIVE ;  /* 0x000000000000791b */ /* 0x007fe20003800000 */
.L_x_361:
[----:B------:R-:W-:Y:S02]  /*14bb0*/  IMAD.MOV.U32 R13, RZ, RZ, R10 ;  /* 0x000000ffff0d7224 */ /* 0x000fe400078e000a */
[----:B------:R-:W-:Y:S01]  /*14bc0*/  IMAD.MOV.U32 R12, RZ, RZ, 0x4 ;  /* 0x00000004ff0c7424 */ /* 0x000fe200078e00ff */
[----:B------:R-:W-:-:S07]  /*14bd0*/  MOV R2, R14 ;  /* 0x0000000e00027202 */ /* 0x000fce0000000f00 */
[----:B------:R-:W-:Y:S05]  /*14be0*/  WARPSYNC.COLLECTIVE R15, `(.L_x_362) ;  /* 0x000000000f087348 */ /* 0x000fea0003c00000 */
[----:B------:R0:W1:Y:S02]  /*14bf0*/  SHFL.IDX P6, R14, R13, R12, R11 ;  /* 0x0000000c0d0e7389 */ /* 0x00006400000c000b */
[----:B01----:R-:W-:Y:S01]  /*14c00*/  ENDCOLLECTIVE ;  /* 0x000000000000791b */ /* 0x003fe20003800000 */
.L_x_362:
[----:B------:R-:W-:-:S05]  /*14c10*/  IADD3 R2, P0, R2, R0, RZ ;  /* 0x0000000002027210 */ /* 0x000fca0007f1e0ff */
[----:B------:R-:W-:-:S05]  /*14c20*/  IMAD.X R3, RZ, RZ, R35, P0 ;  /* 0x000000ffff037224 */ /* 0x000fca00000e0623 */
[----:B------:R-:W-:Y:S01]  /*14c30*/  @!PT LDS RZ, [RZ] ;  /* 0x00000000fffff984 */ /* 0x000fe20000000800 */
[----:B------:R-:W-:Y:S01]  /*14c40*/  @!PT LDS RZ, [RZ] ;  /* 0x00000000fffff984 */ /* 0x000fe20000000800 */
[----:B------:R-:W-:Y:S01]  /*14c50*/  @!PT LDS RZ, [RZ] ;  /* 0x00000000fffff984 */ /* 0x000fe20000000800 */
[----:B------:R0:W-:Y:S01]  /*14c60*/  LDGSTS.E.BYPASS.LTC128B.128 [R9+0x25c00], desc[UR36][R2.64], !P3 ;  /* 0x25c0000002097fae */ /* 0x0001e2000d901d64 */
[C---:B------:R-:W-:Y:S01]  /*14c70*/  LOP3.LUT P3, RZ, R23.reuse, 0x800, RZ, 0xc0, !PT ;  /* 0x0000080017ff7812 */ /* 0x040fe2000786c0ff */
[----:B------:R-:W-:Y:S02]  /*14c80*/  IMAD.MOV.U32 R13, RZ, RZ, R8 ;  /* 0x000000ffff0d7224 */ /* 0x000fe400078e0008 */
[----:B------:R0:W-:Y:S01]  /*14c90*/  LDGSTS.E.BYPASS.LTC128B.128 [R9+0x28400], desc[UR36][R2.64+0x80], !P2 ;  /* 0x2840008002097fae */ /* 0x0001e2000d101d64 */
[----:B------:R-:W-:-:S03]  /*14ca0*/  LOP3.LUT P2, RZ, R23, 0x400, RZ, 0xc0, !PT ;  /* 0x0000040017ff7812 */ /* 0x000fc6000784c0ff */
[----:B------:R0:W-:Y:S01]  /*14cb0*/  LDGSTS.E.BYPASS.LTC128B.128 [R9+0x2ac00], desc[UR36][R2.64+0x100], !P1 ;  /* 0x2ac0010002097fae */ /* 0x0001e2000c901d64 */
[----:B------:R-:W-:Y:S01]  /*14cc0*/  LOP3.LUT P1, RZ, R23, 0x200, RZ, 0xc0, !PT ;  /* 0x0000020017ff7812 */ /* 0x000fe2000782c0ff */
[----:B------:R-:W-:Y:S02]  /*14cd0*/  IMAD.MOV.U32 R35, RZ, RZ, R14 ;  /* 0x000000ffff237224 */ /* 0x000fe400078e000e */
[----:B------:R0:W-:Y:S10]  /*14ce0*/  LDGSTS.E.BYPASS.LTC128B.128 [R9+0x2d400], desc[UR36][R2.64+0x180], !P5 ;  /* 0x2d40018002097fae */ /* 0x0001f4000e901d64 */
[----:B0-----:R-:W-:Y:S05]  /*14cf0*/  WARPSYNC.COLLECTIVE R15, `(.L_x_363) ;  /* 0x000000000f087348 */ /* 0x001fea0003c00000 */
[----:B------:R1:W2:Y:S02]  /*14d00*/  SHFL.IDX P6, R14, R13, R12, R11 ;  /* 0x0000000c0d0e7389 */ /* 0x0002a400000c000b */
[----:B012---:R-:W-:Y:S01]  /*14d10*/  ENDCOLLECTIVE ;  /* 0x000000000000791b */ /* 0x007fe20003800000 */
.L_x_363:
[----:B------:R-:W-:Y:S01]  /*14d20*/  IMAD.MOV.U32 R2, RZ, RZ, R14 ;  /* 0x000000ffff027224 */ /* 0x000fe200078e000e */
[----:B------:R-:W-:Y:S06]  /*14d30*/  BRA `(.L_x_364) ;  /* 0xffffffc400247947 */ /* 0x000fec000383ffff */
.L_x_277:
[----:B-1----:R1:W2:Y:S02]  /*14d40*/  SYNCS.PHASECHK.TRANS64.TRYWAIT P0, [R6+URZ+0x38860], R2 ;  /* 0x03886002060075a7 */ /* 0x0022a4000800017f */
[----:B--2---:R-:W-:Y:S05]  /*14d50*/  @!P0 NANOSLEEP.SYNCS 0x989680 ;  /* 0x009896800000895d */ /* 0x004fea0003900000 */
[----:B------:R-:W2:Y:S02]  /*14d60*/  @!P0 SYNCS.PHASECHK.TRANS64 P0, [R6+URZ+0x38860], R2 ;  /* 0x03886002060085a7 */ /* 0x000ea4000800007f */
[----:B--2---:R-:W-:Y:S05]  /*14d70*/  @!P0 BRA `(.L_x_277) ;  /* 0xfffffffc00f08947 */ /* 0x004fea000383ffff */
[----:B------:R-:W-:Y:S05]  /*14d80*/  BRA `(.L_x_365) ;  /* 0xffffffc4009c7947 */ /* 0x000fea000383ffff */
.L_x_278:
[----:B------:R-:W-:Y:S01]  /*14d90*/  BSSY B1, `(.L_x_366) ;  /* 0x0000008000017945 */ /* 0x000fe20003800000 */
[----:B------:R-:W-:Y:S01]  /*14da0*/  MOV R13, R25 ;  /* 0x00000019000d7202 */ /* 0x000fe20000000f00 */
[----:B------:R-:W-:Y:S02]  /*14db0*/  IMAD.MOV.U32 R12, RZ, RZ, RZ ;  /* 0x000000ffff0c7224 */ /* 0x000fe400078e00ff */
[----:B------:R-:W-:Y:S02]  /*14dc0*/  IMAD.MOV.U32 R11, RZ, RZ, 0x181f ;  /* 0x0000181fff0b7424 */ /* 0x000fe400078e00ff */
[----:B------:R-:W-:-:S07]  /*14dd0*/  IMAD.MOV.U32 R15, RZ, RZ, -0x1 ;  /* 0xffffffffff0f7424 */ /* 0x000fce00078e00ff */
[----:B-1----:R-:W-:Y:S05]  /*14de0*/  WARPSYNC.COLLECTIVE R15, `(.L_x_367) ;  /* 0x000000000f087348 */ /* 0x002fea0003c00000 */
[----:B------:R0:W2:Y:S02]  /*14df0*/  SHFL.IDX P6, R14, R13, R12, R11 ;  /* 0x0000000c0d0e7389 */ /* 0x0000a400000c000b */
[----:B012---:R-:W-:Y:S01]  /*14e00*/  ENDCOLLECTIVE ;  /* 0x000000000000791b */ /* 0x007fe20003800000 */
.L_x_367:
[----:B------:R-:W-:Y:S05]  /*14e10*/  BSYNC B1 ;  /* 0x0000000000017941 */ /* 0x000fea0003800000 */
.L_x_366:
[----:B------:R-:W-:Y:S01]  /*14e20*/  IMAD.MOV.U32 R13, RZ, RZ, R24 ;  /* 0x000000ffff0d7224 */ /* 0x000fe200078e0018 */
[----:B------:R-:W-:Y:S01]  /*14e30*/  MOV R11, 0x181f ;  /* 0x0000181f000b7802 */ /* 0x000fe20000000f00 */
[----:B------:R-:W-:Y:S02]  /*14e40*/  IMAD.MOV.U32 R12, RZ, RZ, RZ ;  /* 0x000000ffff0c7224 */ /* 0x000fe400078e00ff */
[----:B------:R-:W-:Y:S02]  /*14e50*/  IMAD.MOV.U32 R15, RZ, RZ, -0x1 ;  /* 0xffffffffff0f7424 */ /* 0x000fe400078e00ff */
[----:B------:R-:W-:Y:S02]  /*14e60*/  IMAD.MOV.U32 R3, RZ, RZ, R14 ;  /* 0x000000ffff037224 */ /* 0x000fe400078e000e */
[----:B------:R-:W-:-:S07]  /*14e70*/  IMAD R7, R7, 0x2, R22 ;  /* 0x0000000207077824 */ /* 0x000fce00078e0216 */
[----:B------:R-:W-:Y:S05]  /*14e80*/  WARPSYNC.COLLECTIVE R15, `(.L_x_368) ;  /* 0x000000000f087348 */ /* 0x000fea0003c00000 */
[----:B------:R0:W1:Y:S02]  /*14e90*/  SHFL.IDX P6, R14, R13, R12, R11 ;  /* 0x0000000c0d0e7389 */ /* 0x00006400000c000b */
[----:B01----:R-:W-:Y:S01]  /*14ea0*/  ENDCOLLECTIVE ;  /* 0x000000000000791b */ /* 0x003fe20003800000 */
.L_x_368:
[----:B------:R-:W-:Y:S02]  /*14eb0*/  IMAD.MOV.U32 R13, RZ, RZ, R25 ;  /* 0x000000ffff0d7224 */ /* 0x000fe400078e0019 */
[----:B------:R-:W-:Y:S02]  /*14ec0*/  IMAD.MOV.U32 R12, RZ, RZ, 0x1 ;  /* 0x00000001ff0c7424 */ /* 0x000fe400078e00ff */
[----:B------:R-:W-:-:S07]  /*14ed0*/  IMAD.MOV.U32 R2, RZ, RZ, R14 ;  /* 0x000000ffff027224 */ /* 0x000fce00078e000e */
[----:B------:R-:W-:Y:S05]  /*14ee0*/  WARPSYNC.COLLECTIVE R15, `(.L_x_369) ;  /* 0x000000000f087348 */ /* 0x000fea0003c00000 */
[----:B------:R0:W1:Y:S02]  /*14ef0*/  SHFL.IDX P6, R14, R13, R12, R11 ;  /* 0x0000000c0d0e7389 */ /* 0x00006400000c000b */
[----:B01----:R-:W-:Y:S01]  /*14f00*/  ENDCOLLECTIVE ;  /* 0x000000000000791b */ /* 0x003fe20003800000 */
.L_x_369:
[----:B------:R-:W-:-:S05]  /*14f10*/  IADD3 R2, P0, R2, R0, RZ ;  /* 0x0000000002027210 */ /* 0x000fca0007f1e0ff */
        /* <DEDUP_REMOVED lines=17> */
.L_x_370:
[----:B------:R-:W-:Y:S02]  /*15030*/  IMAD.MOV.U32 R13, RZ, RZ, R25 ;  /* 0x000000ffff0d7224 */ /* 0x000fe400078e0019 */
[----:B------:R-:W-:Y:S02]  /*15040*/  IMAD.MOV.U32 R12, RZ, RZ, 0x2 ;  /* 0x00000002ff0c7424 */ /* 0x000fe400078e00ff */
[----:B------:R-:W-:-:S07]  /*15050*/  IMAD.MOV.U32 R2, RZ, RZ, R14 ;  /* 0x000000ffff027224 */ /* 0x000fce00078e000e */
[----:B------:R-:W-:Y:S05]  /*15060*/  WARPSYNC.COLLECTIVE R15, `(.L_x_371) ;  /* 0x000000000f087348 */ /* 0x000fea0003c00000 */
[----:B------:R0:W1:Y:S02]  /*15070*/  SHFL.IDX P6, R14, R13, R12, R11 ;  /* 0x0000000c0d0e7389 */ /* 0x00006400000c000b */
[----:B01----:R-:W-:Y:S01]  /*15080*/  ENDCOLLECTIVE ;  /* 0x000000000000791b */ /* 0x003fe20003800000 */
.L_x_371:
[----:B------:R-:W-:-:S05]  /*15090*/  IADD3 R2, P0, R2, R0, RZ ;  /* 0x0000000002027210 */ /* 0x000fca0007f1e0ff */
[----:B------:R-:W-:Y:S01]  /*150a0*/  IMAD.X R3, RZ, RZ, R3, P0 ;  /* 0x000000ffff037224 */ /* 0x000fe200000e0603 */
        /* <DEDUP_REMOVED lines=16> */
.L_x_372:
[----:B------:R-:W-:Y:S02]  /*151b0*/  IMAD.MOV.U32 R13, RZ, RZ, R25 ;  /* 0x000000ffff0d7224 */ /* 0x000fe400078e0019 */
[----:B------:R-:W-:Y:S02]  /*151c0*/  IMAD.MOV.U32 R12, RZ, RZ, 0x3 ;  /* 0x00000003ff0c7424 */ /* 0x000fe400078e00ff */
[----:B------:R-:W-:-:S07]  /*151d0*/  IMAD.MOV.U32 R2, RZ, RZ, R14 ;  /* 0x000000ffff027224 */ /* 0x000fce00078e000e */
[----:B------:R-:W-:Y:S05]  /*151e0*/  WARPSYNC.COLLECTIVE R15, `(.L_x_373) ;  /* 0x000000000f087348 */ /* 0x000fea0003c00000 */
[----:B------:R0:W1:Y:S02]  /*151f0*/  SHFL.IDX P6, R14, R13, R12, R11 ;  /* 0x0000000c0d0e7389 */ /* 0x00006400000c000b */
[----:B01----:R-:W-:Y:S01]  /*15200*/  ENDCOLLECTIVE ;  /* 0x000000000000791b */ /* 0x003fe20003800000 */
.L_x_373:
        /* <DEDUP_REMOVED lines=18> */
.L_x_374:
[----:B------:R-:W-:Y:S02]  /*15330*/  IMAD.MOV.U32 R13, RZ, RZ, R25 ;  /* 0x000000ffff0d7224 */ /* 0x000fe400078e0019 */
[----:B------:R-:W-:Y:S01]  /*15340*/  IMAD.MOV.U32 R12, RZ, RZ, 0x4 ;  /* 0x00000004ff0c7424 */ /* 0x000fe200078e00ff */
[----:B------:R-:W-:-:S07]  /*15350*/  MOV R2, R14 ;  /* 0x0000000e00027202 */ /* 0x000fce0000000f00 */
[----:B------:R-:W-:Y:S05]  /*15360*/  WARPSYNC.COLLECTIVE R15, `(.L_x_375) ;  /* 0x000000000f087348 */ /* 0x000fea0003c00000 */
[----:B------:R0:W1:Y:S02]  /*15370*/  SHFL.IDX P6, R14, R13, R12, R11 ;  /* 0x0000000c0d0e7389 */ /* 0x00006400000c000b */
[----:B01----:R-:W-:Y:S01]  /*15380*/  ENDCOLLECTIVE ;  /* 0x000000000000791b */ /* 0x003fe20003800000 */
.L_x_375:
[----:B------:R-:W-:-:S05]  /*15390*/  IADD3 R2, P0, R2, R0, RZ ;  /* 0x0000000002027210 */ /* 0x000fca0007f1e0ff */
        /* <DEDUP_REMOVED lines=12> */
.L_x_376:
        /* <DEDUP_REMOVED lines=9> */
.L_x_286:
[----:B0-----:R0:W3:Y:S02]  /*154f0*/  SYNCS.PHASECHK.TRANS64.TRYWAIT P0, [R4+URZ+0x38860], R3 ;  /* 0x03886003040075a7 */ /* 0x0010e4000800017f */
[----:B---3--:R-:W-:Y:S05]  /*15500*/  @!P0 NANOSLEEP.SYNCS 0x989680 ;  /* 0x009896800000895d */ /* 0x008fea0003900000 */
[----:B------:R-:W3:Y:S02]  /*15510*/  @!P0 SYNCS.PHASECHK.TRANS64 P0, [R4+URZ+0x38860], R3 ;  /* 0x03886003040085a7 */ /* 0x000ee4000800007f */
[----:B---3--:R-:W-:Y:S05]  /*15520*/  @!P0 BRA `(.L_x_286) ;  /* 0xfffffffc00f08947 */ /* 0x008fea000383ffff */
[----:B------:R-:W-:Y:S05]  /*15530*/  BRA `(.L_x_378) ;  /* 0xffffffc400e07947 */ /* 0x000fea000383ffff */
.L_x_287:
[----:B------:R-:W-:Y:S01]  /*15540*/  BSSY B0, `(.L_x_379) ;  /* 0x0000008000007945 */ /* 0x000fe20003800000 */
[----:B------:R-:W-:Y:S01]  /*15550*/  IMAD.MOV.U32 R13, RZ, RZ, R25 ;  /* 0x000000ffff0d7224 */ /* 0x000fe200078e0019 */
[----:B------:R-:W-:Y:S01]  /*15560*/  MOV R12, RZ ;  /* 0x000000ff000c7202 */ /* 0x000fe20000000f00 */
[----:B------:R-:W-:Y:S02]  /*15570*/  IMAD.MOV.U32 R11, RZ, RZ, 0x181f ;  /* 0x0000181fff0b7424 */ /* 0x000fe400078e00ff */
[----:B------:R-:W-:-:S07]  /*15580*/  IMAD.MOV.U32 R15, RZ, RZ, -0x1 ;  /* 0xffffffffff0f7424 */ /* 0x000fce00078e00ff */
[----:B01----:R-:W-:Y:S05]  /*15590*/  WARPSYNC.COLLECTIVE R15, `(.L_x_380) ;  /* 0x000000000f087348 */ /* 0x003fea0003c00000 */
[----:B-1----:R1:W2:Y:S02]  /*155a0*/  SHFL.IDX P6, R14, R13, R12, R11 ;  /* 0x0000000c0d0e7389 */ /* 0x0022a400000c000b */
[----:B012---:R-:W-:Y:S01]  /*155b0*/  ENDCOLLECTIVE ;  /* 0x000000000000791b */ /* 0x007fe20003800000 */
.L_x_380:
[----:B------:R-:W-:Y:S05]  /*155c0*/  BSYNC B0 ;  /* 0x0000000000007941 */ /* 0x000fea0003800000 */
.L_x_379:
[----:B------:R-:W-:Y:S01]  /*155d0*/  IMAD.MOV.U32 R13, RZ, RZ, R24 ;  /* 0x000000ffff0d7224 */ /* 0x000fe200078e0018 */
[----:B------:R-:W-:Y:S01]  /*155e0*/  MOV R15, 0xffffffff ;  /* 0xffffffff000f7802 */ /* 0x000fe20000000f00 */
[----:B------:R-:W-:Y:S01]  /*155f0*/  IMAD.MOV.U32 R12, RZ, RZ, RZ ;  /* 0x000000ffff0c7224 */ /* 0x000fe200078e00ff */
[C---:B------:R-:W-:Y:S01]  /*15600*/  LOP3.LUT R0, R33.reuse, 0x40, RZ, 0xfc, !PT ;  /* 0x0000004021007812 */ /* 0x040fe200078efcff */
[----:B------:R-:W-:Y:S02]  /*15610*/  IMAD.MOV.U32 R11, RZ, RZ, 0x181f ;  /* 0x0000181fff0b7424 */ /* 0x000fe400078e00ff */
[----:B------:R-:W-:Y:S02]  /*15620*/  IMAD.MOV.U32 R3, RZ, RZ, R14 ;  /* 0x000000ffff037224 */ /* 0x000fe400078e000e */
[----:B------:R-:W-:-:S07]  /*15630*/  IMAD.SHL.U32 R8, R33, 0x2, RZ ;  /* 0x0000000221087824 */ /* 0x000fce00078e00ff */
[----:B------:R-:W-:Y:S05]  /*15640*/  WARPSYNC.COLLECTIVE R15, `(.L_x_381) ;  /* 0x000000000f087348 */ /* 0x000fea0003c00000 */
[----:B------:R0:W1:Y:S02]  /*15650*/  SHFL.IDX P6, R14, R13, R12, R11 ;  /* 0x0000000c0d0e7389 */ /* 0x00006400000c000b */
[----:B01----:R-:W-:Y:S01]  /*15660*/  ENDCOLLECTIVE ;  /* 0x000000000000791b */ /* 0x003fe20003800000 */
.L_x_381:
[----:B------:R-:W-:Y:S02]  /*15670*/  ULDC UR4, c[0x0][0x2f4] ;  /* 0x0000bd0000047ab9 */ /* 0x000fe40000000800 */
[----:B------:R-:W-:Y:S02]  /*15680*/  ISETP.GE.AND P3, PT, R33, UR4, PT ;  /* 0x0000000421007c0c */ /* 0x000fe4000bf66270 */
[----:B------:R-:W-:Y:S01]  /*15690*/  ISETP.GE.AND P2, PT, R0, UR4, PT ;  /* 0x0000000400007c0c */ /* 0x000fe2000bf46270 */
[----:B------:R-:W-:Y:S01]  /*156a0*/  IMAD R0, R7, 0x2, R22 ;  /* 0x0000000207007824 */ /* 0x000fe200078e0216 */
[----:B------:R-:W-:Y:S02]  /*156b0*/  ISETP.LT.OR P4, PT, R5, 0x1, P3 ;  /* 0x000000010500780c */ /* 0x000fe40001f81670 */
[----:B------:R-:W-:Y:S01]  /*156c0*/  ISETP.GE.AND P1, PT, R37, UR4, PT ;  /* 0x0000000425007c0c */ /* 0x000fe2000bf26270 */
[----:B------:R-:W-:Y:S02]  /*156d0*/  IMAD.MOV.U32 R13, RZ, RZ, R25 ;  /* 0x000000ffff0d7224 */ /* 0x000fe400078e0019 */
[----:B------:R-:W-:Y:S01]  /*156e0*/  IMAD.MOV.U32 R12, RZ, RZ, 0x1 ;  /* 0x00000001ff0c7424 */ /* 0x000fe200078e00ff */
[----:B------:R-:W-:-:S05]  /*156f0*/  IADD3 R2, P0, R14, R8, RZ ;  /* 0x000000080e027210 */ /* 0x000fca0007f1e0ff */
[----:B------:R-:W-:Y:S01]  /*15700*/  IMAD.X R3, RZ, RZ, R3, P0 ;  /* 0x000000ffff037224 */ /* 0x000fe200000e0603 */
[----:B------:R-:W-:-:S04]  /*15710*/  ISETP.LT.OR P0, PT, R5, 0x1, P2 ;  /* 0x000000010500780c */ /* 0x000fc80001701670 */
[----:B------:R-:W-:Y:S01]  /*15720*/  @!PT LDS RZ, [RZ] ;  /* 0x00000000fffff984 */ /* 0x000fe20000000800 */
[----:B------:R-:W-:Y:S01]  /*15730*/  @!PT LDS RZ, [RZ] ;  /* 0x00000000fffff984 */ /* 0x000fe20000000800 */
[----:B------:R-:W-:Y:S01]  /*15740*/  @!PT LDS RZ, [RZ] ;  /* 0x00000000fffff984 */ /* 0x000fe20000000800 */
[----:B------:R0:W-:Y:S01]  /*15750*/  LDGSTS.E.BYPASS.LTC128B.128 [R0+0x400], desc[UR36][R2.64], !P4 ;  /* 0x0040000002007fae */ /* 0x0001e2000e101d64 */
[----:B------:R-:W-:-:S08]  /*15760*/  ISETP.LT.OR P4, PT, R5, 0x1, P1 ;  /* 0x000000010500780c */ /* 0x000fd00000f81670 */
[----:B------:R0:W-:Y:S01]  /*15770*/  LDGSTS.E.BYPASS.LTC128B.128 [R0+0x2c00], desc[UR36][R2.64+0x80], !P0 ;  /* 0x02c0008002007fae */ /* 0x0001e2000c101d64 */
[----:B------:R-:W-:-:S13]  /*15780*/  ISETP.GE.AND P0, PT, R36, UR4, PT ;  /* 0x0000000424007c0c */ /* 0x000fda000bf06270 */
[----:B0-----:R-:W-:Y:S05]  /*15790*/  WARPSYNC.COLLECTIVE R15, `(.L_x_382) ;  /* 0x000000000f087348 */ /* 0x001fea0003c00000 */
[----:B------:R1:W2:Y:S02]  /*157a0*/  SHFL.IDX P6, R14, R13, R12, R11 ;  /* 0x0000000c0d0e7389 */ /* 0x0002a400000c000b */
[----:B012---:R-:W-:Y:S01]  /*157b0*/  ENDCOLLECTIVE ;  /* 0x000000000000791b */ /* 0x007fe20003800000 */
.L_x_382:
[----:B------:R-:W-:Y:S01]  /*157c0*/  @!PT LDS RZ, [RZ] ;  /* 0x00000000fffff984 */ /* 0x000fe20000000800 */
[----:B------:R-:W-:Y:S01]  /*157d0*/  @!PT LDS RZ, [RZ] ;  /* 0x00000000fffff984 */ /* 0x000fe20000000800 */
[----:B------:R-:W-:Y:S01]  /*157e0*/  @!PT LDS RZ, [RZ] ;  /* 0x00000000fffff984 */ /* 0x000fe20000000800 */
[----:B------:R0:W-:Y:S01]  /*157f0*/  LDGSTS.E.BYPASS.LTC128B.128 [R0+0x5400], desc[UR36][R2.64+0x100], !P4 ;  /* 0x0540010002007fae */ /* 0x0001e2000e101d64 */
[----:B------:R-:W-:Y:S02]  /*15800*/  ISETP.LT.OR P4, PT, R5, 0x1, P0 ;  /* 0x000000010500780c */ /* 0x000fe40000781670 */
[----:B------:R-:W-:-:S11]  /*15810*/  MOV R13, R24 ;  /* 0x00000018000d7202 */ /* 0x000fd60000000f00 */
[----:B------:R0:W-:Y:S01]  /*15820*/  LDGSTS.E.BYPASS.LTC128B.128 [R0+0x7c00], desc[UR36][R2.64+0x180], !P4 ;  /* 0x07c0018002007fae */ /* 0x0001e2000e101d64 */
[----:B------:R-:W-:-:S07]  /*15830*/  IMAD.MOV.U32 R7, RZ, RZ, R14 ;  /* 0x000000ffff077224 */ /* 0x000fce00078e000e */
[----:B0-----:R-:W-:Y:S05]  /*15840*/  WARPSYNC.COLLECTIVE R15, `(.L_x_383) ;  /* 0x000000000f087348 */ /* 0x001fea0003c00000 */
[----:B------:R1:W2:Y:S02]  /*15850*/  SHFL.IDX P6, R14, R13, R12, R11 ;  /* 0x0000000c0d0e7389 */ /* 0x0002a400000c000b */
[----:B012---:R-:W-:Y:S01]  /*15860*/  ENDCOLLECTIVE ;  /* 0x000000000000791b */ /* 0x007fe20003800000 */
.L_x_383:
[----:B------:R-:W-:Y:S02]  /*15870*/  IMAD.MOV.U32 R13, RZ, RZ, R25 ;  /* 0x000000ffff0d7224 */ /* 0x000fe400078e0019 */
[----:B------:R-:W-:Y:S01]  /*15880*/  IMAD.MOV.U32 R12, RZ, RZ, 0x2 ;  /* 0x00000002ff0c7424 */ /* 0x000fe200078e00ff */
[----:B------:R-:W-:-:S13]  /*15890*/  IADD3 R2, P4, R14, R8, RZ ;  /* 0x000000080e027210 */ /* 0x000fda0007f9e0ff */
[----:B------:R-:W-:Y:S05]  /*158a0*/  WARPSYNC.COLLECTIVE R15, `(.L_x_384) ;  /* 0x000000000f087348 */ /* 0x000fea0003c00000 */
[----:B------:R0:W1:Y:S02]  /*158b0*/  SHFL.IDX P6, R14, R13, R12, R11 ;  /* 0x0000000c0d0e7389 */ /* 0x00006400000c000b */
[----:B01----:R-:W-:Y:S01]  /*158c0*/  ENDCOLLECTIVE ;  /* 0x000000000000791b */ /* 0x003fe20003800000 */
.L_x_384:
        /* <DEDUP_REMOVED lines=12> */
.L_x_385:
        /* <DEDUP_REMOVED lines=14> */
.L_x_386:
        /* <DEDUP_REMOVED lines=12> */
.L_x_387:
        /* <DEDUP_REMOVED lines=14> */
.L_x_388:
        /* <DEDUP_REMOVED lines=12> */
.L_x_389:
        /* <DEDUP_REMOVED lines=9> */
.L_x_292:
[----:B------:R-:W-:Y:S01]  /*15d60*/  BSSY B0, `(.L_x_391) ;  /* 0x0000008000007945 */ /* 0x000fe20003800000 */
[----:B------:R-:W-:Y:S02]  /*15d70*/  IMAD.MOV.U32 R13, RZ, RZ, R16 ;  /* 0x000000ffff0d7224 */ /* 0x000fe400078e0010 */
[----:B------:R-:W-:Y:S02]  /*15d80*/  IMAD.MOV.U32 R12, RZ, RZ, RZ ;  /* 0x000000ffff0c7224 */ /* 0x000fe400078e00ff */
[----:B------:R-:W-:Y:S02]  /*15d90*/  IMAD.MOV.U32 R11, RZ, RZ, 0x1f ;  /* 0x0000001fff0b7424 */ /* 0x000fe400078e00ff */
[----:B------:R-:W-:-:S07]  /*15da0*/  IMAD.MOV.U32 R15, RZ, RZ, -0x1 ;  /* 0xffffffffff0f7424 */ /* 0x000fce00078e00ff */
[----:B0-----:R-:W-:Y:S05]  /*15db0*/  WARPSYNC.COLLECTIVE R15, `(.L_x_392) ;  /* 0x000000000f087348 */ /* 0x001fea0003c00000 */
[----:B------:R1:W2:Y:S02]  /*15dc0*/  SHFL.IDX P6, R14, R13, R12, R11 ;  /* 0x0000000c0d0e7389 */ /* 0x0002a400000c000b */
[----:B012---:R-:W-:Y:S01]  /*15dd0*/  ENDCOLLECTIVE ;  /* 0x000000000000791b */ /* 0x007fe20003800000 */
.L_x_392:
[----:B------:R-:W-:Y:S05]  /*15de0*/  BSYNC B0 ;  /* 0x0000000000007941 */ /* 0x000fea0003800000 */
.L_x_391:
[----:B------:R-:W-:Y:S01]  /*15df0*/  MOV R13, R16 ;  /* 0x00000010000d7202 */ /* 0x000fe20000000f00 */
[----:B------:R-:W-:Y:S02]  /*15e00*/  IMAD.MOV.U32 R12, RZ, RZ, 0x1 ;  /* 0x00000001ff0c7424 */ /* 0x000fe400078e00ff */
[----:B------:R-:W-:Y:S02]  /*15e10*/  IMAD.MOV.U32 R11, RZ, RZ, 0x1f ;  /* 0x0000001fff0b7424 */ /* 0x000fe400078e00ff */
[----:B------:R-:W-:Y:S02]  /*15e20*/  IMAD.MOV.U32 R15, RZ, RZ, -0x1 ;  /* 0xffffffffff0f7424 */ /* 0x000fe400078e00ff */
[----:B------:R-:W-:Y:S02]  /*15e30*/  IMAD.IADD R7, R19, 0x1, R8 ;  /* 0x0000000113077824 */ /* 0x000fe400078e0208 */
[----:B------:R-:W-:-:S07]  /*15e40*/  IMAD.MOV.U32 R5, RZ, RZ, R14 ;  /* 0x000000ffff057224 */ /* 0x000fce00078e000e */
[----:B------:R-:W-:Y:S05]  /*15e50*/  WARPSYNC.COLLECTIVE R15, `(.L_x_393) ;  /* 0x000000000f087348 */ /* 0x000fea0003c00000 */
[----:B------:R0:W1:Y:S02]  /*15e60*/  SHFL.IDX P6, R14, R13, R12, R11 ;  /* 0x0000000c0d0e7389 */ /* 0x00006400000c000b */
[----:B01----:R-:W-:Y:S01]  /*15e70*/  ENDCOLLECTIVE ;  /* 0x000000000000791b */ /* 0x003fe20003800000 */
.L_x_393:
[----:B------:R-:W-:Y:S02]  /*15e80*/  ULDC UR4, c[0x0][0xc3c] ;  /* 0x00030f0000047ab9 */ /* 0x000fe40000000800 */
[----:B------:R-:W-:-:S13]  /*15e90*/  ISETP.GE.OR P1, PT, R7, UR4, !P0 ;  /* 0x0000000407007c0c */ /* 0x000fda000c726670 */
[----:B------:R-:W0:Y:S01]  /*15ea0*/  @!P1 LDC.64 R2, c[0x0][0xc80] ;  /* 0x00032000ff029b82 */ /* 0x000e220000000a00 */
[----:B------:R-:W-:Y:S02]  /*15eb0*/  IMAD.MOV.U32 R4, RZ, RZ, RZ ;  /* 0x000000ffff047224 */ /* 0x000fe400078e00ff */
[----:B------:R-:W-:Y:S02]  /*15ec0*/  IMAD.MOV.U32 R11, RZ, RZ, RZ ;  /* 0x000000ffff0b7224 */ /* 0x000fe400078e00ff */
[----:B------:R-:W-:Y:S02]  /*15ed0*/  IMAD.MOV.U32 R0, RZ, RZ, R14 ;  /* 0x000000ffff007224 */ /* 0x000fe400078e000e */
[----:B0-----:R-:W-:-:S06]  /*15ee0*/  @!P1 IMAD.WIDE R2, R7, 0x4, R2 ;  /* 0x0000000407029825 */ /* 0x001fcc00078e0202 */
[----:B------:R-:W2:Y:S01]  /*15ef0*/  @!P1 LDG.E R2, desc[UR36][R2.64] ;  /* 0x0000002402029981 */ /* 0x000ea2000c1e1900 */
[C---:B------:R-:W-:Y:S02]  /*15f00*/  ISETP.GE.U32.AND P2, PT, R8.reuse, 0x2, PT ;  /* 0x000000020800780c */ /* 0x040fe40003f46070 */
[C---:B------:R-:W-:Y:S02]  /*15f10*/  ISETP.GE.U32.AND P3, PT, R8.reuse, 0x4, PT ;  /* 0x000000040800780c */ /* 0x040fe40003f66070 */
[C---:B------:R-:W-:Y:S02]  /*15f20*/  ISETP.GE.U32.AND P4, PT, R8.reuse, 0x8, PT ;  /* 0x000000080800780c */ /* 0x040fe40003f86070 */
[C---:B------:R-:W-:Y:S02]  /*15f30*/  ISETP.GE.U32.AND P5, PT, R8.reuse, 0x10, PT ;  /* 0x000000100800780c */ /* 0x040fe40003fa6070 */
[----:B--2---:R-:W-:Y:S02]  /*15f40*/  @!P1 MOV R4, R2 ;  /* 0x0000000200049202 */ /* 0x004fe40000000f00 */
[----:B------:R-:W-:-:S03]  /*15f50*/  ISETP.NE.AND P1, PT, R8, RZ, PT ;  /* 0x000000ff0800720c */ /* 0x000fc60003f25270 */
[----:B------:R-:W-:-:S10]  /*15f60*/  IMAD.MOV.U32 R13, RZ, RZ, R4 ;  /* 0x000000ffff0d7224 */ /* 0x000fd400078e0004 */
[----:B------:R-:W-:Y:S05]  /*15f70*/  WARPSYNC.COLLECTIVE R15, `(.L_x_394) ;  /* 0x000000000f087348 */ /* 0x000fea0003c00000 */
[----:B------:R0:W1:Y:S02]  /*15f80*/  SHFL.UP P6, R14, R13, R12, R11 ;  /* 0x0400000c0d0e7389 */ /* 0x00006400000c000b */
[----:B01----:R-:W-:Y:S01]  /*15f90*/  ENDCOLLECTIVE ;  /* 0x000000000000791b */ /* 0x003fe20003800000 */
.L_x_394:
[----:B------:R-:W-:Y:S01]  /*15fa0*/  IMAD.MOV.U32 R12, RZ, RZ, 0x2 ;  /* 0x00000002ff0c7424 */ /* 0x000fe200078e00ff */
[----:B------:R-:W-:-:S05]  /*15fb0*/  SEL R7, R14, RZ, P1 ;  /* 0x000000ff0e077207 */ /* 0x000fca0000800000 */
[----:B------:R-:W-:-:S04]  /*15fc0*/  IMAD.IADD R6, R4, 0x1, R7 ;  /* 0x0000000104067824 */ /* 0x000fc800078e0207 */
[----:B------:R-:W-:-:S07]  /*15fd0*/  IMAD.MOV.U32 R13, RZ, RZ, R6 ;  /* 0x000000ffff0d7224 */ /* 0x000fce00078e0006 */
[----:B------:R-:W-:Y:S05]  /*15fe0*/  WARPSYNC.COLLECTIVE R15, `(.L_x_395) ;  /* 0x000000000f087348 */ /* 0x000fea0003c00000 */
[----:B------:R0:W1:Y:S02]  /*15ff0*/  SHFL.UP P6, R14, R13, R12, R11 ;  /* 0x0400000c0d0e7389 */ /* 0x00006400000c000b */
[----:B01----:R-:W-:Y:S01]  /*16000*/  ENDCOLLECTIVE ;  /* 0x000000000000791b */ /* 0x003fe20003800000 */
.L_x_395:
[----:B------:R-:W-:Y:S01]  /*16010*/  IMAD.MOV.U32 R12, RZ, RZ, 0x4 ;  /* 0x00000004ff0c7424 */ /* 0x000fe200078e00ff */
[----:B------:R-:W-:-:S05]  /*16020*/  SEL R7, R14, RZ, P2 ;  /* 0x000000ff0e077207 */ /* 0x000fca0001000000 */
[----:B------:R-:W-:-:S05]  /*16030*/  IMAD.IADD R7, R6, 0x1, R7 ;  /* 0x0000000106077824 */ /* 0x000fca00078e0207 */
[----:B------:R-:W-:-:S07]  /*16040*/  MOV R13, R7 ;  /* 0x00000007000d7202 */ /* 0x000fce0000000f00 */
[----:B------:R-:W-:Y:S05]  /*16050*/  WARPSYNC.COLLECTIVE R15, `(.L_x_396) ;  /* 0x000000000f087348 */ /* 0x000fea0003c00000 */
[----:B------:R0:W1:Y:S02]  /*16060*/  SHFL.UP P6, R14, R13, R12, R11 ;  /* 0x0400000c0d0e7389 */ /* 0x00006400000c000b */
[----:B01----:R-:W-:Y:S01]  /*16070*/  ENDCOLLECTIVE ;  /* 0x000000000000791b */ /* 0x003fe20003800000 */
.L_x_396:
[----:B------:R-:W-:Y:S01]  /*16080*/  IMAD.MOV.U32 R12, RZ, RZ, 0x8 ;  /* 0x00000008ff0c7424 */ /* 0x000fe200078e00ff */
[----:B------:R-:W-:-:S05]  /*16090*/  SEL R2, R14, RZ, P3 ;  /* 0x000000ff0e027207 */ /* 0x000fca0001800000 */
[----:B------:R-:W-:-:S04]  /*160a0*/  IMAD.IADD R2, R7, 0x1, R2 ;  /* 0x0000000107027824 */ /* 0x000fc800078e0202 */
[----:B------:R-:W-:-:S07]  /*160b0*/  IMAD.MOV.U32 R13, RZ, RZ, R2 ;  /* 0x000000ffff0d7224 */ /* 0x000fce00078e0002 */
[----:B------:R-:W-:Y:S05]  /*160c0*/  WARPSYNC.COLLECTIVE R15, `(.L_x_397) ;  /* 0x000000000f087348 */ /* 0x000fea0003c00000 */
[----:B------:R0:W1:Y:S02]  /*160d0*/  SHFL.UP P6, R14, R13, R12, R11 ;  /* 0x0400000c0d0e7389 */ /* 0x00006400000c000b */
[----:B01----:R-:W-:Y:S01]  /*160e0*/  ENDCOLLECTIVE ;  /* 0x000000000000791b */ /* 0x003fe20003800000 */
.L_x_397:
[----:B------:R-:W-:Y:S02]  /*160f0*/  MOV R12, 0x10 ;  /* 0x00000010000c7802 */ /* 0x000fe40000000f00 */
[----:B------:R-:W-:-:S05]  /*16100*/  SEL R3, R14, RZ, P4 ;  /* 0x000000ff0e037207 */ /* 0x000fca0002000000 */
[----:B------:R-:W-:-:S04]  /*16110*/  IMAD.IADD R3, R2, 0x1, R3 ;  /* 0x0000000102037824 */ /* 0x000fc800078e0203 */
[----:B------:R-:W-:-:S07]  /*16120*/  IMAD.MOV.U32 R13, RZ, RZ, R3 ;  /* 0x000000ffff0d7224 */ /* 0x000fce00078e0003 */
[----:B------:R-:W-:Y:S05]  /*16130*/  WARPSYNC.COLLECTIVE R15, `(.L_x_398) ;  /* 0x000000000f087348 */ /* 0x000fea0003c00000 */
[----:B------:R0:W1:Y:S02]  /*16140*/  SHFL.UP P6, R14, R13, R12, R11 ;  /* 0x0400000c0d0e7389 */ /* 0x00006400000c000b */
[----:B01----:R-:W-:Y:S01]  /*16150*/  ENDCOLLECTIVE ;  /* 0x000000000000791b */ /* 0x003fe20003800000 */
.L_x_398:
[----:B------:R-:W-:Y:S02]  /*16160*/  IMAD.MOV.U32 R12, RZ, RZ, 0x1f ;  /* 0x0000001fff0c7424 */ /* 0x000fe400078e00ff */
[----:B------:R-:W-:Y:S01]  /*16170*/  IMAD.MOV.U32 R11, RZ, RZ, 0x1f ;  /* 0x0000001fff0b7424 */ /* 0x000fe200078e00ff */
[----:B------:R-:W-:-:S05]  /*16180*/  SEL R6, R14, RZ, P5 ;  /* 0x000000ff0e067207 */ /* 0x000fca0002800000 */
[----:B------:R-:W-:-:S04]  /*16190*/  IMAD.IADD R6, R3, 0x1, R6 ;  /* 0x0000000103067824 */ /* 0x000fc800078e0206 */
[----:B------:R-:W-:-:S07]  /*161a0*/  IMAD.MOV.U32 R13, RZ, RZ, R6 ;  /* 0x000000ffff0d7224 */ /* 0x000fce00078e0006 */
[----:B------:R-:W-:Y:S05]  /*161b0*/  WARPSYNC.COLLECTIVE R15, `(.L_x_399) ;  /* 0x000000000f087348 */ /* 0x000fea0003c00000 */
[----:B------:R0:W1:Y:S02]  /*161c0*/  SHFL.IDX P6, R14, R13, R12, R11 ;  /* 0x0000000c0d0e7389 */ /* 0x00006400000c000b */
[----:B01----:R-:W-:Y:S01]  /*161d0*/  ENDCOLLECTIVE ;  /* 0x000000000000791b */ /* 0x003fe20003800000 */
.L_x_399:
[----:B------:R-:W-:Y:S05]  /*161e0*/  BRA `(.L_x_400) ;  /* 0xffffffc000f87947 */ /* 0x000fea000383ffff */
.L_x_297:
[----:B------:R-:W-:Y:S01]  /*161f0*/  BSSY B0, `(.L_x_401) ;  /* 0x0000008000007945 */ /* 0x000fe20003800000 */
[----:B-----5:R-:W-:Y:S01]  /*16200*/  IMAD.MOV.U32 R13, RZ, RZ, R4 ;  /* 0x000000ffff0d7224 */ /* 0x020fe200078e0004 */
[----:B------:R-:W-:Y:S01]  /*16210*/  MOV R11, RZ ;  /* 0x000000ff000b7202 */ /* 0x000fe20000000f00 */
[----:B------:R-:W-:Y:S02]  /*16220*/  IMAD.MOV.U32 R12, RZ, RZ, 0x1 ;  /* 0x00000001ff0c7424 */ /* 0x000fe400078e00ff */
[----:B------:R-:W-:-:S07]  /*16230*/  IMAD.MOV.U32 R15, RZ, RZ, -0x1 ;  /* 0xffffffffff0f7424 */ /* 0x000fce00078e00ff */
[----:B01----:R-:W-:Y:S05]  /*16240*/  WARPSYNC.COLLECTIVE R15, `(.L_x_402) ;  /* 0x000000000f087348 */ /* 0x003fea0003c00000 */
[----:B------:R2:W3:Y:S02]  /*16250*/  SHFL.UP P6, R14, R13, R12, R11 ;  /* 0x0400000c0d0e7389 */ /* 0x0004e400000c000b */
[----:B0123--:R-:W-:Y:S01]  /*16260*/  ENDCOLLECTIVE ;  /* 0x000000000000791b */ /* 0x00ffe20003800000 */
.L_x_402:
[----:B------:R-:W-:Y:S05]  /*16270*/  BSYNC B0 ;  /* 0x0000000000007941 */ /* 0x000fea0003800000 */
.L_x_401:
[----:B------:R-:W-:Y:S01]  /*16280*/  SEL R13, R14, RZ, P1 ;  /* 0x000000ff0e0d7207 */ /* 0x000fe20000800000 */
[----:B------:R-:W-:Y:S02]  /*16290*/  IMAD.MOV.U32 R12, RZ, RZ, 0x2 ;  /* 0x00000002ff0c7424 */ /* 0x000fe400078e00ff */
[----:B------:R-:W-:Y:S02]  /*162a0*/  IMAD.MOV.U32 R11, RZ, RZ, RZ ;  /* 0x000000ffff0b7224 */ /* 0x000fe400078e00ff */
[----:B------:R-:W-:Y:S02]  /*162b0*/  IMAD.IADD R13, R4, 0x1, R13 ;  /* 0x00000001040d7824 */ /* 0x000fe400078e020d */
[----:B------:R-:W-:-:S07]  /*162c0*/  IMAD.MOV.U32 R15, RZ, RZ, -0x1 ;  /* 0xffffffffff0f7424 */ /* 0x000fce00078e00ff */
[----:B------:R-:W-:Y:S05]  /*162d0*/  WARPSYNC.COLLECTIVE R15, `(.L_x_403) ;  /* 0x000000000f087348 */ /* 0x000fea0003c00000 */
[----:B------:R0:W1:Y:S02]  /*162e0*/  SHFL.UP P6, R14, R13, R12, R11 ;  /* 0x0400000c0d0e7389 */ /* 0x00006400000c000b */
[----:B01----:R-:W-:Y:S01]  /*162f0*/  ENDCOLLECTIVE ;  /* 0x000000000000791b */ /* 0x003fe20003800000 */
.L_x_403:
[----:B------:R-:W-:Y:S01]  /*16300*/  IMAD.MOV.U32 R12, RZ, RZ, 0x4 ;  /* 0x00000004ff0c7424 */ /* 0x000fe200078e00ff */
[----:B------:R-:W-:-:S05]  /*16310*/  SEL R0, R14, RZ, P2 ;  /* 0x000000ff0e007207 */ /* 0x000fca0001000000 */
[----:B------:R-:W-:-:S05]  /*16320*/  IMAD.IADD R0, R13, 0x1, R0 ;  /* 0x000000010d007824 */ /* 0x000fca00078e0200 */
[----:B------:R-:W-:-:S07]  /*16330*/  MOV R13, R0 ;  /* 0x00000000000d7202 */ /* 0x000fce0000000f00 */
[----:B------:R-:W-:Y:S05]  /*16340*/  WARPSYNC.COLLECTIVE R15, `(.L_x_404) ;  /* 0x000000000f087348 */ /* 0x000fea0003c00000 */
[----:B------:R0:W1:Y:S02]  /*16350*/  SHFL.UP P6, R14, R13, R12, R11 ;  /* 0x0400000c0d0e7389 */ /* 0x00006400000c000b */
[----:B01----:R-:W-:Y:S01]  /*16360*/  ENDCOLLECTIVE ;  /* 0x000000000000791b */ /* 0x003fe20003800000 */
.L_x_404:
[----:B------:R-:W-:Y:S01]  /*16370*/  IMAD.MOV.U32 R12, RZ, RZ, 0x8 ;  /* 0x00000008ff0c7424 */ /* 0x000fe200078e00ff */
[----:B------:R-:W-:-:S05]  /*16380*/  SEL R3, R14, RZ, P3 ;  /* 0x000000ff0e037207 */ /* 0x000fca0001800000 */
[----:B------:R-:W-:-:S04]  /*16390*/  IMAD.IADD R2, R0, 0x1, R3 ;  /* 0x0000000100027824 */ /* 0x000fc800078e0203 */
[----:B------:R-:W-:-:S07]  /*163a0*/  IMAD.MOV.U32 R13, RZ, RZ, R2 ;  /* 0x000000ffff0d7224 */ /* 0x000fce00078e0002 */
[----:B------:R-:W-:Y:S05]  /*163b0*/  WARPSYNC.COLLECTIVE R15, `(.L_x_405) ;  /* 0x000000000f087348 */ /* 0x000fea0003c00000 */
[----:B------:R0:W1:Y:S02]  /*163c0*/  SHFL.UP P6, R14, R13, R12, R11 ;  /* 0x0400000c0d0e7389 */ /* 0x00006400000c000b */
[----:B01----:R-:W-:Y:S01]  /*163d0*/  ENDCOLLECTIVE ;  /* 0x000000000000791b */ /* 0x003fe20003800000 */
.L_x_405:
[----:B------:R-:W-:Y:S02]  /*163e0*/  MOV R12, 0x10 ;  /* 0x00000010000c7802 */ /* 0x000fe40000000f00 */
[----:B------:R-:W-:-:S05]  /*163f0*/  SEL R3, R14, RZ, P4 ;  /* 0x000000ff0e037207 */ /* 0x000fca0002000000 */
[----:B------:R-:W-:-:S04]  /*16400*/  IMAD.IADD R3, R2, 0x1, R3 ;  /* 0x0000000102037824 */ /* 0x000fc800078e0203 */
[----:B------:R-:W-:-:S07]  /*16410*/  IMAD.MOV.U32 R13, RZ, RZ, R3 ;  /* 0x000000ffff0d7224 */ /* 0x000fce00078e0003 */
[----:B------:R-:W-:Y:S05]  /*16420*/  WARPSYNC.COLLECTIVE R15, `(.L_x_406) ;  /* 0x000000000f087348 */ /* 0x000fea0003c00000 */
[----:B------:R0:W1:Y:S02]  /*16430*/  SHFL.UP P6, R14, R13, R12, R11 ;  /* 0x0400000c0d0e7389 */ /* 0x00006400000c000b */
[----:B01----:R-:W-:Y:S01]  /*16440*/  ENDCOLLECTIVE ;  /* 0x000000000000791b */ /* 0x003fe20003800000 */
.L_x_406:
        /* <DEDUP_REMOVED lines=8> */
.L_x_407:
[----:B------:R-:W-:Y:S05]  /*164d0*/  BRA `(.L_x_408) ;  /* 0xffffffc000d87947 */ /* 0x000fea000383ffff */
.L_x_299:
[----:B------:R-:W-:Y:S01]  /*164e0*/  BSSY B0, `(.L_x_409) ;  /* 0x0000006000007945 */ /* 0x000fe20003800000 */
[----:B------:R-:W-:Y:S01]  /*164f0*/  PLOP3.LUT P6, PT, P6, PT, PT, 0x8, 0x0 ;  /* 0x000000000000781c */ /* 0x000fe200037ce170 */
[----:B------:R-:W-:-:S12]  /*16500*/  IMAD.MOV.U32 R15, RZ, RZ, -0x1 ;  /* 0xffffffffff0f7424 */ /* 0x000fd800078e00ff */
[----:B0-----:R-:W-:Y:S05]  /*16510*/  WARPSYNC.COLLECTIVE R15, `(.L_x_410) ;  /* 0x000000000f087348 */ /* 0x001fea0003c00000 */
[----:B------:R-:W-:Y:S01]  /*16520*/  VOTE.ANY R14, PT, P6 ;  /* 0x00000000000e7806 */ /* 0x000fe200030e0100 */
[----:B0-----:R-:W-:Y:S06]  /*16530*/  ENDCOLLECTIVE ;  /* 0x000000000000791b */ /* 0x001fec0003800000 */
.L_x_410:
[----:B------:R-:W-:Y:S05]  /*16540*/  BSYNC B0 ;  /* 0x0000000000007941 */ /* 0x000fea0003800000 */
.L_x_409:
[----:B------:R-:W-:Y:S01]  /*16550*/  IMAD.MOV.U32 R2, RZ, RZ, R14 ;  /* 0x000000ffff027224 */ /* 0x000fe200078e000e */
[----:B------:R-:W-:Y:S01]  /*16560*/  MOV R13, R4 ;  /* 0x00000004000d7202 */ /* 0x000fe20000000f00 */
[----:B------:R-:W-:Y:S02]  /*16570*/  IMAD.MOV.U32 R11, RZ, RZ, 0x1f ;  /* 0x0000001fff0b7424 */ /* 0x000fe400078e00ff */
[----:B------:R-:W0:Y:S01]  /*16580*/  POPC R0, R2 ;  /* 0x0000000200007309 */ /* 0x000e220000000000 */
[----:B------:R-:W-:Y:S02]  /*16590*/  IMAD.MOV.U32 R15, RZ, RZ, -0x1 ;  /* 0xffffffffff0f7424 */ /* 0x000fe400078e00ff */
[----:B0-----:R-:W-:-:S07]  /*165a0*/  IMAD.MOV.U32 R12, RZ, RZ, R0 ;  /* 0x000000ffff0c7224 */ /* 0x001fce00078e0000 */
[----:B------:R-:W-:Y:S05]  /*165b0*/  WARPSYNC.COLLECTIVE R15, `(.L_x_411) ;  /* 0x000000000f087348 */ /* 0x000fea0003c00000 */
[----:B------:R0:W1:Y:S02]  /*165c0*/  SHFL.IDX P6, R14, R13, R12, R11 ;  /* 0x0000000c0d0e7389 */ /* 0x00006400000c000b */
[----:B01----:R-:W-:Y:S01]  /*165d0*/  ENDCOLLECTIVE ;  /* 0x000000000000791b */ /* 0x003fe20003800000 */
.L_x_411:
[----:B------:R-:W-:Y:S01]  /*165e0*/  IMAD.MOV.U32 R4, RZ, RZ, R14 ;  /* 0x000000ffff047224 */ /* 0x000fe200078e000e */
[----:B------:R-:W-:Y:S06]  /*165f0*/  BRA `(.L_x_412) ;  /* 0xffffffc000c87947 */ /* 0x000fec000383ffff */
.L_x_301:
[----:B------:R-:W-:Y:S01]  /*16600*/  BSSY B0, `(.L_x_413) ;  /* 0x0000007000007945 */ /* 0x000fe20003800000 */
[----:B------:R-:W-:Y:S01]  /*16610*/  IMAD.MOV.U32 R13, RZ, RZ, R6 ;  /* 0x000000ffff0d7224 */ /* 0x000fe200078e0006 */
[----:B------:R-:W-:Y:S01]  /*16620*/  MOV R15, 0xffffffff ;  /* 0xffffffff000f7802 */ /* 0x000fe20000000f00 */
[----:B------:R-:W-:-:S07]  /*16630*/  IMAD.MOV.U32 R11, RZ, RZ, 0x1f ;  /* 0x0000001fff0b7424 */ /* 0x000fce00078e00ff */
[----:B012---:R-:W-:Y:S05]  /*16640*/  WARPSYNC.COLLECTIVE R15, `(.L_x_414) ;  /* 0x000000000f087348 */ /* 0x007fea0003c00000 */
[----:B------:R3:W4:Y:S02]  /*16650*/  SHFL.IDX P6, R14, R13, R12, R11 ;  /* 0x0000000c0d0e7389 */ /* 0x00072400000c000b */
[----:B01234-:R-:W-:Y:S01]  /*16660*/  ENDCOLLECTIVE ;  /* 0x000000000000791b */ /* 0x01ffe20003800000 */
.L_x_414:
[----:B------:R-:W-:Y:S05]  /*16670*/  BSYNC B0 ;  /* 0x0000000000007941 */ /* 0x000fea0003800000 */
.L_x_413:
[----:B------:R-:W-:Y:S05]  /*16680*/  BRA `(.L_x_300) ;  /* 0xffffffc000c07947 */ /* 0x000fea000383ffff */
.L_x_305:
[----:B0-----:R0:W3:Y:S02]  /*16690*/  SYNCS.PHASECHK.TRANS64.TRYWAIT P0, [R4+URZ+0x38820], R0 ;  /* 0x03882000040075a7 */ /* 0x0010e4000800017f */
[----:B---3--:R-:W-:Y:S05]  /*166a0*/  @!P0 NANOSLEEP.SYNCS 0x989680 ;  /* 0x009896800000895d */ /* 0x008fea0003900000 */
[----:B------:R-:W3:Y:S02]  /*166b0*/  @!P0 SYNCS.PHASECHK.TRANS64 P0, [R4+URZ+0x38820], R0 ;  /* 0x03882000040085a7 */ /* 0x000ee4000800007f */
[----:B---3--:R-:W-:Y:S05]  /*166c0*/  @!P0 BRA `(.L_x_305) ;  /* 0xfffffffc00f08947 */ /* 0x008fea000383ffff */
[----:B------:R-:W-:Y:S05]  /*166d0*/  BRA `(.L_x_415) ;  /* 0xffffffc400ac7947 */ /* 0x000fea000383ffff */
.L_x_306:
[----:B------:R-:W3:Y:S01]  /*166e0*/  S2R R2, SR_TID.X ;  /* 0x0000000000027919 */ /* 0x000ee20000002100 */
[----:B------:R-:W-:Y:S01]  /*166f0*/  BSSY B0, `(.L_x_416) ;  /* 0x000000a000007945 */ /* 0x000fe20003800000 */
[----:B------:R-:W-:Y:S02]  /*16700*/  IMAD.MOV.U32 R12, RZ, RZ, RZ ;  /* 0x000000ffff0c7224 */ /* 0x000fe400078e00ff */
[----:B------:R-:W-:Y:S02]  /*16710*/  IMAD.MOV.U32 R11, RZ, RZ, 0x1f ;  /* 0x0000001fff0b7424 */ /* 0x000fe400078e00ff */
[----:B------:R-:W-:Y:S01]  /*16720*/  IMAD.MOV.U32 R15, RZ, RZ, -0x1 ;  /* 0xffffffffff0f7424 */ /* 0x000fe200078e00ff */
[----:B---3--:R-:W-:-:S04]  /*16730*/  SHF.R.U32.HI R2, RZ, 0x5, R2 ;  /* 0x00000005ff027819 */ /* 0x008fc80000011602 */
[----:B------:R-:W-:-:S05]  /*16740*/  LOP3.LUT R2, R2, 0x3, RZ, 0xc0, !PT ;  /* 0x0000000302027812 */ /* 0x000fca00078ec0ff */
[----:B------:R-:W-:-:S07]  /*16750*/  IMAD.MOV.U32 R13, RZ, RZ, R2 ;  /* 0x000000ffff0d7224 */ /* 0x000fce00078e0002 */
[----:B012---:R-:W-:Y:S05]  /*16760*/  WARPSYNC.COLLECTIVE R15, `(.L_x_417) ;  /* 0x000000000f087348 */ /* 0x007fea0003c00000 */
[----:B------:R3:W4:Y:S02]  /*16770*/  SHFL.IDX P6, R14, R13, R12, R11 ;  /* 0x0000000c0d0e7389 */ /* 0x00072400000c000b */
[----:B01234-:R-:W-:Y:S01]  /*16780*/  ENDCOLLECTIVE ;  /* 0x000000000000791b */ /* 0x01ffe20003800000 */
.L_x_417:
[----:B------:R-:W-:Y:S05]  /*16790*/  BSYNC B0 ;  /* 0x0000000000007941 */ /* 0x000fea0003800000 */
.L_x_416:
[----:B------:R-:W-:Y:S05]  /*167a0*/  BRA `(.L_x_418) ;  /* 0xffffffc400947947 */ /* 0x000fea000383ffff */
.L_x_309:
[----:B------:R-:W-:Y:S01]  /*167b0*/  BSSY B1, `(.L_x_419) ;  /* 0x0000006000017945 */ /* 0x000fe20003800000 */
[----:B------:R-:W-:-:S07]  /*167c0*/  IMAD.MOV.U32 R15, RZ, RZ, -0x1 ;  /* 0xffffffffff0f7424 */ /* 0x000fce00078e00ff */
[----:B012---:R-:W-:Y:S05]  /*167d0*/  WARPSYNC.COLLECTIVE R15, `(.L_x_420) ;  /* 0x000000000f0c7348 */ /* 0x007fea0003c00000 */
[----:B------:R-:W-:Y:S02]  /*167e0*/  ELECT P6, UR62, PT ;  /* 0x00000000003e782f */ /* 0x000fe400038c0000 */
[----:B------:R-:W-:Y:S01]  /*167f0*/  MOV R14, UR62 ;  /* 0x0000003e000e7c02 */ /* 0x000fe20008000f00 */
[----:B012---:R-:W-:Y:S10]  /*16800*/  ENDCOLLECTIVE ;  /* 0x000000000000791b */ /* 0x007ff40003800000 */
.L_x_420:
[----:B------:R-:W-:Y:S05]  /*16810*/  BSYNC B1 ;  /* 0x0000000000017941 */ /* 0x000fea0003800000 */
.L_x_419:
[----:B------:R-:W-:Y:S05]  /*16820*/  BRA `(.L_x_421) ;  /* 0xffffffc4008c7947 */ /* 0x000fea000383ffff */
.L_x_311:
[----:B0-----:R0:W3:Y:S02]  /*16830*/  SYNCS.PHASECHK.TRANS64.TRYWAIT P1, [R5+URZ+0x38840], R0 ;  /* 0x03884000050075a7 */ /* 0x0010e4000802017f */
[----:B---3--:R-:W-:Y:S05]  /*16840*/  @!P1 NANOSLEEP.SYNCS 0x989680 ;  /* 0x009896800000995d */ /* 0x008fea0003900000 */
[----:B------:R-:W3:Y:S02]  /*16850*/  @!P1 SYNCS.PHASECHK.TRANS64 P1, [R5+URZ+0x38840], R0 ;  /* 0x03884000050095a7 */ /* 0x000ee4000802007f */
[----:B---3--:R-:W-:Y:S05]  /*16860*/  @!P1 BRA `(.L_x_311) ;  /* 0xfffffffc00f09947 */ /* 0x008fea000383ffff */
[----:B------:R-:W-:Y:S05]  /*16870*/  BRA `(.L_x_422) ;  /* 0xffffffc400b47947 */ /* 0x000fea000383ffff */
.L_x_313:
[----:B---3--:R3:W4:Y:S02]  /*16880*/  SYNCS.PHASECHK.TRANS64.TRYWAIT P1, [R27+URZ+0x38840], R2 ;  /* 0x038840021b0075a7 */ /* 0x008724000802017f */
[----:B----4-:R-:W-:Y:S05]  /*16890*/  @!P1 NANOSLEEP.SYNCS 0x989680 ;  /* 0x009896800000995d */ /* 0x010fea0003900000 */
[----:B------:R-:W4:Y:S02]  /*168a0*/  @!P1 SYNCS.PHASECHK.TRANS64 P1, [R27+URZ+0x38840], R2 ;  /* 0x038840021b0095a7 */ /* 0x000f24000802007f */
[----:B----4-:R-:W-:Y:S05]  /*168b0*/  @!P1 BRA `(.L_x_313) ;  /* 0xfffffffc00f09947 */ /* 0x010fea000383ffff */
[----:B------:R-:W-:Y:S05]  /*168c0*/  BRA `(.L_x_423) ;  /* 0xffffffc400c07947 */ /* 0x000fea000383ffff */
.L_x_315:
[----:B----4-:R4:W0:Y:S02]  /*168d0*/  SYNCS.PHASECHK.TRANS64.TRYWAIT P1, [R5+URZ+0x38860], R0 ;  /* 0x03886000050075a7 */ /* 0x010824000802017f */
[----:B0-----:R-:W-:Y:S05]  /*168e0*/  @!P1 NANOSLEEP.SYNCS 0x989680 ;  /* 0x009896800000995d */ /* 0x001fea0003900000 */
[----:B------:R-:W0:Y:S02]  /*168f0*/  @!P1 SYNCS.PHASECHK.TRANS64 P1, [R5+URZ+0x38860], R0 ;  /* 0x03886000050095a7 */ /* 0x000e24000802007f */
[----:B0-----:R-:W-:Y:S05]  /*16900*/  @!P1 BRA `(.L_x_315) ;  /* 0xfffffffc00f09947 */ /* 0x001fea000383ffff */
[----:B------:R-:W-:Y:S05]  /*16910*/  BRA `(.L_x_424) ;  /* 0xffffffc400bc7947 */ /* 0x000fea000383ffff */
.L_x_425:
        /* <DEDUP_REMOVED lines=14> */
.L_x_3294:


//--------------------- .text._ZN7cutlass13device_kernelIN5flash11enable_sm90INS1_16FlashAttnFwdSm90INS1_25CollectiveMainloopFwdSm90ILi2EN4cute5tupleIJNS5_1CILi1EEES8_S8_EEENS6_IJNS7_ILi128EEENS7_ILi80EEENS7_ILi256EEEEEELi256ENS_6half_tEfNS_4arch4Sm90ELb0ELb0ELb0ELb1ELb1ELb1ELb0ELb1ELb1ELb1ELb0ELb0EEENS1_21CollectiveEpilogueFwdINS6_IJSA_SC_SB_EEES9_SE_SG_Li256ELb1ELb1ELb0ELb0EEENS1_36VarlenDynamicPersistentTileSchedulerILi128ELi80ELi256ELi128ELb0ELb1ELb1ELb0ELb1ELb1EEEEEEEEEvNT_6ParamsE --------------------------
	.section	.text._ZN7cutlass13device_kernelIN5flash11enable_sm90INS1_16FlashAttnFwdSm90INS1_25CollectiveMainloopFwdSm90ILi2EN4cute5tupleIJNS5_1CILi1EEES8_S8_EEENS6_IJNS7_ILi128EEENS7_ILi80EEENS7_ILi256EEEEEELi256ENS_6half_tEfNS_4arch4Sm90ELb0ELb0ELb0ELb1ELb1ELb1ELb0ELb1ELb1ELb1ELb0ELb0EEENS1_21CollectiveEpilogueFwdINS6_IJSA_SC_SB_EEES9_SE_SG_Li256ELb1ELb1ELb0ELb0EEENS1_36VarlenDynamicPersistentTileSchedulerILi128ELi80ELi256ELi128ELb0ELb1ELb1ELb0ELb1ELb1EEEEEEEEEvNT_6ParamsE,"ax",@progbits
	.align	128
.text._ZN7cutlass13device_kernelIN5flash11enable_sm90INS1_16FlashAttnFwdSm90INS1_25CollectiveMainloopFwdSm90ILi2EN4cute5tupleIJNS5_1CILi1EEES8_S8_EEENS6_IJNS7_ILi128EEENS7_ILi80EEENS7_ILi256EEEEEELi256ENS_6half_tEfNS_4arch4Sm90ELb0ELb0ELb0ELb1ELb1ELb1ELb0ELb1ELb1ELb1ELb0ELb0EEENS1_21CollectiveEpilogueFwdINS6_IJSA_SC_SB_EEES9_SE_SG_Li256ELb1ELb1ELb0ELb0EEENS1_36VarlenDynamicPersistentTileSchedulerILi128ELi80ELi256ELi128ELb0ELb1ELb1ELb0ELb1ELb1EEEEEEEEEvNT_6ParamsE:
        .type           _ZN7cutlass13device_kernelIN5flash11enable_sm90INS1_16FlashAttnFwdSm90INS1_25CollectiveMainloopFwdSm90ILi2EN4cute5tupleIJNS5_1CILi1EEES8_S8_EEENS6_IJNS7_ILi128EEENS7_ILi80EEENS7_ILi256EEEEEELi256ENS_6half_tEfNS_4arch4Sm90ELb0ELb0ELb0ELb1ELb1ELb1ELb0ELb1ELb1ELb1ELb0ELb0EEENS1_21CollectiveEpilogueFwdINS6_IJSA_SC_SB_EEES9_SE_SG_Li256ELb1ELb1ELb0ELb0EEENS1_36VarlenDynamicPersistentTileSchedulerILi128ELi80ELi256ELi128ELb0ELb1ELb1ELb0ELb1ELb1EEEEEEEEEvNT_6ParamsE,@function
        .size           _ZN7cutlass13device_kernelIN5flash11enable_sm90INS1_16FlashAttnFwdSm90INS1_25CollectiveMainloopFwdSm90ILi2EN4cute5tupleIJNS5_1CILi1EEES8_S8_EEENS6_IJNS7_ILi128EEENS7_ILi80EEENS7_ILi256EEEEEELi256ENS_6half_tEfNS_4arch4Sm90ELb0ELb0ELb0ELb1ELb1ELb1ELb0ELb1ELb1ELb1ELb0ELb0EEENS1_21CollectiveEpilogueFwdINS6_IJSA_SC_SB_EEES9_SE_SG_Li256ELb1ELb1ELb0ELb0EEENS1_36VarlenDynamicPersistentTileSchedulerILi128ELi80ELi256ELi128ELb0ELb1ELb1ELb0ELb1ELb1EEEEEEEEEvNT_6ParamsE,(.L_x_3295 - _ZN7cutlass13device_kernelIN5flash11enable_sm90INS1_16FlashAttnFwdSm90INS1_25CollectiveMainloopFwdSm90ILi2EN4cute5tupleIJNS5_1CILi1EEES8_S8_EEENS6_IJNS7_ILi128EEENS7_ILi80EEENS7_ILi256EEEEEELi256ENS_6half_tEfNS_4arch4Sm90ELb0ELb0ELb0ELb1ELb1ELb1ELb0ELb1ELb1ELb1ELb0ELb0EEENS1_21CollectiveEpilogueFwdINS6_IJSA_SC_SB_EEES9_SE_SG_Li256ELb1ELb1ELb0ELb0EEENS1_36VarlenDynamicPersistentTileSchedulerILi128ELi80ELi256ELi128ELb0ELb1ELb1ELb0ELb1ELb1EEEEEEEEEvNT_6ParamsE)
        .other          _ZN7cutlass13device_kernelIN5flash11enable_sm90INS1_16FlashAttnFwdSm90INS1_25CollectiveMainloopFwdSm90ILi2EN4cute5tupleIJNS5_1CILi1EEES8_S8_EEENS6_IJNS7_ILi128EEENS7_ILi80EEENS7_ILi256EEEEEELi256ENS_6half_tEfNS_4arch4Sm90ELb0ELb0ELb0ELb1ELb1ELb1ELb0ELb1ELb1ELb1ELb0ELb0EEENS1_21CollectiveEpilogueFwdINS6_IJSA_SC_SB_EEES9_SE_SG_Li256ELb1ELb1ELb0ELb0EEENS1_36VarlenDynamicPersistentTileSchedulerILi128ELi80ELi256ELi128ELb0ELb1ELb1ELb0ELb1ELb1EEEEEEEEEvNT_6ParamsE,@"STO_CUDA_ENTRY STV_DEFAULT"
_ZN7cutlass13device_kernelIN5flash11enable_sm90INS1_16FlashAttnFwdSm90INS1_25CollectiveMainloopFwdSm90ILi2EN4cute5tupleIJNS5_1CILi1EEES8_S8_EEENS6_IJNS7_ILi128EEENS7_ILi80EEENS7_ILi256EEEEEELi256ENS_6half_tEfNS_4arch4Sm90ELb0ELb0ELb0ELb1ELb1ELb1ELb0ELb1ELb1ELb1ELb0ELb0EEENS1_21CollectiveEpilogueFwdINS6_IJSA_SC_SB_EEES9_SE_SG_Li256ELb1ELb1ELb0ELb0EEENS1_36VarlenDynamicPersistentTileSchedulerILi128ELi80ELi256ELi128ELb0ELb1ELb1ELb0ELb1ELb1EEEEEEEEEvNT_6ParamsE:
[----:B------:R-:W0:Y:S02]  /*0000*/  LDC R1, c[0x0][0x28] ;  /* 0x00000a00ff017b82 */ /* 0x000e240000000800 */
[----:B0-----:R-:W-:Y:S01]  /*0010*/  VIADD R1, R1, 0xffffff80 ;  /* 0xffffff8001017836 */ /* 0x001fe20000000000 */
[----:B------:R-:W0:Y:S01]  /*0020*/  S2R R0, SR_TID.X ;  /* 0x0000000000007919 */ /* 0x000e220000002100 */
[----:B------:R-:W-:Y:S01]  /*0030*/  ELECT P0, URZ, PT ;  /* 0x00000000003f782f */ /* 0x000fe20003800000 */
[----:B------:R-:W-:Y:S01]  /*0040*/  BSSY B0, `(.L_x_426) ;  /* 0x000000e000007945 */ /* 0x000fe20003800000 */
[----:B0-----:R-:W-:-:S05]  /*0050*/  SHF.R.U32.HI R2, RZ, 0x5, R0 ;  /* 0x00000005ff027819 */ /* 0x001fca0000011600 */
[----:B------:R-:W0:Y:S02]  /*0060*/  SHFL.IDX PT, R3, R2, RZ, 0x1f ;  /* 0x00001fff02037589 */ /* 0x000e2400000e0000 */
[----:B0-----:R-:W-:Y:S02]  /*0070*/  ISETP.EQ.AND P0, PT, R3, RZ, P0 ;  /* 0x000000ff0300720c */ /* 0x001fe40000702270 */
[----:B------:R-:W-:-:S11]  /*0080*/  SHF.R.U32.HI R3, RZ, 0x7, R0 ;  /* 0x00000007ff037819 */ /* 0x000fd60000011600 */
[----:B------:R-:W-:Y:S05]  /*0090*/  @!P0 BRA `(.L_x_427) ;  /* 0x0000000000208947 */ /* 0x000fea0003800000 */
[----:B------:R-:W-:Y:S02]  /*00a0*/  ULDC.64 UR4, c[0x0][0x198] ;  /* 0x0000660000047ab9 */ /* 0x000fe40000000a00 */
[----:B------:R-:W-:Y:S02]  /*00b0*/  UIADD3 UR6, UP0, UR4, 0x570, URZ ;  /* 0x0000057004067890 */ /* 0x000fe4000ff1e03f */
[----:B------:R-:W-:Y:S02]  /*00c0*/  UIADD3 UR4, UP1, UR4, 0x670, URZ ;  /* 0x0000067004047890 */ /* 0x000fe4000ff3e03f */
[----:B------:R-:W-:Y:S02]  /*00d0*/  UIADD3.X UR7, URZ, UR5, URZ, UP0, !UPT ;  /* 0x000000053f077290 */ /* 0x000fe400087fe43f */
[----:B------:R-:W-:-:S07]  /*00e0*/  UIADD3.X UR5, URZ, UR5, URZ, UP1, !UPT ;  /* 0x000000053f057290 */ /* 0x000fce0008ffe43f */
[----:B------:R0:W-:Y:S02]  /*00f0*/  UTMACCTL.PF [UR6] ;  /* 0x00000000060079b9 */ /* 0x0001e40008040000 */
[----:B------:R0:W-:Y:S02]  /*0100*/  UTMACCTL.PF [UR4] ;  /* 0x00000000040079b9 */ /* 0x0001e40008040000 */
[----:B0-----:R-:W-:Y:S01]  /*0110*/  NOP ;  /* 0x0000000000007918 */ /* 0x001fe20000000000 */
.L_x_427:
[----:B------:R-:W-:Y:S05]  /*0120*/  BSYNC B0 ;  /* 0x0000000000007941 */ /* 0x000fea0003800000 */
.L_x_426:
[----:B------:R-:W-:Y:S01]  /*0130*/  VOTEU.ANY UP0, P0 ;  /* 0x00000000003f7886 */ /* 0x000fe20000000100 */
[----:B------:R-:W0:Y:S01]  /*0140*/  SHFL.IDX PT, R3, R3, RZ, 0x1f ;  /* 0x00001fff03037589 */ /* 0x000e2200000e0000 */
[----:B------:R-:W-:Y:S01]  /*0150*/  UMOV UR4, 0x80 ;  /* 0x0000008000047882 */ /* 0x000fe20000000000 */
[----:B------:R-:W-:Y:S01]  /*0160*/  UMOV UR7, 0x100 ;  /* 0x0000010000077882 */ /* 0x000fe20000000000 */
[----:B------:R-:W-:Y:S01]  /*0170*/  VOTEU.ANY UP1, P0 ;  /* 0x00000000003f7886 */ /* 0x000fe20000020100 */
[----:B------:R-:W1:Y:S01]  /*0180*/  @UP0 S2UR UR8, SR_CgaCtaId ;  /* 0x00000000000809c3 */ /* 0x000e620000008800 */
[----:B------:R-:W2:Y:S01]  /*0190*/  SHFL.IDX PT, R4, R2, RZ, 0x1f ;  /* 0x00001fff02047589 */ /* 0x000ea200000e0000 */
[----:B------:R-:W-:Y:S01]  /*01a0*/  @UP0 UMOV UR6, 0x400 ;  /* 0x0000040000060882 */ /* 0x000fe20000000000 */
[----:B------:R-:W-:-:S04]  /*01b0*/  @UP0 UIADD3 UR4, -UR4, 0x100000, URZ ;  /* 0x0010000004040890 */ /* 0x000fc8000fffe13f */
[----:B------:R-:W-:Y:S02]  /*01c0*/  @UP0 USHF.L.U32 UR5, UR4, 0xb, URZ ;  /* 0x0000000b04050899 */ /* 0x000fe4000800063f */
[----:B------:R-:W-:Y:S01]  /*01d0*/  @UP0 USHF.L.U32 UR4, UR4, 0x1, URZ ;  /* 0x0000000104040899 */ /* 0x000fe2000800063f */
[----:B------:R-:W-:Y:S01]  /*01e0*/  VOTEU.ANY UP2, P0 ;  /* 0x00000000003f7886 */ /* 0x000fe20000040100 */
[----:B0-----:R-:W-:Y:S01]  /*01f0*/  R2UR UR9, R3 ;  /* 0x00000000030972ca */ /* 0x001fe200000e0000 */
[----:B-1----:R-:W-:Y:S01]  /*0200*/  @UP0 ULEA UR8, UR8, UR6, 0x18 ;  /* 0x0000000608080291 */ /* 0x002fe2000f8ec03f */
[----:B--2---:R-:W-:Y:S01]  /*0210*/  ISETP.NE.AND P1, PT, R4, RZ, PT ;  /* 0x000000ff0400720c */ /* 0x004fe20003f25270 */
[----:B------:R-:W-:-:S04]  /*0220*/  @UP0 UIADD3 UR6, -UR7, 0x100000, URZ ;  /* 0x0010000007060890 */ /* 0x000fc8000fffe13f */
[----:B------:R-:W-:Y:S02]  /*0230*/  @UP0 USHF.L.U32 UR7, UR6, 0xb, URZ ;  /* 0x0000000b06070899 */ /* 0x000fe4000800063f */
[----:B------:R-:W-:-:S04]  /*0240*/  @UP0 USHF.L.U32 UR6, UR6, 0x1, URZ ;  /* 0x0000000106060899 */ /* 0x000fc8000800063f */
[----:B------:R-:W-:Y:S01]  /*0250*/  UISETP.NE.AND UP0, UPT, UR9, URZ, UPT ;  /* 0x0000003f0900728c */ /* 0x000fe2000bf05270 */
[----:B------:R-:W0:Y:S02]  /*0260*/  FENCE.VIEW.ASYNC.S ;  /* 0x00000000000073c6 */ /* 0x000e240000000000 */
[----:B0-----:R0:W1:Y:S05]  /*0270*/  @UP1 SYNCS.EXCH.64 URZ, [UR8+0x38800], UR4 ;  /* 0x03880004083f15b2 */ /* 0x00106a0008000100 */
[----:B------:R0:W2:Y:S01]  /*0280*/  @UP2 SYNCS.EXCH.64 URZ, [UR8+0x38820], UR6 ;  /* 0x03882006083f25b2 */ /* 0x0000a20008000100 */
        /* <DEDUP_REMOVED lines=14> */
[----:B0-----:R3:W4:Y:S08]  /*0370*/  SYNCS.EXCH.64 URZ, [UR8+0x38830], UR4 ;  /* 0x03883004083f75b2 */ /* 0x0017300008000100 */
[----:B------:R3:W0:Y:S01]  /*0380*/  SYNCS.EXCH.64 URZ, [UR8+0x38840], UR6 ;  /* 0x03884006083f75b2 */ /* 0x0006220008000100 */
[----:B------:R3:W0:Y:S01]  /*0390*/  SYNCS.EXCH.64 URZ, [UR8+0x38838], UR4 ;  /* 0x03883804083f75b2 */ /* 0x0006220008000100 */
[----:B------:R3:W0:Y:S02]  /*03a0*/  SYNCS.EXCH.64 URZ, [UR8+0x38848], UR6 ;  /* 0x03884806083f75b2 */ /* 0x0006240008000100 */
[----:B---3--:R-:W-:Y:S01]  /*03b0*/  NOP ;  /* 0x0000000000007918 */ /* 0x008fe20000000000 */
.L_x_428:
[----:B------:R-:W3:Y:S01]  /*03c0*/  SHFL.IDX PT, R3, R2, RZ, 0x1f ;  /* 0x00001fff02037589 */ /* 0x000ee200000e0000 */
[----:B------:R-:W-:Y:S01]  /*03d0*/  NOP ;  /* 0x0000000000007918 */ /* 0x000fe20000000000 */
[----:B---3--:R-:W-:-:S13]  /*03e0*/  ISETP.NE.AND P0, PT, R3, RZ, PT ;  /* 0x000000ff0300720c */ /* 0x008fda0003f05270 */
        /* <DEDUP_REMOVED lines=17> */
[----:B------:R3:W0:Y:S02]  /*0500*/  SYNCS.EXCH.64 URZ, [UR8+0x38868], UR6 ;  /* 0x03886806083f75b2 */ /* 0x0006240008000100 */
[----:B---3--:R-:W-:Y:S01]  /*0510*/  NOP ;  /* 0x0000000000007918 */ /* 0x008fe20000000000 */
.L_x_429:
[----:B------:R-:W3:Y:S01]  /*0520*/  SHFL.IDX PT, R3, R2, RZ, 0x1f ;  /* 0x00001fff02037589 */ /* 0x000ee200000e0000 */
[----:B------:R-:W-:Y:S01]  /*0530*/  NOP ;  /* 0x0000000000007918 */ /* 0x000fe20000000000 */
[----:B---3--:R-:W-:-:S13]  /*0540*/  ISETP.NE.AND P0, PT, R3, RZ, PT ;  /* 0x000000ff0300720c */ /* 0x008fda0003f05270 */
        /* <DEDUP_REMOVED lines=13> */
[----:B------:R3:W0:Y:S02]  /*0620*/  SYNCS.EXCH.64 URZ, [UR6+0x38888], UR4 ;  /* 0x03888804063f75b2 */ /* 0x0006240008000100 */
[----:B---3--:R-:W-:Y:S01]  /*0630*/  NOP ;  /* 0x0000000000007918 */ /* 0x008fe20000000000 */
.L_x_430:
        /* <DEDUP_REMOVED lines=22> */
.L_x_431:
        /* <DEDUP_REMOVED lines=22> */
.L_x_432:
[----:B------:R-:W-:Y:S01]  /*0900*/  PLOP3.LUT P0, PT, PT, PT, UP0, 0x80, 0x0 ;  /* 0x000000000000781c */ /* 0x000fe20003f0f008 */
[----:B------:R-:W-:Y:S01]  /*0910*/  UMOV UR60, 0x1 ;  /* 0x00000001003c7882 */ /* 0x000fe20000000000 */
[----:B------:R-:W-:Y:S01]  /*0920*/  NOP ;  /* 0x0000000000007918 */ /* 0x000fe20000000000 */
[----:B------:R-:W-:Y:S01]  /*0930*/  USEL UR60, UR60, 0x2, !UP0 ;  /* 0x000000023c3c7887 */ /* 0x000fe2000c000000 */
[----:B------:R-:W-:Y:S01]  /*0940*/  BSSY B9, `(.L_x_433) ;  /* 0x000265e000097945 */ /* 0x000fe20003800000 */
[----:B012-4-:R-:W-:Y:S08]  /*0950*/  BAR.SYNC.DEFER_BLOCKING 0x0 ;  /* 0x0000000000007b1d */ /* 0x017ff00000010000 */
[----:B------:R-:W-:Y:S05]  /*0960*/  @!P0 BRA `(.L_x_434) ;  /* 0x000001f4001c8947 */ /* 0x000fea0003800000 */
.L_x_435:
[----:B------:R-:W-:-:S08]  /*0970*/  NOP ;  /* 0x0000000000007918 */ /* 0x000fd00000000000 */
[----:B------:R-:W0:Y:S02]  /*0980*/  USETMAXREG.TRY_ALLOC.CTAPOOL UP0, 0xe8 ;  /* 0x000000e8000079c8 */ /* 0x000e240008000600 */
[----:B0-----:R-:W-:-:S13]  /*0990*/  PLOP3.LUT P0, PT, PT, PT, UP0, 0x80, 0x0 ;  /* 0x000000000000781c */ /* 0x001fda0003f0f008 */
[----:B------:R-:W-:Y:S05]  /*09a0*/  @!P0 BRA `(.L_x_435) ;  /* 0xfffffffc00f08947 */ /* 0x000fea000383ffff */
[----:B------:R-:W0:Y:S08]  /*09b0*/  S2UR UR4, SR_CgaCtaId ;  /* 0x00000000000479c3 */ /* 0x000e300000008800 */
[----:B------:R-:W-:Y:S06]  /*09c0*/  BAR.ARV 0x8, 0x180 ;  /* 0x0206000000007b1d */ /* 0x000fec0000002000 */
[----:B------:R-:W-:-:S02]  /*09d0*/  MOV R22, 0x400 ;  /* 0x0000040000167802 */ /* 0x000fc40000000f00 */
[----:B------:R-:W-:Y:S01]  /*09e0*/  BAR.SYNC.DEFER_BLOCKING 0x5, 0x180 ;  /* 0x0146000000007b1d */ /* 0x000fe20000010000 */
[----:B0-----:R-:W-:-:S05]  /*09f0*/  IMAD.U32 R2, RZ, RZ, UR4 ;  /* 0x00000004ff027e24 */ /* 0x001fca000f8e00ff */
[----:B------:R-:W-:Y:S01]  /*0a00*/  ULDC UR4, c[0x0][0xc3c] ;  /* 0x00030f0000047ab9 */ /* 0x000fe20000000800 */
[----:B------:R-:W-:Y:S01]  /*0a10*/  LEA R22, R2, R22, 0x18 ;  /* 0x0000001602167211 */ /* 0x000fe200078ec0ff */
[----:B------:R-:W-:Y:S04]  /*0a20*/  STL [R1+0x60], R2 ;  /* 0x0000600201007387 */ /* 0x000fe80000100800 */
[----:B------:R-:W0:Y:S01]  /*0a30*/  LDS.128 R28, [R22+0x388d0] ;  /* 0x0388d000161c7984 */ /* 0x000e220000000c00 */
[----:B------:R-:W-:Y:S06]  /*0a40*/  BAR.ARV 0x4, 0x180 ;  /* 0x0106000000007b1d */ /* 0x000fec0000002000 */
[----:B0-----:R-:W-:-:S13]  /*0a50*/  ISETP.GE.AND P0, PT, R31, UR4, PT ;  /* 0x000000041f007c0c */ /* 0x001fda000bf06270 */
[----:B------:R-:W-:Y:S05]  /*0a60*/  @P0 BRA `(.L_x_436) ;  /* 0x00000264002c0947 */ /* 0x000fea0003800000 */
[----:B------:R-:W-:Y:S01]  /*0a70*/  IADD3 R0, R0, -0x80, RZ ;  /* 0xffffff8000007810 */ /* 0x000fe20007ffe0ff */
[----:B------:R-:W-:Y:S01]  /*0a80*/  ULOP3.LUT UR5, UR60, 0x1, URZ, 0xfc, !UPT ;  /* 0x000000013c057892 */ /* 0x000fe2000f8efc3f */
[----:B------:R-:W-:Y:S01]  /*0a90*/  R2UR UR4, R22 ;  /* 0x00000000160472ca */ /* 0x000fe200000e0000 */
[----:B------:R-:W-:Y:S01]  /*0aa0*/  IMAD.MOV.U32 R212, RZ, RZ, RZ ;  /* 0x000000ffffd47224 */ /* 0x000fe200078e00ff */
[----:B------:R-:W-:Y:S02]  /*0ab0*/  SHF.R.S32.HI R3, RZ, 0x1f, R0 ;  /* 0x0000001fff037819 */ /* 0x000fe40000011400 */
[----:B------:R-:W-:Y:S02]  /*0ac0*/  MOV R224, RZ ;  /* 0x000000ff00e07202 */ /* 0x000fe40000000f00 */
[CC--:B------:R-:W-:Y:S02]  /*0ad0*/  LEA.HI R2, R3.reuse, R0.reuse, RZ, 0x4 ;  /* 0x0000000003027211 */ /* 0x0c0fe400078f20ff */
[----:B------:R-:W-:-:S02]  /*0ae0*/  LEA.HI R4, R3, R0, RZ, 0x5 ;  /* 0x0000000003047211 */ /* 0x000fc400078f28ff */
[----:B------:R-:W-:Y:S02]  /*0af0*/  SHF.R.S32.HI R7, RZ, 0x4, R2 ;  /* 0x00000004ff077819 */ /* 0x000fe40000011402 */
[----:B------:R-:W-:Y:S01]  /*0b00*/  LOP3.LUT R5, R2, 0x3fffff0, RZ, 0xc0, !PT ;  /* 0x03fffff002057812 */ /* 0x000fe200078ec0ff */
[----:B------:R-:W-:Y:S01]  /*0b10*/  IMAD.SHL.U32 R4, R4, 0x20, RZ ;  /* 0x0000002004047824 */ /* 0x000fe200078e00ff */
[----:B------:R-:W-:Y:S01]  /*0b20*/  LEA.HI R2, R2, R7, RZ, 0x1 ;  /* 0x0000000702027211 */ /* 0x000fe200078f08ff */
[----:B------:R-:W-:Y:S01]  /*0b30*/  UIADD3 UR4, UR4, 0x14400, URZ ;  /* 0x0001440004047890 */ /* 0x000fe2000fffe03f */
[----:B------:R-:W-:Y:S01]  /*0b40*/  LEA.HI R219, R3, R0, RZ, 0x3 ;  /* 0x0000000003db7211 */ /* 0x000fe200078f18ff */
[----:B------:R-:W-:Y:S01]  /*0b50*/  IMAD.IADD R5, R0, 0x1, -R5 ;  /* 0x0000000100057824 */ /* 0x000fe200078e0a05 */
[----:B------:R-:W-:Y:S02]  /*0b60*/  LOP3.LUT R2, R2, 0x1ffffffe, RZ, 0xc0, !PT ;  /* 0x1ffffffe02027812 */ /* 0x000fe400078ec0ff */
[----:B------:R-:W-:-:S02]  /*0b70*/  LOP3.LUT R4, R4, 0xfffffc00, RZ, 0xc0, !PT ;  /* 0xfffffc0004047812 */ /* 0x000fc400078ec0ff */
[----:B------:R-:W-:Y:S01]  /*0b80*/  LOP3.LUT R9, R219, 0xfffffff8, RZ, 0xc0, !PT ;  /* 0xfffffff8db097812 */ /* 0x000fe200078ec0ff */
[----:B------:R-:W-:Y:S01]  /*0b90*/  IMAD.IADD R2, R7, 0x1, -R2 ;  /* 0x0000000107027824 */ /* 0x000fe200078e0a02 */
[----:B------:R-:W-:Y:S02]  /*0ba0*/  LEA R5, R5, R4, 0x6 ;  /* 0x0000000405057211 */ /* 0x000fe400078e30ff */
[----:B------:R-:W-:Y:S01]  /*0bb0*/  LEA.HI R3, R3, R0, RZ, 0x6 ;  /* 0x0000000003037211 */ /* 0x000fe200078f30ff */
[----:B------:R-:W-:Y:S01]  /*0bc0*/  IMAD.IADD R8, R0, 0x1, -R9 ;  /* 0x0000000100087824 */ /* 0x000fe200078e0a09 */
[----:B------:R-:W-:Y:S01]  /*0bd0*/  LEA R0, R2, R5, 0x3 ;  /* 0x0000000502007211 */ /* 0x000fe200078e18ff */
[----:B------:R-:W-:Y:S01]  /*0be0*/  IMAD.U32 R2, RZ, RZ, UR4 ;  /* 0x00000004ff027e24 */ /* 0x000fe2000f8e00ff */
[----:B------:R-:W-:Y:S01]  /*0bf0*/  SHF.R.S32.HI R219, RZ, 0x3, R219 ;  /* 0x00000003ffdb7819 */ /* 0x000fe200000114db */
[----:B------:R-:W-:Y:S01]  /*0c00*/  IMAD.SHL.U32 R214, R8, 0x4, RZ ;  /* 0x0000000408d67824 */ /* 0x000fe200078e00ff */
[----:B------:R-:W-:Y:S01]  /*0c10*/  MOV R226, RZ ;  /* 0x000000ff00e27202 */ /* 0x000fe20000000f00 */
[----:B------:R0:W-:Y:S01]  /*0c20*/  STL [R1+0x7c], R0 ;  /* 0x00007c0001007387 */ /* 0x0001e20000100800 */
[----:B------:R-:W-:Y:S01]  /*0c30*/  IMAD.SHL.U32 R3, R3, 0x8, RZ ;  /* 0x0000000803037824 */ /* 0x000fe200078e00ff */
[C---:B------:R-:W-:Y:S01]  /*0c40*/  IADD3 R6, R219.reuse, 0x40, RZ ;  /* 0x00000040db067810 */ /* 0x040fe20007ffe0ff */
[----:B------:R-:W-:Y:S01]  /*0c50*/  IMAD.SHL.U32 R225, R219, 0x40, RZ ;  /* 0x00000040dbe17824 */ /* 0x000fe200078e00ff */
[----:B------:R-:W-:Y:S01]  /*0c60*/  STL [R1+0x68], R8 ;  /* 0x0000680801007387 */ /* 0x000fe20000100800 */
[----:B------:R-:W-:Y:S01]  /*0c70*/  VIADD R220, R214, 0x40 ;  /* 0x00000040d6dc7836 */ /* 0x000fe20000000000 */
[----:B------:R-:W-:Y:S01]  /*0c80*/  LOP3.LUT R229, R3, 0xfffffe00, RZ, 0xc0, !PT ;  /* 0xfffffe0003e57812 */ /* 0x000fe200078ec0ff */
[----:B------:R-:W-:Y:S01]  /*0c90*/  IMAD.SHL.U32 R16, R8, 0x8, RZ ;  /* 0x0000000808107824 */ /* 0x000fe200078e00ff */
[----:B------:R-:W-:Y:S01]  /*0ca0*/  LOP3.LUT R225, R225, 0x1c0, RZ, 0xc0, !PT ;  /* 0x000001c0e1e17812 */ /* 0x000fe200078ec0ff */
[----:B------:R-:W-:Y:S01]  /*0cb0*/  STL [R1+0x74], RZ ;  /* 0x000074ff01007387 */ /* 0x000fe20000100800 */
[----:B0-----:R-:W-:Y:S01]  /*0cc0*/  IMAD.U32 R0, RZ, RZ, UR5 ;  /* 0x00000005ff007e24 */ /* 0x001fe2000f8e00ff */
[----:B------:R-:W-:Y:S01]  /*0cd0*/  IADD3 R213, R214, R220, RZ ;  /* 0x000000dcd6d57210 */ /* 0x000fe20007ffe0ff */
[----:B------:R-:W-:Y:S01]  /*0ce0*/  VIADD R0, R219, 0x20 ;  /* 0x00000020db007836 */ /* 0x000fe20000000000 */
[----:B------:R-:W-:Y:S01]  /*0cf0*/  STL [R1+0x50], RZ ;  /* 0x000050ff01007387 */ /* 0x000fe20000100800 */
[----:B------:R-:W-:Y:S01]  /*0d00*/  SHF.R.S32.HI R3, RZ, 0x1f, R6 ;  /* 0x0000001fff037819 */ /* 0x000fe20000011406 */
[C---:B------:R-:W-:Y:S01]  /*0d10*/  VIADD R19, R16.reuse, 0xc0 ;  /* 0x000000c010137836 */ /* 0x040fe20000000000 */
[----:B------:R-:W-:Y:S01]  /*0d20*/  IADD3 R18, R16, 0x80, RZ ;  /* 0x0000008010127810 */ /* 0x000fe20007ffe0ff */
[----:B------:R0:W-:Y:S01]  /*0d30*/  STL [R1+0x70], R2 ;  /* 0x0000700201007387 */ /* 0x0001e20000100800 */
[----:B------:R-:W-:Y:S01]  /*0d40*/  SHF.R.S32.HI R5, RZ, 0x1f, R0 ;  /* 0x0000001fff057819 */ /* 0x000fe20000011400 */
[C---:B------:R-:W-:Y:S01]  /*0d50*/  VIADD R221, R214.reuse, 0x20 ;  /* 0x00000020d6dd7836 */ /* 0x040fe20000000000 */
[----:B------:R-:W-:Y:S01]  /*0d60*/  LEA.HI R3, R3, R6, RZ, 0x3 ;  /* 0x0000000603037211 */ /* 0x000fe200078f18ff */
[----:B------:R-:W-:Y:S01]  /*0d70*/  VIADD R222, R214, 0x60 ;  /* 0x00000060d6de7836 */ /* 0x000fe20000000000 */
[----:B------:R-:W-:Y:S01]  /*0d80*/  LEA.HI R5, R5, R0, RZ, 0x3 ;  /* 0x0000000005057211 */ /* 0x000fe200078f18ff */
[----:B------:R-:W-:Y:S01]  /*0d90*/  IMAD.SHL.U32 R0, R0, 0x40, RZ ;  /* 0x0000004000007824 */ /* 0x000fe200078e00ff */
[----:B------:R-:W-:-:S02]  /*0da0*/  SHF.L.U32 R3, R3, 0x6, RZ ;  /* 0x0000000603037819 */ /* 0x000fc400000006ff */
[----:B------:R-:W-:Y:S01]  /*0db0*/  SHF.R.S32.HI R17, RZ, 0x1f, R16 ;  /* 0x0000001fff117819 */ /* 0x000fe20000011410 */
[----:B------:R-:W-:Y:S01]  /*0dc0*/  IMAD.SHL.U32 R5, R5, 0x40, RZ ;  /* 0x0000004005057824 */ /* 0x000fe200078e00ff */
[----:B------:R-:W-:Y:S02]  /*0dd0*/  LOP3.LUT R4, R0, 0x1c0, RZ, 0xc0, !PT ;  /* 0x000001c000047812 */ /* 0x000fe400078ec0ff */
[----:B0-----:R-:W-:Y:S02]  /*0de0*/  SHF.L.U32 R2, R6, 0x6, RZ ;  /* 0x0000000606027819 */ /* 0x001fe400000006ff */
[----:B------:R-:W-:Y:S02]  /*0df0*/  SHF.R.U32.HI R0, RZ, 0x3, R225 ;  /* 0x00000003ff007819 */ /* 0x000fe400000116e1 */
[----:B------:R-:W-:Y:S02]  /*0e00*/  SHF.R.S32.HI R0, RZ, 0x1f, R213 ;  /* 0x0000001fff007819 */ /* 0x000fe400000114d5 */
[----:B------:R-:W-:-:S02]  /*0e10*/  LOP3.LUT R2, R2, 0x1c0, RZ, 0xc0, !PT ;  /* 0x000001c002027812 */ /* 0x000fc400078ec0ff */
[----:B------:R-:W-:Y:S02]  /*0e20*/  LEA.HI R0, R0, R213, RZ, 0x3 ;  /* 0x000000d500007211 */ /* 0x000fe400078f18ff */
[----:B------:R-:W-:Y:S02]  /*0e30*/  SHF.R.U32.HI R6, RZ, 0x3, R4 ;  /* 0x00000003ff067819 */ /* 0x000fe40000011604 */
[----:B------:R-:W-:Y:S02]  /*0e40*/  SHF.R.U32.HI R4, RZ, 0x3, R2 ;  /* 0x00000003ff047819 */ /* 0x000fe40000011602 */
[----:B------:R-:W-:Y:S02]  /*0e50*/  LOP3.LUT R23, R0, 0xfffffff8, RZ, 0xc0, !PT ;  /* 0xfffffff800177812 */ /* 0x000fe400078ec0ff */
[----:B------:R-:W-:Y:S02]  /*0e60*/  LOP3.LUT R2, R5, 0xfffffe00, RZ, 0xc0, !PT ;  /* 0xfffffe0005027812 */ /* 0x000fe400078ec0ff */
[----:B------:R-:W-:-:S02]  /*0e70*/  LOP3.LUT R0, R3, 0xfffffe00, RZ, 0xc0, !PT ;  /* 0xfffffe0003007812 */ /* 0x000fc400078ec0ff */
[----:B------:R-:W-:Y:S01]  /*0e80*/  SHF.R.S32.HI R218, RZ, 0x1f, R18 ;  /* 0x0000001fffda7819 */ /* 0x000fe20000011412 */
[----:B------:R0:W-:Y:S01]  /*0e90*/  STL [R1+0x58], R2 ;  /* 0x0000580201007387 */ /* 0x0001e20000100800 */
[----:B------:R-:W-:Y:S02]  /*0ea0*/  SHF.R.S32.HI R217, RZ, 0x1f, R19 ;  /* 0x0000001fffd97819 */ /* 0x000fe40000011413 */
[----:B------:R-:W-:Y:S01]  /*0eb0*/  SHF.R.S32.HI R216, RZ, 0x1f, R23 ;  /* 0x0000001fffd87819 */ /* 0x000fe20000011417 */
[----:B------:R0:W-:Y:S06]  /*0ec0*/  STL [R1+0x54], R0 ;  /* 0x0000540001007387 */ /* 0x0001ec0000100800 */
.L_x_674:
[----:B01-34-:R-:W0:Y:S01]  /*0ed0*/  LDC.64 R2, c[0x0][0xc88] ;  /* 0x00032200ff027b82 */ /* 0x01be220000000a00 */
[----:B------:R-:W-:Y:S01]  /*0ee0*/  ULDC.64 UR10, c[0x0][0x208] ;  /* 0x00008200000a7ab9 */ /* 0x000fe20000000a00 */
[----:B------:R-:W-:Y:S01]  /*0ef0*/  ULDC.64 UR4, c[0x0][0xa28] ;  /* 0x00028a0000047ab9 */ /* 0x000fe20000000a00 */
[----:B------:R-:W-:Y:S01]  /*0f00*/  ULDC.64 UR8, c[0x0][0xa18] ;  /* 0x0002860000087ab9 */ /* 0x000fe20000000a00 */
[----:B------:R-:W-:Y:S01]  /*0f10*/  ULDC.64 UR6, c[0x0][0xa08] ;  /* 0x0002820000067ab9 */ /* 0x000fe20000000a00 */
[----:B0-----:R-:W-:-:S05]  /*0f20*/  IMAD.WIDE R2, R31, 0x4, R2 ;  /* 0x000000041f027825 */ /* 0x001fca00078e0202 */
[----:B------:R-:W2:Y:S01]  /*0f30*/  LDG.E R8, desc[UR10][R2.64] ;  /* 0x0000000a02087981 */ /* 0x000ea2000c1e1900 */
[----:B------:R-:W-:Y:S02]  /*0f40*/  ISETP.NE.U32.AND P2, PT, RZ, UR4, PT ;  /* 0x00000004ff007c0c */ /* 0x000fe4000bf45070 */
[----:B------:R-:W-:Y:S02]  /*0f50*/  ISETP.NE.U32.AND P1, PT, RZ, UR8, PT ;  /* 0x00000008ff007c0c */ /* 0x000fe4000bf25070 */
[----:B------:R-:W-:Y:S02]  /*0f60*/  ISETP.NE.AND.EX P2, PT, RZ, UR5, PT, P2 ;  /* 0x00000005ff007c0c */ /* 0x000fe4000bf45320 */
[----:B------:R-:W-:Y:S02]  /*0f70*/  ISETP.NE.AND.EX P1, PT, RZ, UR9, PT, P1 ;  /* 0x00000009ff007c0c */ /* 0x000fe4000bf25310 */
[----:B------:R-:W-:Y:S02]  /*0f80*/  ISETP.NE.U32.AND P0, PT, RZ, UR6, PT ;  /* 0x00000006ff007c0c */ /* 0x000fe4000bf05070 */
[----:B------:R-:W-:-:S02]  /*0f90*/  MOV R120, RZ ;  /* 0x000000ff00787202 */ /* 0x000fc40000000f00 */
[----:B------:R-:W-:Y:S02]  /*0fa0*/  ISETP.NE.AND.EX P0, PT, RZ, UR7, PT, P0 ;  /* 0x00000007ff007c0c */ /* 0x000fe4000bf05300 */
[----:B--2---:R-:W-:Y:S01]  /*0fb0*/  SHF.R.S32.HI R0, RZ, 0x1f, R8 ;  /* 0x0000001fff007819 */ /* 0x004fe20000011408 */
[----:B------:R0:W-:Y:S02]  /*0fc0*/  STL [R1+0x64], R8 ;  /* 0x0000640801007387 */ /* 0x0001e40000100800 */
[C---:B------:R-:W-:Y:S01]  /*0fd0*/  @P2 LEA R2, P3, R8.reuse, UR4, 0x2 ;  /* 0x0000000408022c11 */ /* 0x040fe2000f8610ff */
[----:B------:R-:W-:Y:S01]  /*0fe0*/  ULDC UR4, c[0x0][0x288] ;  /* 0x0000a20000047ab9 */ /* 0x000fe20000000800 */
[C-C-:B------:R-:W-:Y:S01]  /*0ff0*/  SHF.L.U64.HI R27, R8.reuse, 0x2, R0.reuse ;  /* 0x00000002081b7819 */ /* 0x140fe20000010200 */
[----:B------:R0:W-:Y:S01]  /*1000*/  STL [R1+0x78], R29 ;  /* 0x0000781d01007387 */ /* 0x0001e20000100800 */
[----:B------:R-:W-:Y:S01]  /*1010*/  @P2 LEA.HI.X R3, R8, UR5, R0, 0x2, P3 ;  /* 0x0000000508032c11 */ /* 0x000fe200098f1400 */
[----:B------:R-:W-:-:S02]  /*1020*/  IMAD.MOV.U32 R0, RZ, RZ, RZ ;  /* 0x000000ffff007224 */ /* 0x000fc400078e00ff */
[----:B------:R0:W-:Y:S01]  /*1030*/  STL [R1+0x6c], R30 ;  /* 0x00006c1e01007387 */ /* 0x0001e20000100800 */
[----:B------:R-:W-:Y:S02]  /*1040*/  IMAD.SHL.U32 R26, R8, 0x4, RZ ;  /* 0x00000004081a7824 */ /* 0x000fe400078e00ff */
[----:B------:R-:W-:Y:S01]  /*1050*/  IMAD.U32 R140, RZ, RZ, UR4 ;  /* 0x00000004ff8c7e24 */ /* 0x000fe2000f8e00ff */
[----:B------:R-:W-:Y:S01]  /*1060*/  ULDC.64 UR4, c[0x0][0x418] ;  /* 0x0001060000047ab9 */ /* 0x000fe20000000a00 */
[----:B------:R0:W5:Y:S01]  /*1070*/  @P2 LDG.E R0, desc[UR10][R2.64] ;  /* 0x0000000a02002981 */ /* 0x000162000c1e1900 */
[----:B------:R-:W-:Y:S01]  /*1080*/  UISETP.NE.U32.AND UP0, UPT, UR4, URZ, UPT ;  /* 0x0000003f0400728c */ /* 0x000fe2000bf05070 */
[C---:B------:R-:W-:Y:S02]  /*1090*/  @P1 IADD3 R4, P2, R26.reuse, UR8, RZ ;  /* 0x000000081a041c10 */ /* 0x040fe4000ff5e0ff */
[----:B------:R-:W-:Y:S01]  /*10a0*/  IADD3 R6, P4, R26, UR6, RZ ;  /* 0x000000061a067c10 */ /* 0x000fe2000ff9e0ff */
[----:B------:R-:W-:Y:S01]  /*10b0*/  UISETP.NE.AND.EX UP0, UPT, UR5, URZ, UPT, UP0 ;  /* 0x0000003f0500728c */ /* 0x000fe2000bf05300 */
[C---:B------:R-:W-:Y:S01]  /*10c0*/  @P1 IADD3.X R5, R27.reuse, UR9, RZ, P2, !PT ;  /* 0x000000091b051c10 */ /* 0x040fe200097fe4ff */
[----:B------:R-:W-:Y:S01]  /*10d0*/  ULDC UR4, c[0x0][0x424] ;  /* 0x0001090000047ab9 */ /* 0x000fe20000000800 */
[----:B------:R-:W-:Y:S01]  /*10e0*/  ULDC.64 UR8, c[0x0][0xa20] ;  /* 0x0002880000087ab9 */ /* 0x000fe20000000a00 */
[----:B------:R-:W-:Y:S01]  /*10f0*/  IADD3.X R7, R27, UR7, RZ, P4, !PT ;  /* 0x000000071b077c10 */ /* 0x000fe2000a7fe4ff */
[----:B------:R-:W-:Y:S01]  /*1100*/  USEL UR4, UR4, 0x1, UP0 ;  /* 0x0000000104047887 */ /* 0x000fe20008000000 */
[----:B------:R-:W-:Y:S01]  /*1110*/  ISETP.NE.U32.AND P2, PT, RZ, UR8, PT ;  /* 0x00000008ff007c0c */ /* 0x000fe2000bf45070 */
[----:B------:R-:W-:Y:S01]  /*1120*/  ULDC UR5, c[0x0][0x2f0] ;  /* 0x0000bc0000057ab9 */ /* 0x000fe20000000800 */
[----:B------:R0:W5:Y:S01]  /*1130*/  @P1 LDG.E R140, desc[UR10][R4.64] ;  /* 0x0000000a048c1981 */ /* 0x000162000c1e1900 */
[----:B------:R-:W-:Y:S01]  /*1140*/  UIMAD UR4, UR4, UR5, URZ ;  /* 0x00000005040472a4 */ /* 0x000fe2000f8e023f */
[----:B------:R-:W-:-:S02]  /*1150*/  ISETP.NE.AND.EX P2, PT, RZ, UR9, PT, P2 ;  /* 0x00000009ff007c0c */ /* 0x000fc4000bf45320 */
[----:B------:R0:W5:Y:S01]  /*1160*/  @P0 LDG.E R120, desc[UR10][R6.64] ;  /* 0x0000000a06780981 */ /* 0x000162000c1e1900 */
[----:B------:R-:W-:Y:S01]  /*1170*/  ULDC UR5, c[0x0][0x348] ;  /* 0x0000d20000057ab9 */ /* 0x000fe20000000800 */
[----:B------:R-:W-:Y:S01]  /*1180*/  IMAD.MOV.U32 R91, RZ, RZ, R8 ;  /* 0x000000ffff5b7224 */ /* 0x000fe200078e0008 */
[----:B------:R-:W-:Y:S08]  /*1190*/  @P1 BRA `(.L_x_437) ;  /* 0x0000000000281947 */ /* 0x000ff00003800000 */
[----:B------:R-:W-:Y:S02]  /*11a0*/  ULDC.64 UR6, c[0x0][0xa00] ;  /* 0x0002800000067ab9 */ /* 0x000fe40000000a00 */
[----:B------:R-:W-:-:S04]  /*11b0*/  ISETP.NE.U32.AND P1, PT, RZ, UR6, PT ;  /* 0x00000006ff007c0c */ /* 0x000fc8000bf25070 */
[----:B------:R-:W-:-:S13]  /*11c0*/  ISETP.NE.AND.EX P1, PT, RZ, UR7, PT, P1 ;  /* 0x00000007ff007c0c */ /* 0x000fda000bf25310 */
[----:B------:R-:W-:Y:S05]  /*11d0*/  @!P1 BRA `(.L_x_437) ;  /* 0x0000000000189947 */ /* 0x000fea0003800000 */
[----:B0-----:R-:W0:Y:S01]  /*11e0*/  LDC.64 R2, c[0x0][0xa00] ;  /* 0x00028000ff027b82 */ /* 0x001e220000000a00 */
[----:B------:R-:W-:Y:S01]  /*11f0*/  ULDC.64 UR6, c[0x0][0x208] ;  /* 0x0000820000067ab9 */ /* 0x000fe20000000a00 */
[----:B0-----:R-:W-:-:S05]  /*1200*/  IMAD.WIDE R2, R91, 0x4, R2 ;  /* 0x000000045b027825 */ /* 0x001fca00078e0202 */
[----:B-----5:R-:W2:Y:S04]  /*1210*/  LDG.E R140, desc[UR6][R2.64] ;  /* 0x00000006028c7981 */ /* 0x020ea8000c1e1900 */
[----:B------:R-:W2:Y:S02]  /*1220*/  LDG.E R5, desc[UR6][R2.64+0x4] ;  /* 0x0000040602057981 */ /* 0x000ea4000c1e1900 */
[----:B--2---:R-:W-:-:S07]  /*1230*/  IADD3 R140, -R140, R5, RZ ;  /* 0x000000058c8c7210 */ /* 0x004fce0007ffe1ff */
.L_x_437:
[----:B------:R-:W-:Y:S02]  /*1240*/  IMAD.U32 R24, RZ, RZ, UR5 ;  /* 0x00000005ff187e24 */ /* 0x000fe4000f8e00ff */
[----:B------:R-:W-:Y:S01]  /*1250*/  IMAD.U32 R25, RZ, RZ, UR4 ;  /* 0x00000004ff197e24 */ /* 0x000fe2000f8e00ff */
[----:B------:R-:W-:Y:S06]  /*1260*/  @!P2 BRA `(.L_x_438) ;  /* 0x000000000014a947 */ /* 0x000fec0003800000 */
[----:B0-----:R-:W-:Y:S01]  /*1270*/  IADD3 R2, P0, R26, UR8, RZ ;  /* 0x000000081a027c10 */ /* 0x001fe2000ff1e0ff */
[----:B------:R-:W-:-:S03]  /*1280*/  ULDC.64 UR4, c[0x0][0x208] ;  /* 0x0000820000047ab9 */ /* 0x000fc60000000a00 */
[----:B------:R-:W-:-:S05]  /*1290*/  IADD3.X R3, R27, UR9, RZ, P0, !PT ;  /* 0x000000091b037c10 */ /* 0x000fca00087fe4ff */
[----:B------:R1:W5:Y:S01]  /*12a0*/  LDG.E R25, desc[UR4][R2.64] ;  /* 0x0000000402197981 */ /* 0x000362000c1e1900 */
[----:B------:R-:W-:Y:S05]  /*12b0*/  BRA `(.L_x_439) ;  /* 0x0000000000147947 */ /* 0x000fea0003800000 */
.L_x_438:
[----:B------:R-:W-:Y:S05]  /*12c0*/  @!P0 BRA `(.L_x_439) ;  /* 0x0000000000108947 */ /* 0x000fea0003800000 */
[----:B------:R-:W-:Y:S02]  /*12d0*/  ULDC.64 UR4, c[0x0][0x208] ;  /* 0x0000820000047ab9 */ /* 0x000fe40000000a00 */
[----:B0-----:R-:W2:Y:S04]  /*12e0*/  LDG.E R2, desc[UR4][R6.64] ;  /* 0x0000000406027981 */ /* 0x001ea8000c1e1900 */
[----:B------:R-:W2:Y:S02]  /*12f0*/  LDG.E R25, desc[UR4][R6.64+0x4] ;  /* 0x0000040406197981 */ /* 0x000ea4000c1e1900 */
[----:B--2---:R-:W-:-:S07]  /*1300*/  IADD3 R25, -R2, R25, RZ ;  /* 0x0000001902197210 */ /* 0x004fce0007ffe1ff */
.L_x_439:
[----:B------:R-:W-:Y:S01]  /*1310*/  ULDC.64 UR4, c[0x0][0xa10] ;  /* 0x0002840000047ab9 */ /* 0x000fe20000000a00 */
[----:B------:R-:W-:Y:S01]  /*1320*/  ULDC.64 UR6, c[0x0][0x208] ;  /* 0x0000820000067ab9 */ /* 0x000fe20000000a00 */
[----:B------:R-:W-:-:S04]  /*1330*/  ISETP.NE.U32.AND P0, PT, RZ, UR4, PT ;  /* 0x00000004ff007c0c */ /* 0x000fc8000bf05070 */
[----:B------:R-:W-:Y:S01]  /*1340*/  ISETP.NE.AND.EX P0, PT, RZ, UR5, PT, P0 ;  /* 0x00000005ff007c0c */ /* 0x000fe2000bf05300 */
[----:B0----5:R-:W-:Y:S01]  /*1350*/  IMAD.IADD R8, R25, 0x1, -R0 ;  /* 0x0000000119087824 */ /* 0x021fe200078e0a00 */
[----:B------:R-:W-:-:S11]  /*1360*/  ULDC.64 UR4, c[0x0][0xa30] ;  /* 0x00028c0000047ab9 */ /* 0x000fd60000000a00 */
[----:B-1----:R-:W0:Y:S02]  /*1370*/  @P0 LDC.64 R2, c[0x0][0xa10] ;  /* 0x00028400ff020b82 */ /* 0x002e240000000a00 */
[----:B0-----:R-:W-:-:S05]  /*1380*/  @P0 IMAD.WIDE R2, R91, 0x4, R2 ;  /* 0x000000045b020825 */ /* 0x001fca00078e0202 */
[----:B------:R-:W2:Y:S04]  /*1390*/  @P0 LDG.E R6, desc[UR6][R2.64] ;  /* 0x0000000602060981 */ /* 0x000ea8000c1e1900 */
[----:B------:R-:W2:Y:S01]  /*13a0*/  @P0 LDG.E R7, desc[UR6][R2.64+0x4] ;  /* 0x0000040602070981 */ /* 0x000ea2000c1e1900 */
[----:B------:R-:W-:Y:S01]  /*13b0*/  IADD3 R116, -R8, RZ, RZ ;  /* 0x000000ff08747210 */ /* 0x000fe20007ffe1ff */
[----:B------:R-:W-:Y:S01]  /*13c0*/  IMAD.MOV.U32 R136, RZ, RZ, R25 ;  /* 0x000000ffff887224 */ /* 0x000fe200078e0019 */
[----:B------:R-:W-:Y:S02]  /*13d0*/  ISETP.NE.U32.AND P1, PT, RZ, UR4, PT ;  /* 0x00000004ff007c0c */ /* 0x000fe4000bf25070 */
[----:B------:R-:W-:Y:S02]  /*13e0*/  VIMNMX R116, RZ, R116, !PT ;  /* 0x00000074ff747248 */ /* 0x000fe40007fe0100 */
[----:B------:R-:W-:-:S13]  /*13f0*/  ISETP.NE.AND.EX P1, PT, RZ, UR5, PT, P1 ;  /* 0x00000005ff007c0c */ /* 0x000fda000bf25310 */
[----:B------:R-:W-:-:S04]  /*1400*/  @P1 IADD3 R4, P2, R26, UR4, RZ ;  /* 0x000000041a041c10 */ /* 0x000fc8000ff5e0ff */
[----:B------:R-:W-:-:S05]  /*1410*/  @P1 IADD3.X R5, R27, UR5, RZ, P2, !PT ;  /* 0x000000051b051c10 */ /* 0x000fca00097fe4ff */
[----:B------:R0:W5:Y:S01]  /*1420*/  @P1 LDG.E R136, desc[UR6][R4.64] ;  /* 0x0000000604881981 */ /* 0x000162000c1e1900 */
[----:B--2---:R-:W-:-:S05]  /*1430*/  @P0 IADD3 R24, -R6, R7, RZ ;  /* 0x0000000706180210 */ /* 0x004fca0007ffe1ff */
[----:B------:R-:W-:-:S04]  /*1440*/  IMAD.IADD R180, R8, 0x1, R24 ;  /* 0x0000000108b47824 */ /* 0x000fc800078e0218 */
[----:B------:R-:W-:-:S04]  /*1450*/  VIADD R0, R180, 0x4f ;  /* 0x0000004fb4007836 */ /* 0x000fc80000000000 */
[----:B------:R-:W-:-:S05]  /*1460*/  IMAD.HI R0, R0, 0x66666667, RZ ;  /* 0x6666666700007827 */ /* 0x000fca00078e02ff */
[----:B------:R-:W-:-:S04]  /*1470*/  SHF.R.U32.HI R223, RZ, 0x1f, R0 ;  /* 0x0000001fffdf7819 */ /* 0x000fc80000011600 */
[----:B------:R-:W-:-:S05]  /*1480*/  LEA.HI.SX32 R223, R0, R223, 0x1b ;  /* 0x000000df00df7211 */ /* 0x000fca00078fdaff */
[----:B------:R-:W-:-:S05]  /*1490*/  IMAD R3, R223, 0x50, -R8 ;  /* 0x00000050df037824 */ /* 0x000fca00078e0a08 */
[----:B------:R-:W-:-:S04]  /*14a0*/  VIMNMX R3, R3, R24, PT ;  /* 0x0000001803037248 */ /* 0x000fc80003fe0100 */
[----:B------:R-:W-:Y:S01]  /*14b0*/  ISETP.GT.AND P0, PT, R3, R116, PT ;  /* 0x000000740300720c */ /* 0x000fe20003f04270 */
[----:B------:R-:W-:-:S05]  /*14c0*/  IMAD.WIDE.U32 R116, R116, -0x33333333, RZ ;  /* 0xcccccccd74747825 */ /* 0x000fca00078e00ff */
[----:B------:R-:W-:-:S05]  /*14d0*/  SHF.R.U32.HI R116, RZ, 0x6, R117 ;  /* 0x00000006ff747819 */ /* 0x000fca0000011675 */
[----:B------:R-:W-:Y:S02]  /*14e0*/  IMAD.MOV.U32 R2, RZ, RZ, R116 ;  /* 0x000000ffff027224 */ /* 0x000fe400078e0074 */
[----:B------:R-:W-:-:S04]  /*14f0*/  @P0 VIADD R0, R3, 0x4f ;  /* 0x0000004f03000836 */ /* 0x000fc80000000000 */
[----:B------:R-:W-:-:S05]  /*1500*/  @P0 IMAD.HI R0, R0, 0x66666667, RZ ;  /* 0x6666666700000827 */ /* 0x000fca00078e02ff */
[----:B------:R-:W-:-:S04]  /*1510*/  @P0 SHF.R.U32.HI R3, RZ, 0x1f, R0 ;  /* 0x0000001fff030819 */ /* 0x000fc80000011600 */
[----:B------:R-:W-:Y:S02]  /*1520*/  @P0 LEA.HI.SX32 R2, R0, R3, 0x1b ;  /* 0x0000000300020211 */ /* 0x000fe400078fdaff */
[----:B------:R-:W-:Y:S02]  /*1530*/  PLOP3.LUT P0, PT, PT, PT, PT, 0x80, 0x0 ;  /* 0x000000000000781c */ /* 0x000fe40003f0f070 */
[----:B------:R-:W-:-:S13]  /*1540*/  ISETP.GT.AND P1, PT, R2, R116, PT ;  /* 0x000000740200720c */ /* 0x000fda0003f24270 */
[----:B0-----:R-:W-:Y:S05]  /*1550*/  @!P1 BRA `(.L_x_440) ;  /* 0x0000009000e49947 */ /* 0x001fea0003800000 */
[----:B------:R-:W-:Y:S01]  /*1560*/  IADD3 R0, R22, 0x24400, RZ ;  /* 0x0002440016007810 */ /* 0x000fe20007ffe0ff */
[----:B------:R-:W-:Y:S03]  /*1570*/  BSSY B6, `(.L_x_441) ;  /* 0x0000013000067945 */ /* 0x000fe60003800000 */
[----:B------:R-:W-:-:S13]  /*1580*/  LOP3.LUT P0, RZ, R0, 0x3ff, RZ, 0xc0, !PT ;  /* 0x000003ff00ff7812 */ /* 0x000fda000780c0ff */
[----:B------:R-:W-:Y:S05]  /*1590*/  @!P0 BRA `(.L_x_442) ;  /* 0x0000000000408947 */ /* 0x000fea0003800000 */
        /* <DEDUP_REMOVED lines=9> */
[----:B------:R-:W-:Y:S01]  /*1630*/  IMAD.U32 R7, RZ, RZ, UR5 ;  /* 0x00000005ff077e24 */ /* 0x000fe2000f8e00ff */
[----:B------:R-:W-:Y:S01]  /*1640*/  MOV R11, UR7 ;  /* 0x00000007000b7c02 */ /* 0x000fe20008000f00 */
[----:B------:R-:W-:Y:S01]  /*1650*/  IMAD.MOV.U32 R8, RZ, RZ, 0x70 ;  /* 0x00000070ff087424 */ /* 0x000fe200078e00ff */
[----:B------:R-:W-:Y:S01]  /*1660*/  MOV R13, RZ ;  /* 0x000000ff000d7202 */ /* 0x000fe20000000f00 */
[----:B0-----:R-:W-:-:S07]  /*1670*/  IMAD.MOV.U32 R12, RZ, RZ, 0x1 ;  /* 0x00000001ff0c7424 */ /* 0x001fce00078e00ff */
[----:B------:R-:W-:-:S07]  /*1680*/  LEPC R20, `(.L_x_442) ;  /* 0x000000001014794e */ /* 0x000fce0000000000 */
[----:B-1---5:R-:W-:Y:S05]  /*1690*/  CALL.ABS.NOINC R14 ;  /* 0x000000000e007343 */ /* 0x022fea0003c00000 */
.L_x_442:
[----:B------:R-:W-:Y:S05]  /*16a0*/  BSYNC B6 ;  /* 0x0000000000067941 */ /* 0x000fea0003800000 */
.L_x_441:
[----:B------:R-:W-:Y:S01]  /*16b0*/  VIADD R0, R22, 0x400 ;  /* 0x0000040016007836 */ /* 0x000fe20000000000 */
[----:B------:R-:W-:Y:S04]  /*16c0*/  BSSY B6, `(.L_x_443) ;  /* 0x0000013000067945 */ /* 0x000fe80003800000 */
[----:B------:R-:W-:-:S13]  /*16d0*/  LOP3.LUT P0, RZ, R0, 0x3ff, RZ, 0xc0, !PT ;  /* 0x000003ff00ff7812 */ /* 0x000fda000780c0ff */
[----:B------:R-:W-:Y:S05]  /*16e0*/  @!P0 BRA `(.L_x_444) ;  /* 0x0000000000408947 */ /* 0x000fea0003800000 */
[----:B------:R-:W-:Y:S01]  /*16f0*/  MOV R0, 0x0 ;  /* 0x0000000000007802 */ /* 0x000fe20000000f00 */
[----:B------:R-:W-:Y:S01]  /*1700*/  ULDC.64 UR4, c[0x4][0xa8] ;  /* 0x01002a0000047ab9 */ /* 0x000fe20000000a00 */
[----:B------:R-:W-:Y:S01]  /*1710*/  ULDC.64 UR6, c[0x4][0x18] ;  /* 0x0100060000067ab9 */ /* 0x000fe20000000a00 */
[----:B------:R-:W-:Y:S01]  /*1720*/  IMAD.U32 R4, RZ, RZ, UR4 ;  /* 0x00000004ff047e24 */ /* 0x000fe2000f8e00ff */
[----:B------:R0:W1:Y:S01]  /*1730*/  LDC.64 R14, c[0x4][R0] ;  /* 0x01000000000e7b82 */ /* 0x0000620000000a00 */
[----:B------:R-:W-:Y:S01]  /*1740*/  MOV R5, UR5 ;  /* 0x0000000500057c02 */ /* 0x000fe20008000f00 */
[----:B------:R-:W-:Y:S01]  /*1750*/  ULDC.64 UR4, c[0x4][0xb0] ;  /* 0x01002c0000047ab9 */ /* 0x000fe20000000a00 */
[----:B------:R-:W-:Y:S01]  /*1760*/  MOV R10, UR6 ;  /* 0x00000006000a7c02 */ /* 0x000fe20008000f00 */
[----:B------:R-:W-:Y:S01]  /*1770*/  IMAD.U32 R6, RZ, RZ, UR4 ;  /* 0x00000004ff067e24 */ /* 0x000fe2000f8e00ff */
[----:B------:R-:W-:Y:S01]  /*1780*/  MOV R12, 0x1 ;  /* 0x00000001000c7802 */ /* 0x000fe20000000f00 */
[----:B------:R-:W-:-:S02]  /*1790*/  IMAD.U32 R7, RZ, RZ, UR5 ;  /* 0x00000005ff077e24 */ /* 0x000fc4000f8e00ff */
[----:B------:R-:W-:Y:S02]  /*17a0*/  IMAD.U32 R11, RZ, RZ, UR7 ;  /* 0x00000007ff0b7e24 */ /* 0x000fe4000f8e00ff */
[----:B------:R-:W-:Y:S02]  /*17b0*/  IMAD.MOV.U32 R8, RZ, RZ, 0x70 ;  /* 0x00000070ff087424 */ /* 0x000fe400078e00ff */
[----:B0-----:R-:W-:-:S07]  /*17c0*/  IMAD.MOV.U32 R13, RZ, RZ, RZ ;  /* 0x000000ffff0d7224 */ /* 0x001fce00078e00ff */
[----:B------:R-:W-:-:S07]  /*17d0*/  LEPC R20, `(.L_x_444) ;  /* 0x000000001014794e */ /* 0x000fce0000000000 */
[----:B-1---5:R-:W-:Y:S05]  /*17e0*/  CALL.ABS.NOINC R14 ;  /* 0x000000000e007343 */ /* 0x022fea0003c00000 */
.L_x_444:
[----:B------:R-:W-:Y:S05]  /*17f0*/  BSYNC B6 ;  /* 0x0000000000067941 */ /* 0x000fea0003800000 */
.L_x_443:
[----:B------:R-:W2:Y:S01]  /*1800*/  LDL R32, [R1+0x58] ;  /* 0x0000580001207983 */ /* 0x000ea20000100800 */
[----:B------:R-:W-:-:S03]  /*1810*/  ULDC.64 UR4, c[0x0][0x9f8] ;  /* 0x00027e0000047ab9 */ /* 0x000fc60000000a00 */
[----:B------:R-:W3:Y:S01]  /*1820*/  LDL R28, [R1+0x54] ;  /* 0x00005400011c7983 */ /* 0x000ee20000100800 */
[----:B------:R-:W-:Y:S01]  /*1830*/  ISETP.NE.U32.AND P0, PT, RZ, UR4, PT ;  /* 0x00000004ff007c0c */ /* 0x000fe2000bf05070 */
[----:B------:R-:W-:Y:S01]  /*1840*/  ULDC.64 UR6, c[0x0][0x208] ;  /* 0x0000820000067ab9 */ /* 0x000fe20000000a00 */
[----:B------:R-:W0:Y:S01]  /*1850*/  LDC R115, c[0x0][0x3f4] ;  /* 0x0000fd00ff737b82 */ /* 0x000e220000000800 */
[----:B------:R-:W4:Y:S01]  /*1860*/  LDL R11, [R1+0x68] ;  /* 0x00006800010b7983 */ /* 0x000f220000100800 */
[----:B------:R-:W-:-:S06]  /*1870*/  ISETP.NE.AND.EX P0, PT, RZ, UR5, PT, P0 ;  /* 0x00000005ff007c0c */ /* 0x000fcc000bf05300 */
[----:B------:R-:W1:Y:S07]  /*1880*/  LDC.64 R98, c[0x0][0x3f8] ;  /* 0x0000fe00ff627b82 */ /* 0x000e6e0000000a00 */
[----:B------:R-:W-:Y:S01]  /*1890*/  @P0 IADD3 R4, P1, R26, UR4, RZ ;  /* 0x000000041a040c10 */ /* 0x000fe2000ff3e0ff */
[----:B------:R-:W0:Y:S01]  /*18a0*/  LDC.64 R92, c[0x0][0x408] ;  /* 0x00010200ff5c7b82 */ /* 0x000e220000000a00 */
[----:B------:R-:W-:Y:S02]  /*18b0*/  ULDC UR4, c[0x0][0x2f4] ;  /* 0x0000bd0000047ab9 */ /* 0x000fe40000000800 */
[----:B------:R-:W-:-:S05]  /*18c0*/  @P0 IADD3.X R5, R27, UR5, RZ, P1, !PT ;  /* 0x000000051b050c10 */ /* 0x000fca0008ffe4ff */
[----:B------:R0:W4:Y:S01]  /*18d0*/  @P0 LDG.E R91, desc[UR6][R4.64] ;  /* 0x00000006045b0981 */ /* 0x000122000c1e1900 */
[----:B------:R-:W-:Y:S01]  /*18e0*/  ISETP.GE.AND P1, PT, R213, UR4, PT ;  /* 0x00000004d5007c0c */ /* 0x000fe2000bf26270 */
[C---:B------:R-:W-:Y:S01]  /*18f0*/  VIADD R34, R219.reuse, 0x40 ;  /* 0x00000040db227836 */ /* 0x040fe20000000000 */
[----:B------:R-:W-:Y:S01]  /*1900*/  ISETP.GE.AND P0, PT, R16, UR4, PT ;  /* 0x0000000410007c0c */ /* 0x000fe2000bf06270 */
[C---:B------:R-:W-:Y:S01]  /*1910*/  VIADD R21, R219.reuse, 0x40 ;  /* 0x00000040db157836 */ /* 0x040fe20000000000 */
[----:B------:R-:W-:Y:S01]  /*1920*/  SEL R3, RZ, 0xffffffff, P1 ;  /* 0xffffffffff037807 */ /* 0x000fe20000800000 */
[----:B------:R-:W-:Y:S01]  /*1930*/  IMAD.SHL.U32 R34, R34, 0x40, RZ ;  /* 0x0000004022227824 */ /* 0x000fe200078e00ff */
[----:B------:R-:W-:Y:S01]  /*1940*/  SEL R0, RZ, 0x1, P0 ;  /* 0x00000001ff007807 */ /* 0x000fe20000000000 */
[-C--:B-1----:R-:W-:Y:S01]  /*1950*/  IMAD.WIDE.U32 R100, R219, R98.reuse, R16 ;  /* 0x00000062db647225 */ /* 0x082fe200078e0010 */
[----:B------:R-:W-:Y:S01]  /*1960*/  ISETP.GE.AND P2, PT, R18, UR4, PT ;  /* 0x0000000412007c0c */ /* 0x000fe2000bf46270 */
[----:B------:R-:W1:Y:S01]  /*1970*/  S2R R138, SR_TID.X ;  /* 0x00000000008a7919 */ /* 0x000e620000002100 */
[----:B------:R-:W-:Y:S01]  /*1980*/  SHF.R.S32.HI R7, RZ, 0x1f, R219 ;  /* 0x0000001fff077819 */ /* 0x000fe200000114db */
[----:B------:R-:W-:Y:S01]  /*1990*/  IMAD.SHL.U32 R3, R3, 0x2, RZ ;  /* 0x0000000203037824 */ /* 0x000fe200078e00ff */
[----:B------:R-:W-:Y:S01]  /*19a0*/  SHF.R.S32.HI R215, RZ, 0x1f, R214 ;  /* 0x0000001fffd77819 */ /* 0x000fe200000114d6 */
[----:B------:R-:W-:Y:S01]  /*19b0*/  VIADD R31, R219, 0x20 ;  /* 0x00000020db1f7836 */ /* 0x000fe20000000000 */
[----:B0-----:R-:W-:Y:S01]  /*19c0*/  ISETP.GE.AND P1, PT, R213, R115, PT ;  /* 0x00000073d500720c */ /* 0x001fe20003f26270 */
[----:B------:R-:W-:Y:S01]  /*19d0*/  IMAD R6, R7, R98, RZ ;  /* 0x0000006207067224 */ /* 0x000fe200078e02ff */
[----:B------:R-:W-:Y:S01]  /*19e0*/  LOP3.LUT R0, R3, 0x2, R0, 0xe2, !PT ;  /* 0x0000000203007812 */ /* 0x000fe200078ee200 */
[----:B------:R-:W-:Y:S01]  /*19f0*/  IMAD.WIDE.U32 R96, R219, R92, R214 ;  /* 0x0000005cdb607225 */ /* 0x000fe200078e00d6 */
[----:B------:R-:W-:-:S02]  /*1a00*/  SEL R3, RZ, 0x4, P2 ;  /* 0x00000004ff037807 */ /* 0x000fc40001000000 */
[----:B------:R-:W-:Y:S01]  /*1a10*/  ISETP.GE.AND P2, PT, R16, R115, PT ;  /* 0x000000731000720c */ /* 0x000fe20003f46270 */
[----:B------:R-:W-:Y:S01]  /*1a20*/  IMAD R5, R219, R99, R6 ;  /* 0x00000063db057224 */ /* 0x000fe200078e0206 */
[----:B------:R-:W-:Y:S01]  /*1a30*/  LOP3.LUT R4, R0, R3, RZ, 0xfc, !PT ;  /* 0x0000000300047212 */ /* 0x000fe200078efcff */
[-C--:B------:R-:W-:Y:S01]  /*1a40*/  IMAD R0, R7, R92.reuse, RZ ;  /* 0x0000005c07007224 */ /* 0x080fe200078e02ff */
[----:B------:R-:W-:Y:S01]  /*1a50*/  SEL R3, R115, RZ, P2 ;  /* 0x000000ff73037207 */ /* 0x000fe20001000000 */
[----:B------:R-:W-:Y:S01]  /*1a60*/  IMAD.WIDE.U32 R94, R219, R92, R16 ;  /* 0x0000005cdb5e7225 */ /* 0x000fe200078e0010 */
[----:B------:R-:W-:Y:S02]  /*1a70*/  SEL R6, R115, RZ, P1 ;  /* 0x000000ff73067207 */ /* 0x000fe40000800000 */
[----:B------:R-:W-:Y:S01]  /*1a80*/  IADD3 R3, R16, R3, RZ ;  /* 0x0000000310037210 */ /* 0x000fe20007ffe0ff */
[C---:B------:R-:W-:Y:S01]  /*1a90*/  IMAD R7, R219.reuse, R93, R0 ;  /* 0x0000005ddb077224 */ /* 0x040fe200078e0200 */
[C---:B------:R-:W-:Y:S01]  /*1aa0*/  IADD3 R35, R219.reuse, 0x20, RZ ;  /* 0x00000020db237810 */ /* 0x040fe20007ffe0ff */
[----:B------:R-:W-:Y:S01]  /*1ab0*/  IMAD.WIDE.U32 R102, R219, R98, R214 ;  /* 0x00000062db667225 */ /* 0x000fe200078e00d6 */
[----:B------:R-:W-:-:S02]  /*1ac0*/  SHF.R.S32.HI R0, RZ, 0x1f, R3 ;  /* 0x0000001fff007819 */ /* 0x000fc40000011403 */
[----:B------:R-:W-:Y:S01]  /*1ad0*/  SHF.L.U32 R21, R21, 0x6, RZ ;  /* 0x0000000615157819 */ /* 0x000fe200000006ff */
[----:B------:R-:W-:Y:S01]  /*1ae0*/  IMAD.IADD R97, R97, 0x1, R7 ;  /* 0x0000000161617824 */ /* 0x000fe200078e0207 */
[----:B------:R-:W-:Y:S01]  /*1af0*/  IADD3 R103, R103, R5, RZ ;  /* 0x0000000567677210 */ /* 0x000fe20007ffe0ff */
[----:B------:R-:W-:Y:S01]  /*1b00*/  IMAD.IADD R95, R7, 0x1, R95 ;  /* 0x00000001075f7824 */ /* 0x000fe200078e025f */
[----:B------:R-:W-:Y:S01]  /*1b10*/  IADD3 R7, R213, R6, RZ ;  /* 0x00000006d5077210 */ /* 0x000fe20007ffe0ff */
[----:B------:R-:W-:Y:S01]  /*1b20*/  IMAD.IADD R101, R5, 0x1, R101 ;  /* 0x0000000105657824 */ /* 0x000fe200078e0265 */
[CC--:B------:R-:W-:Y:S01]  /*1b30*/  LEA.HI R5, R0.reuse, R3.reuse, RZ, 0x6 ;  /* 0x0000000300057211 */ /* 0x0c0fe200078f30ff */
[----:B------:R-:W-:Y:S01]  /*1b40*/  IMAD.SHL.U32 R35, R35, 0x40, RZ ;  /* 0x0000004023237824 */ /* 0x000fe200078e00ff */
[----:B------:R-:W-:Y:S01]  /*1b50*/  SHF.R.S32.HI R8, RZ, 0x1f, R7 ;  /* 0x0000001fff087819 */ /* 0x000fe20000011407 */
[----:B------:R-:W-:Y:S01]  /*1b60*/  IMAD.SHL.U32 R31, R31, 0x40, RZ ;  /* 0x000000401f1f7824 */ /* 0x000fe200078e00ff */
[----:B------:R-:W-:Y:S01]  /*1b70*/  LEA.HI R10, R0, R3, RZ, 0x3 ;  /* 0x00000003000a7211 */ /* 0x000fe200078f18ff */
[----:B------:R-:W-:Y:S01]  /*1b80*/  IMAD.IADD R120, R120, 0x1, R25 ;  /* 0x0000000178787824 */ /* 0x000fe200078e0219 */
[----:B------:R-:W-:-:S02]  /*1b90*/  LOP3.LUT R34, R34, 0x1c0, RZ, 0xc0, !PT ;  /* 0x000001c022227812 */ /* 0x000fc400078ec0ff */
[----:B------:R-:W-:Y:S02]  /*1ba0*/  LOP3.LUT R21, R21, 0x1c0, RZ, 0xc0, !PT ;  /* 0x000001c015157812 */ /* 0x000fe400078ec0ff */
[----:B------:R-:W-:Y:S02]  /*1bb0*/  SHF.R.S32.HI R6, RZ, 0x6, R5 ;  /* 0x00000006ff067819 */ /* 0x000fe40000011405 */
[-C--:B------:R-:W-:Y:S02]  /*1bc0*/  LEA.HI R20, R8, R7.reuse, RZ, 0x3 ;  /* 0x0000000708147211 */ /* 0x080fe400078f18ff */
[----:B------:R-:W-:Y:S01]  /*1bd0*/  LOP3.LUT R9, R34, 0x38, R10, 0xf8, !PT ;  /* 0x0000003822097812 */ /* 0x000fe200078ef80a */
[----:B------:R-:W-:Y:S01]  /*1be0*/  IMAD R134, R6, 0x1400, R229 ;  /* 0x0000140006867824 */ /* 0x000fe200078e02e5 */
[----:B------:R-:W-:Y:S02]  /*1bf0*/  SHF.R.U32.HI R21, RZ, 0x3, R21 ;  /* 0x00000003ff157819 */ /* 0x000fe40000011615 */
[----:B------:R-:W-:-:S02]  /*1c00*/  LEA.HI R7, R8, R7, RZ, 0x6 ;  /* 0x0000000708077211 */ /* 0x000fc400078f30ff */
[--C-:B------:R-:W-:Y:S02]  /*1c10*/  LOP3.LUT R0, R225, 0x38, R10.reuse, 0xf8, !PT ;  /* 0x00000038e1007812 */ /* 0x100fe400078ef80a */
[----:B------:R-:W-:Y:S02]  /*1c20*/  LOP3.LUT R35, R35, 0x1c0, RZ, 0xc0, !PT ;  /* 0x000001c023237812 */ /* 0x000fe400078ec0ff */
[----:B------:R-:W-:Y:S02]  /*1c30*/  SHF.R.U32.HI R33, RZ, 0x3, R225 ;  /* 0x00000003ff217819 */ /* 0x000fe400000116e1 */
[----:B------:R-:W-:Y:S02]  /*1c40*/  LOP3.LUT R31, R31, 0x1c0, RZ, 0xc0, !PT ;  /* 0x000001c01f1f7812 */ /* 0x000fe400078ec0ff */
[----:B------:R-:W-:Y:S02]  /*1c50*/  LOP3.LUT R9, R9, R21, RZ, 0x3c, !PT ;  /* 0x0000001509097212 */ /* 0x000fe400078e3cff */
[----:B------:R-:W-:-:S02]  /*1c60*/  LOP3.LUT R5, R35, 0x38, R10, 0xf8, !PT ;  /* 0x0000003823057812 */ /* 0x000fc400078ef80a */
[----:B------:R-:W-:Y:S02]  /*1c70*/  LOP3.LUT R3, R0, R33, RZ, 0x3c, !PT ;  /* 0x0000002100037212 */ /* 0x000fe400078e3cff */
[----:B------:R-:W-:Y:S02]  /*1c80*/  SHF.R.U32.HI R31, RZ, 0x3, R31 ;  /* 0x00000003ff1f7819 */ /* 0x000fe4000001161f */
[----:B------:R-:W-:Y:S02]  /*1c90*/  LOP3.LUT R0, R225, 0x38, R20, 0xf8, !PT ;  /* 0x00000038e1007812 */ /* 0x000fe400078ef814 */
[----:B------:R-:W-:Y:S02]  /*1ca0*/  LOP3.LUT R5, R5, R31, RZ, 0x3c, !PT ;  /* 0x0000001f05057212 */ /* 0x000fe400078e3cff */
[----:B------:R-:W-:Y:S02]  /*1cb0*/  LOP3.LUT R0, R0, R33, RZ, 0x3c, !PT ;  /* 0x0000002100007212 */ /* 0x000fe400078e3cff */
[----:B------:R-:W-:-:S02]  /*1cc0*/  IADD3 R134, R134, R3, RZ ;  /* 0x0000000386867210 */ /* 0x000fc40007ffe0ff */
[----:B------:R-:W-:Y:S02]  /*1cd0*/  LOP3.LUT R3, R35, 0x38, R20, 0xf8, !PT ;  /* 0x0000003823037812 */ /* 0x000fe400078ef814 */
[----:B------:R-:W-:Y:S01]  /*1ce0*/  ISETP.GE.AND P0, PT, R19, UR4, PT ;  /* 0x0000000413007c0c */ /* 0x000fe2000bf06270 */
[----:B------:R-:W-:Y:S01]  /*1cf0*/  IMAD.SHL.U32 R107, R92, 0x20, RZ ;  /* 0x000000205c6b7824 */ /* 0x000fe200078e00ff */
[----:B------:R-:W-:Y:S01]  /*1d00*/  LOP3.LUT R8, R3, R31, RZ, 0x3c, !PT ;  /* 0x0000001f03087212 */ /* 0x000fe200078e3cff */
[-C--:B-----5:R-:W-:Y:S01]  /*1d10*/  IMAD.WIDE.U32 R96, R136, R92.reuse, R96 ;  /* 0x0000005c88607225 */ /* 0x0a0fe200078e0060 */
[C-C-:B------:R-:W-:Y:S02]  /*1d20*/  SHF.L.U64.HI R106, R92.reuse, 0x5, R93.reuse ;  /* 0x000000055c6a7819 */ /* 0x140fe4000001025d */
[----:B------:R-:W-:Y:S01]  /*1d30*/  SHF.L.U64.HI R110, R92, 0x6, R93 ;  /* 0x000000065c6e7819 */ /* 0x000fe2000001025d */
[----:B------:R-:W-:Y:S01]  /*1d40*/  IMAD.WIDE.U32 R94, R136, R92, R94 ;  /* 0x0000005c885e7225 */ /* 0x000fe200078e005e */
[----:B------:R-:W-:-:S02]  /*1d50*/  SHF.L.U32 R111, R92, 0x6, RZ ;  /* 0x000000065c6f7819 */ /* 0x000fc400000006ff */
[----:B------:R-:W-:Y:S01]  /*1d60*/  SEL R3, RZ, 0x8, P0 ;  /* 0x00000008ff037807 */ /* 0x000fe20000000000 */
[----:B------:R-:W-:-:S04]  /*1d70*/  IMAD.WIDE.U32 R100, R136, R98, R100 ;  /* 0x0000006288647225 */ /* 0x000fc800078e0064 */
[----:B------:R-:W-:Y:S01]  /*1d80*/  IMAD.WIDE.U32 R102, R136, R98, R102 ;  /* 0x0000006288667225 */ /* 0x000fe200078e0066 */
[C---:B------:R-:W-:Y:S02]  /*1d90*/  LOP3.LUT R26, R4.reuse, R3, RZ, 0xfc, !PT ;  /* 0x00000003041a7212 */ /* 0x040fe400078efcff */
[----:B------:R-:W-:Y:S01]  /*1da0*/  LOP3.LUT R3, R4, 0x1, RZ, 0xc0, !PT ;  /* 0x0000000104037812 */ /* 0x000fe200078ec0ff */
[----:B------:R-:W-:Y:S01]  /*1db0*/  IMAD R121, R99, 0x50, RZ ;  /* 0x0000005063797824 */ /* 0x000fe200078e02ff */
[C-C-:B------:R-:W-:Y:S01]  /*1dc0*/  SHF.L.U64.HI R104, R98.reuse, 0x5, R99.reuse ;  /* 0x0000000562687819 */ /* 0x140fe20000010263 */
[C---:B------:R-:W-:Y:S01]  /*1dd0*/  IMAD.SHL.U32 R109, R98.reuse, 0x40, RZ ;  /* 0x00000040626d7824 */ /* 0x040fe200078e00ff */
[C---:B------:R-:W-:Y:S02]  /*1de0*/  SHF.L.U64.HI R108, R98.reuse, 0x6, R99 ;  /* 0x00000006626c7819 */ /* 0x040fe40000010263 */
[----:B------:R-:W-:Y:S01]  /*1df0*/  SHF.L.U32 R105, R98, 0x5, RZ ;  /* 0x0000000562697819 */ /* 0x000fe200000006ff */
[----:B------:R-:W-:Y:S01]  /*1e00*/  IMAD.SHL.U32 R115, R115, 0x2, RZ ;  /* 0x0000000273737824 */ /* 0x000fe200078e00ff */
[----:B------:R-:W-:-:S02]  /*1e10*/  LOP3.LUT R25, R26, 0x4, RZ, 0xc0, !PT ;  /* 0x000000041a197812 */ /* 0x000fc400078ec0ff */
[----:B-1----:R-:W-:Y:S01]  /*1e20*/  LEA.HI R138, R138, 0x8, RZ, 0x19 ;  /* 0x000000088a8a7811 */ /* 0x002fe200078fc8ff */
[C---:B--2---:R-:W-:Y:S02]  /*1e30*/  IMAD R132, R6.reuse, 0x1400, R32 ;  /* 0x0000140006847824 */ /* 0x044fe400078e0220 */
[----:B---3--:R-:W-:Y:S01]  /*1e40*/  IMAD R130, R6, 0x1400, R28 ;  /* 0x0000140006827824 */ /* 0x008fe200078e021c */
[----:B------:R-:W-:Y:S01]  /*1e50*/  SHF.R.S32.HI R6, RZ, 0x6, R7 ;  /* 0x00000006ff067819 */ /* 0x000fe20000011407 */
[----:B------:R-:W-:Y:S01]  /*1e60*/  IMAD.IADD R132, R132, 0x1, R5 ;  /* 0x0000000184847824 */ /* 0x000fe200078e0205 */
[----:B------:R-:W-:Y:S01]  /*1e70*/  LOP3.LUT R5, R34, 0x38, R20, 0xf8, !PT ;  /* 0x0000003822057812 */ /* 0x000fe200078ef814 */
[----:B------:R-:W-:Y:S01]  /*1e80*/  IMAD.IADD R130, R130, 0x1, R9 ;  /* 0x0000000182827824 */ /* 0x000fe200078e0209 */
[----:B------:R-:W-:Y:S01]  /*1e90*/  SHF.R.S32.HI R9, RZ, 0x1f, R136 ;  /* 0x0000001fff097819 */ /* 0x000fe20000011488 */
[----:B------:R-:W-:-:S05]  /*1ea0*/  IMAD R133, R6, 0x1400, R229 ;  /* 0x0000140006857824 */ /* 0x000fca00078e02e5 */
[----:B------:R-:W-:Y:S01]  /*1eb0*/  IADD3 R133, R133, R0, RZ ;  /* 0x0000000085857210 */ /* 0x000fe20007ffe0ff */
[C---:B------:R-:W-:Y:S02]  /*1ec0*/  IMAD R0, R9.reuse, R98, RZ ;  /* 0x0000006209007224 */ /* 0x040fe400078e02ff */
[----:B------:R-:W-:Y:S02]  /*1ed0*/  IMAD R9, R9, R92, RZ ;  /* 0x0000005c09097224 */ /* 0x000fe400078e02ff */
[C---:B------:R-:W-:Y:S02]  /*1ee0*/  IMAD R131, R6.reuse, 0x1400, R32 ;  /* 0x0000140006837824 */ /* 0x040fe400078e0220 */
[----:B------:R-:W-:Y:S01]  /*1ef0*/  IMAD R129, R6, 0x1400, R28 ;  /* 0x0000140006817824 */ /* 0x000fe200078e021c */
[----:B------:R-:W-:Y:S01]  /*1f00*/  LOP3.LUT R6, R5, R21, RZ, 0x3c, !PT ;  /* 0x0000001505067212 */ /* 0x000fe200078e3cff */
[----:B------:R-:W-:Y:S02]  /*1f10*/  IMAD R5, R93, 0x50, RZ ;  /* 0x000000505d057824 */ /* 0x000fe400078e02ff */
[----:B------:R-:W-:-:S02]  /*1f20*/  IMAD R9, R136, R93, R9 ;  /* 0x0000005d88097224 */ /* 0x000fc400078e0209 */
[----:B------:R-:W-:Y:S02]  /*1f30*/  IMAD R7, R136, R99, R0 ;  /* 0x0000006388077224 */ /* 0x000fe400078e0200 */
[----:B------:R-:W-:-:S04]  /*1f40*/  IMAD.WIDE.U32 R92, R92, 0x50, RZ ;  /* 0x000000505c5c7825 */ /* 0x000fc800078e00ff */
[----:B------:R-:W-:Y:S01]  /*1f50*/  IMAD.IADD R128, R93, 0x1, R5 ;  /* 0x000000015d807824 */ /* 0x000fe200078e0205 */
[----:B------:R-:W-:Y:S01]  /*1f60*/  IADD3 R5, R7, R101, RZ ;  /* 0x0000006507057210 */ /* 0x000fe20007ffe0ff */
[----:B------:R-:W-:Y:S02]  /*1f70*/  IMAD.IADD R129, R129, 0x1, R6 ;  /* 0x0000000181817824 */ /* 0x000fe400078e0206 */
[----:B------:R-:W-:Y:S02]  /*1f80*/  IMAD.IADD R4, R103, 0x1, R7 ;  /* 0x0000000167047824 */ /* 0x000fe400078e0207 */
[----:B------:R-:W-:Y:S01]  /*1f90*/  IMAD.IADD R131, R131, 0x1, R8 ;  /* 0x0000000183837824 */ /* 0x000fe200078e0208 */
[----:B------:R-:W-:Y:S01]  /*1fa0*/  SHF.R.S32.HI R8, RZ, 0x3, R10 ;  /* 0x00000003ff087819 */ /* 0x000fe2000001140a */
[----:B------:R-:W-:Y:S02]  /*1fb0*/  IMAD.IADD R6, R97, 0x1, R9 ;  /* 0x0000000161067824 */ /* 0x000fe400078e0209 */
[----:B------:R-:W-:Y:S01]  /*1fc0*/  IMAD.IADD R7, R9, 0x1, R95 ;  /* 0x0000000109077824 */ /* 0x000fe200078e025f */
[----:B------:R-:W-:Y:S01]  /*1fd0*/  LOP3.LUT R9, R10, 0xfffffff8, RZ, 0xc0, !PT ;  /* 0xfffffff80a097812 */ /* 0x000fe200078ec0ff */
[----:B------:R-:W-:Y:S01]  /*1fe0*/  IMAD.WIDE.U32 R98, R98, 0x50, RZ ;  /* 0x0000005062627825 */ /* 0x000fe200078e00ff */
[----:B------:R-:W-:-:S02]  /*1ff0*/  SHF.R.S32.HI R10, RZ, 0x3, R20 ;  /* 0x00000003ff0a7819 */ /* 0x000fc40000011414 */
[----:B------:R-:W-:Y:S01]  /*2000*/  LOP3.LUT R20, R20, 0xfffffff8, RZ, 0xc0, !PT ;  /* 0xfffffff814147812 */ /* 0x000fe200078ec0ff */
[----:B----4-:R-:W-:Y:S01]  /*2010*/  IMAD R112, R11, 0x20, R219 ;  /* 0x000000200b707824 */ /* 0x010fe200078e02db */
[C---:B------:R-:W-:Y:S02]  /*2020*/  LOP3.LUT R21, R26.reuse, 0x2, RZ, 0xc0, !PT ;  /* 0x000000021a157812 */ /* 0x040fe400078ec0ff */
[----:B------:R-:W-:Y:S02]  /*2030*/  SHF.R.S32.HI R0, RZ, 0x1f, R30 ;  /* 0x0000001fff007819 */ /* 0x000fe4000001141e */
[----:B------:R-:W-:Y:S02]  /*2040*/  IADD3 R121, R99, R121, RZ ;  /* 0x0000007963797210 */ /* 0x000fe40007ffe0ff */
[----:B------:R-:W-:Y:S02]  /*2050*/  LOP3.LUT R26, R26, 0x8, RZ, 0xc0, !PT ;  /* 0x000000081a1a7812 */ /* 0x000fe400078ec0ff */
[----:B------:R-:W-:-:S02]  /*2060*/  SHF.R.S32.HI R119, RZ, 0x1f, R91 ;  /* 0x0000001fff777819 */ /* 0x000fc4000001145b */
[----:B------:R-:W-:Y:S02]  /*2070*/  SHF.R.S32.HI R27, RZ, 0x1f, R9 ;  /* 0x0000001fff1b7819 */ /* 0x000fe40000011409 */
[----:B------:R-:W-:-:S07]  /*2080*/  SHF.R.S32.HI R28, RZ, 0x1f, R20 ;  /* 0x0000001fff1c7819 */ /* 0x000fce0000011414 */
.L_x_561:
[----:B------:R-:W0:Y:S01]  /*2090*/  LDC R84, c[0x0][0x430] ;  /* 0x00010c00ff547b82 */ /* 0x000e220000000800 */
[----:B------:R-:W-:Y:S01]  /*20a0*/  IADD3 R2, R2, -0x1, RZ ;  /* 0xffffffff02027810 */ /* 0x000fe20007ffe0ff */
[----:B----4-:R-:W-:Y:S01]  /*20b0*/  IMAD.MOV.U32 R31, RZ, RZ, RZ ;  /* 0x000000ffff1f7224 */ /* 0x010fe200078e00ff */
[----:B------:R-:W-:Y:S01]  /*20c0*/  ULDC.64 UR4, c[0x0][0x208] ;  /* 0x0000820000047ab9 */ /* 0x000fe20000000a00 */
[----:B------:R-:W-:Y:S02]  /*20d0*/  SHF.R.U32.HI R32, RZ, 0x3, R225 ;  /* 0x00000003ff207819 */ /* 0x000fe400000116e1 */
[----:B------:R-:W-:Y:S02]  /*20e0*/  IMAD R11, R2, 0x50, R112 ;  /* 0x00000050020b7824 */ /* 0x000fe400078e0270 */
[----:B------:R-:W1:Y:S02]  /*20f0*/  LDC R114, c[0x0][0x3f4] ;  /* 0x0000fd00ff727b82 */ /* 0x000e640000000800 */
[----:B------:R-:W-:Y:S01]  /*2100*/  IMAD.IADD R33, R120, 0x1, R11 ;  /* 0x0000000178217824 */ /* 0x000fe200078e020b */
[----:B------:R-:W-:-:S03]  /*2110*/  ISETP.GE.AND P0, PT, R11, R24, PT ;  /* 0x000000180b00720c */ /* 0x000fc60003f06270 */
[----:B------:R-:W-:Y:S01]  /*2120*/  IMAD.MOV.U32 R11, RZ, RZ, R33 ;  /* 0x000000ffff0b7224 */ /* 0x000fe200078e0021 */
[----:B------:R-:W-:Y:S02]  /*2130*/  ISETP.GT.OR P0, PT, R112, 0x4f, P0 ;  /* 0x0000004f7000780c */ /* 0x000fe40000704670 */
[----:B0-----:R-:W-:-:S11]  /*2140*/  ISETP.NE.AND P3, PT, R84, 0x1, PT ;  /* 0x000000015400780c */ /* 0x001fd60003f65270 */
[----:B------:R-:W0:Y:S08]  /*2150*/  @!P0 LDC.64 R14, c[0x0][0x428] ;  /* 0x00010a00ff0e8b82 */ /* 0x000e300000000a00 */
[----:B--2---:R-:W2:Y:S08]  /*2160*/  @!P0 LDC.64 R34, c[0x0][0x418] ;  /* 0x00010600ff228b82 */ /* 0x004eb00000000a00 */
[----:B---3--:R-:W3:Y:S08]  /*2170*/  @P3 LDC R12, c[0x0][0x434] ;  /* 0x00010d00ff0c3b82 */ /* 0x008ef00000000800 */
[----:B------:R-:W4:Y:S01]  /*2180*/  @P3 LDC R13, c[0x0][0x438] ;  /* 0x00010e00ff0d3b82 */ /* 0x000f220000000800 */
[----:B---3--:R-:W-:-:S05]  /*2190*/  @P3 IMAD.HI.U32 R12, R33, R12, RZ ;  /* 0x0000000c210c3227 */ /* 0x008fca00078e00ff */
[----:B----4-:R-:W-:Y:S01]  /*21a0*/  @P3 SHF.R.U32.HI R11, RZ, R13, R12 ;  /* 0x0000000dff0b3219 */ /* 0x010fe2000001160c */
[----:B0-----:R-:W-:-:S03]  /*21b0*/  @!P0 IMAD R12, R119, R14, RZ ;  /* 0x0000000e770c8224 */ /* 0x001fc600078e02ff */
[----:B------:R-:W-:Y:S01]  /*21c0*/  @!P0 SHF.R.S32.HI R13, RZ, 0x1f, R11 ;  /* 0x0000001fff0d8819 */ /* 0x000fe2000001140b */
[----:B------:R-:W-:Y:S01]  /*21d0*/  @!P0 IMAD R15, R91, R15, R12 ;  /* 0x0000000f5b0f8224 */ /* 0x000fe200078e020c */
[----:B------:R-:W-:-:S05]  /*21e0*/  @!P0 MOV R12, R11 ;  /* 0x0000000b000c8202 */ /* 0x000fca0000000f00 */
[----:B------:R-:W-:-:S04]  /*21f0*/  @!P0 IMAD.WIDE.U32 R12, R91, R14, R12 ;  /* 0x0000000e5b0c8225 */ /* 0x000fc800078e000c */
[----:B------:R-:W-:Y:S01]  /*2200*/  @!P0 IMAD.IADD R13, R13, 0x1, R15 ;  /* 0x000000010d0d8824 */ /* 0x000fe200078e020f */
[----:B--2---:R-:W-:-:S04]  /*2210*/  @!P0 LEA R14, P3, R12, R34, 0x2 ;  /* 0x000000220c0e8211 */ /* 0x004fc800078610ff */
[----:B------:R-:W-:Y:S02]  /*2220*/  @!P0 LEA.HI.X R15, R12, R35, R13, 0x2, P3 ;  /* 0x000000230c0f8211 */ /* 0x000fe400018f140d */
[----:B------:R-:W-:-:S03]  /*2230*/  LOP3.LUT R12, R225, 0x38, R16, 0xf8, !PT ;  /* 0x00000038e10c7812 */ /* 0x000fc600078ef810 */
[----:B------:R0:W5:Y:S01]  /*2240*/  @!P0 LDG.E R31, desc[UR4][R14.64] ;  /* 0x000000040e1f8981 */ /* 0x000162000c1e1900 */
[----:B-1----:R-:W-:Y:S01]  /*2250*/  ISETP.GE.AND P0, PT, R114, 0x1, PT ;  /* 0x000000017200780c */ /* 0x002fe20003f06270 */
[----:B------:R-:W-:Y:S05]  /*2260*/  YIELD ;  /* 0x0000000000007946 */ /* 0x000fea0003800000 */
[----:B------:R-:W-:Y:S01]  /*2270*/  LOP3.LUT R85, R229, R12, R32, 0xf6, !PT ;  /* 0x0000000ce5557212 */ /* 0x000fe200078ef620 */
[----:B------:R-:W-:Y:S01]  /*2280*/  BSSY B0, `(.L_x_445) ;  /* 0x00007d9000007945 */ /* 0x000fe20003800000 */
[----:B------:R-:W-:Y:S02]  /*2290*/  IADD3 R11, -R11, RZ, RZ ;  /* 0x000000ff0b0b7210 */ /* 0x000fe40007ffe1ff */
[----:B------:R-:W-:Y:S01]  /*22a0*/  ISETP.GT.AND P3, PT, R2, R116, PT ;  /* 0x000000740200720c */ /* 0x000fe20003f64270 */
[----:B------:R-:W-:-:S02]  /*22b0*/  IMAD R85, R212, 0x5000, R85 ;  /* 0x00005000d4557824 */ /* 0x000fc400078e0255 */
[----:B------:R-:W-:Y:S01]  /*22c0*/  IMAD R84, R84, R11, R33 ;  /* 0x0000000b54547224 */ /* 0x000fe200078e0221 */
[----:B------:R-:W-:Y:S01]  /*22d0*/  P2R R113, PR, RZ, 0x8 ;  /* 0x00000008ff717803 */ /* 0x000fe20000000000 */
[----:B------:R-:W-:Y:S01]  /*22e0*/  IMAD R85, R85, 0x2, R22 ;  /* 0x0000000255557824 */ /* 0x000fe200078e0216 */
[----:B0-----:R-:W-:Y:S07]  /*22f0*/  @!P0 BRA `(.L_x_446) ;  /* 0x00000074005c8947 */ /* 0x001fee0003800000 */
[----:B------:R-:W-:Y:S01]  /*2300*/  SHF.R.S32.HI R86, RZ, 0x1f, R84 ;  /* 0x0000001fff567819 */ /* 0x000fe20000011454 */
[----:B------:R-:W-:Y:S01]  /*2310*/  ULDC.64 UR4, c[0x0][0x300] ;  /* 0x0000c00000047ab9 */ /* 0x000fe20000000a00 */
[----:B-----5:R-:W-:Y:S01]  /*2320*/  SHF.R.S32.HI R87, RZ, 0x1f, R31 ;  /* 0x0000001fff577819 */ /* 0x020fe2000001141f */
[----:B------:R-:W-:Y:S01]  /*2330*/  IMAD.WIDE.U32 R12, R84, UR4, RZ ;  /* 0x00000004540c7c25 */ /* 0x000fe2000f8e00ff */
[----:B------:R-:W-:Y:S02]  /*2340*/  ULDC.U8 UR6, c[0x0][0x410] ;  /* 0x0001040000067ab9 */ /* 0x000fe40000000000 */
[----:B------:R-:W-:Y:S01]  /*2350*/  ISETP.NE.AND P0, PT, RZ, UR6, PT ;  /* 0x00000006ff007c0c */ /* 0x000fe2000bf05270 */
[----:B------:R-:W-:Y:S02]  /*2360*/  IMAD R11, R86, UR4, RZ ;  /* 0x00000004560b7c24 */ /* 0x000fe4000f8e02ff */
[----:B------:R-:W-:Y:S02]  /*2370*/  IMAD R88, R2, -0x50, R24 ;  /* 0xffffffb002587824 */ /* 0x000fe400078e0218 */
[----:B------:R-:W-:Y:S01]  /*2380*/  IMAD R11, R84, UR5, R11 ;  /* 0x00000005540b7c24 */ /* 0x000fe2000f8e020b */
[----:B------:R-:W-:-:S02]  /*2390*/  ULDC.64 UR4, c[0x0][0x310] ;  /* 0x0000c40000047ab9 */ /* 0x000fc40000000a00 */
[----:B------:R-:W-:Y:S01]  /*23a0*/  IMAD R14, R87, UR4, RZ ;  /* 0x00000004570e7c24 */ /* 0x000fe2000f8e02ff */
[----:B------:R-:W-:Y:S01]  /*23b0*/  VIMNMX R88, R88, 0x50, PT ;  /* 0x0000005058587848 */ /* 0x000fe20003fe0100 */
[----:B------:R-:W-:Y:S01]  /*23c0*/  IMAD.IADD R13, R13, 0x1, R11 ;  /* 0x000000010d0d7824 */ /* 0x000fe200078e020b */
[----:B------:R-:W-:Y:S01]  /*23d0*/  SHF.R.S32.HI R11, RZ, 0x1f, R2 ;  /* 0x0000001fff0b7819 */ /* 0x000fe20000011402 */
[C---:B------:R-:W-:Y:S02]  /*23e0*/  IMAD R15, R31.reuse, UR5, R14 ;  /* 0x000000051f0f7c24 */ /* 0x040fe4000f8e020e */
[----:B------:R-:W-:Y:S01]  /*23f0*/  IMAD.WIDE.U32 R32, R31, UR4, R12 ;  /* 0x000000041f207c25 */ /* 0x000fe2000f8e000c */
[----:B------:R-:W-:-:S03]  /*2400*/  ULDC.64 UR4, c[0x0][0x308] ;  /* 0x0000c20000047ab9 */ /* 0x000fc60000000a00 */
[----:B------:R-:W-:Y:S01]  /*2410*/  IMAD R13, R0, UR4, RZ ;  /* 0x00000004000d7c24 */ /* 0x000fe2000f8e02ff */
[----:B------:R-:W-:Y:S01]  /*2420*/  IADD3 R33, R33, R15, RZ ;  /* 0x0000000f21217210 */ /* 0x000fe20007ffe0ff */
[----:B------:R-:W-:Y:S02]  /*2430*/  IMAD R12, R121, R2, RZ ;  /* 0x00000002790c7224 */ /* 0x000fe400078e02ff */
[C---:B------:R-:W-:Y:S02]  /*2440*/  IMAD R13, R30.reuse, UR5, R13 ;  /* 0x000000051e0d7c24 */ /* 0x040fe4000f8e020d */
[----:B------:R-:W-:Y:S01]  /*2450*/  IMAD.WIDE.U32 R32, R30, UR4, R32 ;  /* 0x000000041e207c25 */ /* 0x000fe2000f8e0020 */
[----:B------:R-:W-:-:S03]  /*2460*/  ULDC.64 UR4, c[0x0][0x2e8] ;  /* 0x0000ba0000047ab9 */ /* 0x000fc60000000a00 */
[----:B------:R-:W-:Y:S01]  /*2470*/  IMAD R14, R128, R2, RZ ;  /* 0x00000002800e7224 */ /* 0x000fe200078e02ff */
[C---:B------:R-:W-:Y:S01]  /*2480*/  LEA R118, P3, R32.reuse, UR4, 0x1 ;  /* 0x0000000420767c11 */ /* 0x040fe2000f8608ff */
[----:B------:R-:W-:Y:S02]  /*2490*/  IMAD.IADD R117, R33, 0x1, R13 ;  /* 0x0000000121757824 */ /* 0x000fe400078e020d */
[C---:B------:R-:W-:Y:S02]  /*24a0*/  IMAD R35, R11.reuse, R98, R12 ;  /* 0x000000620b237224 */ /* 0x040fe400078e020c */
[----:B------:R-:W-:Y:S01]  /*24b0*/  IMAD R37, R11, R92, R14 ;  /* 0x0000005c0b257224 */ /* 0x000fe200078e020e */
[----:B------:R-:W-:Y:S01]  /*24c0*/  LEA.HI.X R117, R32, UR5, R117, 0x1, P3 ;  /* 0x0000000520757c11 */ /* 0x000fe200098f0c75 */
[----:B------:R-:W-:-:S04]  /*24d0*/  IMAD.WIDE.U32 R12, R92, R2, RZ ;  /* 0x000000025c0c7225 */ /* 0x000fc800078e00ff */
[----:B------:R-:W-:Y:S01]  /*24e0*/  IMAD.WIDE.U32 R14, R98, R2, RZ ;  /* 0x00000002620e7225 */ /* 0x000fe200078e00ff */
[----:B------:R-:W-:-:S03]  /*24f0*/  IADD3 R80, R13, R37, RZ ;  /* 0x000000250d507210 */ /* 0x000fc60007ffe0ff */
[----:B------:R-:W-:Y:S01]  /*2500*/  IMAD.IADD R11, R15, 0x1, R35 ;  /* 0x000000010f0b7824 */ /* 0x000fe200078e0223 */
[----:B------:R-:W-:Y:S06]  /*2510*/  @!P0 BRA `(.L_x_447) ;  /* 0x0000003400cc8947 */ /* 0x000fec0003800000 */
[C---:B------:R-:W-:Y:S01]  /*2520*/  ISETP.GE.AND P3, PT, R219.reuse, R88, PT ;  /* 0x00000058db00720c */ /* 0x040fe20003f66270 */
[----:B------:R-:W-:Y:S01]  /*2530*/  BSSY B1, `(.L_x_448) ;  /* 0x000002b000017945 */ /* 0x000fe20003800000 */
[----:B------:R-:W-:Y:S01]  /*2540*/  VIADD R37, R219, 0x20 ;  /* 0x00000020db257836 */ /* 0x000fe20000000000 */
        /* <DEDUP_REMOVED lines=8> */
[----:B------:R-:W-:Y:S01]  /*25d0*/  CS2R R78, SRZ ;  /* 0x00000000004e7805 */ /* 0x000fe2000001ff00 */
[----:B------:R-:W-:Y:S06]  /*25e0*/  @P3 BRA `(.L_x_449) ;  /* 0x00000000007c3947 */ /* 0x000fec0003800000 */
[----:B------:R-:W-:Y:S01]  /*25f0*/  IADD3 R33, P0, R102, R14, RZ ;  /* 0x0000000e66217210 */ /* 0x000fe20007f1e0ff */
[----:B------:R-:W-:Y:S01]  /*2600*/  ULDC.64 UR4, c[0x0][0x3e8] ;  /* 0x0000fa0000047ab9 */ /* 0x000fe20000000a00 */
[----:B------:R-:W-:Y:S02]  /*2610*/  IADD3 R35, P4, R96, R12, RZ ;  /* 0x0000000c60237210 */ /* 0x000fe40007f9e0ff */
[----:B------:R-:W-:Y:S02]  /*2620*/  CS2R R76, SRZ ;  /* 0x00000000004c7805 */ /* 0x000fe4000001ff00 */
[----:B------:R-:W-:Y:S01]  /*2630*/  ISETP.GE.AND P5, PT, R214, R114, PT ;  /* 0x00000072d600720c */ /* 0x000fe20003fa6270 */
[----:B------:R-:W-:Y:S01]  /*2640*/  IMAD.X R34, R11, 0x1, R4, P0 ;  /* 0x000000010b227824 */ /* 0x000fe200000e0604 */
[----:B------:R-:W-:Y:S02]  /*2650*/  LEA R32, P0, R33, UR4, 0x1 ;  /* 0x0000000421207c11 */ /* 0x000fe4000f8008ff */
[----:B------:R-:W-:-:S02]  /*2660*/  CS2R R78, SRZ ;  /* 0x00000000004e7805 */ /* 0x000fc4000001ff00 */
[----:B------:R-:W-:Y:S01]  /*2670*/  IADD3.X R36, R80, R6, RZ, P4, !PT ;  /* 0x0000000650247210 */ /* 0x000fe200027fe4ff */
[----:B------:R-:W-:Y:S01]  /*2680*/  ULDC.64 UR6, c[0x0][0x208] ;  /* 0x0000820000067ab9 */ /* 0x000fe20000000a00 */
[----:B------:R-:W-:Y:S01]  /*2690*/  LEA.HI.X R33, R33, UR5, R34, 0x1, P0 ;  /* 0x0000000521217c11 */ /* 0x000fe200080f0c22 */
[----:B------:R-:W-:Y:S01]  /*26a0*/  ULDC.64 UR4, c[0x0][0x400] ;  /* 0x0001000000047ab9 */ /* 0x000fe20000000a00 */
[----:B------:R-:W-:Y:S02]  /*26b0*/  ISETP.GE.AND P4, PT, R221, R114, PT ;  /* 0x00000072dd00720c */ /* 0x000fe40003f86270 */
[C---:B------:R-:W-:Y:S01]  /*26c0*/  LEA R34, P0, R35.reuse, UR4, 0x1 ;  /* 0x0000000423227c11 */ /* 0x040fe2000f8008ff */
[----:B------:R0:W5:Y:S03]  /*26d0*/  @!P5 LDG.E.64 R76, desc[UR6][R32.64] ;  /* 0x00000006204cd981 */ /* 0x000166000c1e1b00 */
[----:B------:R-:W-:-:S02]  /*26e0*/  LEA.HI.X R35, R35, UR5, R36, 0x1, P0 ;  /* 0x0000000523237c11 */ /* 0x000fc400080f0c24 */
[----:B------:R-:W-:-:S03]  /*26f0*/  ISETP.GE.AND P0, PT, R220, R114, PT ;  /* 0x00000072dc00720c */ /* 0x000fc60003f06270 */
[----:B------:R0:W5:Y:S01]  /*2700*/  @!P5 LDG.E.64 R78, desc[UR6][R34.64] ;  /* 0x00000006224ed981 */ /* 0x000162000c1e1b00 */
[----:B------:R-:W-:Y:S02]  /*2710*/  ISETP.GE.AND P5, PT, R222, R114, PT ;  /* 0x00000072de00720c */ /* 0x000fe40003fa6270 */
[----:B------:R-:W-:Y:S02]  /*2720*/  CS2R R72, SRZ ;  /* 0x0000000000487805 */ /* 0x000fe4000001ff00 */
[----:B------:R-:W-:Y:S02]  /*2730*/  CS2R R68, SRZ ;  /* 0x0000000000447805 */ /* 0x000fe4000001ff00 */
[----:B------:R-:W-:Y:S02]  /*2740*/  CS2R R64, SRZ ;  /* 0x0000000000407805 */ /* 0x000fe4000001ff00 */
[----:B------:R-:W-:Y:S02]  /*2750*/  CS2R R74, SRZ ;  /* 0x00000000004a7805 */ /* 0x000fe4000001ff00 */
[----:B------:R-:W-:-:S02]  /*2760*/  CS2R R70, SRZ ;  /* 0x0000000000467805 */ /* 0x000fc4000001ff00 */
[----:B------:R-:W-:Y:S01]  /*2770*/  CS2R R66, SRZ ;  /* 0x0000000000427805 */ /* 0x000fe2000001ff00 */
[----:B------:R0:W5:Y:S04]  /*2780*/  @!P4 LDG.E.64 R72, desc[UR6][R32.64+0x40] ;  /* 0x000040062048c981 */ /* 0x000168000c1e1b00 */
[----:B------:R0:W5:Y:S04]  /*2790*/  @!P0 LDG.E.64 R68, desc[UR6][R32.64+0x80] ;  /* 0x0000800620448981 */ /* 0x000168000c1e1b00 */
[----:B------:R0:W5:Y:S04]  /*27a0*/  @!P5 LDG.E.64 R64, desc[UR6][R32.64+0xc0] ;  /* 0x0000c0062040d981 */ /* 0x000168000c1e1b00 */
[----:B------:R0:W5:Y:S04]  /*27b0*/  @!P4 LDG.E.64 R74, desc[UR6][R34.64+0x40] ;  /* 0x00004006224ac981 */ /* 0x000168000c1e1b00 */
[----:B------:R0:W5:Y:S04]  /*27c0*/  @!P0 LDG.E.64 R70, desc[UR6][R34.64+0x80] ;  /* 0x0000800622468981 */ /* 0x000168000c1e1b00 */
[----:B------:R0:W5:Y:S02]  /*27d0*/  @!P5 LDG.E.64 R66, desc[UR6][R34.64+0xc0] ;  /* 0x0000c0062242d981 */ /* 0x000164000c1e1b00 */
.L_x_449:
[----:B------:R-:W-:Y:S05]  /*27e0*/  BSYNC B1 ;  /* 0x0000000000017941 */ /* 0x000fea0003800000 */
.L_x_448:
[----:B0----5:R-:W-:Y:S01]  /*27f0*/  IMAD.MOV.U32 R32, RZ, RZ, R64 ;  /* 0x000000ffff207224 */ /* 0x021fe200078e0040 */
[----:B------:R-:W-:Y:S01]  /*2800*/  MOV R34, R68 ;  /* 0x0000004400227202 */ /* 0x000fe20000000f00 */
[----:B------:R-:W-:Y:S01]  /*2810*/  IMAD.MOV.U32 R33, RZ, RZ, R65 ;  /* 0x000000ffff217224 */ /* 0x000fe200078e0041 */
[----:B------:R-:W-:Y:S01]  /*2820*/  ISETP.GE.AND P4, PT, R37, R88, PT ;  /* 0x000000582500720c */ /* 0x000fe20003f86270 */
[----:B------:R-:W-:Y:S01]  /*2830*/  IMAD.MOV.U32 R35, RZ, RZ, R69 ;  /* 0x000000ffff237224 */ /* 0x000fe200078e0045 */
[----:B------:R-:W-:Y:S01]  /*2840*/  PRMT R148, R34, 0x7610, R148 ;  /* 0x0000761022947816 */ /* 0x000fe20000000094 */
[----:B------:R-:W-:Y:S01]  /*2850*/  IMAD.MOV.U32 R34, RZ, RZ, R76 ;  /* 0x000000ffff227224 */ /* 0x000fe200078e004c */
[----:B------:R-:W-:Y:S01]  /*2860*/  PRMT R144, R32, 0x5410, R33 ;  /* 0x0000541020907816 */ /* 0x000fe20000000021 */
[----:B------:R-:W-:Y:S01]  /*2870*/  IMAD.MOV.U32 R32, RZ, RZ, R72 ;  /* 0x000000ffff207224 */ /* 0x000fe200078e0048 */
[----:B------:R-:W-:Y:S01]  /*2880*/  PRMT R150, R150, 0x5410, R35 ;  /* 0x0000541096967816 */ /* 0x000fe20000000023 */
[----:B------:R-:W-:Y:S01]  /*2890*/  IMAD.MOV.U32 R35, RZ, RZ, R77 ;  /* 0x000000ffff237224 */ /* 0x000fe200078e004d */
[----:B------:R-:W-:Y:S01]  /*28a0*/  MOV R33, R73 ;  /* 0x0000004900217202 */ /* 0x000fe20000000f00 */
[----:B------:R-:W-:Y:S01]  /*28b0*/  BSSY B1, `(.L_x_450) ;  /* 0x0000036000017945 */ /* 0x000fe20003800000 */
[----:B------:R-:W-:-:S02]  /*28c0*/  CS2R R52, SRZ ;  /* 0x0000000000347805 */ /* 0x000fc4000001ff00 */
[----:B------:R-:W-:Y:S02]  /*28d0*/  CS2R R56, SRZ ;  /* 0x0000000000387805 */ /* 0x000fe4000001ff00 */
[----:B------:R-:W-:Y:S01]  /*28e0*/  PRMT R157, R32, 0x5410, R33 ;  /* 0x00005410209d7816 */ /* 0x000fe20000000021 */
[----:B------:R-:W-:Y:S01]  /*28f0*/  IMAD.MOV.U32 R33, RZ, RZ, R67 ;  /* 0x000000ffff217224 */ /* 0x000fe200078e0043 */
[----:B------:R-:W-:Y:S01]  /*2900*/  PRMT R155, R34, 0x5410, R35 ;  /* 0x00005410229b7816 */ /* 0x000fe20000000023 */
[----:B------:R-:W-:Y:S01]  /*2910*/  IMAD.MOV.U32 R34, RZ, RZ, R70 ;  /* 0x000000ffff227224 */ /* 0x000fe200078e0046 */
[----:B------:R-:W-:Y:S02]  /*2920*/  MOV R32, R66 ;  /* 0x0000004200207202 */ /* 0x000fe40000000f00 */
[----:B------:R-:W-:Y:S02]  /*2930*/  CS2R R60, SRZ ;  /* 0x00000000003c7805 */ /* 0x000fe4000001ff00 */
[----:B------:R-:W-:-:S02]  /*2940*/  MOV R35, R71 ;  /* 0x0000004700237202 */ /* 0x000fc40000000f00 */
[----:B------:R-:W-:Y:S02]  /*2950*/  CS2R R50, SRZ ;  /* 0x0000000000327805 */ /* 0x000fe4000001ff00 */
[----:B------:R-:W-:Y:S01]  /*2960*/  PRMT R145, R32, 0x5410, R33 ;  /* 0x0000541020917816 */ /* 0x000fe20000000021 */
[----:B------:R-:W-:Y:S01]  /*2970*/  IMAD.MOV.U32 R32, RZ, RZ, R74 ;  /* 0x000000ffff207224 */ /* 0x000fe200078e004a */
[----:B------:R-:W-:Y:S01]  /*2980*/  PRMT R158, R34, 0x5410, R35 ;  /* 0x00005410229e7816 */ /* 0x000fe20000000023 */
[----:B------:R-:W-:Y:S01]  /*2990*/  IMAD.MOV.U32 R33, RZ, RZ, R75 ;  /* 0x000000ffff217224 */ /* 0x000fe200078e004b */
[----:B------:R-:W-:Y:S01]  /*29a0*/  MOV R34, R78 ;  /* 0x0000004e00227202 */ /* 0x000fe20000000f00 */
[----:B------:R-:W-:Y:S01]  /*29b0*/  IMAD.MOV.U32 R35, RZ, RZ, R79 ;  /* 0x000000ffff237224 */ /* 0x000fe200078e004f */
[----:B------:R-:W-:Y:S02]  /*29c0*/  CS2R R54, SRZ ;  /* 0x0000000000367805 */ /* 0x000fe4000001ff00 */
[----:B------:R-:W-:-:S02]  /*29d0*/  CS2R R58, SRZ ;  /* 0x00000000003a7805 */ /* 0x000fc4000001ff00 */
[----:B------:R-:W-:Y:S02]  /*29e0*/  PRMT R159, R32, 0x5410, R33 ;  /* 0x00005410209f7816 */ /* 0x000fe40000000021 */
[----:B------:R-:W-:Y:S02]  /*29f0*/  CS2R R62, SRZ ;  /* 0x00000000003e7805 */ /* 0x000fe4000001ff00 */
[----:B------:R-:W-:Y:S01]  /*2a00*/  PRMT R160, R34, 0x5410, R35 ;  /* 0x0000541022a07816 */ /* 0x000fe20000000023 */
[----:B------:R-:W-:Y:S06]  /*2a10*/  @P4 BRA `(.L_x_451) ;  /* 0x00000000007c4947 */ /* 0x000fec0003800000 */
[----:B------:R-:W-:Y:S01]  /*2a20*/  IADD3 R33, P0, P5, R102, R14, R105 ;  /* 0x0000000e66217210 */ /* 0x000fe20007d1e069 */
[----:B------:R-:W-:Y:S01]  /*2a30*/  ULDC.64 UR4, c[0x0][0x3e8] ;  /* 0x0000fa0000047ab9 */ /* 0x000fe20000000a00 */
[----:B------:R-:W-:Y:S01]  /*2a40*/  ULDC.64 UR6, c[0x0][0x400] ;  /* 0x0001000000067ab9 */ /* 0x000fe20000000a00 */
[----:B------:R-:W-:Y:S02]  /*2a50*/  CS2R R60, SRZ ;  /* 0x00000000003c7805 */ /* 0x000fe4000001ff00 */
[----:B------:R-:W-:Y:S02]  /*2a60*/  IADD3.X R38, R4, R11, R104, P0, P5 ;  /* 0x0000000b04267210 */ /* 0x000fe400007ea468 */
[----:B------:R-:W-:Y:S02]  /*2a70*/  CS2R R56, SRZ ;  /* 0x0000000000387805 */ /* 0x000fe4000001ff00 */
[----:B------:R-:W-:Y:S02]  /*2a80*/  IADD3 R35, P0, P5, R96, R12, R107 ;  /* 0x0000000c60237210 */ /* 0x000fe40007d1e06b */
[----:B------:R-:W-:-:S02]  /*2a90*/  CS2R R62, SRZ ;  /* 0x00000000003e7805 */ /* 0x000fc4000001ff00 */
[----:B------:R-:W-:Y:S01]  /*2aa0*/  CS2R R58, SRZ ;  /* 0x00000000003a7805 */ /* 0x000fe2000001ff00 */
[----:B------:R-:W-:Y:S01]  /*2ab0*/  ULDC.64 UR8, c[0x0][0x208] ;  /* 0x0000820000087ab9 */ /* 0x000fe20000000a00 */
[----:B------:R-:W-:Y:S02]  /*2ac0*/  IADD3.X R36, R6, R80, R106, P0, P5 ;  /* 0x0000005006247210 */ /* 0x000fe400007ea46a */
[----:B------:R-:W-:Y:S02]  /*2ad0*/  LEA R32, P0, R33, UR4, 0x1 ;  /* 0x0000000421207c11 */ /* 0x000fe4000f8008ff */
[----:B------:R-:W-:Y:S02]  /*2ae0*/  LEA R34, P5, R35, UR6, 0x1 ;  /* 0x0000000623227c11 */ /* 0x000fe4000f8a08ff */
[----:B------:R-:W-:Y:S02]  /*2af0*/  LEA.HI.X R33, R33, UR5, R38, 0x1, P0 ;  /* 0x0000000521217c11 */ /* 0x000fe400080f0c26 */
[----:B------:R-:W-:-:S02]  /*2b00*/  LEA.HI.X R35, R35, UR7, R36, 0x1, P5 ;  /* 0x0000000723237c11 */ /* 0x000fc4000a8f0c24 */
[-C--:B------:R-:W-:Y:S02]  /*2b10*/  ISETP.GE.AND P0, PT, R214, R114.reuse, PT ;  /* 0x00000072d600720c */ /* 0x080fe40003f06270 */
[----:B------:R-:W-:Y:S02]  /*2b20*/  ISETP.GE.AND P5, PT, R221, R114, PT ;  /* 0x00000072dd00720c */ /* 0x000fe40003fa6270 */
[----:B------:R-:W-:Y:S02]  /*2b30*/  CS2R R52, SRZ ;  /* 0x0000000000347805 */ /* 0x000fe4000001ff00 */
[----:B------:R-:W-:Y:S02]  /*2b40*/  CS2R R48, SRZ ;  /* 0x0000000000307805 */ /* 0x000fe4000001ff00 */
[----:B------:R-:W-:-:S05]  /*2b50*/  CS2R R54, SRZ ;  /* 0x0000000000367805 */ /* 0x000fca000001ff00 */
[----:B------:R0:W5:Y:S04]  /*2b60*/  @!P0 LDG.E.64 R60, desc[UR8][R32.64] ;  /* 0x00000008203c8981 */ /* 0x000168000c1e1b00 */
[----:B------:R0:W5:Y:S01]  /*2b70*/  @!P0 LDG.E.64 R62, desc[UR8][R34.64] ;  /* 0x00000008223e8981 */ /* 0x000162000c1e1b00 */
[----:B------:R-:W-:-:S03]  /*2b80*/  ISETP.GE.AND P0, PT, R220, R114, PT ;  /* 0x00000072dc00720c */ /* 0x000fc60003f06270 */
[----:B------:R0:W5:Y:S04]  /*2b90*/  @!P5 LDG.E.64 R56, desc[UR8][R32.64+0x40] ;  /* 0x000040082038d981 */ /* 0x000168000c1e1b00 */
[----:B------:R0:W5:Y:S01]  /*2ba0*/  @!P5 LDG.E.64 R58, desc[UR8][R34.64+0x40] ;  /* 0x00004008223ad981 */ /* 0x000162000c1e1b00 */
[----:B------:R-:W-:Y:S02]  /*2bb0*/  ISETP.GE.AND P5, PT, R222, R114, PT ;  /* 0x00000072de00720c */ /* 0x000fe40003fa6270 */
[----:B------:R-:W-:-:S03]  /*2bc0*/  CS2R R50, SRZ ;  /* 0x0000000000327805 */ /* 0x000fc6000001ff00 */
[----:B------:R0:W5:Y:S04]  /*2bd0*/  @!P0 LDG.E.64 R52, desc[UR8][R32.64+0x80] ;  /* 0x0000800820348981 */ /* 0x000168000c1e1b00 */
[----:B------:R0:W5:Y:S04]  /*2be0*/  @!P0 LDG.E.64 R54, desc[UR8][R34.64+0x80] ;  /* 0x0000800822368981 */ /* 0x000168000c1e1b00 */
[----:B------:R0:W5:Y:S04]  /*2bf0*/  @!P5 LDG.E.64 R48, desc[UR8][R32.64+0xc0] ;  /* 0x0000c0082030d981 */ /* 0x000168000c1e1b00 */
[----:B------:R0:W5:Y:S02]  /*2c00*/  @!P5 LDG.E.64 R50, desc[UR8][R34.64+0xc0] ;  /* 0x0000c0082232d981 */ /* 0x000164000c1e1b00 */
.L_x_451:
[----:B------:R-:W-:Y:S05]  /*2c10*/  BSYNC B1 ;  /* 0x0000000000017941 */ /* 0x000fea0003800000 */
.L_x_450:
[----:B0-----:R-:W-:Y:S01]  /*2c20*/  VIADD R32, R219, 0x40 ;  /* 0x00000040db207836 */ /* 0x001fe20000000000 */
[----:B------:R-:W-:Y:S01]  /*2c30*/  BSSY B1, `(.L_x_452) ;  /* 0x000002b000017945 */ /* 0x000fe20003800000 */
[----:B------:R-:W-:Y:S02]  /*2c40*/  CS2R R36, SRZ ;  /* 0x0000000000247805 */ /* 0x000fe4000001ff00 */
[----:B------:R-:W-:Y:S02]  /*2c50*/  CS2R R40, SRZ ;  /* 0x0000000000287805 */ /* 0x000fe4000001ff00 */
[----:B------:R-:W-:Y:S02]  /*2c60*/  CS2R R44, SRZ ;  /* 0x00000000002c7805 */ /* 0x000fe4000001ff00 */
[----:B------:R-:W-:Y:S02]  /*2c70*/  ISETP.GE.AND P5, PT, R32, R88, PT ;  /* 0x000000582000720c */ /* 0x000fe40003fa6270 */
[----:B------:R-:W-:-:S02]  /*2c80*/  CS2R R32, SRZ ;  /* 0x0000000000207805 */ /* 0x000fc4000001ff00 */
[----:B------:R-:W-:Y:S02]  /*2c90*/  CS2R R34, SRZ ;  /* 0x0000000000227805 */ /* 0x000fe4000001ff00 */
[----:B------:R-:W-:Y:S02]  /*2ca0*/  CS2R R38, SRZ ;  /* 0x0000000000267805 */ /* 0x000fe4000001ff00 */
[----:B------:R-:W-:Y:S02]  /*2cb0*/  CS2R R42, SRZ ;  /* 0x00000000002a7805 */ /* 0x000fe4000001ff00 */
[----:B-----5:R-:W-:Y:S02]  /*2cc0*/  MOV R81, R48 ;  /* 0x0000003000517202 */ /* 0x020fe40000000f00 */
[----:B------:R-:W-:Y:S01]  /*2cd0*/  CS2R R46, SRZ ;  /* 0x00000000002e7805 */ /* 0x000fe2000001ff00 */
[----:B------:R-:W-:Y:S06]  /*2ce0*/  @P5 BRA `(.L_x_453) ;  /* 0x00000000007c5947 */ /* 0x000fec0003800000 */
[----:B------:R-:W-:Y:S01]  /*2cf0*/  IADD3 R14, P0, P6, R102, R109, R14 ;  /* 0x0000006d660e7210 */ /* 0x000fe20007e1e00e */
[----:B------:R-:W-:Y:S01]  /*2d00*/  ULDC.64 UR4, c[0x0][0x3e8] ;  /* 0x0000fa0000047ab9 */ /* 0x000fe20000000a00 */
[----:B------:R-:W-:Y:S01]  /*2d10*/  ULDC.64 UR6, c[0x0][0x400] ;  /* 0x0001000000067ab9 */ /* 0x000fe20000000a00 */
[----:B------:R-:W-:Y:S02]  /*2d20*/  CS2R R44, SRZ ;  /* 0x00000000002c7805 */ /* 0x000fe4000001ff00 */
[----:B------:R-:W-:Y:S02]  /*2d30*/  IADD3.X R13, R4, R108, R11, P0, P6 ;  /* 0x0000006c040d7210 */ /* 0x000fe400007ec40b */
[----:B------:R-:W-:Y:S02]  /*2d40*/  CS2R R46, SRZ ;  /* 0x00000000002e7805 */ /* 0x000fe4000001ff00 */
[----:B------:R-:W-:Y:S01]  /*2d50*/  IADD3 R11, P0, P6, R96, R111, R12 ;  /* 0x0000006f600b7210 */ /* 0x000fe20007e1e00c */
[----:B------:R-:W-:-:S03]  /*2d60*/  ULDC.64 UR8, c[0x0][0x208] ;  /* 0x0000820000087ab9 */ /* 0x000fc60000000a00 */
[----:B------:R-:W-:Y:S02]  /*2d70*/  IADD3.X R80, R6, R110, R80, P0, P6 ;  /* 0x0000006e06507210 */ /* 0x000fe400007ec450 */
[----:B------:R-:W-:-:S04]  /*2d80*/  LEA R12, P0, R14, UR4, 0x1 ;  /* 0x000000040e0c7c11 */ /* 0x000fc8000f8008ff */
[----:B------:R-:W-:Y:S02]  /*2d90*/  LEA.HI.X R13, R14, UR5, R13, 0x1, P0 ;  /* 0x000000050e0d7c11 */ /* 0x000fe400080f0c0d */
[----:B------:R-:W-:-:S04]  /*2da0*/  LEA R14, P0, R11, UR6, 0x1 ;  /* 0x000000060b0e7c11 */ /* 0x000fc8000f8008ff */
[----:B------:R-:W-:Y:S02]  /*2db0*/  LEA.HI.X R15, R11, UR7, R80, 0x1, P0 ;  /* 0x000000070b0f7c11 */ /* 0x000fe400080f0c50 */
[----:B------:R-:W-:Y:S02]  /*2dc0*/  ISETP.GE.AND P0, PT, R214, R114, PT ;  /* 0x00000072d600720c */ /* 0x000fe40003f06270 */
[----:B------:R-:W-:Y:S02]  /*2dd0*/  CS2R R40, SRZ ;  /* 0x0000000000287805 */ /* 0x000fe4000001ff00 */
[----:B------:R-:W-:-:S09]  /*2de0*/  CS2R R42, SRZ ;  /* 0x00000000002a7805 */ /* 0x000fd2000001ff00 */
[----:B------:R0:W5:Y:S04]  /*2df0*/  @!P0 LDG.E.64 R44, desc[UR8][R12.64] ;  /* 0x000000080c2c8981 */ /* 0x000168000c1e1b00 */
[----:B------:R0:W5:Y:S01]  /*2e00*/  @!P0 LDG.E.64 R46, desc[UR8][R14.64] ;  /* 0x000000080e2e8981 */ /* 0x000162000c1e1b00 */
        /* <DEDUP_REMOVED lines=10> */
[----:B------:R-:W-:-:S13]  /*2eb0*/  ISETP.GE.AND P0, PT, R222, R114, PT ;  /* 0x00000072de00720c */ /* 0x000fda0003f06270 */
[----:B------:R0:W5:Y:S04]  /*2ec0*/  @!P0 LDG.E.64 R32, desc[UR8][R12.64+0xc0] ;  /* 0x0000c0080c208981 */ /* 0x000168000c1e1b00 */
[----:B------:R0:W5:Y:S02]  /*2ed0*/  @!P0 LDG.E.64 R34, desc[UR8][R14.64+0xc0] ;  /* 0x0000c0080e228981 */ /* 0x000164000c1e1b00 */
.L_x_453:
[----:B------:R-:W-:Y:S05]  /*2ee0*/  BSYNC B1 ;  /* 0x0000000000017941 */ /* 0x000fea0003800000 */
.L_x_452:
[----:B0-----:R-:W-:Y:S01]  /*2ef0*/  IMAD.MOV.U32 R12, RZ, RZ, R52 ;  /* 0x000000ffff0c7224 */ /* 0x001fe200078e0034 */
[----:B------:R-:W-:Y:S01]  /*2f00*/  MOV R13, R53 ;  /* 0x00000035000d7202 */ /* 0x000fe20000000f00 */
[----:B------:R-:W-:Y:S01]  /*2f10*/  IMAD.MOV.U32 R11, RZ, RZ, R49 ;  /* 0x000000ffff0b7224 */ /* 0x000fe200078e0031 */
[----:B------:R-:W-:Y:S01]  /*2f20*/  PRMT R139, R139, 0x5410, R81 ;  /* 0x000054108b8b7816 */ /* 0x000fe20000000051 */
        /* <DEDUP_REMOVED lines=8> */
[----:B------:R-:W-:Y:S01]  /*2fb0*/  ULOP3.LUT UR4, UR60, 0x1, URZ, 0xfc, !UPT ;  /* 0x000000013c047892 */ /* 0x000fe2000f8efc3f */
[----:B------:R-:W-:Y:S01]  /*2fc0*/  PRMT R149, R13, 0x7610, R149 ;  /* 0x000076100d957816 */ /* 0x000fe20000000095 */
[----:B------:R-:W-:Y:S01]  /*2fd0*/  IMAD.MOV.U32 R13, RZ, RZ, R55 ;  /* 0x000000ffff0d7224 */ /* 0x000fe200078e0037 */
[----:B------:R-:W-:Y:S01]  /*2fe0*/  PRMT R148, R148, 0x5410, R12 ;  /* 0x0000541094947816 */ /* 0x000fe2000000000c */
[----:B------:R-:W-:Y:S01]  /*2ff0*/  IMAD.MOV.U32 R12, RZ, RZ, R54 ;  /* 0x000000ffff0c7224 */ /* 0x000fe200078e0036 */
[----:B------:R-:W-:Y:S01]  /*3000*/  PRMT R146, R146, 0x5410, R11 ;  /* 0x0000541092927816 */ /* 0x000fe2000000000b */
[----:B------:R-:W-:Y:S01]  /*3010*/  UISETP.NE.AND UP0, UPT, UR4, 0x3, UPT ;  /* 0x000000030400788c */ /* 0x000fe2000bf05270 */
[----:B------:R-:W-:-:S02]  /*3020*/  PRMT R141, R14, 0x7610, R141 ;  /* 0x000076100e8d7816 */ /* 0x000fc4000000008d */
[----:B------:R-:W-:Y:S02]  /*3030*/  MOV R11, R51 ;  /* 0x00000033000b7202 */ /* 0x000fe40000000f00 */
[----:B------:R-:W-:Y:S02]  /*3040*/  MOV R14, R58 ;  /* 0x0000003a000e7202 */ /* 0x000fe40000000f00 */
[----:B------:R-:W-:Y:S01]  /*3050*/  PRMT R141, R141, 0x5410, R11 ;  /* 0x000054108d8d7816 */ /* 0x000fe2000000000b */
[----:B------:R-:W-:Y:S01]  /*3060*/  IMAD.MOV.U32 R11, RZ, RZ, R59 ;  /* 0x000000ffff0b7224 */ /* 0x000fe200078e003b */
[----:B------:R-:W-:Y:S01]  /*3070*/  PRMT R143, R12, 0x5410, R13 ;  /* 0x000054100c8f7816 */ /* 0x000fe2000000000d */
[----:B------:R-:W-:Y:S01]  /*3080*/  IMAD.MOV.U32 R12, RZ, RZ, R62 ;  /* 0x000000ffff0c7224 */ /* 0x000fe200078e003e */
[----:B------:R-:W-:Y:S01]  /*3090*/  PRMT R147, R14, 0x7610, R147 ;  /* 0x000076100e937816 */ /* 0x000fe20000000093 */
[----:B-----5:R-:W-:Y:S01]  /*30a0*/  IMAD.MOV.U32 R14, RZ, RZ, R32 ;  /* 0x000000ffff0e7224 */ /* 0x020fe200078e0020 */
[----:B------:R-:W-:-:S02]  /*30b0*/  MOV R13, R63 ;  /* 0x0000003f000d7202 */ /* 0x000fc40000000f00 */
[----:B------:R-:W-:Y:S01]  /*30c0*/  PRMT R147, R147, 0x5410, R11 ;  /* 0x0000541093937816 */ /* 0x000fe2000000000b */
[----:B------:R-:W-:Y:S01]  /*30d0*/  IMAD.MOV.U32 R11, RZ, RZ, R33 ;  /* 0x000000ffff0b7224 */ /* 0x000fe200078e0021 */
[----:B------:R-:W-:Y:S01]  /*30e0*/  PRMT R150, R13, 0x7610, R150 ;  /* 0x000076100d967816 */ /* 0x000fe20000000096 */
[----:B------:R-:W-:Y:S01]  /*30f0*/  IMAD.MOV.U32 R13, RZ, RZ, R37 ;  /* 0x000000ffff0d7224 */ /* 0x000fe200078e0025 */
[----:B------:R-:W-:Y:S02]  /*3100*/  PRMT R149, R149, 0x5410, R12 ;  /* 0x0000541095957816 */ /* 0x000fe4000000000c */
[----:B------:R-:W-:Y:S01]  /*3110*/  PRMT R123, R123, 0x5410, R14 ;  /* 0x000054107b7b7816 */ /* 0x000fe2000000000e */
[----:B------:R-:W-:Y:S01]  /*3120*/  IMAD.MOV.U32 R14, RZ, RZ, R40 ;  /* 0x000000ffff0e7224 */ /* 0x000fe200078e0028 */
[----:B------:R-:W-:Y:S02]  /*3130*/  MOV R12, R36 ;  /* 0x00000024000c7202 */ /* 0x000fe40000000f00 */
[----:B------:R-:W-:-:S02]  /*3140*/  PRMT R123, R11, 0x7610, R123 ;  /* 0x000076100b7b7816 */ /* 0x000fc4000000007b */
[----:B------:R-:W-:Y:S01]  /*3150*/  PRMT R125, R13, 0x5410, R12 ;  /* 0x000054100d7d7816 */ /* 0x000fe2000000000c */
[----:B------:R-:W-:Y:S01]  /*3160*/  IMAD.MOV.U32 R12, RZ, RZ, R44 ;  /* 0x000000ffff0c7224 */ /* 0x000fe200078e002c */
[----:B------:R-:W-:Y:S01]  /*3170*/  PRMT R127, R127, 0x5410, R14 ;  /* 0x000054107f7f7816 */ /* 0x000fe2000000000e */
[----:B------:R-:W-:Y:S01]  /*3180*/  IMAD.MOV.U32 R13, RZ, RZ, R45 ;  /* 0x000000ffff0d7224 */ /* 0x000fe200078e002d */
[----:B------:R-:W-:Y:S02]  /*3190*/  MOV R11, R41 ;  /* 0x00000029000b7202 */ /* 0x000fe40000000f00 */
[----:B------:R-:W-:Y:S02]  /*31a0*/  PLOP3.LUT P0, PT, PT, PT, UP0, 0x80, 0x0 ;  /* 0x000000000000781c */ /* 0x000fe40003f0f008 */
[----:B------:R-:W-:Y:S02]  /*31b0*/  MOV R14, R34 ;  /* 0x00000022000e7202 */ /* 0x000fe40000000f00 */
[----:B------:R-:W-:Y:S01]  /*31c0*/  PRMT R127, R11, 0x7610, R127 ;  /* 0x000076100b7f7816 */ /* 0x000fe2000000007f */
[----:B------:R-:W-:Y:S01]  /*31d0*/  IMAD.MOV.U32 R11, RZ, RZ, R35 ;  /* 0x000000ffff0b7224 */ /* 0x000fe200078e0023 */
[----:B------:R-:W-:Y:S01]  /*31e0*/  PRMT R135, R12, 0x5410, R13 ;  /* 0x000054100c877816 */ /* 0x000fe2000000000d */
[----:B------:R-:W-:Y:S01]  /*31f0*/  IMAD.MOV.U32 R12, RZ, RZ, R38 ;  /* 0x000000ffff0c7224 */ /* 0x000fe200078e0026 */
[----:B------:R-:W-:Y:S01]  /*3200*/  PRMT R122, R122, 0x5410, R14 ;  /* 0x000054107a7a7816 */ /* 0x000fe2000000000e */
[----:B------:R-:W-:Y:S01]  /*3210*/  IMAD.MOV.U32 R14, RZ, RZ, R47 ;  /* 0x000000ffff0e7224 */ /* 0x000fe200078e002f */
[----:B------:R-:W-:-:S02]  /*3220*/  MOV R13, R39 ;  /* 0x00000027000d7202 */ /* 0x000fc40000000f00 */
[----:B------:R-:W-:Y:S01]  /*3230*/  PRMT R122, R11, 0x7610, R122 ;  /* 0x000076100b7a7816 */ /* 0x000fe2000000007a */
[----:B------:R-:W-:Y:S01]  /*3240*/  IMAD.MOV.U32 R11, RZ, RZ, R42 ;  /* 0x000000ffff0b7224 */ /* 0x000fe200078e002a */
[----:B------:R-:W-:Y:S01]  /*3250*/  PRMT R124, R13, 0x5410, R12 ;  /* 0x000054100d7c7816 */ /* 0x000fe2000000000c */
[----:B------:R-:W-:Y:S01]  /*3260*/  IMAD.MOV.U32 R12, RZ, RZ, R43 ;  /* 0x000000ffff0c7224 */ /* 0x000fe200078e002b */
[----:B------:R-:W-:-:S04]  /*3270*/  MOV R13, R46 ;  /* 0x0000002e000d7202 */ /* 0x000fc80000000f00 */
[----:B------:R-:W-:Y:S02]  /*3280*/  PRMT R126, R12, 0x5410, R11 ;  /* 0x000054100c7e7816 */ /* 0x000fe4000000000b */
[----:B------:R-:W-:Y:S01]  /*3290*/  PRMT R137, R13, 0x5410, R14 ;  /* 0x000054100d897816 */ /* 0x000fe2000000000e */
[----:B------:R-:W-:Y:S06]  /*32a0*/  @!P0 BRA `(.L_x_454) ;  /* 0x0000000000048947 */ /* 0x000fec0003800000 */
[----:B------:R-:W-:Y:S01]  /*32b0*/  BPT.TRAP 0x1 ;  /* 0x000000040000795c */ /* 0x000fe20000300000 */
.L_x_454:
[----:B------:R-:W-:Y:S01]  /*32c0*/  IMAD R89, R212, 0x8, R22 ;  /* 0x00000008d4597824 */ /* 0x000fe200078e0216 */
[----:B------:R-:W-:Y:S01]  /*32d0*/  SHF.L.U32 R90, R224, 0x1f, RZ ;  /* 0x0000001fe05a7819 */ /* 0x000fe200000006ff */
[----:B------:R-:W-:Y:S03]  /*32e0*/  BSSY B1, `(.L_x_455) ;  /* 0x0000003000017945 */ /* 0x000fe60003800000 */
[----:B------:R-:W0:Y:S02]  /*32f0*/  SYNCS.PHASECHK.TRANS64.TRYWAIT P6, [R89+URZ+0x38890], R90 ;  /* 0x0388905a590075a7 */ /* 0x000e2400080c017f */
[----:B0-----:R-:W-:Y:S05]  /*3300*/  @!P6 BRA `(.L_x_456) ;  /* 0x0000023c000ce947 */ /* 0x001fea0003800000 */
.L_x_805:
[----:B------:R-:W-:Y:S05]  /*3310*/  BSYNC B1 ;  /* 0x0000000000017941 */ /* 0x000fea0003800000 */
.L_x_455:
[----:B------:R-:W-:-:S03]  /*3320*/  UMOV UR4, 0xffffffff ;  /* 0xffffffff00047882 */ /* 0x000fc60000000000 */
[----:B------:R-:W-:Y:S05]  /*3330*/  BRA.DIV UR4, `(.L_x_457) ;  /* 0x0000023e04147947 */ /* 0x000fea000b800000 */
[----:B------:R1:W2:Y:S04]  /*3340*/  SHFL.IDX PT, R83, R117, RZ, 0x181f ;  /* 0x00181fff75537589 */ /* 0x0002a800000e0000 */
[----:B------:R1:W3:Y:S02]  /*3350*/  SHFL.IDX PT, R82, R118, RZ, 0x181f ;  /* 0x00181fff76527589 */ /* 0x0002e400000e0000 */
.L_x_809:
[----:B------:R-:W-:Y:S04]  /*3360*/  BSSY B1, `(.L_x_458) ;  /* 0x00000dc000017945 */ /* 0x000fe80003800000 */
[----:B------:R-:W-:Y:S05]  /*3370*/  @P3 BRA `(.L_x_459) ;  /* 0x0000000c00683947 */ /* 0x000fea0003800000 */
[----:B------:R-:W-:Y:S01]  /*3380*/  ISETP.NE.AND P3, PT, R3, RZ, PT ;  /* 0x000000ff0300720c */ /* 0x000fe20003f65270 */
[----:B------:R-:W-:-:S12]  /*3390*/  BSSY B2, `(.L_x_460) ;  /* 0x0000035000027945 */ /* 0x000fd80003800000 */
[----:B------:R-:W-:Y:S05]  /*33a0*/  @!P3 BRA `(.L_x_461) ;  /* 0x0000000000ccb947 */ /* 0x000fea0003800000 */
[----:B------:R4:W0:Y:S01]  /*33b0*/  LDS.128 R12, [R85+0x24400] ;  /* 0x02440000550c7984 */ /* 0x0008220000000c00 */
[C---:B---3--:R-:W-:Y:S01]  /*33c0*/  LEA R80, P3, R16.reuse, R82, 0x1 ;  /* 0x0000005210507211 */ /* 0x048fe200078608ff */
[----:B------:R-:W-:Y:S03]  /*33d0*/  BSSY B3, `(.L_x_462) ;  /* 0x000002e000037945 */ /* 0x000fe60003800000 */
[----:B--2---:R-:W-:Y:S02]  /*33e0*/  LEA.HI.X R81, R16, R83, R17, 0x1, P3 ;  /* 0x0000005310517211 */ /* 0x004fe400018f0c11 */
[----:B------:R-:W-:-:S13]  /*33f0*/  ISETP.GE.AND P3, PT, R214, R114, PT ;  /* 0x00000072d600720c */ /* 0x000fda0003f66270 */
[----:B----4-:R-:W-:Y:S05]  /*3400*/  @P3 BRA `(.L_x_463) ;  /* 0x0000000000a83947 */ /* 0x010fea0003800000 */
[----:B------:R-:W-:Y:S01]  /*3410*/  SHF.R.U64 R11, R76, 0x10, R77 ;  /* 0x000000104c0b7819 */ /* 0x000fe2000000124d */
[--C-:B0-----:R-:W-:Y:S01]  /*3420*/  HADD2.F32 R152, -RZ, R13.reuse.H1_H1 ;  /* 0x3000000dff987230 */ /* 0x101fe20000004100 */
[--C-:B------:R-:W-:Y:S01]  /*3430*/  SHF.R.U64 R78, R78, 0x10, R79.reuse ;  /* 0x000000104e4e7819 */ /* 0x100fe2000000124f */
[----:B------:R-:W-:Y:S01]  /*3440*/  HADD2.F32 R156, -RZ, R13.H0_H0 ;  /* 0x2000000dff9c7230 */ /* 0x000fe20000004100 */
[----:B------:R-:W-:Y:S01]  /*3450*/  SHF.R.U32.HI R151, RZ, 0x10, R79 ;  /* 0x00000010ff977819 */ /* 0x000fe2000001164f */
[----:B------:R-:W-:Y:S01]  /*3460*/  HADD2.F32 R154, -RZ, R15.H0_H0 ;  /* 0x2000000fff9a7230 */ /* 0x000fe20000004100 */
[----:B------:R-:W-:Y:S01]  /*3470*/  SHF.R.U32.HI R76, RZ, 0x10, R77 ;  /* 0x00000010ff4c7819 */ /* 0x000fe2000001164d */
[----:B------:R-:W-:Y:S02]  /*3480*/  HADD2.F32 R77, -RZ, R11.H0_H0 ;  /* 0x2000000bff4d7230 */ /* 0x000fe40000004100 */
[----:B------:R-:W-:Y:S02]  /*3490*/  HADD2.F32 R79, -RZ, R78.H0_H0 ;  /* 0x2000004eff4f7230 */ /* 0x000fe40000004100 */
[----:B------:R-:W-:-:S02]  /*34a0*/  HADD2.F32 R11, -RZ, R151.H0_H0 ;  /* 0x20000097ff0b7230 */ /* 0x000fc40000004100 */
[----:B------:R-:W-:Y:S02]  /*34b0*/  HADD2.F32 R78, -RZ, R15.H1_H1 ;  /* 0x3000000fff4e7230 */ /* 0x000fe40000004100 */
[-C--:B------:R-:W-:Y:S01]  /*34c0*/  FMUL.FTZ R151, R152, R79.reuse ;  /* 0x0000004f98977220 */ /* 0x080fe20000410000 */
[----:B------:R-:W-:Y:S02]  /*34d0*/  HADD2.F32 R15, -RZ, R76.H0_H0 ;  /* 0x2000004cff0f7230 */ /* 0x000fe40000004100 */
[----:B------:R-:W-:Y:S01]  /*34e0*/  FMUL.FTZ R153, R156, R79 ;  /* 0x0000004f9c997220 */ /* 0x000fe20000410000 */
[-C--:B------:R-:W-:Y:S01]  /*34f0*/  FMUL.FTZ R79, R154, R11.reuse ;  /* 0x0000000b9a4f7220 */ /* 0x080fe20000410000 */
[----:B------:R-:W-:Y:S01]  /*3500*/  FMUL.FTZ R13, R78, R11 ;  /* 0x0000000b4e0d7220 */ /* 0x000fe20000410000 */
[-C--:B------:R-:W-:Y:S01]  /*3510*/  FFMA.FTZ R11, R156, R77.reuse, -R151 ;  /* 0x0000004d9c0b7223 */ /* 0x080fe20000010897 */
[----:B------:R-:W-:Y:S01]  /*3520*/  FFMA.FTZ R76, R152, R77, R153 ;  /* 0x0000004d984c7223 */ /* 0x000fe20000010099 */
[----:B------:R-:W-:-:S02]  /*3530*/  HADD2.F32 R77, -RZ, R160.H0_H0 ;  /* 0x200000a0ff4d7230 */ /* 0x000fc40000004100 */
[-C--:B------:R-:W-:Y:S01]  /*3540*/  FFMA.FTZ R13, R154, R15.reuse, -R13 ;  /* 0x0000000f9a0d7223 */ /* 0x080fe2000001080d */
[--C-:B------:R-:W-:Y:S02]  /*3550*/  HADD2.F32 R152, -RZ, R12.reuse.H1_H1 ;  /* 0x3000000cff987230 */ /* 0x100fe40000004100 */
[----:B------:R-:W-:Y:S01]  /*3560*/  FFMA.FTZ R78, R78, R15, R79 ;  /* 0x0000000f4e4e7223 */ /* 0x000fe2000001004f */
[----:B------:R-:W-:Y:S01]  /*3570*/  HADD2.F32 R154, -RZ, R12.H0_H0 ;  /* 0x2000000cff9a7230 */ /* 0x000fe20000004100 */
[----:B------:R-:W-:Y:S01]  /*3580*/  F2FP.F16.F32.PACK_AB R11, R76, R11 ;  /* 0x0000000b4c0b723e */ /* 0x000fe200000000ff */
[----:B------:R-:W-:Y:S02]  /*3590*/  HADD2.F32 R15, -RZ, R160.H1_H1 ;  /* 0x300000a0ff0f7230 */ /* 0x000fe40000004100 */
[----:B------:R-:W-:Y:S01]  /*35a0*/  FMUL.FTZ R151, R152, R77 ;  /* 0x0000004d98977220 */ /* 0x000fe20000410000 */
[--C-:B------:R-:W-:Y:S02]  /*35b0*/  HADD2.F32 R12, -RZ, R14.reuse.H1_H1 ;  /* 0x3000000eff0c7230 */ /* 0x100fe40000004100 */
[----:B------:R-:W-:-:S02]  /*35c0*/  HADD2.F32 R14, -RZ, R14.H0_H0 ;  /* 0x2000000eff0e7230 */ /* 0x000fc40000004100 */
[--C-:B------:R-:W-:Y:S02]  /*35d0*/  HADD2.F32 R79, -RZ, R155.reuse.H0_H0 ;  /* 0x2000009bff4f7230 */ /* 0x100fe40000004100 */
[----:B------:R-:W-:Y:S02]  /*35e0*/  HADD2.F32 R153, -RZ, R155.H1_H1 ;  /* 0x3000009bff997230 */ /* 0x000fe40000004100 */
[----:B------:R-:W-:Y:S01]  /*35f0*/  FMUL.FTZ R155, R154, R77 ;  /* 0x0000004d9a9b7220 */ /* 0x000fe20000410000 */
[-C--:B------:R-:W-:Y:S01]  /*3600*/  FMUL.FTZ R77, R12, R15.reuse ;  /* 0x0000000f0c4d7220 */ /* 0x080fe20000410000 */
[----:B------:R-:W-:Y:S01]  /*3610*/  FMUL.FTZ R15, R14, R15 ;  /* 0x0000000f0e0f7220 */ /* 0x000fe20000410000 */
[-C--:B------:R-:W-:Y:S01]  /*3620*/  FFMA.FTZ R151, R154, R79.reuse, -R151 ;  /* 0x0000004f9a977223 */ /* 0x080fe20000010897 */
[----:B------:R-:W-:Y:S01]  /*3630*/  FFMA.FTZ R152, R152, R79, R155 ;  /* 0x0000004f98987223 */ /* 0x000fe2000001009b */
[-C--:B------:R-:W-:Y:S01]  /*3640*/  FFMA.FTZ R77, R14, R153.reuse, -R77 ;  /* 0x000000990e4d7223 */ /* 0x080fe2000001084d */
[----:B------:R-:W-:Y:S01]  /*3650*/  FFMA.FTZ R12, R12, R153, R15 ;  /* 0x000000990c0c7223 */ /* 0x000fe2000001000f */
[----:B------:R-:W-:Y:S01]  /*3660*/  F2FP.F16.F32.PACK_AB R15, R78, R13 ;  /* 0x0000000d4e0f723e */ /* 0x000fe200000000ff */
[----:B------:R-:W-:Y:S01]  /*3670*/  IMAD.MOV.U32 R13, RZ, RZ, R11 ;  /* 0x000000ffff0d7224 */ /* 0x000fe200078e000b */
[----:B------:R-:W-:-:S02]  /*3680*/  F2FP.F16.F32.PACK_AB R152, R152, R151 ;  /* 0x000000979898723e */ /* 0x000fc400000000ff */
[----:B------:R-:W-:Y:S02]  /*3690*/  F2FP.F16.F32.PACK_AB R14, R12, R77 ;  /* 0x0000004d0c0e723e */ /* 0x000fe400000000ff */
[----:B------:R-:W-:-:S07]  /*36a0*/  MOV R12, R152 ;  /* 0x00000098000c7202 */ /* 0x000fce0000000f00 */
.L_x_463:
[----:B------:R-:W-:Y:S05]  /*36b0*/  BSYNC B3 ;  /* 0x0000000000037941 */ /* 0x000fea0003800000 */
.L_x_462:
[----:B------:R-:W-:Y:S02]  /*36c0*/  ULDC.64 UR4, c[0x0][0x208] ;  /* 0x0000820000047ab9 */ /* 0x000fe40000000a00 */
[----:B0-----:R4:W-:Y:S03]  /*36d0*/  ST.E.128 desc[UR4][R80.64], R12 ;  /* 0x0000000c50007985 */ /* 0x0019e6000c101d04 */
.L_x_461:
[----:B------:R-:W-:Y:S05]  /*36e0*/  BSYNC B2 ;  /* 0x0000000000027941 */ /* 0x000fea0003800000 */
.L_x_460:
[----:B------:R-:W-:Y:S01]  /*36f0*/  ISETP.NE.AND P3, PT, R21, RZ, PT ;  /* 0x000000ff1500720c */ /* 0x000fe20003f65270 */
[----:B------:R-:W-:-:S12]  /*3700*/  BSSY B2, `(.L_x_464) ;  /* 0x0000036000027945 */ /* 0x000fd80003800000 */
[----:B------:R-:W-:Y:S05]  /*3710*/  @!P3 BRA `(.L_x_465) ;  /* 0x0000000000d0b947 */ /* 0x000fea0003800000 */
[----:B----4-:R4:W0:Y:S01]  /*3720*/  LDS.128 R12, [R85+0x26c00] ;  /* 0x026c0000550c7984 */ /* 0x0108220000000c00 */
[C---:B---3--:R-:W-:Y:S01]  /*3730*/  LEA R76, P3, R23.reuse, R82, 0x1 ;  /* 0x00000052174c7211 */ /* 0x048fe200078608ff */
[----:B------:R-:W-:Y:S03]  /*3740*/  BSSY B3, `(.L_x_466) ;  /* 0x000002f000037945 */ /* 0x000fe60003800000 */
[----:B--2---:R-:W-:Y:S02]  /*3750*/  LEA.HI.X R77, R23, R83, R216, 0x1, P3 ;  /* 0x00000053174d7211 */ /* 0x004fe400018f0cd8 */
[----:B------:R-:W-:-:S13]  /*3760*/  ISETP.GE.AND P3, PT, R221, R114, PT ;  /* 0x00000072dd00720c */ /* 0x000fda0003f66270 */
[----:B----4-:R-:W-:Y:S05]  /*3770*/  @P3 BRA `(.L_x_467) ;  /* 0x0000000000ac3947 */ /* 0x010fea0003800000 */
[--C-:B------:R-:W-:Y:S01]  /*3780*/  SHF.R.U64 R11, R72, 0x10, R73.reuse ;  /* 0x00000010480b7819 */ /* 0x100fe20000001249 */
[--C-:B0-----:R-:W-:Y:S01]  /*3790*/  HADD2.F32 R78, -RZ, R13.reuse.H1_H1 ;  /* 0x3000000dff4e7230 */ /* 0x101fe20000004100 */
[----:B------:R-:W-:Y:S01]  /*37a0*/  SHF.R.U32.HI R72, RZ, 0x10, R73 ;  /* 0x00000010ff487819 */ /* 0x000fe20000011649 */
[----:B------:R-:W-:Y:S01]  /*37b0*/  HADD2.F32 R80, -RZ, R13.H0_H0 ;  /* 0x2000000dff507230 */ /* 0x000fe20000004100 */
[--C-:B------:R-:W-:Y:S01]  /*37c0*/  SHF.R.U64 R73, R74, 0x10, R75.reuse ;  /* 0x000000104a497819 */ /* 0x100fe2000000124b */
[--C-:B------:R-:W-:Y:S01]  /*37d0*/  HADD2.F32 R13, -RZ, R15.reuse.H1_H1 ;  /* 0x3000000fff0d7230 */ /* 0x100fe20000004100 */
[----:B------:R-:W-:Y:S01]  /*37e0*/  SHF.R.U32.HI R74, RZ, 0x10, R75 ;  /* 0x00000010ff4a7819 */ /* 0x000fe2000001164b */
[----:B------:R-:W-:Y:S02]  /*37f0*/  HADD2.F32 R15, -RZ, R15.H0_H0 ;  /* 0x2000000fff0f7230 */ /* 0x000fe40000004100 */
[----:B------:R-:W-:Y:S02]  /*3800*/  HADD2.F32 R73, -RZ, R73.H0_H0 ;  /* 0x20000049ff497230 */ /* 0x000fe40000004100 */
[----:B------:R-:W-:-:S02]  /*3810*/  HADD2.F32 R74, -RZ, R74.H0_H0 ;  /* 0x2000004aff4a7230 */ /* 0x000fc40000004100 */
[----:B------:R-:W-:Y:S02]  /*3820*/  HADD2.F32 R72, -RZ, R72.H0_H0 ;  /* 0x20000048ff487230 */ /* 0x000fe40000004100 */
[-C--:B------:R-:W-:Y:S01]  /*3830*/  FMUL.FTZ R75, R78, R73.reuse ;  /* 0x000000494e4b7220 */ /* 0x080fe20000410000 */
[----:B------:R-:W-:Y:S02]  /*3840*/  HADD2.F32 R11, -RZ, R11.H0_H0 ;  /* 0x2000000bff0b7230 */ /* 0x000fe40000004100 */
[-C--:B------:R-:W-:Y:S01]  /*3850*/  FMUL.FTZ R152, R13, R74.reuse ;  /* 0x0000004a0d987220 */ /* 0x080fe20000410000 */
[C---:B------:R-:W-:Y:S01]  /*3860*/  FMUL.FTZ R74, R15.reuse, R74 ;  /* 0x0000004a0f4a7220 */ /* 0x040fe20000410000 */
[----:B------:R-:W-:Y:S02]  /*3870*/  FMUL.FTZ R73, R80, R73 ;  /* 0x0000004950497220 */ /* 0x000fe40000410000 */
        /* <DEDUP_REMOVED lines=9> */
[-C--:B------:R-:W-:Y:S01]  /*3910*/  FMUL.FTZ R73, R72, R15.reuse ;  /* 0x0000000f48497220 */ /* 0x080fe20000410000 */
[--C-:B------:R-:W-:Y:S02]  /*3920*/  HADD2.F32 R12, -RZ, R14.reuse.H1_H1 ;  /* 0x3000000eff0c7230 */ /* 0x100fe40000004100 */
[----:B------:R-:W-:Y:S01]  /*3930*/  FMUL.FTZ R79, R74, R15 ;  /* 0x0000000f4a4f7220 */ /* 0x000fe20000410000 */
[----:B------:R-:W-:Y:S01]  /*3940*/  HADD2.F32 R11, -RZ, R157.H0_H0 ;  /* 0x2000009dff0b7230 */ /* 0x000fe20000004100 */
[----:B------:R-:W-:Y:S01]  /*3950*/  F2FP.F16.F32.PACK_AB R75, R78, R75 ;  /* 0x0000004b4e4b723e */ /* 0x000fe200000000ff */
[----:B------:R-:W-:-:S02]  /*3960*/  HADD2.F32 R14, -RZ, R14.H0_H0 ;  /* 0x2000000eff0e7230 */ /* 0x000fc40000004100 */
[----:B------:R-:W-:Y:S01]  /*3970*/  FMUL.FTZ R15, R12, R159 ;  /* 0x0000009f0c0f7220 */ /* 0x000fe20000410000 */
[----:B------:R-:W-:Y:S02]  /*3980*/  HADD2.F32 R157, -RZ, R157.H1_H1 ;  /* 0x3000009dff9d7230 */ /* 0x000fe40000004100 */
[-C--:B------:R-:W-:Y:S01]  /*3990*/  FFMA.FTZ R73, R74, R11.reuse, -R73 ;  /* 0x0000000b4a497223 */ /* 0x080fe20000010849 */
[----:B------:R-:W-:Y:S01]  /*39a0*/  FFMA.FTZ R72, R72, R11, R79 ;  /* 0x0000000b48487223 */ /* 0x000fe2000001004f */
[C---:B------:R-:W-:Y:S01]  /*39b0*/  FMUL.FTZ R159, R14.reuse, R159 ;  /* 0x0000009f0e9f7220 */ /* 0x040fe20000410000 */
[----:B------:R-:W-:Y:S01]  /*39c0*/  MOV R13, R75 ;  /* 0x0000004b000d7202 */ /* 0x000fe20000000f00 */
[-C--:B------:R-:W-:Y:S02]  /*39d0*/  FFMA.FTZ R15, R14, R157.reuse, -R15 ;  /* 0x0000009d0e0f7223 */ /* 0x080fe4000001080f */
[----:B------:R-:W-:Y:S01]  /*39e0*/  FFMA.FTZ R12, R12, R157, R159 ;  /* 0x0000009d0c0c7223 */ /* 0x000fe2000001009f */
[----:B------:R-:W-:-:S04]  /*39f0*/  F2FP.F16.F32.PACK_AB R74, R72, R73 ;  /* 0x00000049484a723e */ /* 0x000fc800000000ff */
[----:B------:R-:W-:Y:S01]  /*3a00*/  F2FP.F16.F32.PACK_AB R14, R12, R15 ;  /* 0x0000000f0c0e723e */ /* 0x000fe200000000ff */
[----:B------:R-:W-:Y:S02]  /*3a10*/  IMAD.MOV.U32 R12, RZ, RZ, R74 ;  /* 0x000000ffff0c7224 */ /* 0x000fe400078e004a */
[----:B------:R-:W-:-:S07]  /*3a20*/  IMAD.MOV.U32 R15, RZ, RZ, R152 ;  /* 0x000000ffff0f7224 */ /* 0x000fce00078e0098 */
.L_x_467:
[----:B------:R-:W-:Y:S05]  /*3a30*/  BSYNC B3 ;  /* 0x0000000000037941 */ /* 0x000fea0003800000 */
.L_x_466:
[----:B------:R-:W-:Y:S02]  /*3a40*/  ULDC.64 UR4, c[0x0][0x208] ;  /* 0x0000820000047ab9 */ /* 0x000fe40000000a00 */
[----:B0-----:R0:W-:Y:S03]  /*3a50*/  ST.E.128 desc[UR4][R76.64], R12 ;  /* 0x0000000c4c007985 */ /* 0x0011e6000c101d04 */
.L_x_465:
[----:B------:R-:W-:Y:S05]  /*3a60*/  BSYNC B2 ;  /* 0x0000000000027941 */ /* 0x000fea0003800000 */
.L_x_464:
[----:B------:R-:W-:Y:S01]  /*3a70*/  ISETP.NE.AND P3, PT, R25, RZ, PT ;  /* 0x000000ff1900720c */ /* 0x000fe20003f65270 */
[----:B------:R-:W-:-:S12]  /*3a80*/  BSSY B2, `(.L_x_468) ;  /* 0x0000035000027945 */ /* 0x000fd80003800000 */
[----:B------:R-:W-:Y:S05]  /*3a90*/  @!P3 BRA `(.L_x_469) ;  /* 0x0000000000ccb947 */ /* 0x000fea0003800000 */
[----:B0---4-:R0:W4:Y:S01]  /*3aa0*/  LDS.128 R12, [R85+0x29400] ;  /* 0x02940000550c7984 */ /* 0x0111220000000c00 */
[C---:B---3--:R-:W-:Y:S01]  /*3ab0*/  LEA R72, P3, R18.reuse, R82, 0x1 ;  /* 0x0000005212487211 */ /* 0x048fe200078608ff */
[----:B------:R-:W-:Y:S03]  /*3ac0*/  BSSY B3, `(.L_x_470) ;  /* 0x000002e000037945 */ /* 0x000fe60003800000 */
[----:B--2---:R-:W-:Y:S02]  /*3ad0*/  LEA.HI.X R73, R18, R83, R218, 0x1, P3 ;  /* 0x0000005312497211 */ /* 0x004fe400018f0cda */
[----:B------:R-:W-:-:S13]  /*3ae0*/  ISETP.GE.AND P3, PT, R220, R114, PT ;  /* 0x00000072dc00720c */ /* 0x000fda0003f66270 */
[----:B0-----:R-:W-:Y:S05]  /*3af0*/  @P3 BRA `(.L_x_471) ;  /* 0x0000000000a83947 */ /* 0x001fea0003800000 */
[----:B------:R-:W-:Y:S01]  /*3b00*/  SHF.R.U64 R74, R68, 0x10, R69 ;  /* 0x00000010444a7819 */ /* 0x000fe20000001245 */
[----:B----4-:R-:W-:Y:S01]  /*3b10*/  IMAD.MOV.U32 R11, RZ, RZ, R13 ;  /* 0x000000ffff0b7224 */ /* 0x010fe200078e000d */
[----:B------:R-:W-:Y:S01]  /*3b20*/  SHF.R.U32.HI R68, RZ, 0x10, R69 ;  /* 0x00000010ff447819 */ /* 0x000fe20000011645 */
[----:B------:R-:W-:Y:S01]  /*3b30*/  HADD2.F32 R75, -RZ, R158.H0_H0 ;  /* 0x2000009eff4b7230 */ /* 0x000fe20000004100 */
[--C-:B------:R-:W-:Y:S01]  /*3b40*/  SHF.R.U64 R69, R70, 0x10, R71.reuse ;  /* 0x0000001046457819 */ /* 0x100fe20000001247 */
[----:B------:R-:W-:Y:S01]  /*3b50*/  HADD2.F32 R13, -RZ, R74.H0_H0 ;  /* 0x2000004aff0d7230 */ /* 0x000fe20000004100 */
[----:B------:R-:W-:Y:S01]  /*3b60*/  SHF.R.U32.HI R78, RZ, 0x10, R71 ;  /* 0x00000010ff4e7819 */ /* 0x000fe20000011647 */
[----:B------:R-:W-:Y:S02]  /*3b70*/  HADD2.F32 R74, -RZ, R11.H1_H1 ;  /* 0x3000000bff4a7230 */ /* 0x000fe40000004100 */
[----:B------:R-:W-:Y:S02]  /*3b80*/  HADD2.F32 R71, -RZ, R69.H0_H0 ;  /* 0x20000045ff477230 */ /* 0x000fe40000004100 */
[----:B------:R-:W-:-:S02]  /*3b90*/  HADD2.F32 R70, -RZ, R11.H0_H0 ;  /* 0x2000000bff467230 */ /* 0x000fc40000004100 */
[----:B------:R-:W-:Y:S02]  /*3ba0*/  HADD2.F32 R78, -RZ, R78.H0_H0 ;  /* 0x2000004eff4e7230 */ /* 0x000fe40000004100 */
[-C--:B------:R-:W-:Y:S01]  /*3bb0*/  FMUL.FTZ R11, R74, R71.reuse ;  /* 0x000000474a0b7220 */ /* 0x080fe20000410000 */
[--C-:B------:R-:W-:Y:S02]  /*3bc0*/  HADD2.F32 R69, -RZ, R15.reuse.H1_H1 ;  /* 0x3000000fff457230 */ /* 0x100fe40000004100 */
[C---:B------:R-:W-:Y:S01]  /*3bd0*/  FMUL.FTZ R71, R70.reuse, R71 ;  /* 0x0000004746477220 */ /* 0x040fe20000410000 */
[----:B------:R-:W-:Y:S02]  /*3be0*/  HADD2.F32 R15, -RZ, R15.H0_H0 ;  /* 0x2000000fff0f7230 */ /* 0x000fe40000004100 */
[-C--:B------:R-:W-:Y:S01]  /*3bf0*/  FFMA.FTZ R11, R70, R13.reuse, -R11 ;  /* 0x0000000d460b7223 */ /* 0x080fe2000001080b */
[----:B------:R-:W-:Y:S02]  /*3c00*/  HADD2.F32 R76, -RZ, R68.H0_H0 ;  /* 0x20000044ff4c7230 */ /* 0x000fe40000004100 */
[-C--:B------:R-:W-:Y:S01]  /*3c10*/  FMUL.FTZ R80, R69, R78.reuse ;  /* 0x0000004e45507220 */ /* 0x080fe20000410000 */
[----:B------:R-:W-:Y:S01]  /*3c20*/  FFMA.FTZ R68, R74, R13, R71 ;  /* 0x0000000d4a447223 */ /* 0x000fe20000010047 */
[----:B------:R-:W-:Y:S01]  /*3c30*/  FMUL.FTZ R78, R15, R78 ;  /* 0x0000004e0f4e7220 */ /* 0x000fe20000410000 */
[----:B------:R-:W-:-:S02]  /*3c40*/  HADD2.F32 R158, -RZ, R158.H1_H1 ;  /* 0x3000009eff9e7230 */ /* 0x000fc40000004100 */
[-C--:B------:R-:W-:Y:S01]  /*3c50*/  FFMA.FTZ R13, R15, R76.reuse, -R80 ;  /* 0x0000004c0f0d7223 */ /* 0x080fe20000010850 */
[--C-:B------:R-:W-:Y:S02]  /*3c60*/  HADD2.F32 R15, -RZ, R12.reuse.H1_H1 ;  /* 0x3000000cff0f7230 */ /* 0x100fe40000004100 */
[----:B------:R-:W-:Y:S01]  /*3c70*/  FFMA.FTZ R70, R69, R76, R78 ;  /* 0x0000004c45467223 */ /* 0x000fe2000001004e */
[----:B------:R-:W-:Y:S01]  /*3c80*/  HADD2.F32 R12, -RZ, R12.H0_H0 ;  /* 0x2000000cff0c7230 */ /* 0x000fe20000004100 */
[----:B------:R-:W-:Y:S01]  /*3c90*/  F2FP.F16.F32.PACK_AB R11, R68, R11 ;  /* 0x0000000b440b723e */ /* 0x000fe200000000ff */
[--C-:B------:R-:W-:Y:S02]  /*3ca0*/  HADD2.F32 R69, -RZ, R14.reuse.H1_H1 ;  /* 0x3000000eff457230 */ /* 0x100fe40000004100 */
[-C--:B------:R-:W-:Y:S01]  /*3cb0*/  FMUL.FTZ R77, R15, R75.reuse ;  /* 0x0000004b0f4d7220 */ /* 0x080fe20000410000 */
[----:B------:R-:W-:Y:S02]  /*3cc0*/  HADD2.F32 R14, -RZ, R14.H0_H0 ;  /* 0x2000000eff0e7230 */ /* 0x000fe40000004100 */
[----:B------:R-:W-:Y:S01]  /*3cd0*/  FMUL.FTZ R76, R12, R75 ;  /* 0x0000004b0c4c7220 */ /* 0x000fe20000410000 */
[----:B------:R-:W-:-:S02]  /*3ce0*/  HADD2.F32 R71, -RZ, R148.H0_H0 ;  /* 0x20000094ff477230 */ /* 0x000fc40000004100 */
[-C--:B------:R-:W-:Y:S01]  /*3cf0*/  FMUL.FTZ R75, R69, R158.reuse ;  /* 0x0000009e454b7220 */ /* 0x080fe20000410000 */
[----:B------:R-:W-:Y:S02]  /*3d00*/  HADD2.F32 R74, -RZ, R150.H1_H1 ;  /* 0x30000096ff4a7230 */ /* 0x000fe40000004100 */
[----:B------:R-:W-:Y:S01]  /*3d10*/  FMUL.FTZ R158, R14, R158 ;  /* 0x0000009e0e9e7220 */ /* 0x000fe20000410000 */
[-C--:B------:R-:W-:Y:S01]  /*3d20*/  FFMA.FTZ R77, R12, R71.reuse, -R77 ;  /* 0x000000470c4d7223 */ /* 0x080fe2000001084d */
[----:B------:R-:W-:Y:S01]  /*3d30*/  FFMA.FTZ R76, R15, R71, R76 ;  /* 0x000000470f4c7223 */ /* 0x000fe2000001004c */
[-C--:B------:R-:W-:Y:S01]  /*3d40*/  FFMA.FTZ R75, R14, R74.reuse, -R75 ;  /* 0x0000004a0e4b7223 */ /* 0x080fe2000001084b */
[----:B------:R-:W-:Y:S01]  /*3d50*/  FFMA.FTZ R158, R69, R74, R158 ;  /* 0x0000004a459e7223 */ /* 0x000fe2000001009e */
[----:B------:R-:W-:Y:S02]  /*3d60*/  F2FP.F16.F32.PACK_AB R15, R70, R13 ;  /* 0x0000000d460f723e */ /* 0x000fe400000000ff */
[----:B------:R-:W-:-:S02]  /*3d70*/  F2FP.F16.F32.PACK_AB R12, R76, R77 ;  /* 0x0000004d4c0c723e */ /* 0x000fc400000000ff */
[----:B------:R-:W-:Y:S02]  /*3d80*/  F2FP.F16.F32.PACK_AB R14, R158, R75 ;  /* 0x0000004b9e0e723e */ /* 0x000fe400000000ff */
[----:B------:R-:W-:-:S07]  /*3d90*/  MOV R13, R11 ;  /* 0x0000000b000d7202 */ /* 0x000fce0000000f00 */
.L_x_471:
[----:B------:R-:W-:Y:S05]  /*3da0*/  BSYNC B3 ;  /* 0x0000000000037941 */ /* 0x000fea0003800000 */
.L_x_470:
[----:B------:R-:W-:Y:S02]  /*3db0*/  ULDC.64 UR4, c[0x0][0x208] ;  /* 0x0000820000047ab9 */ /* 0x000fe40000000a00 */
[----:B----4-:R0:W-:Y:S03]  /*3dc0*/  ST.E.128 desc[UR4][R72.64], R12 ;  /* 0x0000000c48007985 */ /* 0x0101e6000c101d04 */
.L_x_469:
[----:B------:R-:W-:Y:S05]  /*3dd0*/  BSYNC B2 ;  /* 0x0000000000027941 */ /* 0x000fea0003800000 */
.L_x_468:
[----:B------:R-:W-:-:S13]  /*3de0*/  ISETP.NE.AND P3, PT, R26, RZ, PT ;  /* 0x000000ff1a00720c */ /* 0x000fda0003f65270 */
        /* <DEDUP_REMOVED lines=9> */
[--C-:B------:R-:W-:Y:S01]  /*3e80*/  SHF.R.U64 R70, R66, 0x10, R67.reuse ;  /* 0x0000001042467819 */ /* 0x100fe20000001243 */
[----:B------:R-:W-:Y:S01]  /*3e90*/  HADD2.F32 R15, -RZ, R13.H1_H1 ;  /* 0x3000000dff0f7230 */ /* 0x000fe20000004100 */
[----:B------:R-:W-:Y:S01]  /*3ea0*/  SHF.R.U32.HI R67, RZ, 0x10, R67 ;  /* 0x00000010ff437819 */ /* 0x000fe20000011643 */
[----:B------:R-:W-:Y:S01]  /*3eb0*/  HADD2.F32 R66, -RZ, R11.H0_H0 ;  /* 0x2000000bff427230 */ /* 0x000fe20000004100 */
[----:B------:R-:W-:Y:S01]  /*3ec0*/  SHF.R.U32.HI R65, RZ, 0x10, R65 ;  /* 0x00000010ff417819 */ /* 0x000fe20000011641 */
[----:B------:R-:W-:Y:S02]  /*3ed0*/  HADD2.F32 R11, -RZ, R13.H0_H0 ;  /* 0x2000000dff0b7230 */ /* 0x000fe40000004100 */
[----:B------:R-:W-:Y:S02]  /*3ee0*/  HADD2.F32 R13, -RZ, R64.H1_H1 ;  /* 0x30000040ff0d7230 */ /* 0x000fe40000004100 */
[----:B------:R-:W-:-:S02]  /*3ef0*/  HADD2.F32 R70, -RZ, R70.H0_H0 ;  /* 0x20000046ff467230 */ /* 0x000fc40000004100 */
[----:B------:R-:W-:Y:S02]  /*3f00*/  HADD2.F32 R67, -RZ, R67.H0_H0 ;  /* 0x20000043ff437230 */ /* 0x000fe40000004100 */
[----:B------:R-:W-:Y:S02]  /*3f10*/  HADD2.F32 R64, -RZ, R64.H0_H0 ;  /* 0x20000040ff407230 */ /* 0x000fe40000004100 */
[-C--:B------:R-:W-:Y:S01]  /*3f20*/  FMUL.FTZ R72, R15, R70.reuse ;  /* 0x000000460f487220 */ /* 0x080fe20000410000 */
[----:B------:R-:W-:Y:S02]  /*3f30*/  HADD2.F32 R65, -RZ, R65.H0_H0 ;  /* 0x20000041ff417230 */ /* 0x000fe40000004100 */
[----:B------:R-:W-:Y:S01]  /*3f40*/  FMUL.FTZ R70, R11, R70 ;  /* 0x000000460b467220 */ /* 0x000fe20000410000 */
[-C--:B------:R-:W-:Y:S01]  /*3f50*/  FMUL.FTZ R71, R13, R67.reuse ;  /* 0x000000430d477220 */ /* 0x080fe20000410000 */
[C---:B------:R-:W-:Y:S01]  /*3f60*/  FMUL.FTZ R74, R64.reuse, R67 ;  /* 0x00000043404a7220 */ /* 0x040fe20000410000 */
[-C--:B------:R-:W-:Y:S01]  /*3f70*/  FFMA.FTZ R11, R11, R66.reuse, -R72 ;  /* 0x000000420b0b7223 */ /* 0x080fe20000010848 */
[----:B------:R-:W-:Y:S01]  /*3f80*/  FFMA.FTZ R70, R15, R66, R70 ;  /* 0x000000420f467223 */ /* 0x000fe20000010046 */
[-C--:B------:R-:W-:Y:S01]  /*3f90*/  FFMA.FTZ R71, R64, R65.reuse, -R71 ;  /* 0x0000004140477223 */ /* 0x080fe20000010847 */
[----:B------:R-:W-:Y:S01]  /*3fa0*/  FFMA.FTZ R74, R13, R65, R74 ;  /* 0x000000410d4a7223 */ /* 0x000fe2000001004a */
[----:B------:R-:W-:-:S02]  /*3fb0*/  HADD2.F32 R13, -RZ, R12.H1_H1 ;  /* 0x3000000cff0d7230 */ /* 0x000fc40000004100 */
[--C-:B------:R-:W-:Y:S02]  /*3fc0*/  HADD2.F32 R65, -RZ, R145.reuse.H0_H0 ;  /* 0x20000091ff417230 */ /* 0x100fe40000004100 */
[----:B------:R-:W-:Y:S02]  /*3fd0*/  HADD2.F32 R12, -RZ, R12.H0_H0 ;  /* 0x2000000cff0c7230 */ /* 0x000fe40000004100 */
[--C-:B------:R-:W-:Y:S02]  /*3fe0*/  HADD2.F32 R15, -RZ, R14.reuse.H1_H1 ;  /* 0x3000000eff0f7230 */ /* 0x100fe40000004100 */
[-C--:B------:R-:W-:Y:S01]  /*3ff0*/  FMUL.FTZ R67, R13, R65.reuse ;  /* 0x000000410d437220 */ /* 0x080fe20000410000 */
[----:B------:R-:W-:Y:S02]  /*4000*/  HADD2.F32 R145, -RZ, R145.H1_H1 ;  /* 0x30000091ff917230 */ /* 0x000fe40000004100 */
[----:B------:R-:W-:Y:S01]  /*4010*/  FMUL.FTZ R66, R12, R65 ;  /* 0x000000410c427220 */ /* 0x000fe20000410000 */
[----:B------:R-:W-:-:S02]  /*4020*/  HADD2.F32 R14, -RZ, R14.H0_H0 ;  /* 0x2000000eff0e7230 */ /* 0x000fc40000004100 */
[--C-:B------:R-:W-:Y:S02]  /*4030*/  HADD2.F32 R64, -RZ, R144.reuse.H0_H0 ;  /* 0x20000090ff407230 */ /* 0x100fe40000004100 */
[-C--:B------:R-:W-:Y:S01]  /*4040*/  FMUL.FTZ R65, R15, R145.reuse ;  /* 0x000000910f417220 */ /* 0x080fe20000410000 */
[----:B------:R-:W-:Y:S02]  /*4050*/  HADD2.F32 R144, -RZ, R144.H1_H1 ;  /* 0x30000090ff907230 */ /* 0x000fe40000004100 */
[----:B------:R-:W-:Y:S01]  /*4060*/  FMUL.FTZ R72, R14, R145 ;  /* 0x000000910e487220 */ /* 0x000fe20000410000 */
[-C--:B------:R-:W-:Y:S01]  /*4070*/  FFMA.FTZ R67, R12, R64.reuse, -R67 ;  /* 0x000000400c437223 */ /* 0x080fe20000010843 */
[----:B------:R-:W-:Y:S01]  /*4080*/  FFMA.FTZ R66, R13, R64, R66 ;  /* 0x000000400d427223 */ /* 0x000fe20000010042 */
[-C--:B------:R-:W-:Y:S01]  /*4090*/  FFMA.FTZ R65, R14, R144.reuse, -R65 ;  /* 0x000000900e417223 */ /* 0x080fe20000010841 */
[----:B------:R-:W-:Y:S01]  /*40a0*/  FFMA.FTZ R72, R15, R144, R72 ;  /* 0x000000900f487223 */ /* 0x000fe20000010048 */
[----:B------:R-:W-:-:S02]  /*40b0*/  F2FP.F16.F32.PACK_AB R13, R70, R11 ;  /* 0x0000000b460d723e */ /* 0x000fc400000000ff */
[----:B------:R-:W-:Y:S02]  /*40c0*/  F2FP.F16.F32.PACK_AB R15, R74, R71 ;  /* 0x000000474a0f723e */ /* 0x000fe400000000ff */
[----:B------:R-:W-:Y:S02]  /*40d0*/  F2FP.F16.F32.PACK_AB R12, R66, R67 ;  /* 0x00000043420c723e */ /* 0x000fe400000000ff */
[----:B------:R-:W-:-:S07]  /*40e0*/  F2FP.F16.F32.PACK_AB R14, R72, R65 ;  /* 0x00000041480e723e */ /* 0x000fce00000000ff */
.L_x_473:
[----:B------:R-:W-:Y:S05]  /*40f0*/  BSYNC B2 ;  /* 0x0000000000027941 */ /* 0x000fea0003800000 */
.L_x_472:
[----:B------:R-:W-:Y:S02]  /*4100*/  ULDC.64 UR4, c[0x0][0x208] ;  /* 0x0000820000047ab9 */ /* 0x000fe40000000a00 */
[----:B----4-:R0:W-:Y:S03]  /*4110*/  ST.E.128 desc[UR4][R68.64], R12 ;  /* 0x0000000c44007985 */ /* 0x0101e6000c101d04 */
.L_x_459:
[----:B------:R-:W-:Y:S05]  /*4120*/  BSYNC B1 ;  /* 0x0000000000017941 */ /* 0x000fea0003800000 */
.L_x_458:
[----:B------:R-:W-:-:S03]  /*4130*/  UMOV UR4, 0xffffffff ;  /* 0xffffffff00047882 */ /* 0x000fc60000000000 */
[----:B------:R-:W-:Y:S05]  /*4140*/  BRA.DIV UR4, `(.L_x_474) ;  /* 0x0000022e04dc7947 */ /* 0x000fea000b800000 */
[----:B------:R0:W0:Y:S04]  /*4150*/  SHFL.IDX PT, R67, R117, 0x1, 0x181f ;  /* 0x00381f0075437f89 */ /* 0x00002800000e0000 */
[----:B------:R0:W0:Y:S02]  /*4160*/  SHFL.IDX PT, R66, R118, 0x1, 0x181f ;  /* 0x00381f0076427f89 */ /* 0x00002400000e0000 */
.L_x_813:
[----:B------:R-:W-:Y:S04]  /*4170*/  BSSY B1, `(.L_x_475) ;  /* 0x00000d5000017945 */ /* 0x000fe80003800000 */
[----:B------:R-:W-:Y:S05]  /*4180*/  @P4 BRA `(.L_x_476) ;  /* 0x0000000c004c4947 */ /* 0x000fea0003800000 */
[----:B------:R-:W-:Y:S01]  /*4190*/  ISETP.NE.AND P3, PT, R3, RZ, PT ;  /* 0x000000ff0300720c */ /* 0x000fe20003f65270 */
[----:B------:R-:W-:-:S12]  /*41a0*/  BSSY B2, `(.L_x_477) ;  /* 0x0000034000027945 */ /* 0x000fd80003800000 */
[----:B------:R-:W-:Y:S05]  /*41b0*/  @!P3 BRA `(.L_x_478) ;  /* 0x0000000000c8b947 */ /* 0x000fea0003800000 */
[----:B0---4-:R0:W4:Y:S01]  /*41c0*/  LDS.128 R12, [R85+0x25400] ;  /* 0x02540000550c7984 */ /* 0x0111220000000c00 */
[----:B------:R-:W-:Y:S01]  /*41d0*/  ISETP.GE.AND P4, PT, R214, R114, PT ;  /* 0x00000072d600720c */ /* 0x000fe20003f86270 */
[----:B------:R-:W-:Y:S01]  /*41e0*/  BSSY B3, `(.L_x_479) ;  /* 0x000002d000037945 */ /* 0x000fe20003800000 */
[----:B------:R-:W-:-:S04]  /*41f0*/  LEA R64, P3, R16, R66, 0x1 ;  /* 0x0000004210407211 */ /* 0x000fc800078608ff */
[----:B------:R-:W-:-:S07]  /*4200*/  LEA.HI.X R65, R16, R67, R17, 0x1, P3 ;  /* 0x0000004310417211 */ /* 0x000fce00018f0c11 */
[----:B0-----:R-:W-:Y:S05]  /*4210*/  @P4 BRA `(.L_x_480) ;  /* 0x0000000000a44947 */ /* 0x001fea0003800000 */
[----:B------:R-:W-:Y:S01]  /*4220*/  SHF.R.U64 R11, R60, 0x10, R61 ;  /* 0x000000103c0b7819 */ /* 0x000fe2000000123d */
[--C-:B----4-:R-:W-:Y:S01]  /*4230*/  HADD2.F32 R60, -RZ, R15.reuse.H1_H1 ;  /* 0x3000000fff3c7230 */ /* 0x110fe20000004100 */
[--C-:B------:R-:W-:Y:S01]  /*4240*/  SHF.R.U64 R68, R62, 0x10, R63.reuse ;  /* 0x000000103e447819 */ /* 0x100fe2000000123f */
[----:B------:R-:W-:Y:S01]  /*4250*/  HADD2.F32 R15, -RZ, R15.H0_H0 ;  /* 0x2000000fff0f7230 */ /* 0x000fe20000004100 */
[----:B------:R-:W-:Y:S01]  /*4260*/  SHF.R.U32.HI R63, RZ, 0x10, R63 ;  /* 0x00000010ff3f7819 */ /* 0x000fe2000001163f */
[----:B------:R-:W-:Y:S01]  /*4270*/  HADD2.F32 R62, -RZ, R11.H0_H0 ;  /* 0x2000000bff3e7230 */ /* 0x000fe20000004100 */
[----:B------:R-:W-:Y:S01]  /*4280*/  SHF.R.U32.HI R61, RZ, 0x10, R61 ;  /* 0x00000010ff3d7819 */ /* 0x000fe2000001163d */
[----:B------:R-:W-:Y:S02]  /*4290*/  HADD2.F32 R68, -RZ, R68.H0_H0 ;  /* 0x20000044ff447230 */ /* 0x000fe40000004100 */
[--C-:B------:R-:W-:Y:S02]  /*42a0*/  HADD2.F32 R11, -RZ, R13.reuse.H1_H1 ;  /* 0x3000000dff0b7230 */ /* 0x100fe40000004100 */
[----:B------:R-:W-:-:S02]  /*42b0*/  HADD2.F32 R13, -RZ, R13.H0_H0 ;  /* 0x2000000dff0d7230 */ /* 0x000fc40000004100 */
[----:B------:R-:W-:Y:S02]  /*42c0*/  HADD2.F32 R63, -RZ, R63.H0_H0 ;  /* 0x2000003fff3f7230 */ /* 0x000fe40000004100 */
[-C--:B------:R-:W-:Y:S01]  /*42d0*/  FMUL.FTZ R70, R11, R68.reuse ;  /* 0x000000440b467220 */ /* 0x080fe20000410000 */
[----:B------:R-:W-:Y:S02]  /*42e0*/  HADD2.F32 R61, -RZ, R61.H0_H0 ;  /* 0x2000003dff3d7230 */ /* 0x000fe40000004100 */
[----:B------:R-:W-:Y:S01]  /*42f0*/  FMUL.FTZ R68, R13, R68 ;  /* 0x000000440d447220 */ /* 0x000fe20000410000 */
[----:B------:R-:W-:Y:S02]  /*4300*/  HADD2.F32 R150, -RZ, R150.H0_H0 ;  /* 0x20000096ff967230 */ /* 0x000fe40000004100 */
[-C--:B------:R-:W-:Y:S01]  /*4310*/  FMUL.FTZ R72, R60, R63.reuse ;  /* 0x0000003f3c487220 */ /* 0x080fe20000410000 */
[----:B------:R-:W-:Y:S01]  /*4320*/  FMUL.FTZ R69, R15, R63 ;  /* 0x0000003f0f457220 */ /* 0x000fe20000410000 */
[----:B------:R-:W-:Y:S01]  /*4330*/  FFMA.FTZ R63, R11, R62, R68 ;  /* 0x0000003e0b3f7223 */ /* 0x000fe20000010044 */
[----:B------:R-:W-:-:S02]  /*4340*/  HADD2.F32 R11, -RZ, R12.H1_H1 ;  /* 0x3000000cff0b7230 */ /* 0x000fc40000004100 */
[-C--:B------:R-:W-:Y:S01]  /*4350*/  FFMA.FTZ R72, R15, R61.reuse, -R72 ;  /* 0x0000003d0f487223 */ /* 0x080fe20000010848 */
[----:B------:R-:W-:Y:S01]  /*4360*/  FFMA.FTZ R70, R13, R62, -R70 ;  /* 0x0000003e0d467223 */ /* 0x000fe20000010846 */
[----:B------:R-:W-:Y:S02]  /*4370*/  HADD2.F32 R15, -RZ, R149.H1_H1 ;  /* 0x30000095ff0f7230 */ /* 0x000fe40000004100 */
[----:B------:R-:W-:Y:S01]  /*4380*/  FFMA.FTZ R69, R60, R61, R69 ;  /* 0x0000003d3c457223 */ /* 0x000fe20000010045 */
[----:B------:R-:W-:Y:S02]  /*4390*/  HADD2.F32 R12, -RZ, R12.H0_H0 ;  /* 0x2000000cff0c7230 */ /* 0x000fe40000004100 */
[--C-:B------:R-:W-:Y:S02]  /*43a0*/  HADD2.F32 R13, -RZ, R14.reuse.H1_H1 ;  /* 0x3000000eff0d7230 */ /* 0x100fe40000004100 */
[----:B------:R-:W-:Y:S01]  /*43b0*/  FMUL.FTZ R61, R11, R15 ;  /* 0x0000000f0b3d7220 */ /* 0x000fe20000410000 */
[----:B------:R-:W-:-:S02]  /*43c0*/  HADD2.F32 R14, -RZ, R14.H0_H0 ;  /* 0x2000000eff0e7230 */ /* 0x000fc40000004100 */
[----:B------:R-:W-:Y:S01]  /*43d0*/  FMUL.FTZ R60, R12, R15 ;  /* 0x0000000f0c3c7220 */ /* 0x000fe20000410000 */
[----:B------:R-:W-:Y:S02]  /*43e0*/  HADD2.F32 R149, -RZ, R149.H0_H0 ;  /* 0x20000095ff957230 */ /* 0x000fe40000004100 */
[-C--:B------:R-:W-:Y:S01]  /*43f0*/  FMUL.FTZ R15, R13, R150.reuse ;  /* 0x000000960d0f7220 */ /* 0x080fe20000410000 */
[----:B------:R-:W-:Y:S02]  /*4400*/  HADD2.F32 R148, -RZ, R148.H1_H1 ;  /* 0x30000094ff947230 */ /* 0x000fe40000004100 */
[C---:B------:R-:W-:Y:S01]  /*4410*/  FMUL.FTZ R150, R14.reuse, R150 ;  /* 0x000000960e967220 */ /* 0x040fe20000410000 */
[----:B------:R-:W-:Y:S01]  /*4420*/  F2FP.F16.F32.PACK_AB R69, R69, R72 ;  /* 0x000000484545723e */ /* 0x000fe200000000ff */
[-C--:B------:R-:W-:Y:S02]  /*4430*/  FFMA.FTZ R15, R14, R149.reuse, -R15 ;  /* 0x000000950e0f7223 */ /* 0x080fe4000001080f */
[----:B------:R-:W-:Y:S01]  /*4440*/  FFMA.FTZ R150, R13, R149, R150 ;  /* 0x000000950d967223 */ /* 0x000fe20000010096 */
[-C--:B------:R-:W-:Y:S01]  /*4450*/  FFMA.FTZ R61, R12, R148.reuse, -R61 ;  /* 0x000000940c3d7223 */ /* 0x080fe2000001083d */
[----:B------:R-:W-:Y:S01]  /*4460*/  FFMA.FTZ R60, R11, R148, R60 ;  /* 0x000000940b3c7223 */ /* 0x000fe2000001003c */
[----:B------:R-:W-:-:S02]  /*4470*/  F2FP.F16.F32.PACK_AB R13, R63, R70 ;  /* 0x000000463f0d723e */ /* 0x000fc400000000ff */
[----:B------:R-:W-:Y:S01]  /*4480*/  F2FP.F16.F32.PACK_AB R14, R150, R15 ;  /* 0x0000000f960e723e */ /* 0x000fe200000000ff */
[----:B------:R-:W-:Y:S01]  /*4490*/  IMAD.MOV.U32 R15, RZ, RZ, R69 ;  /* 0x000000ffff0f7224 */ /* 0x000fe200078e0045 */
[----:B------:R-:W-:-:S07]  /*44a0*/  F2FP.F16.F32.PACK_AB R12, R60, R61 ;  /* 0x0000003d3c0c723e */ /* 0x000fce00000000ff */
.L_x_480:
[----:B------:R-:W-:Y:S05]  /*44b0*/  BSYNC B3 ;  /* 0x0000000000037941 */ /* 0x000fea0003800000 */
.L_x_479:
[----:B------:R-:W-:Y:S02]  /*44c0*/  ULDC.64 UR4, c[0x0][0x208] ;  /* 0x0000820000047ab9 */ /* 0x000fe40000000a00 */
[----:B----4-:R0:W-:Y:S03]  /*44d0*/  ST.E.128 desc[UR4][R64.64], R12 ;  /* 0x0000000c40007985 */ /* 0x0101e6000c101d04 */
.L_x_478:
[----:B------:R-:W-:Y:S05]  /*44e0*/  BSYNC B2 ;  /* 0x0000000000027941 */ /* 0x000fea0003800000 */
.L_x_477:
        /* <DEDUP_REMOVED lines=17> */
[----:B------:R-:W-:Y:S02]  /*4600*/  HADD2.F32 R11, -RZ, R13.H1_H1 ;  /* 0x3000000dff0b7230 */ /* 0x000fe40000004100 */
[----:B------:R-:W-:-:S02]  /*4610*/  HADD2.F32 R59, -RZ, R59.H0_H0 ;  /* 0x2000003bff3b7230 */ /* 0x000fc40000004100 */
[----:B------:R-:W-:Y:S02]  /*4620*/  HADD2.F32 R13, -RZ, R13.H0_H0 ;  /* 0x2000000dff0d7230 */ /* 0x000fe40000004100 */
[-C--:B------:R-:W-:Y:S01]  /*4630*/  FMUL.FTZ R64, R11, R62.reuse ;  /* 0x0000003e0b407220 */ /* 0x080fe20000410000 */
[----:B------:R-:W-:Y:S02]  /*4640*/  HADD2.F32 R57, -RZ, R57.H0_H0 ;  /* 0x20000039ff397230 */ /* 0x000fe40000004100 */
[-C--:B------:R-:W-:Y:S01]  /*4650*/  FMUL.FTZ R63, R15, R59.reuse ;  /* 0x0000003b0f3f7220 */ /* 0x080fe20000410000 */
[C---:B------:R-:W-:Y:S01]  /*4660*/  FMUL.FTZ R68, R56.reuse, R59 ;  /* 0x0000003b38447220 */ /* 0x040fe20000410000 */
[C---:B------:R-:W-:Y:S01]  /*4670*/  FMUL.FTZ R62, R13.reuse, R62 ;  /* 0x0000003e0d3e7220 */ /* 0x040fe20000410000 */
[----:B------:R-:W-:Y:S01]  /*4680*/  FFMA.FTZ R64, R13, R58, -R64 ;  /* 0x0000003a0d407223 */ /* 0x000fe20000010840 */
[----:B------:R-:W-:Y:S01]  /*4690*/  FFMA.FTZ R65, R56, R57, R63 ;  /* 0x0000003938417223 */ /* 0x000fe2000001003f */
[----:B------:R-:W-:-:S02]  /*46a0*/  HADD2.F32 R56, -RZ, R147.H0_H0 ;  /* 0x20000093ff387230 */ /* 0x000fc40000004100 */
[----:B------:R-:W-:Y:S01]  /*46b0*/  FFMA.FTZ R59, R11, R58, R62 ;  /* 0x0000003a0b3b7223 */ /* 0x000fe2000001003e */
[----:B------:R-:W-:Y:S02]  /*46c0*/  HADD2.F32 R11, -RZ, R12.H1_H1 ;  /* 0x3000000cff0b7230 */ /* 0x000fe40000004100 */
[----:B------:R-:W-:Y:S01]  /*46d0*/  FFMA.FTZ R68, R15, R57, -R68 ;  /* 0x000000390f447223 */ /* 0x000fe20000010844 */
[----:B------:R-:W-:Y:S02]  /*46e0*/  HADD2.F32 R13, -RZ, R14.H1_H1 ;  /* 0x3000000eff0d7230 */ /* 0x000fe40000004100 */
[----:B------:R-:W-:Y:S02]  /*46f0*/  HADD2.F32 R147, -RZ, R147.H1_H1 ;  /* 0x30000093ff937230 */ /* 0x000fe40000004100 */
[----:B------:R-:W-:Y:S01]  /*4700*/  FMUL.FTZ R57, R11, R56 ;  /* 0x000000380b397220 */ /* 0x000fe20000410000 */
[----:B------:R-:W-:Y:S02]  /*4710*/  HADD2.F32 R12, -RZ, R12.H0_H0 ;  /* 0x2000000cff0c7230 */ /* 0x000fe40000004100 */
[----:B------:R-:W-:-:S02]  /*4720*/  HADD2.F32 R14, -RZ, R14.H0_H0 ;  /* 0x2000000eff0e7230 */ /* 0x000fc40000004100 */
[-C--:B------:R-:W-:Y:S01]  /*4730*/  FMUL.FTZ R63, R13, R147.reuse ;  /* 0x000000930d3f7220 */ /* 0x080fe20000410000 */
[--C-:B------:R-:W-:Y:S02]  /*4740*/  HADD2.F32 R15, -RZ, R146.reuse.H0_H0 ;  /* 0x20000092ff0f7230 */ /* 0x100fe40000004100 */
[----:B------:R-:W-:Y:S01]  /*4750*/  FMUL.FTZ R56, R12, R56 ;  /* 0x000000380c387220 */ /* 0x000fe20000410000 */
        /* <DEDUP_REMOVED lines=10> */
.L_x_484:
[----:B------:R-:W-:Y:S05]  /*4800*/  BSYNC B3 ;  /* 0x0000000000037941 */ /* 0x000fea0003800000 */
.L_x_483:
[----:B------:R-:W-:Y:S02]  /*4810*/  ULDC.64 UR4, c[0x0][0x208] ;  /* 0x0000820000047ab9 */ /* 0x000fe40000000a00 */
[----:B----4-:R0:W-:Y:S03]  /*4820*/  ST.E.128 desc[UR4][R60.64], R12 ;  /* 0x0000000c3c007985 */ /* 0x0101e6000c101d04 */
.L_x_482:
[----:B------:R-:W-:Y:S05]  /*4830*/  BSYNC B2 ;  /* 0x0000000000027941 */ /* 0x000fea0003800000 */
.L_x_481:
        /* <DEDUP_REMOVED lines=37> */
[--C-:B------:R-:W-:Y:S02]  /*4a90*/  HADD2.F32 R15, -RZ, R142.reuse.H1_H1 ;  /* 0x3000008eff0f7230 */ /* 0x100fe40000004100 */
[----:B------:R-:W-:Y:S01]  /*4aa0*/  FMUL.FTZ R52, R12, R52 ;  /* 0x000000340c347220 */ /* 0x000fe20000410000 */
[----:B------:R-:W-:Y:S02]  /*4ab0*/  HADD2.F32 R142, -RZ, R142.H0_H0 ;  /* 0x2000008eff8e7230 */ /* 0x000fe40000004100 */
        /* <DEDUP_REMOVED lines=9> */
.L_x_488:
[----:B------:R-:W-:Y:S05]  /*4b50*/  BSYNC B3 ;  /* 0x0000000000037941 */ /* 0x000fea0003800000 */
.L_x_487:
[----:B------:R-:W-:Y:S02]  /*4b60*/  ULDC.64 UR4, c[0x0][0x208] ;  /* 0x0000820000047ab9 */ /* 0x000fe40000000a00 */
[----:B----4-:R0:W-:Y:S03]  /*4b70*/  ST.E.128 desc[UR4][R56.64], R12 ;  /* 0x0000000c38007985 */ /* 0x0101e6000c101d04 */
.L_x_486:
[----:B------:R-:W-:Y:S05]  /*4b80*/  BSYNC B2 ;  /* 0x0000000000027941 */ /* 0x000fea0003800000 */
.L_x_485:
[----:B------:R-:W-:-:S13]  /*4b90*/  ISETP.NE.AND P3, PT, R26, RZ, PT ;  /* 0x000000ff1a00720c */ /* 0x000fda0003f65270 */
        /* <DEDUP_REMOVED lines=47> */
.L_x_490:
[----:B------:R-:W-:Y:S05]  /*4e90*/  BSYNC B2 ;  /* 0x0000000000027941 */ /* 0x000fea0003800000 */
.L_x_489:
[----:B------:R-:W-:Y:S02]  /*4ea0*/  ULDC.64 UR4, c[0x0][0x208] ;  /* 0x0000820000047ab9 */ /* 0x000fe40000000a00 */
[----:B----4-:R0:W-:Y:S03]  /*4eb0*/  ST.E.128 desc[UR4][R52.64], R12 ;  /* 0x0000000c34007985 */ /* 0x0101e6000c101d04 */
.L_x_476:
[----:B------:R-:W-:Y:S05]  /*4ec0*/  BSYNC B1 ;  /* 0x0000000000017941 */ /* 0x000fea0003800000 */
.L_x_475:
[----:B------:R-:W-:-:S03]  /*4ed0*/  UMOV UR4, 0xffffffff ;  /* 0xffffffff00047882 */ /* 0x000fc60000000000 */
[----:B------:R-:W-:Y:S05]  /*4ee0*/  BRA.DIV UR4, `(.L_x_491) ;  /* 0x0000022204c07947 */ /* 0x000fea000b800000 */
[----:B01----:R-:W0:Y:S04]  /*4ef0*/  SHFL.IDX PT, R117, R117, 0x2, 0x181f ;  /* 0x00581f0075757f89 */ /* 0x003e2800000e0000 */
[----:B------:R-:W1:Y:S02]  /*4f00*/  SHFL.IDX PT, R118, R118, 0x2, 0x181f ;  /* 0x00581f0076767f89 */ /* 0x000e6400000e0000 */
.L_x_817:
[----:B------:R-:W-:Y:S05]  /*4f10*/  @P5 BRA `(.L_x_492) ;  /* 0x00000050003c5947 */ /* 0x000fea0003800000 */
[----:B------:R-:W-:Y:S01]  /*4f20*/  ISETP.NE.AND P3, PT, R3, RZ, PT ;  /* 0x000000ff0300720c */ /* 0x000fe20003f65270 */
[----:B------:R-:W-:-:S12]  /*4f30*/  BSSY B1, `(.L_x_493) ;  /* 0x0000033000017945 */ /* 0x000fd80003800000 */
[----:B------:R-:W-:Y:S05]  /*4f40*/  @!P3 BRA `(.L_x_494) ;  /* 0x0000000000c4b947 */ /* 0x000fea0003800000 */
[----:B----4-:R4:W2:Y:S01]  /*4f50*/  LDS.128 R12, [R85+0x26400] ;  /* 0x02640000550c7984 */ /* 0x0108a20000000c00 */
[----:B------:R-:W-:Y:S01]  /*4f60*/  ISETP.GE.AND P4, PT, R214, R114, PT ;  /* 0x00000072d600720c */ /* 0x000fe20003f86270 */
[----:B------:R-:W-:Y:S01]  /*4f70*/  BSSY B2, `(.L_x_495) ;  /* 0x000002c000027945 */ /* 0x000fe20003800000 */
[----:B-1----:R-:W-:-:S04]  /*4f80*/  LEA R48, P3, R16, R118, 0x1 ;  /* 0x0000007610307211 */ /* 0x002fc800078608ff */
[----:B0-----:R-:W-:-:S07]  /*4f90*/  LEA.HI.X R49, R16, R117, R17, 0x1, P3 ;  /* 0x0000007510317211 */ /* 0x001fce00018f0c11 */
[----:B----4-:R-:W-:Y:S05]  /*4fa0*/  @P4 BRA `(.L_x_496) ;  /* 0x0000000000a04947 */ /* 0x010fea0003800000 */
[----:B------:R-:W-:Y:S01]  /*4fb0*/  SHF.R.U64 R11, R44, 0x10, R45 ;  /* 0x000000102c0b7819 */ /* 0x000fe2000000122d */
[--C-:B--2---:R-:W-:Y:S01]  /*4fc0*/  HADD2.F32 R44, -RZ, R15.reuse.H1_H1 ;  /* 0x3000000fff2c7230 */ /* 0x104fe20000004100 */
        /* <DEDUP_REMOVED lines=38> */
.L_x_496:
[----:B------:R-:W-:Y:S05]  /*5230*/  BSYNC B2 ;  /* 0x0000000000027941 */ /* 0x000fea0003800000 */
.L_x_495:
[----:B------:R-:W-:Y:S02]  /*5240*/  ULDC.64 UR4, c[0x0][0x208] ;  /* 0x0000820000047ab9 */ /* 0x000fe40000000a00 */
[----:B--2---:R0:W-:Y:S03]  /*5250*/  ST.E.128 desc[UR4][R48.64], R12 ;  /* 0x0000000c30007985 */ /* 0x0041e6000c101d04 */
.L_x_494:
[----:B------:R-:W-:Y:S05]  /*5260*/  BSYNC B1 ;  /* 0x0000000000017941 */ /* 0x000fea0003800000 */
.L_x_493:
[----:B------:R-:W-:Y:S01]  /*5270*/  ISETP.NE.AND P3, PT, R21, RZ, PT ;  /* 0x000000ff1500720c */ /* 0x000fe20003f65270 */
[----:B------:R-:W-:-:S12]  /*5280*/  BSSY B1, `(.L_x_497) ;  /* 0x0000033000017945 */ /* 0x000fd80003800000 */
[----:B------:R-:W-:Y:S05]  /*5290*/  @!P3 BRA `(.L_x_498) ;  /* 0x0000000000c4b947 */ /* 0x000fea0003800000 */
[----:B0---4-:R0:W4:Y:S01]  /*52a0*/  LDS.128 R12, [R85+0x28c00] ;  /* 0x028c0000550c7984 */ /* 0x0111220000000c00 */
[----:B------:R-:W-:Y:S01]  /*52b0*/  ISETP.GE.AND P4, PT, R221, R114, PT ;  /* 0x00000072dd00720c */ /* 0x000fe20003f86270 */
[----:B------:R-:W-:Y:S01]  /*52c0*/  BSSY B2, `(.L_x_499) ;  /* 0x000002c000027945 */ /* 0x000fe20003800000 */
[----:B-1----:R-:W-:-:S04]  /*52d0*/  LEA R44, P3, R23, R118, 0x1 ;  /* 0x00000076172c7211 */ /* 0x002fc800078608ff */
        /* <DEDUP_REMOVED lines=10> */
[----:B------:R-:W-:Y:S02]  /*5380*/  HADD2.F32 R43, -RZ, R43.H0_H0 ;  /* 0x2000002bff2b7230 */ /* 0x000fe40000004100 */
[----:B------:R-:W-:-:S02]  /*5390*/  HADD2.F32 R11, -RZ, R13.H1_H1 ;  /* 0x3000000dff0b7230 */ /* 0x000fc40000004100 */
[----:B------:R-:W-:Y:S02]  /*53a0*/  HADD2.F32 R13, -RZ, R13.H0_H0 ;  /* 0x2000000dff0d7230 */ /* 0x000fe40000004100 */
[-C--:B------:R-:W-:Y:S01]  /*53b0*/  FMUL.FTZ R47, R15, R43.reuse ;  /* 0x0000002b0f2f7220 */ /* 0x080fe20000410000 */
[----:B------:R-:W-:Y:S02]  /*53c0*/  HADD2.F32 R41, -RZ, R41.H0_H0 ;  /* 0x20000029ff297230 */ /* 0x000fe40000004100 */
[-C--:B------:R-:W-:Y:S01]  /*53d0*/  FMUL.FTZ R48, R11, R46.reuse ;  /* 0x0000002e0b307220 */ /* 0x080fe20000410000 */
[C---:B------:R-:W-:Y:S01]  /*53e0*/  FMUL.FTZ R50, R40.reuse, R43 ;  /* 0x0000002b28327220 */ /* 0x040fe20000410000 */
[C---:B------:R-:W-:Y:S01]  /*53f0*/  FMUL.FTZ R46, R13.reuse, R46 ;  /* 0x0000002e0d2e7220 */ /* 0x040fe20000410000 */
[----:B------:R-:W-:Y:S01]  /*5400*/  FFMA.FTZ R49, R40, R41, R47 ;  /* 0x0000002928317223 */ /* 0x000fe2000001002f */
[-C--:B------:R-:W-:Y:S02]  /*5410*/  FFMA.FTZ R48, R13, R42.reuse, -R48 ;  /* 0x0000002a0d307223 */ /* 0x080fe40000010830 */
[----:B------:R-:W-:Y:S01]  /*5420*/  FFMA.FTZ R43, R11, R42, R46 ;  /* 0x0000002a0b2b7223 */ /* 0x000fe2000001002e */
[----:B------:R-:W-:-:S02]  /*5430*/  HADD2.F32 R40, -RZ, R126.H1_H1 ;  /* 0x3000007eff287230 */ /* 0x000fc40000004100 */
[----:B------:R-:W-:Y:S01]  /*5440*/  FFMA.FTZ R50, R15, R41, -R50 ;  /* 0x000000290f327223 */ /* 0x000fe20000010832 */
[----:B------:R-:W-:Y:S02]  /*5450*/  HADD2.F32 R126, -RZ, R126.H0_H0 ;  /* 0x2000007eff7e7230 */ /* 0x000fe40000004100 */
[----:B------:R-:W-:Y:S02]  /*5460*/  HADD2.F32 R11, -RZ, R12.H1_H1 ;  /* 0x3000000cff0b7230 */ /* 0x000fe40000004100 */
[----:B------:R-:W-:Y:S02]  /*5470*/  HADD2.F32 R13, -RZ, R14.H1_H1 ;  /* 0x3000000eff0d7230 */ /* 0x000fe40000004100 */
[----:B------:R-:W-:Y:S02]  /*5480*/  HADD2.F32 R12, -RZ, R12.H0_H0 ;  /* 0x2000000cff0c7230 */ /* 0x000fe40000004100 */
[----:B------:R-:W-:Y:S01]  /*5490*/  FMUL.FTZ R41, R11, R40 ;  /* 0x000000280b297220 */ /* 0x000fe20000410000 */
[----:B------:R-:W-:-:S02]  /*54a0*/  HADD2.F32 R14, -RZ, R14.H0_H0 ;  /* 0x2000000eff0e7230 */ /* 0x000fc40000004100 */
[----:B------:R-:W-:Y:S01]  /*54b0*/  FMUL.FTZ R47, R13, R126 ;  /* 0x0000007e0d2f7220 */ /* 0x000fe20000410000 */
        /* <DEDUP_REMOVED lines=12> */
.L_x_500:
[----:B------:R-:W-:Y:S05]  /*5580*/  BSYNC B2 ;  /* 0x0000000000027941 */ /* 0x000fea0003800000 */
.L_x_499:
[----:B------:R-:W-:Y:S02]  /*5590*/  ULDC.64 UR4, c[0x0][0x208] ;  /* 0x0000820000047ab9 */ /* 0x000fe40000000a00 */
[----:B----4-:R0:W-:Y:S03]  /*55a0*/  ST.E.128 desc[UR4][R44.64], R12 ;  /* 0x0000000c2c007985 */ /* 0x0101e6000c101d04 */
.L_x_498:
[----:B------:R-:W-:Y:S05]  /*55b0*/  BSYNC B1 ;  /* 0x0000000000017941 */ /* 0x000fea0003800000 */
.L_x_497:
        /* <DEDUP_REMOVED lines=49> */
.L_x_504:
[----:B------:R-:W-:Y:S05]  /*58d0*/  BSYNC B2 ;  /* 0x0000000000027941 */ /* 0x000fea0003800000 */
.L_x_503:
[----:B------:R-:W-:Y:S02]  /*58e0*/  ULDC.64 UR4, c[0x0][0x208] ;  /* 0x0000820000047ab9 */ /* 0x000fe40000000a00 */
[----:B----4-:R0:W-:Y:S03]  /*58f0*/  ST.E.128 desc[UR4][R40.64], R12 ;  /* 0x0000000c28007985 */ /* 0x0101e6000c101d04 */
.L_x_502:
[----:B------:R-:W-:Y:S05]  /*5900*/  BSYNC B1 ;  /* 0x0000000000017941 */ /* 0x000fea0003800000 */
.L_x_501:
[----:B------:R-:W-:-:S13]  /*5910*/  ISETP.NE.AND P3, PT, R26, RZ, PT ;  /* 0x000000ff1a00720c */ /* 0x000fda0003f65270 */
        /* <DEDUP_REMOVED lines=47> */
.L_x_506:
[----:B------:R-:W-:Y:S05]  /*5c10*/  BSYNC B1 ;  /* 0x0000000000017941 */ /* 0x000fea0003800000 */
.L_x_505:
[----:B------:R-:W-:Y:S02]  /*5c20*/  ULDC.64 UR4, c[0x0][0x208] ;  /* 0x0000820000047ab9 */ /* 0x000fe40000000a00 */
[----:B----4-:R0:W-:Y:S01]  /*5c30*/  ST.E.128 desc[UR4][R36.64], R12 ;  /* 0x0000000c24007985 */ /* 0x0101e2000c101d04 */
[----:B------:R-:W-:Y:S05]  /*5c40*/  BRA `(.L_x_492) ;  /* 0x0000004000f07947 */ /* 0x000fea0003800000 */
.L_x_447:
[C---:B------:R-:W-:Y:S01]  /*5c50*/  ISETP.GE.AND P3, PT, R219.reuse, R88, PT ;  /* 0x00000058db00720c */ /* 0x040fe20003f66270 */
[----:B------:R-:W-:Y:S01]  /*5c60*/  BSSY B1, `(.L_x_507) ;  /* 0x0000025000017945 */ /* 0x000fe20003800000 */
[----:B------:R-:W-:Y:S02]  /*5c70*/  IADD3 R55, R219, 0x20, RZ ;  /* 0x00000020db377810 */ /* 0x000fe40007ffe0ff */
        /* <DEDUP_REMOVED lines=9> */
[----:B------:R-:W-:Y:S06]  /*5d10*/  @P3 BRA `(.L_x_508) ;  /* 0x0000000000643947 */ /* 0x000fec0003800000 */
[----:B------:R-:W-:Y:S01]  /*5d20*/  IADD3 R34, P0, R100, R14, RZ ;  /* 0x0000000e64227210 */ /* 0x000fe20007f1e0ff */
[----:B------:R-:W-:Y:S01]  /*5d30*/  ULDC.64 UR4, c[0x0][0x3e8] ;  /* 0x0000fa0000047ab9 */ /* 0x000fe20000000a00 */
[----:B------:R-:W-:Y:S01]  /*5d40*/  IADD3 R32, P5, R94, R12, RZ ;  /* 0x0000000c5e207210 */ /* 0x000fe20007fbe0ff */
[----:B------:R-:W-:Y:S01]  /*5d50*/  ULDC.64 UR6, c[0x0][0x400] ;  /* 0x0001000000067ab9 */ /* 0x000fe20000000a00 */
[----:B------:R-:W-:Y:S01]  /*5d60*/  LEA R48, P4, R34, UR4, 0x1 ;  /* 0x0000000422307c11 */ /* 0x000fe2000f8808ff */
[----:B------:R-:W-:Y:S01]  /*5d70*/  IMAD.X R35, R11, 0x1, R5, P0 ;  /* 0x000000010b237824 */ /* 0x000fe200000e0605 */
[----:B------:R-:W-:Y:S01]  /*5d80*/  LEA R52, P0, R32, UR6, 0x1 ;  /* 0x0000000620347c11 */ /* 0x000fe2000f8008ff */
[----:B------:R-:W-:Y:S01]  /*5d90*/  IMAD.X R33, R80, 0x1, R7, P5 ;  /* 0x0000000150217824 */ /* 0x000fe200028e0607 */
[----:B------:R-:W-:Y:S02]  /*5da0*/  ISETP.GE.AND P5, PT, R213, R114, PT ;  /* 0x00000072d500720c */ /* 0x000fe40003fa6270 */
[----:B------:R-:W-:-:S02]  /*5db0*/  CS2R R38, SRZ ;  /* 0x0000000000267805 */ /* 0x000fc4000001ff00 */
[----:B------:R-:W-:Y:S02]  /*5dc0*/  LEA.HI.X R49, R34, UR5, R35, 0x1, P4 ;  /* 0x0000000522317c11 */ /* 0x000fe4000a0f0c23 */
[----:B------:R-:W-:Y:S02]  /*5dd0*/  CS2R R36, SRZ ;  /* 0x0000000000247805 */ /* 0x000fe4000001ff00 */
[----:B------:R-:W-:Y:S02]  /*5de0*/  ISETP.GE.AND P4, PT, R16, R114, PT ;  /* 0x000000721000720c */ /* 0x000fe40003f86270 */
[----:B------:R-:W-:Y:S02]  /*5df0*/  CS2R R34, SRZ ;  /* 0x0000000000227805 */ /* 0x000fe4000001ff00 */
[----:B------:R-:W-:Y:S02]  /*5e00*/  LEA.HI.X R53, R32, UR7, R33, 0x1, P0 ;  /* 0x0000000720357c11 */ /* 0x000fe400080f0c21 */
[----:B------:R-:W-:-:S02]  /*5e10*/  CS2R R32, SRZ ;  /* 0x0000000000207805 */ /* 0x000fc4000001ff00 */
[----:B------:R-:W-:Y:S02]  /*5e20*/  CS2R R46, SRZ ;  /* 0x00000000002e7805 */ /* 0x000fe4000001ff00 */
[----:B------:R-:W-:Y:S02]  /*5e30*/  CS2R R44, SRZ ;  /* 0x00000000002c7805 */ /* 0x000fe4000001ff00 */
[----:B------:R-:W-:Y:S02]  /*5e40*/  CS2R R42, SRZ ;  /* 0x00000000002a7805 */ /* 0x000fe4000001ff00 */
[----:B------:R-:W-:Y:S01]  /*5e50*/  CS2R R40, SRZ ;  /* 0x0000000000287805 */ /* 0x000fe2000001ff00 */
[----:B------:R-:W-:Y:S02]  /*5e60*/  ULDC.64 UR8, c[0x0][0x208] ;  /* 0x0000820000087ab9 */ /* 0x000fe40000000a00 */
[----:B------:R0:W5:Y:S04]  /*5e70*/  @!P5 LDG.E.128 R32, desc[UR8][R48.64+0x80] ;  /* 0x000080083020d981 */ /* 0x000168000c1e1d00 */
[----:B------:R0:W5:Y:S04]  /*5e80*/  @!P4 LDG.E.128 R36, desc[UR8][R48.64] ;  /* 0x000000083024c981 */ /* 0x000168000c1e1d00 */
[----:B------:R0:W5:Y:S04]  /*5e90*/  @!P4 LDG.E.128 R44, desc[UR8][R52.64] ;  /* 0x00000008342cc981 */ /* 0x000168000c1e1d00 */
[----:B------:R0:W5:Y:S02]  /*5ea0*/  @!P5 LDG.E.128 R40, desc[UR8][R52.64+0x80] ;  /* 0x000080083428d981 */ /* 0x000164000c1e1d00 */
.L_x_508:
[----:B------:R-:W-:Y:S05]  /*5eb0*/  BSYNC B1 ;  /* 0x0000000000017941 */ /* 0x000fea0003800000 */
.L_x_507:
[----:B0----5:R-:W-:Y:S01]  /*5ec0*/  IMAD.MOV.U32 R49, RZ, RZ, R35 ;  /* 0x000000ffff317224 */ /* 0x021fe200078e0023 */
[----:B------:R-:W-:Y:S01]  /*5ed0*/  MOV R48, R34 ;  /* 0x0000002200307202 */ /* 0x000fe20000000f00 */
[----:B------:R-:W-:Y:S01]  /*5ee0*/  IMAD.MOV.U32 R52, RZ, RZ, R32 ;  /* 0x000000ffff347224 */ /* 0x000fe200078e0020 */
[----:B------:R-:W-:Y:S01]  /*5ef0*/  MOV R53, R33 ;  /* 0x0000002100357202 */ /* 0x000fe20000000f00 */
[----:B------:R-:W-:Y:S01]  /*5f00*/  BSSY B1, `(.L_x_509) ;  /* 0x000003e000017945 */ /* 0x000fe20003800000 */
[----:B------:R-:W-:Y:S01]  /*5f10*/  PRMT R165, R165, 0x5410, R48 ;  /* 0x00005410a5a57816 */ /* 0x000fe20000000030 */
[----:B------:R-:W-:Y:S01]  /*5f20*/  IMAD.MOV.U32 R48, RZ, RZ, R38 ;  /* 0x000000ffff307224 */ /* 0x000fe200078e0026 */
[----:B------:R-:W-:Y:S01]  /*5f30*/  PRMT R167, R49, 0x7610, R167 ;  /* 0x0000761031a77816 */ /* 0x000fe200000000a7 */
[----:B------:R-:W-:Y:S01]  /*5f40*/  IMAD.MOV.U32 R49, RZ, RZ, R39 ;  /* 0x000000ffff317224 */ /* 0x000fe200078e0027 */
[----:B------:R-:W-:Y:S02]  /*5f50*/  PRMT R166, R52, 0x7610, R166 ;  /* 0x0000761034a67816 */ /* 0x000fe400000000a6 */
[----:B------:R-:W-:-:S02]  /*5f60*/  CS2R R58, SRZ ;  /* 0x00000000003a7805 */ /* 0x000fc4000001ff00 */
[----:B------:R-:W-:Y:S01]  /*5f70*/  PRMT R168, R53, 0x7610, R168 ;  /* 0x0000761035a87816 */ /* 0x000fe200000000a8 */
[----:B------:R-:W-:Y:S01]  /*5f80*/  IMAD.MOV.U32 R53, RZ, RZ, R37 ;  /* 0x000000ffff357224 */ /* 0x000fe200078e0025 */
[----:B------:R-:W-:Y:S02]  /*5f90*/  MOV R52, R36 ;  /* 0x0000002400347202 */ /* 0x000fe40000000f00 */
[----:B------:R-:W-:Y:S02]  /*5fa0*/  CS2R R56, SRZ ;  /* 0x0000000000387805 */ /* 0x000fe4000001ff00 */
[----:B------:R-:W-:Y:S02]  /*5fb0*/  ISETP.GE.AND P4, PT, R55, R88, PT ;  /* 0x000000583700720c */ /* 0x000fe40003f86270 */
[----:B------:R-:W-:Y:S02]  /*5fc0*/  CS2R R54, SRZ ;  /* 0x0000000000367805 */ /* 0x000fe4000001ff00 */
[----:B------:R-:W-:Y:S01]  /*5fd0*/  PRMT R168, R168, 0x5410, R52 ;  /* 0x00005410a8a87816 */ /* 0x000fe20000000034 */
[----:B------:R-:W-:Y:S01]  /*5fe0*/  IMAD.MOV.U32 R52, RZ, RZ, R40 ;  /* 0x000000ffff347224 */ /* 0x000fe200078e0028 */
[----:B------:R-:W-:Y:S01]  /*5ff0*/  PRMT R159, R48, 0x5410, R49 ;  /* 0x00005410309f7816 */ /* 0x000fe20000000031 */
[----:B------:R-:W-:Y:S01]  /*6000*/  IMAD.MOV.U32 R48, RZ, RZ, R42 ;  /* 0x000000ffff307224 */ /* 0x000fe200078e002a */
[----:B------:R-:W-:Y:S01]  /*6010*/  PRMT R154, R53, 0x7610, R154 ;  /* 0x00007610359a7816 */ /* 0x000fe2000000009a */
[----:B------:R-:W-:Y:S01]  /*6020*/  IMAD.MOV.U32 R53, RZ, RZ, R41 ;  /* 0x000000ffff357224 */ /* 0x000fe200078e0029 */
[----:B------:R-:W-:-:S02]  /*6030*/  MOV R49, R43 ;  /* 0x0000002b00317202 */ /* 0x000fc40000000f00 */
[----:B------:R-:W-:Y:S02]  /*6040*/  CS2R R62, SRZ ;  /* 0x00000000003e7805 */ /* 0x000fe4000001ff00 */
[----:B------:R-:W-:Y:S01]  /*6050*/  PRMT R166, R166, 0x5410, R52 ;  /* 0x00005410a6a67816 */ /* 0x000fe20000000034 */
[----:B------:R-:W-:Y:S01]  /*6060*/  IMAD.MOV.U32 R52, RZ, RZ, R44 ;  /* 0x000000ffff347224 */ /* 0x000fe200078e002c */
[----:B------:R-:W-:Y:S01]  /*6070*/  PRMT R167, R167, 0x5410, R49 ;  /* 0x00005410a7a77816 */ /* 0x000fe20000000031 */
[----:B------:R-:W-:Y:S01]  /*6080*/  IMAD.MOV.U32 R49, RZ, RZ, R47 ;  /* 0x000000ffff317224 */ /* 0x000fe200078e002f */
[----:B------:R-:W-:Y:S02]  /*6090*/  PRMT R165, R48, 0x7610, R165 ;  /* 0x0000761030a57816 */ /* 0x000fe400000000a5 */
[----:B------:R-:W-:Y:S02]  /*60a0*/  CS2R R60, SRZ ;  /* 0x00000000003c7805 */ /* 0x000fe4000001ff00 */
[----:B------:R-:W-:-:S02]  /*60b0*/  PRMT R169, R53, 0x7610, R169 ;  /* 0x0000761035a97816 */ /* 0x000fc400000000a9 */
[----:B------:R-:W-:Y:S02]  /*60c0*/  MOV R48, R46 ;  /* 0x0000002e00307202 */ /* 0x000fe40000000f00 */
[----:B------:R-:W-:Y:S02]  /*60d0*/  MOV R53, R45 ;  /* 0x0000002d00357202 */ /* 0x000fe40000000f00 */
[----:B------:R-:W-:Y:S02]  /*60e0*/  PRMT R169, R169, 0x5410, R48 ;  /* 0x00005410a9a97816 */ /* 0x000fe40000000030 */
[----:B------:R-:W-:Y:S02]  /*60f0*/  PRMT R162, R49, 0x7610, R162 ;  /* 0x0000761031a27816 */ /* 0x000fe400000000a2 */
[----:B------:R-:W-:Y:S02]  /*6100*/  CS2R R48, SRZ ;  /* 0x0000000000307805 */ /* 0x000fe4000001ff00 */
[----:B------:R-:W-:-:S02]  /*6110*/  PRMT R170, R52, 0x7610, R170 ;  /* 0x0000761034aa7816 */ /* 0x000fc400000000aa */
[----:B------:R-:W-:Y:S02]  /*6120*/  PRMT R155, R53, 0x7610, R155 ;  /* 0x00007610359b7816 */ /* 0x000fe4000000009b */
        /* <DEDUP_REMOVED lines=10> */
[----:B------:R-:W-:Y:S02]  /*61d0*/  CS2R R60, SRZ ;  /* 0x00000000003c7805 */ /* 0x000fe4000001ff00 */
[----:B------:R-:W-:Y:S02]  /*61e0*/  CS2R R58, SRZ ;  /* 0x00000000003a7805 */ /* 0x000fe4000001ff00 */
[----:B------:R-:W-:Y:S02]  /*61f0*/  IADD3.X R49, R7, R80, R106, P0, P5 ;  /* 0x0000005007317210 */ /* 0x000fe400007ea46a */
[----:B------:R-:W-:Y:S02]  /*6200*/  CS2R R56, SRZ ;  /* 0x0000000000387805 */ /* 0x000fe4000001ff00 */
[----:B------:R-:W-:Y:S01]  /*6210*/  LEA R64, P5, R50, UR4, 0x1 ;  /* 0x0000000432407c11 */ /* 0x000fe2000f8a08ff */
[----:B------:R-:W-:Y:S01]  /*6220*/  ULDC.64 UR8, c[0x0][0x208] ;  /* 0x0000820000087ab9 */ /* 0x000fe20000000a00 */
[----:B------:R-:W-:-:S02]  /*6230*/  LEA R66, P0, R48, UR6, 0x1 ;  /* 0x0000000630427c11 */ /* 0x000fc4000f8008ff */
[----:B------:R-:W-:Y:S02]  /*6240*/  LEA.HI.X R65, R50, UR5, R51, 0x1, P5 ;  /* 0x0000000532417c11 */ /* 0x000fe4000a8f0c33 */
[----:B------:R-:W-:Y:S02]  /*6250*/  CS2R R50, SRZ ;  /* 0x0000000000327805 */ /* 0x000fe4000001ff00 */
[----:B------:R-:W-:Y:S02]  /*6260*/  LEA.HI.X R67, R48, UR7, R49, 0x1, P0 ;  /* 0x0000000730437c11 */ /* 0x000fe400080f0c31 */
[----:B------:R-:W-:Y:S02]  /*6270*/  CS2R R48, SRZ ;  /* 0x0000000000307805 */ /* 0x000fe4000001ff00 */
[-C--:B------:R-:W-:Y:S02]  /*6280*/  ISETP.GE.AND P5, PT, R16, R114.reuse, PT ;  /* 0x000000721000720c */ /* 0x080fe40003fa6270 */
[----:B------:R-:W-:-:S11]  /*6290*/  ISETP.GE.AND P0, PT, R213, R114, PT ;  /* 0x00000072d500720c */ /* 0x000fd60003f06270 */
[----:B------:R0:W5:Y:S04]  /*62a0*/  @!P5 LDG.E.128 R52, desc[UR8][R64.64] ;  /* 0x000000084034d981 */ /* 0x000168000c1e1d00 */
[----:B------:R0:W5:Y:S04]  /*62b0*/  @!P0 LDG.E.128 R48, desc[UR8][R64.64+0x80] ;  /* 0x0000800840308981 */ /* 0x000168000c1e1d00 */
[----:B------:R0:W5:Y:S04]  /*62c0*/  @!P5 LDG.E.128 R60, desc[UR8][R66.64] ;  /* 0x00000008423cd981 */ /* 0x000168000c1e1d00 */
[----:B------:R0:W5:Y:S02]  /*62d0*/  @!P0 LDG.E.128 R56, desc[UR8][R66.64+0x80] ;  /* 0x0000800842388981 */ /* 0x000164000c1e1d00 */
.L_x_510:
[----:B------:R-:W-:Y:S05]  /*62e0*/  BSYNC B1 ;  /* 0x0000000000017941 */ /* 0x000fea0003800000 */
.L_x_509:
        /* <DEDUP_REMOVED lines=9> */
[----:B------:R-:W-:Y:S01]  /*6380*/  CS2R R78, SRZ ;  /* 0x00000000004e7805 */ /* 0x000fe2000001ff00 */
[----:B-----5:R-:W-:Y:S01]  /*6390*/  IMAD.MOV.U32 R81, RZ, RZ, R50 ;  /* 0x000000ffff517224 */ /* 0x020fe200078e0032 */
[----:B------:R-:W-:-:S03]  /*63a0*/  CS2R R76, SRZ ;  /* 0x00000000004c7805 */ /* 0x000fc6000001ff00 */
[----:B------:R-:W-:Y:S05]  /*63b0*/  @P5 BRA `(.L_x_512) ;  /* 0x0000000000545947 */ /* 0x000fea0003800000 */
[----:B------:R-:W-:Y:S01]  /*63c0*/  IADD3 R14, P0, P6, R100, R109, R14 ;  /* 0x0000006d640e7210 */ /* 0x000fe20007e1e00e */
[----:B------:R-:W-:Y:S01]  /*63d0*/  ULDC.64 UR4, c[0x0][0x3e8] ;  /* 0x0000fa0000047ab9 */ /* 0x000fe20000000a00 */
[----:B------:R-:W-:Y:S01]  /*63e0*/  ULDC.64 UR6, c[0x0][0x400] ;  /* 0x0001000000067ab9 */ /* 0x000fe20000000a00 */
[----:B------:R-:W-:Y:S01]  /*63f0*/  ULDC.64 UR8, c[0x0][0x208] ;  /* 0x0000820000087ab9 */ /* 0x000fe20000000a00 */
[----:B------:R-:W-:Y:S02]  /*6400*/  IADD3.X R13, R5, R108, R11, P0, P6 ;  /* 0x0000006c050d7210 */ /* 0x000fe400007ec40b */
[----:B------:R-:W-:-:S04]  /*6410*/  IADD3 R11, P0, P6, R94, R111, R12 ;  /* 0x0000006f5e0b7210 */ /* 0x000fc80007e1e00c */
[----:B------:R-:W-:Y:S02]  /*6420*/  IADD3.X R80, R7, R110, R80, P0, P6 ;  /* 0x0000006e07507210 */ /* 0x000fe400007ec450 */
[----:B------:R-:W-:-:S04]  /*6430*/  LEA R12, P0, R14, UR4, 0x1 ;  /* 0x000000040e0c7c11 */ /* 0x000fc8000f8008ff */
[----:B------:R-:W-:Y:S02]  /*6440*/  LEA.HI.X R13, R14, UR5, R13, 0x1, P0 ;  /* 0x000000050e0d7c11 */ /* 0x000fe400080f0c0d */
[----:B------:R-:W-:-:S04]  /*6450*/  LEA R14, P0, R11, UR6, 0x1 ;  /* 0x000000060b0e7c11 */ /* 0x000fc8000f8008ff */
[----:B------:R-:W-:Y:S02]  /*6460*/  LEA.HI.X R15, R11, UR7, R80, 0x1, P0 ;  /* 0x000000070b0f7c11 */ /* 0x000fe400080f0c50 */
[----:B------:R-:W-:Y:S02]  /*6470*/  ISETP.GE.AND P0, PT, R16, R114, PT ;  /* 0x000000721000720c */ /* 0x000fe40003f06270 */
[----:B------:R-:W-:Y:S02]  /*6480*/  CS2R R66, SRZ ;  /* 0x0000000000427805 */ /* 0x000fe4000001ff00 */
[----:B------:R-:W-:Y:S02]  /*6490*/  CS2R R64, SRZ ;  /* 0x0000000000407805 */ /* 0x000fe4000001ff00 */
[----:B------:R-:W-:Y:S02]  /*64a0*/  CS2R R74, SRZ ;  /* 0x00000000004a7805 */ /* 0x000fe4000001ff00 */
[----:B------:R-:W-:-:S05]  /*64b0*/  CS2R R72, SRZ ;  /* 0x0000000000487805 */ /* 0x000fca000001ff00 */
[----:B------:R0:W5:Y:S04]  /*64c0*/  @!P0 LDG.E.128 R68, desc[UR8][R12.64] ;  /* 0x000000080c448981 */ /* 0x000168000c1e1d00 */
[----:B------:R0:W5:Y:S01]  /*64d0*/  @!P0 LDG.E.128 R76, desc[UR8][R14.64] ;  /* 0x000000080e4c8981 */ /* 0x000162000c1e1d00 */
[----:B------:R-:W-:-:S13]  /*64e0*/  ISETP.GE.AND P0, PT, R213, R114, PT ;  /* 0x00000072d500720c */ /* 0x000fda0003f06270 */
[----:B------:R0:W5:Y:S04]  /*64f0*/  @!P0 LDG.E.128 R64, desc[UR8][R12.64+0x80] ;  /* 0x000080080c408981 */ /* 0x000168000c1e1d00 */
[----:B------:R0:W5:Y:S02]  /*6500*/  @!P0 LDG.E.128 R72, desc[UR8][R14.64+0x80] ;  /* 0x000080080e488981 */ /* 0x000164000c1e1d00 */
.L_x_512:
[----:B------:R-:W-:Y:S05]  /*6510*/  BSYNC B1 ;  /* 0x0000000000017941 */ /* 0x000fea0003800000 */
.L_x_511:
[----:B0-----:R-:W-:Y:S01]  /*6520*/  IMAD.MOV.U32 R12, RZ, RZ, R48 ;  /* 0x000000ffff0c7224 */ /* 0x001fe200078e0030 */
[----:B------:R-:W-:Y:S01]  /*6530*/  MOV R11, R51 ;  /* 0x00000033000b7202 */ /* 0x000fe20000000f00 */
        /* <DEDUP_REMOVED lines=8> */
[----:B------:R-:W-:Y:S01]  /*65c0*/  IMAD.MOV.U32 R14, RZ, RZ, R58 ;  /* 0x000000ffff0e7224 */ /* 0x000fe200078e003a */
[----:B------:R-:W-:Y:S01]  /*65d0*/  MOV R13, R53 ;  /* 0x00000035000d7202 */ /* 0x000fe20000000f00 */
[----:B------:R-:W-:Y:S01]  /*65e0*/  UISETP.NE.AND UP0, UPT, UR4, 0x3, UPT ;  /* 0x000000030400788c */ /* 0x000fe2000bf05270 */
[----:B------:R-:W-:Y:S01]  /*65f0*/  PRMT R161, R11, 0x7610, R161 ;  /* 0x000076100ba17816 */ /* 0x000fe200000000a1 */
[----:B------:R-:W-:Y:S01]  /*6600*/  IMAD.MOV.U32 R11, RZ, RZ, R59 ;  /* 0x000000ffff0b7224 */ /* 0x000fe200078e003b */
[----:B------:R-:W-:-:S02]  /*6610*/  PRMT R152, R152, 0x5410, R12 ;  /* 0x0000541098987816 */ /* 0x000fc4000000000c */
[----:B------:R-:W-:Y:S01]  /*6620*/  PRMT R163, R13, 0x7610, R163 ;  /* 0x000076100da37816 */ /* 0x000fe200000000a3 */
[----:B------:R-:W-:Y:S01]  /*6630*/  IMAD.MOV.U32 R13, RZ, RZ, R57 ;  /* 0x000000ffff0d7224 */ /* 0x000fe200078e0039 */
[----:B------:R-:W-:Y:S01]  /*6640*/  PRMT R149, R14, 0x7610, R149 ;  /* 0x000076100e957816 */ /* 0x000fe20000000095 */
[----:B------:R-:W-:Y:S01]  /*6650*/  IMAD.MOV.U32 R14, RZ, RZ, R62 ;  /* 0x000000ffff0e7224 */ /* 0x000fe200078e003e */
[----:B------:R-:W-:Y:S02]  /*6660*/  MOV R12, R56 ;  /* 0x00000038000c7202 */ /* 0x000fe40000000f00 */
[----:B------:R-:W-:Y:S02]  /*6670*/  PRMT R151, R81, 0x7610, R151 ;  /* 0x0000761051977816 */ /* 0x000fe40000000097 */
[----:B------:R-:W-:Y:S01]  /*6680*/  PRMT R148, R12, 0x5410, R11 ;  /* 0x000054100c947816 */ /* 0x000fe2000000000b */
[----:B------:R-:W-:Y:S01]  /*6690*/  IMAD.MOV.U32 R12, RZ, RZ, R60 ;  /* 0x000000ffff0c7224 */ /* 0x000fe200078e003c */
[----:B------:R-:W-:Y:S01]  /*66a0*/  PRMT R151, R151, 0x5410, R13 ;  /* 0x0000541097977816 */ /* 0x000fe2000000000d */
[----:B------:R-:W-:Y:S01]  /*66b0*/  IMAD.MOV.U32 R13, RZ, RZ, R61 ;  /* 0x000000ffff0d7224 */ /* 0x000fe200078e003d */
[----:B------:R-:W-:-:S02]  /*66c0*/  PRMT R153, R14, 0x7610, R153 ;  /* 0x000076100e997816 */ /* 0x000fc40000000099 */
[----:B------:R-:W-:Y:S02]  /*66d0*/  MOV R11, R63 ;  /* 0x0000003f000b7202 */ /* 0x000fe40000000f00 */
[----:B-----5:R-:W-:Y:S02]  /*66e0*/  MOV R14, R66 ;  /* 0x00000042000e7202 */ /* 0x020fe40000000f00 */
[----:B------:R-:W-:Y:S01]  /*66f0*/  PRMT R153, R153, 0x5410, R12 ;  /* 0x0000541099997816 */ /* 0x000fe2000000000c */
[----:B------:R-:W-:Y:S01]  /*6700*/  IMAD.MOV.U32 R12, RZ, RZ, R64 ;  /* 0x000000ffff0c7224 */ /* 0x000fe200078e0040 */
[----:B------:R-:W-:Y:S02]  /*6710*/  PRMT R163, R163, 0x5410, R13 ;  /* 0x00005410a3a37816 */ /* 0x000fe4000000000d */
[----:B------:R-:W-:Y:S01]  /*6720*/  PRMT R161, R161, 0x5410, R11 ;  /* 0x00005410a1a17816 */ /* 0x000fe2000000000b */
[----:B------:R-:W-:Y:S01]  /*6730*/  IMAD.MOV.U32 R11, RZ, RZ, R67 ;  /* 0x000000ffff0b7224 */ /* 0x000fe200078e0043 */
[----:B------:R-:W-:-:S02]  /*6740*/  MOV R13, R65 ;  /* 0x00000041000d7202 */ /* 0x000fc40000000f00 */
[----:B------:R-:W-:Y:S01]  /*6750*/  PRMT R139, R14, 0x7610, R139 ;  /* 0x000076100e8b7816 */ /* 0x000fe2000000008b */
[----:B------:R-:W-:Y:S01]  /*6760*/  IMAD.MOV.U32 R14, RZ, RZ, R70 ;  /* 0x000000ffff0e7224 */ /* 0x000fe200078e0046 */
[----:B------:R-:W-:Y:S01]  /*6770*/  PRMT R141, R12, 0x5410, R13 ;  /* 0x000054100c8d7816 */ /* 0x000fe2000000000d */
[----:B------:R-:W-:Y:S01]  /*6780*/  IMAD.MOV.U32 R13, RZ, RZ, R69 ;  /* 0x000000ffff0d7224 */ /* 0x000fe200078e0045 */
[----:B------:R-:W-:Y:S01]  /*6790*/  PRMT R139, R139, 0x5410, R11 ;  /* 0x000054108b8b7816 */ /* 0x000fe2000000000b */
[----:B------:R-:W-:Y:S01]  /*67a0*/  IMAD.MOV.U32 R11, RZ, RZ, R71 ;  /* 0x000000ffff0b7224 */ /* 0x000fe200078e0047 */
[----:B------:R-:W-:Y:S02]  /*67b0*/  MOV R12, R68 ;  /* 0x00000044000c7202 */ /* 0x000fe40000000f00 */
[----:B------:R-:W-:Y:S01]  /*67c0*/  PRMT R144, R144, 0x5410, R14 ;  /* 0x0000541090907816 */ /* 0x000fe2000000000e */
[----:B------:R-:W-:Y:S01]  /*67d0*/  IMAD.MOV.U32 R14, RZ, RZ, R74 ;  /* 0x000000ffff0e7224 */ /* 0x000fe200078e004a */
[----:B------:R-:W-:-:S02]  /*67e0*/  PLOP3.LUT P0, PT, PT, PT, UP0, 0x80, 0x0 ;  /* 0x000000000000781c */ /* 0x000fc40003f0f008 */
[----:B------:R-:W-:Y:S01]  /*67f0*/  PRMT R145, R12, 0x5410, R13 ;  /* 0x000054100c917816 */ /* 0x000fe2000000000d */
[----:B------:R-:W-:Y:S01]  /*6800*/  IMAD.MOV.U32 R12, RZ, RZ, R72 ;  /* 0x000000ffff0c7224 */ /* 0x000fe200078e0048 */
[----:B------:R-:W-:Y:S01]  /*6810*/  PRMT R144, R11, 0x7610, R144 ;  /* 0x000076100b907816 */ /* 0x000fe20000000090 */
[----:B------:R-:W-:Y:S01]  /*6820*/  IMAD.MOV.U32 R13, RZ, RZ, R73 ;  /* 0x000000ffff0d7224 */ /* 0x000fe200078e0049 */
[----:B------:R-:W-:Y:S02]  /*6830*/  PRMT R142, R14, 0x7610, R142 ;  /* 0x000076100e8e7816 */ /* 0x000fe4000000008e */
[----:B------:R-:W-:Y:S02]  /*6840*/  MOV R11, R75 ;  /* 0x0000004b000b7202 */ /* 0x000fe40000000f00 */
[----:B------:R-:W-:Y:S01]  /*6850*/  PRMT R143, R12, 0x5410, R13 ;  /* 0x000054100c8f7816 */ /* 0x000fe2000000000d */
[----:B------:R-:W-:Y:S01]  /*6860*/  IMAD.MOV.U32 R12, RZ, RZ, R79 ;  /* 0x000000ffff0c7224 */ /* 0x000fe200078e004f */
[----:B------:R-:W-:Y:S01]  /*6870*/  PRMT R142, R142, 0x5410, R11 ;  /* 0x000054108e8e7816 */ /* 0x000fe2000000000b */
[----:B------:R-:W-:Y:S01]  /*6880*/  IMAD.MOV.U32 R13, RZ, RZ, R76 ;  /* 0x000000ffff0d7224 */ /* 0x000fe200078e004c */
[----:B------:R-:W-:-:S02]  /*6890*/  MOV R11, R78 ;  /* 0x0000004e000b7202 */ /* 0x000fc40000000f00 */
[----:B------:R-:W-:Y:S02]  /*68a0*/  MOV R14, R77 ;  /* 0x0000004d000e7202 */ /* 0x000fe40000000f00 */
[----:B------:R-:W-:Y:S02]  /*68b0*/  PRMT R146, R11, 0x5410, R12 ;  /* 0x000054100b927816 */ /* 0x000fe4000000000c */
[----:B------:R-:W-:Y:S01]  /*68c0*/  PRMT R147, R13, 0x5410, R14 ;  /* 0x000054100d937816 */ /* 0x000fe2000000000e */
[----:B------:R-:W-:Y:S06]  /*68d0*/  @!P0 BRA `(.L_x_513) ;  /* 0x0000000000048947 */ /* 0x000fec0003800000 */
[----:B------:R-:W-:Y:S01]  /*68e0*/  BPT.TRAP 0x1 ;  /* 0x000000040000795c */ /* 0x000fe20000300000 */
.L_x_513:
[----:B------:R-:W-:Y:S01]  /*68f0*/  IMAD R89, R212, 0x8, R22 ;  /* 0x00000008d4597824 */ /* 0x000fe200078e0216 */
[----:B------:R-:W-:Y:S01]  /*6900*/  SHF.L.U32 R90, R224, 0x1f, RZ ;  /* 0x0000001fe05a7819 */ /* 0x000fe200000006ff */
[----:B------:R-:W0:Y:S01]  /*6910*/  LDC R135, c[0x0][0x2f4] ;  /* 0x0000bd00ff877b82 */ /* 0x000e220000000800 */
[----:B------:R-:W-:Y:S02]  /*6920*/  BSSY B1, `(.L_x_514) ;  /* 0x0000003000017945 */ /* 0x000fe40003800000 */
[----:B------:R-:W1:Y:S02]  /*6930*/  SYNCS.PHASECHK.TRANS64.TRYWAIT P6, [R89+URZ+0x38890], R90 ;  /* 0x0388905a590075a7 */ /* 0x000e6400080c017f */
[----:B-1----:R-:W-:Y:S05]  /*6940*/  @!P6 BRA `(.L_x_515) ;  /* 0x000002080074e947 */ /* 0x002fea0003800000 */
.L_x_818:
[----:B------:R-:W-:Y:S05]  /*6950*/  BSYNC B1 ;  /* 0x0000000000017941 */ /* 0x000fea0003800000 */
.L_x_514:
[----:B------:R-:W-:Y:S01]  /*6960*/  UMOV UR4, 0xffffffff ;  /* 0xffffffff00047882 */ /* 0x000fe20000000000 */
[----:B0-----:R-:W-:Y:S02]  /*6970*/  IMAD.IADD R137, R135, 0x1, -R115 ;  /* 0x0000000187897824 */ /* 0x001fe400078e0a73 */
[----:B------:R-:W-:Y:S05]  /*6980*/  BRA.DIV UR4, `(.L_x_516) ;  /* 0x0000020a04787947 */ /* 0x000fea000b800000 */
[----:B------:R0:W2:Y:S04]  /*6990*/  SHFL.IDX PT, R123, R117, RZ, 0x181f ;  /* 0x00181fff757b7589 */ /* 0x0000a800000e0000 */
[----:B------:R0:W3:Y:S02]  /*69a0*/  SHFL.IDX PT, R122, R118, RZ, 0x181f ;  /* 0x00181fff767a7589 */ /* 0x0000e400000e0000 */
.L_x_822:
[----:B------:R-:W-:Y:S04]  /*69b0*/  BSSY B1, `(.L_x_517) ;  /* 0x00000e5000017945 */ /* 0x000fe80003800000 */
[----:B------:R-:W-:Y:S05]  /*69c0*/  @P3 BRA `(.L_x_518) ;  /* 0x0000000c008c3947 */ /* 0x000fea0003800000 */
[----:B------:R-:W-:Y:S01]  /*69d0*/  ISETP.NE.AND P3, PT, R3, RZ, PT ;  /* 0x000000ff0300720c */ /* 0x000fe20003f65270 */
[----:B------:R-:W-:-:S12]  /*69e0*/  BSSY B2, `(.L_x_519) ;  /* 0x0000070000027945 */ /* 0x000fd80003800000 */
[----:B------:R-:W-:Y:S05]  /*69f0*/  @!P3 BRA `(.L_x_520) ;  /* 0x0000000400b8b947 */ /* 0x000fea0003800000 */
[----:B------:R-:W-:Y:S01]  /*6a00*/  SEL R11, R115, R137, !P2 ;  /* 0x00000089730b7207 */ /* 0x000fe20005000000 */
[----:B------:R-:W-:Y:S01]  /*6a10*/  BSSY B3, `(.L_x_521) ;  /* 0x0000069000037945 */ /* 0x000fe20003800000 */
[----:B------:R-:W-:Y:S02]  /*6a20*/  SHF.R.U32.HI R13, RZ, 0x3, R225 ;  /* 0x00000003ff0d7819 */ /* 0x000fe400000116e1 */
[----:B------:R-:W-:Y:S02]  /*6a30*/  SHF.R.S32.HI R12, RZ, 0x1f, R11 ;  /* 0x0000001fff0c7819 */ /* 0x000fe4000001140b */
[----:B---3--:R-:W-:Y:S02]  /*6a40*/  LEA R124, P3, R9, R122, 0x1 ;  /* 0x0000007a097c7211 */ /* 0x008fe400078608ff */
[----:B------:R-:W-:Y:S02]  /*6a50*/  LEA.HI R11, R12, R11, RZ, 0x4 ;  /* 0x0000000b0c0b7211 */ /* 0x000fe400078f20ff */
[----:B------:R-:W-:-:S02]  /*6a60*/  ISETP.GE.AND P6, PT, R16, R114, PT ;  /* 0x000000721000720c */ /* 0x000fc40003fc6270 */
[----:B------:R-:W-:Y:S02]  /*6a70*/  LEA.HI.SX32 R126, R11, R8, 0x1c ;  /* 0x000000080b7e7211 */ /* 0x000fe400078fe2ff */
[----:B--2---:R-:W-:Y:S02]  /*6a80*/  LEA.HI.X R125, R9, R123, R27, 0x1, P3 ;  /* 0x0000007b097d7211 */ /* 0x004fe400018f0c1b */
[----:B------:R-:W-:-:S04]  /*6a90*/  SHF.R.S32.HI R11, RZ, 0x1f, R126 ;  /* 0x0000001fff0b7819 */ /* 0x000fc8000001147e */
[----:B------:R-:W-:Y:S02]  /*6aa0*/  LEA.HI R12, R11, R126, RZ, 0x3 ;  /* 0x0000007e0b0c7211 */ /* 0x000fe400078f18ff */
[----:B------:R-:W-:Y:S02]  /*6ab0*/  SHF.L.U32 R126, R126, 0x3, RZ ;  /* 0x000000037e7e7819 */ /* 0x000fe400000006ff */
[----:B------:R-:W-:Y:S02]  /*6ac0*/  SHF.R.S32.HI R12, RZ, 0x3, R12 ;  /* 0x00000003ff0c7819 */ /* 0x000fe4000001140c */
[----:B------:R-:W-:Y:S02]  /*6ad0*/  LOP3.LUT R11, R225, 0x38, R126, 0xf8, !PT ;  /* 0x00000038e10b7812 */ /* 0x000fe400078ef87e */
[----:B------:R-:W-:Y:S01]  /*6ae0*/  ISETP.GE.AND P3, PT, R126, R135, PT ;  /* 0x000000877e00720c */ /* 0x000fe20003f66270 */
[----:B------:R-:W-:Y:S01]  /*6af0*/  IMAD R12, R12, 0x1400, R229 ;  /* 0x000014000c0c7824 */ /* 0x000fe200078e02e5 */
[----:B------:R-:W-:Y:S01]  /*6b00*/  LOP3.LUT R11, R11, R13, RZ, 0x3c, !PT ;  /* 0x0000000d0b0b7212 */ /* 0x000fe200078e3cff */
[----:B------:R-:W-:-:S04]  /*6b10*/  IMAD R13, R212, 0x5000, R134 ;  /* 0x00005000d40d7824 */ /* 0x000fc800078e0286 */
[----:B------:R-:W-:Y:S02]  /*6b20*/  IMAD.IADD R11, R12, 0x1, R11 ;  /* 0x000000010c0b7824 */ /* 0x000fe400078e020b */
[----:B------:R-:W-:Y:S02]  /*6b30*/  IMAD R12, R13, 0x2, R22 ;  /* 0x000000020d0c7824 */ /* 0x000fe400078e0216 */
[----:B------:R-:W-:Y:S02]  /*6b40*/  IMAD R11, R212, 0x5000, R11 ;  /* 0x00005000d40b7824 */ /* 0x000fe400078e020b */
[----:B------:R-:W-:Y:S02]  /*6b50*/  @!P3 IMAD.WIDE R126, R126, 0x2, R122 ;  /* 0x000000027e7eb825 */ /* 0x000fe400078e027a */
[----:B------:R-:W2:Y:S01]  /*6b60*/  LDS.128 R12, [R12+0x24400] ;  /* 0x024400000c0c7984 */ /* 0x000ea20000000c00 */
[----:B------:R-:W-:-:S06]  /*6b70*/  LEA R80, R11, R22, 0x1 ;  /* 0x000000160b507211 */ /* 0x000fcc00078e08ff */
[----:B------:R-:W3:Y:S01]  /*6b80*/  LDS.128 R80, [R80+0x24400] ;  /* 0x0244000050507984 */ /* 0x000ee20000000c00 */
[----:B------:R-:W-:Y:S05]  /*6b90*/  @P6 BRA `(.L_x_522) ;  /* 0x0000000400406947 */ /* 0x000fea0003800000 */
[----:B------:R-:W-:Y:S01]  /*6ba0*/  SHF.R.U64 R11, R36, 0x10, R37 ;  /* 0x00000010240b7819 */ /* 0x000fe20000001225 */
[----:B---3--:R-:W-:Y:S01]  /*6bb0*/  HADD2.F32 R156, -RZ, R81.H1_H1 ;  /* 0x30000051ff9c7230 */ /* 0x008fe20000004100 */
[--C-:B------:R-:W-:Y:S01]  /*6bc0*/  SHF.R.U64 R36, R44, 0x10, R45.reuse ;  /* 0x000000102c247819 */ /* 0x100fe2000000122d */
[----:B------:R-:W-:Y:S01]  /*6bd0*/  HADD2.F32 R154, -RZ, R154.H0_H0 ;  /* 0x2000009aff9a7230 */ /* 0x000fe20000004100 */
[----:B------:R-:W-:Y:S02]  /*6be0*/  SHF.R.U32.HI R44, RZ, 0x10, R45 ;  /* 0x00000010ff2c7819 */ /* 0x000fe4000001162d */
[--C-:B------:R-:W-:Y:S01]  /*6bf0*/  SHF.R.U64 R45, R46, 0x10, R47.reuse ;  /* 0x000000102e2d7819 */ /* 0x100fe2000000122f */
[----:B------:R-:W-:Y:S01]  /*6c00*/  HADD2.F32 R36, -RZ, R36.H0_H0 ;  /* 0x20000024ff247230 */ /* 0x000fe20000004100 */
[----:B------:R-:W-:Y:S01]  /*6c10*/  SHF.R.U32.HI R46, RZ, 0x10, R47 ;  /* 0x00000010ff2e7819 */ /* 0x000fe2000001162f */
[----:B------:R-:W-:Y:S01]  /*6c20*/  HADD2.F32 R47, -RZ, R155.H0_H0 ;  /* 0x2000009bff2f7230 */ /* 0x000fe20000004100 */
[----:B------:R-:W-:Y:S01]  /*6c30*/  SHF.R.U32.HI R37, RZ, 0x10, R37 ;  /* 0x00000010ff257819 */ /* 0x000fe20000011625 */
[----:B------:R-:W-:Y:S01]  /*6c40*/  HADD2.F32 R155, -RZ, R81.H0_H0 ;  /* 0x20000051ff9b7230 */ /* 0x000fe20000004100 */
[--C-:B------:R-:W-:Y:S01]  /*6c50*/  SHF.R.U64 R38, R38, 0x10, R39.reuse ;  /* 0x0000001026267819 */ /* 0x100fe20000001227 */
[----:B------:R-:W-:Y:S01]  /*6c60*/  HADD2.F32 R157, -RZ, R44.H0_H0 ;  /* 0x2000002cff9d7230 */ /* 0x000fe20000004100 */
[----:B------:R-:W-:Y:S01]  /*6c70*/  SHF.R.U32.HI R39, RZ, 0x10, R39 ;  /* 0x00000010ff277819 */ /* 0x000fe20000011627 */
[----:B--2---:R-:W-:-:S02]  /*6c80*/  HADD2.F32 R44, -RZ, R13.H1_H1 ;  /* 0x3000000dff2c7230 */ /* 0x004fc40000004100 */
[----:B------:R-:W-:Y:S01]  /*6c90*/  FMUL.FTZ R158, R155, R47 ;  /* 0x0000002f9b9e7220 */ /* 0x000fe20000410000 */
[----:B------:R-:W-:Y:S02]  /*6ca0*/  HADD2.F32 R81, -RZ, R13.H0_H0 ;  /* 0x2000000dff517230 */ /* 0x000fe40000004100 */
[-C--:B------:R-:W-:Y:S01]  /*6cb0*/  FMUL.FTZ R13, R156, R157.reuse ;  /* 0x0000009d9c0d7220 */ /* 0x080fe20000410000 */
[----:B------:R-:W-:Y:S02]  /*6cc0*/  HADD2.F32 R37, -RZ, R37.H0_H0 ;  /* 0x20000025ff257230 */ /* 0x000fe40000004100 */
[----:B------:R-:W-:Y:S01]  /*6cd0*/  FMUL.FTZ R157, R44, R157 ;  /* 0x0000009d2c9d7220 */ /* 0x000fe20000410000 */
[----:B------:R-:W-:Y:S02]  /*6ce0*/  HADD2.F32 R46, -RZ, R46.H0_H0 ;  /* 0x2000002eff2e7230 */ /* 0x000fe40000004100 */
[C---:B------:R-:W-:Y:S01]  /*6cf0*/  FMUL.FTZ R160, R81.reuse, R47 ;  /* 0x0000002f51a07220 */ /* 0x040fe20000410000 */
[----:B------:R-:W-:Y:S01]  /*6d00*/  FFMA.FTZ R158, R81, R154, -R158 ;  /* 0x0000009a519e7223 */ /* 0x000fe2000001089e */
[----:B------:R-:W-:-:S02]  /*6d10*/  HADD2.F32 R47, -RZ, R83.H0_H0 ;  /* 0x20000053ff2f7230 */ /* 0x000fc40000004100 */
[-C--:B------:R-:W-:Y:S01]  /*6d20*/  FFMA.FTZ R13, R44, R37.reuse, -R13 ;  /* 0x000000252c0d7223 */ /* 0x080fe2000001080d */
[----:B------:R-:W-:Y:S02]  /*6d30*/  HADD2.F32 R83, -RZ, R83.H1_H1 ;  /* 0x30000053ff537230 */ /* 0x000fe40000004100 */
[----:B------:R-:W-:Y:S01]  /*6d40*/  FFMA.FTZ R157, R156, R37, R157 ;  /* 0x000000259c9d7223 */ /* 0x000fe2000001009d */
[--C-:B------:R-:W-:Y:S02]  /*6d50*/  HADD2.F32 R81, -RZ, R15.reuse.H0_H0 ;  /* 0x2000000fff517230 */ /* 0x100fe40000004100 */
[----:B------:R-:W-:Y:S01]  /*6d60*/  FFMA.FTZ R160, R155, R154, R160 ;  /* 0x0000009a9ba07223 */ /* 0x000fe200000100a0 */
[----:B------:R-:W-:Y:S01]  /*6d70*/  HADD2.F32 R15, -RZ, R15.H1_H1 ;  /* 0x3000000fff0f7230 */ /* 0x000fe20000004100 */
[----:B------:R-:W-:Y:S01]  /*6d80*/  F2FP.F16.F32.PACK_AB R13, R13, R158 ;  /* 0x0000009e0d0d723e */ /* 0x000fe200000000ff */
[----:B------:R-:W-:Y:S02]  /*6d90*/  HADD2.F32 R37, -RZ, R162.H0_H0 ;  /* 0x200000a2ff257230 */ /* 0x000fe40000004100 */
[----:B------:R-:W-:Y:S01]  /*6da0*/  FMUL.FTZ R162, R83, R46 ;  /* 0x0000002e53a27220 */ /* 0x000fe20000410000 */
[----:B------:R-:W-:-:S02]  /*6db0*/  HADD2.F32 R156, -RZ, R39.H0_H0 ;  /* 0x20000027ff9c7230 */ /* 0x000fc40000004100 */
[----:B------:R-:W-:Y:S01]  /*6dc0*/  FMUL.FTZ R46, R15, R46 ;  /* 0x0000002e0f2e7220 */ /* 0x000fe20000410000 */
[----:B------:R-:W-:Y:S02]  /*6dd0*/  HADD2.F32 R44, -RZ, R159.H1_H1 ;  /* 0x3000009fff2c7230 */ /* 0x000fe40000004100 */
[-C--:B------:R-:W-:Y:S01]  /*6de0*/  FMUL.FTZ R154, R47, R37.reuse ;  /* 0x000000252f9a7220 */ /* 0x080fe20000410000 */
[----:B------:R-:W-:Y:S01]  /*6df0*/  FMUL.FTZ R164, R81, R37 ;  /* 0x0000002551a47220 */ /* 0x000fe20000410000 */
[----:B------:R-:W-:Y:S01]  /*6e00*/  FFMA.FTZ R83, R83, R156, R46 ;  /* 0x0000009c53537223 */ /* 0x000fe2000001002e */
[----:B------:R-:W-:Y:S02]  /*6e10*/  HADD2.F32 R37, -RZ, R170.H0_H0 ;  /* 0x200000aaff257230 */ /* 0x000fe40000004100 */
[-C--:B------:R-:W-:Y:S01]  /*6e20*/  FFMA.FTZ R154, R81, R44.reuse, -R154 ;  /* 0x0000002c519a7223 */ /* 0x080fe2000001089a */
[----:B------:R-:W-:Y:S01]  /*6e30*/  FFMA.FTZ R164, R47, R44, R164 ;  /* 0x0000002c2fa47223 */ /* 0x000fe200000100a4 */
[----:B------:R-:W-:-:S02]  /*6e40*/  HADD2.F32 R46, -RZ, R80.H0_H0 ;  /* 0x20000050ff2e7230 */ /* 0x000fc40000004100 */
[----:B------:R-:W-:Y:S01]  /*6e50*/  FFMA.FTZ R15, R15, R156, -R162 ;  /* 0x0000009c0f0f7223 */ /* 0x000fe200000108a2 */
[----:B------:R-:W-:Y:S02]  /*6e60*/  HADD2.F32 R44, -RZ, R12.H0_H0 ;  /* 0x2000000cff2c7230 */ /* 0x000fe40000004100 */
[----:B------:R-:W-:Y:S01]  /*6e70*/  HADD2.F32 R47, -RZ, R80.H1_H1 ;  /* 0x30000050ff2f7230 */ /* 0x000fe20000004100 */
[----:B------:R-:W-:Y:S01]  /*6e80*/  F2FP.F16.F32.PACK_AB R83, R83, R164 ;  /* 0x000000a45353723e */ /* 0x000fe200000000ff */
[----:B------:R-:W-:Y:S01]  /*6e90*/  HADD2.F32 R81, -RZ, R12.H1_H1 ;  /* 0x3000000cff517230 */ /* 0x000fe20000004100 */
[----:B------:R-:W-:Y:S01]  /*6ea0*/  F2FP.F16.F32.PACK_AB R15, R15, R154 ;  /* 0x0000009a0f0f723e */ /* 0x000fe200000000ff */
[----:B------:R-:W-:Y:S02]  /*6eb0*/  HADD2.F32 R12, -RZ, R11.H0_H0 ;  /* 0x2000000bff0c7230 */ /* 0x000fe40000004100 */
[----:B------:R-:W-:Y:S01]  /*6ec0*/  FMUL.FTZ R11, R46, R37 ;  /* 0x000000252e0b7220 */ /* 0x000fe20000410000 */
[----:B------:R-:W-:-:S02]  /*6ed0*/  HADD2.F32 R39, -RZ, R168.H1_H1 ;  /* 0x300000a8ff277230 */ /* 0x000fc40000004100 */
[----:B------:R-:W-:Y:S01]  /*6ee0*/  FMUL.FTZ R37, R44, R37 ;  /* 0x000000252c257220 */ /* 0x000fe20000410000 */
[-C--:B------:R-:W-:Y:S01]  /*6ef0*/  FMUL.FTZ R80, R47, R36.reuse ;  /* 0x000000242f507220 */ /* 0x080fe20000410000 */
[C---:B------:R-:W-:Y:S01]  /*6f00*/  FMUL.FTZ R36, R81.reuse, R36 ;  /* 0x0000002451247220 */ /* 0x040fe20000410000 */
[----:B------:R-:W-:Y:S02]  /*6f10*/  HADD2.F32 R45, -RZ, R45.H0_H0 ;  /* 0x2000002dff2d7230 */ /* 0x000fe40000004100 */
[-C--:B------:R-:W-:Y:S01]  /*6f20*/  FFMA.FTZ R37, R46, R39.reuse, R37 ;  /* 0x000000272e257223 */ /* 0x080fe20000010025 */
[----:B------:R-:W-:Y:S01]  /*6f30*/  FFMA.FTZ R11, R44, R39, -R11 ;  /* 0x000000272c0b7223 */ /* 0x000fe2000001080b */
[----:B------:R-:W-:Y:S02]  /*6f40*/  HADD2.F32 R46, -RZ, R82.H0_H0 ;  /* 0x20000052ff2e7230 */ /* 0x000fe40000004100 */
[-C--:B------:R-:W-:Y:S01]  /*6f50*/  FFMA.FTZ R80, R81, R12.reuse, -R80 ;  /* 0x0000000c51507223 */ /* 0x080fe20000010850 */
[----:B------:R-:W-:Y:S01]  /*6f60*/  FFMA.FTZ R36, R47, R12, R36 ;  /* 0x0000000c2f247223 */ /* 0x000fe20000010024 */
[----:B------:R-:W-:-:S02]  /*6f70*/  HADD2.F32 R44, -RZ, R14.H0_H0 ;  /* 0x2000000eff2c7230 */ /* 0x000fc40000004100 */
[----:B------:R-:W-:Y:S02]  /*6f80*/  HADD2.F32 R82, -RZ, R82.H1_H1 ;  /* 0x30000052ff527230 */ /* 0x000fe40000004100 */
[----:B------:R-:W-:Y:S02]  /*6f90*/  HADD2.F32 R12, -RZ, R169.H1_H1 ;  /* 0x300000a9ff0c7230 */ /* 0x000fe40000004100 */
[----:B------:R-:W-:Y:S02]  /*6fa0*/  HADD2.F32 R14, -RZ, R14.H1_H1 ;  /* 0x3000000eff0e7230 */ /* 0x000fe40000004100 */
[----:B------:R-:W-:Y:S01]  /*6fb0*/  FMUL.FTZ R155, R82, R45 ;  /* 0x0000002d529b7220 */ /* 0x000fe20000410000 */
[----:B------:R-:W-:Y:S02]  /*6fc0*/  HADD2.F32 R39, -RZ, R159.H0_H0 ;  /* 0x2000009fff277230 */ /* 0x000fe40000004100 */
[----:B------:R-:W-:Y:S01]  /*6fd0*/  FMUL.FTZ R47, R46, R12 ;  /* 0x0000000c2e2f7220 */ /* 0x000fe20000410000 */
[----:B------:R-:W-:-:S02]  /*6fe0*/  HADD2.F32 R81, -RZ, R38.H0_H0 ;  /* 0x20000026ff517230 */ /* 0x000fc40000004100 */
[----:B------:R-:W-:Y:S01]  /*6ff0*/  FMUL.FTZ R159, R44, R12 ;  /* 0x0000000c2c9f7220 */ /* 0x000fe20000410000 */
[----:B------:R-:W-:Y:S01]  /*7000*/  FMUL.FTZ R45, R14, R45 ;  /* 0x0000002d0e2d7220 */ /* 0x000fe20000410000 */
[----:B------:R-:W-:Y:S01]  /*7010*/  FFMA.FTZ R47, R44, R39, -R47 ;  /* 0x000000272c2f7223 */ /* 0x000fe2000001082f */
[----:B------:R-:W-:Y:S01]  /*7020*/  F2FP.F16.F32.PACK_AB R12, R80, R11 ;  /* 0x0000000b500c723e */ /* 0x000fe200000000ff */
[----:B------:R-:W-:Y:S01]  /*7030*/  FFMA.FTZ R159, R46, R39, R159 ;  /* 0x000000272e9f7223 */ /* 0x000fe2000001009f */
[-C--:B------:R-:W-:Y:S01]  /*7040*/  FFMA.FTZ R14, R14, R81.reuse, -R155 ;  /* 0x000000510e0e7223 */ /* 0x080fe2000001089b */
[----:B------:R-:W-:Y:S01]  /*7050*/  FFMA.FTZ R82, R82, R81, R45 ;  /* 0x0000005152527223 */ /* 0x000fe2000001002d */
[----:B------:R-:W-:Y:S02]  /*7060*/  F2FP.F16.F32.PACK_AB R81, R157, R160 ;  /* 0x000000a09d51723e */ /* 0x000fe400000000ff */
[----:B------:R-:W-:Y:S02]  /*7070*/  F2FP.F16.F32.PACK_AB R80, R36, R37 ;  /* 0x000000252450723e */ /* 0x000fe400000000ff */
[----:B------:R-:W-:-:S02]  /*7080*/  F2FP.F16.F32.PACK_AB R14, R14, R47 ;  /* 0x0000002f0e0e723e */ /* 0x000fc400000000ff */
[----:B------:R-:W-:-:S07]  /*7090*/  F2FP.F16.F32.PACK_AB R82, R82, R159 ;  /* 0x0000009f5252723e */ /* 0x000fce00000000ff */
.L_x_522:
[----:B------:R-:W-:Y:S05]  /*70a0*/  BSYNC B3 ;  /* 0x0000000000037941 */ /* 0x000fea0003800000 */
.L_x_521:
[----:B------:R-:W-:Y:S02]  /*70b0*/  ULDC.64 UR4, c[0x0][0x208] ;  /* 0x0000820000047ab9 */ /* 0x000fe40000000a00 */
[----:B--2---:R4:W-:Y:S04]  /*70c0*/  ST.E.128 desc[UR4][R124.64], R12 ;  /* 0x0000000c7c007985 */ /* 0x0049e8000c101d04 */
[----:B---3--:R4:W-:Y:S02]  /*70d0*/  @!P3 ST.E.128 desc[UR4][R126.64], R80 ;  /* 0x000000507e00b985 */ /* 0x0089e4000c101d04 */
.L_x_520:
[----:B------:R-:W-:Y:S05]  /*70e0*/  BSYNC B2 ;  /* 0x0000000000027941 */ /* 0x000fea0003800000 */
.L_x_519:
[----:B------:R-:W-:-:S13]  /*70f0*/  ISETP.NE.AND P3, PT, R21, RZ, PT ;  /* 0x000000ff1500720c */ /* 0x000fda0003f65270 */
[----:B------:R-:W-:Y:S05]  /*7100*/  @!P3 BRA `(.L_x_518) ;  /* 0x0000000400bcb947 */ /* 0x000fea0003800000 */
[----:B------:R-:W-:Y:S01]  /*7110*/  SEL R11, R115, R137, !P1 ;  /* 0x00000089730b7207 */ /* 0x000fe20004800000 */
[----:B------:R-:W-:Y:S01]  /*7120*/  BSSY B2, `(.L_x_523) ;  /* 0x000006a000027945 */ /* 0x000fe20003800000 */
[----:B----4-:R-:W-:Y:S02]  /*7130*/  SHF.R.U32.HI R15, RZ, 0x3, R225 ;  /* 0x00000003ff0f7819 */ /* 0x010fe400000116e1 */
[----:B------:R-:W-:Y:S02]  /*7140*/  SHF.R.S32.HI R12, RZ, 0x1f, R11 ;  /* 0x0000001fff0c7819 */ /* 0x000fe4000001140b */
[----:B---3--:R-:W-:Y:S02]  /*7150*/  LEA R44, P3, R20, R122, 0x1 ;  /* 0x0000007a142c7211 */ /* 0x008fe400078608ff */
[----:B------:R-:W-:Y:S02]  /*7160*/  LEA.HI R11, R12, R11, RZ, 0x4 ;  /* 0x0000000b0c0b7211 */ /* 0x000fe400078f20ff */
[----:B--2---:R-:W-:-:S02]  /*7170*/  LEA.HI.X R45, R20, R123, R28, 0x1, P3 ;  /* 0x0000007b142d7211 */ /* 0x004fc400018f0c1c */
[----:B------:R-:W-:Y:S02]  /*7180*/  LEA.HI.SX32 R11, R11, R10, 0x1c ;  /* 0x0000000a0b0b7211 */ /* 0x000fe400078fe2ff */
[----:B------:R-:W-:Y:S02]  /*7190*/  ISETP.GE.AND P6, PT, R213, R114, PT ;  /* 0x00000072d500720c */ /* 0x000fe40003fc6270 */
[----:B------:R-:W-:-:S04]  /*71a0*/  SHF.R.S32.HI R12, RZ, 0x1f, R11 ;  /* 0x0000001fff0c7819 */ /* 0x000fc8000001140b */
[----:B------:R-:W-:Y:S01]  /*71b0*/  LEA.HI R13, R12, R11, RZ, 0x3 ;  /* 0x0000000b0c0d7211 */ /* 0x000fe200078f18ff */
[----:B------:R-:W-:-:S03]  /*71c0*/  IMAD.SHL.U32 R12, R11, 0x8, RZ ;  /* 0x000000080b0c7824 */ /* 0x000fc600078e00ff */
[----:B------:R-:W-:Y:S02]  /*71d0*/  SHF.R.S32.HI R14, RZ, 0x3, R13 ;  /* 0x00000003ff0e7819 */ /* 0x000fe4000001140d */
[----:B------:R-:W-:Y:S02]  /*71e0*/  LOP3.LUT R11, R225, 0x38, R12, 0xf8, !PT ;  /* 0x00000038e10b7812 */ /* 0x000fe400078ef80c */
[----:B------:R-:W-:Y:S01]  /*71f0*/  ISETP.GE.AND P3, PT, R12, R135, PT ;  /* 0x000000870c00720c */ /* 0x000fe20003f66270 */
[----:B------:R-:W-:Y:S01]  /*7200*/  IMAD R14, R14, 0x1400, R229 ;  /* 0x000014000e0e7824 */ /* 0x000fe200078e02e5 */
[----:B------:R-:W-:-:S05]  /*7210*/  LOP3.LUT R11, R11, R15, RZ, 0x3c, !PT ;  /* 0x0000000f0b0b7212 */ /* 0x000fca00078e3cff */
[----:B------:R-:W-:Y:S02]  /*7220*/  IMAD.IADD R13, R14, 0x1, R11 ;  /* 0x000000010e0d7824 */ /* 0x000fe400078e020b */
[C---:B------:R-:W-:Y:S02]  /*7230*/  IMAD R11, R212.reuse, 0x5000, R133 ;  /* 0x00005000d40b7824 */ /* 0x040fe400078e0285 */
[----:B------:R-:W-:Y:S02]  /*7240*/  IMAD R13, R212, 0x5000, R13 ;  /* 0x00005000d40d7824 */ /* 0x000fe400078e020d */
[----:B------:R-:W-:Y:S01]  /*7250*/  @!P3 IMAD.WIDE R122, R12, 0x2, R122 ;  /* 0x000000020c7ab825 */ /* 0x000fe200078e027a */
[----:B------:R-:W-:-:S03]  /*7260*/  LEA R11, R11, R22, 0x1 ;  /* 0x000000160b0b7211 */ /* 0x000fc600078e08ff */
[----:B------:R-:W-:Y:S02]  /*7270*/  IMAD R36, R13, 0x2, R22 ;  /* 0x000000020d247824 */ /* 0x000fe400078e0216 */
[----:B------:R2:W3:Y:S04]  /*7280*/  LDS.128 R12, [R11+0x24400] ;  /* 0x024400000b0c7984 */ /* 0x0004e80000000c00 */
[----:B------:R-:W4:Y:S01]  /*7290*/  LDS.128 R36, [R36+0x24400] ;  /* 0x0244000024247984 */ /* 0x000f220000000c00 */
[----:B------:R-:W-:Y:S05]  /*72a0*/  @P6 BRA `(.L_x_524) ;  /* 0x0000000400446947 */ /* 0x000fea0003800000 */
[----:B--2---:R-:W-:Y:S01]  /*72b0*/  SHF.R.U64 R11, R32, 0x10, R33 ;  /* 0x00000010200b7819 */ /* 0x004fe20000001221 */
[----:B----4-:R-:W-:Y:S01]  /*72c0*/  HADD2.F32 R46, -RZ, R37.H1_H1 ;  /* 0x30000025ff2e7230 */ /* 0x010fe20000004100 */
        /* <DEDUP_REMOVED lines=9> */
[----:B---3--:R-:W-:Y:S01]  /*7360*/  HADD2.F32 R40, -RZ, R13.H1_H1 ;  /* 0x3000000dff287230 */ /* 0x008fe20000004100 */
[--C-:B------:R-:W-:Y:S01]  /*7370*/  SHF.R.U64 R34, R34, 0x10, R35.reuse ;  /* 0x0000001022227819 */ /* 0x100fe20000001223 */
[----:B------:R-:W-:Y:S01]  /*7380*/  HADD2.F32 R43, -RZ, R37.H0_H0 ;  /* 0x20000025ff2b7230 */ /* 0x000fe20000004100 */
[----:B------:R-:W-:Y:S01]  /*7390*/  SHF.R.U32.HI R35, RZ, 0x10, R35 ;  /* 0x00000010ff237819 */ /* 0x000fe20000011623 */
[----:B------:R-:W-:-:S02]  /*73a0*/  HADD2.F32 R37, -RZ, R13.H0_H0 ;  /* 0x2000000dff257230 */ /* 0x000fc40000004100 */
[-C--:B------:R-:W-:Y:S01]  /*73b0*/  FMUL.FTZ R13, R46, R47.reuse ;  /* 0x0000002f2e0d7220 */ /* 0x080fe20000410000 */
[----:B------:R-:W-:Y:S02]  /*73c0*/  HADD2.F32 R33, -RZ, R33.H0_H0 ;  /* 0x20000021ff217230 */ /* 0x000fe40000004100 */
[C---:B------:R-:W-:Y:S01]  /*73d0*/  FMUL.FTZ R47, R40.reuse, R47 ;  /* 0x0000002f282f7220 */ /* 0x040fe20000410000 */
[-C--:B------:R-:W-:Y:S01]  /*73e0*/  FMUL.FTZ R80, R43, R169.reuse ;  /* 0x000000a92b507220 */ /* 0x080fe20000410000 */
[----:B------:R-:W-:Y:S02]  /*73f0*/  HADD2.F32 R124, -RZ, R42.H0_H0 ;  /* 0x2000002aff7c7230 */ /* 0x000fe40000004100 */
[----:B------:R-:W-:Y:S01]  /*7400*/  FMUL.FTZ R82, R37, R169 ;  /* 0x000000a925527220 */ /* 0x000fe20000410000 */
[-C--:B------:R-:W-:Y:S01]  /*7410*/  FFMA.FTZ R13, R40, R33.reuse, -R13 ;  /* 0x00000021280d7223 */ /* 0x080fe2000001080d */
[----:B------:R-:W-:Y:S01]  /*7420*/  FFMA.FTZ R47, R46, R33, R47 ;  /* 0x000000212e2f7223 */ /* 0x000fe2000001002f */
[----:B------:R-:W-:-:S02]  /*7430*/  HADD2.F32 R33, -RZ, R167.H0_H0 ;  /* 0x200000a7ff217230 */ /* 0x000fc40000004100 */
[-C--:B------:R-:W-:Y:S01]  /*7440*/  FFMA.FTZ R80, R37, R168.reuse, -R80 ;  /* 0x000000a825507223 */ /* 0x080fe20000010850 */
[----:B------:R-:W-:Y:S02]  /*7450*/  HADD2.F32 R167, -RZ, R167.H1_H1 ;  /* 0x300000a7ffa77230 */ /* 0x000fe40000004100 */
[----:B------:R-:W-:Y:S01]  /*7460*/  FFMA.FTZ R82, R43, R168, R82 ;  /* 0x000000a82b527223 */ /* 0x000fe20000010052 */
[----:B------:R-:W-:Y:S02]  /*7470*/  HADD2.F32 R40, -RZ, R39.H0_H0 ;  /* 0x20000027ff287230 */ /* 0x000fe40000004100 */
[----:B------:R-:W-:Y:S01]  /*7480*/  HADD2.F32 R46, -RZ, R15.H0_H0 ;  /* 0x2000000fff2e7230 */ /* 0x000fe20000004100 */
[----:B------:R-:W-:Y:S01]  /*7490*/  F2FP.F16.F32.PACK_AB R13, R13, R80 ;  /* 0x000000500d0d723e */ /* 0x000fe200000000ff */
[----:B------:R-:W-:Y:S02]  /*74a0*/  HADD2.F32 R39, -RZ, R39.H1_H1 ;  /* 0x30000027ff277230 */ /* 0x000fe40000004100 */
[----:B------:R-:W-:-:S02]  /*74b0*/  HADD2.F32 R37, -RZ, R15.H1_H1 ;  /* 0x3000000fff257230 */ /* 0x000fc40000004100 */
[-C--:B------:R-:W-:Y:S01]  /*74c0*/  FMUL.FTZ R15, R40, R167.reuse ;  /* 0x000000a7280f7220 */ /* 0x080fe20000410000 */
[----:B------:R-:W-:Y:S02]  /*74d0*/  HADD2.F32 R42, -RZ, R35.H0_H0 ;  /* 0x20000023ff2a7230 */ /* 0x000fe40000004100 */
[C---:B------:R-:W-:Y:S01]  /*74e0*/  FMUL.FTZ R167, R46.reuse, R167 ;  /* 0x000000a72ea77220 */ /* 0x040fe20000410000 */
[-C--:B------:R-:W-:Y:S01]  /*74f0*/  FMUL.FTZ R126, R39, R124.reuse ;  /* 0x0000007c277e7220 */ /* 0x080fe20000410000 */
[C---:B------:R-:W-:Y:S01]  /*7500*/  FMUL.FTZ R124, R37.reuse, R124 ;  /* 0x0000007c257c7220 */ /* 0x040fe20000410000 */
[-C--:B------:R-:W-:Y:S01]  /*7510*/  FFMA.FTZ R15, R46, R33.reuse, -R15 ;  /* 0x000000212e0f7223 */ /* 0x080fe2000001080f */
[----:B------:R-:W-:Y:S01]  /*7520*/  FFMA.FTZ R33, R40, R33, R167 ;  /* 0x0000002128217223 */ /* 0x000fe200000100a7 */
[----:B------:R-:W-:Y:S02]  /*7530*/  HADD2.F32 R43, -RZ, R166.H1_H1 ;  /* 0x300000a6ff2b7230 */ /* 0x000fe40000004100 */
[----:B------:R-:W-:Y:S01]  /*7540*/  FFMA.FTZ R40, R37, R42, -R126 ;  /* 0x0000002a25287223 */ /* 0x000fe2000001087e */
[----:B------:R-:W-:-:S02]  /*7550*/  HADD2.F32 R32, -RZ, R36.H0_H0 ;  /* 0x20000024ff207230 */ /* 0x000fc40000004100 */
[----:B------:R-:W-:Y:S01]  /*7560*/  FFMA.FTZ R42, R39, R42, R124 ;  /* 0x0000002a272a7223 */ /* 0x000fe2000001007c */
[----:B------:R-:W-:Y:S02]  /*7570*/  HADD2.F32 R46, -RZ, R12.H0_H0 ;  /* 0x2000000cff2e7230 */ /* 0x000fe40000004100 */
[----:B------:R-:W-:Y:S01]  /*7580*/  HADD2.F32 R36, -RZ, R36.H1_H1 ;  /* 0x30000024ff247230 */ /* 0x000fe20000004100 */
[----:B------:R-:W-:Y:S01]  /*7590*/  F2FP.F16.F32.PACK_AB R15, R40, R15 ;  /* 0x0000000f280f723e */ /* 0x000fe200000000ff */
[----:B------:R-:W-:Y:S02]  /*75a0*/  HADD2.F32 R37, -RZ, R12.H1_H1 ;  /* 0x3000000cff257230 */ /* 0x000fe40000004100 */
[----:B------:R-:W-:Y:S02]  /*75b0*/  HADD2.F32 R39, -RZ, R11.H0_H0 ;  /* 0x2000000bff277230 */ /* 0x000fe40000004100 */
[----:B------:R-:W-:Y:S01]  /*75c0*/  FMUL.FTZ R11, R32, R43 ;  /* 0x0000002b200b7220 */ /* 0x000fe20000410000 */
[----:B------:R-:W-:-:S02]  /*75d0*/  HADD2.F32 R35, -RZ, R166.H0_H0 ;  /* 0x200000a6ff237230 */ /* 0x000fc40000004100 */
[----:B------:R-:W-:Y:S01]  /*75e0*/  FMUL.FTZ R43, R46, R43 ;  /* 0x0000002b2e2b7220 */ /* 0x000fe20000410000 */
[-C--:B------:R-:W-:Y:S01]  /*75f0*/  FMUL.FTZ R124, R36, R81.reuse ;  /* 0x00000051247c7220 */ /* 0x080fe20000410000 */
[C---:B------:R-:W-:Y:S01]  /*7600*/  FMUL.FTZ R81, R37.reuse, R81 ;  /* 0x0000005125517220 */ /* 0x040fe20000410000 */
[----:B------:R-:W-:Y:S02]  /*7610*/  HADD2.F32 R34, -RZ, R34.H0_H0 ;  /* 0x20000022ff227230 */ /* 0x000fe40000004100 */
[-C--:B------:R-:W-:Y:S01]  /*7620*/  FFMA.FTZ R11, R46, R35.reuse, -R11 ;  /* 0x000000232e0b7223 */ /* 0x080fe2000001080b */
[----:B------:R-:W-:Y:S01]  /*7630*/  FFMA.FTZ R12, R32, R35, R43 ;  /* 0x00000023200c7223 */ /* 0x000fe2000001002b */
[-C--:B------:R-:W-:Y:S01]  /*7640*/  FFMA.FTZ R32, R37, R39.reuse, -R124 ;  /* 0x0000002725207223 */ /* 0x080fe2000001087c */
[----:B------:R-:W-:Y:S01]  /*7650*/  FFMA.FTZ R35, R36, R39, R81 ;  /* 0x0000002724237223 */ /* 0x000fe20000010051 */
[----:B------:R-:W-:Y:S02]  /*7660*/  HADD2.F32 R43, -RZ, R41.H0_H0 ;  /* 0x20000029ff2b7230 */ /* 0x000fe40000004100 */
[----:B------:R-:W-:Y:S01]  /*7670*/  HADD2.F32 R46, -RZ, R165.H0_H0 ;  /* 0x200000a5ff2e7230 */ /* 0x000fe20000004100 */
[----:B------:R-:W-:Y:S01]  /*7680*/  F2FP.F16.F32.PACK_AB R32, R32, R11 ;  /* 0x0000000b2020723e */ /* 0x000fe200000000ff */
[----:B------:R-:W-:-:S02]  /*7690*/  HADD2.F32 R39, -RZ, R38.H0_H0 ;  /* 0x20000026ff277230 */ /* 0x000fc40000004100 */
[----:B------:R-:W-:Y:S02]  /*76a0*/  HADD2.F32 R41, -RZ, R38.H1_H1 ;  /* 0x30000026ff297230 */ /* 0x000fe40000004100 */
[--C-:B------:R-:W-:Y:S02]  /*76b0*/  HADD2.F32 R37, -RZ, R14.reuse.H0_H0 ;  /* 0x2000000eff257230 */ /* 0x100fe40000004100 */
[----:B------:R-:W-:Y:S02]  /*76c0*/  HADD2.F32 R38, -RZ, R14.H1_H1 ;  /* 0x3000000eff267230 */ /* 0x000fe40000004100 */
[-C--:B------:R-:W-:Y:S01]  /*76d0*/  FMUL.FTZ R14, R39, R46.reuse ;  /* 0x0000002e270e7220 */ /* 0x080fe20000410000 */
[----:B------:R-:W-:Y:S02]  /*76e0*/  HADD2.F32 R36, -RZ, R165.H1_H1 ;  /* 0x300000a5ff247230 */ /* 0x000fe40000004100 */
[----:B------:R-:W-:Y:S01]  /*76f0*/  FMUL.FTZ R46, R37, R46 ;  /* 0x0000002e252e7220 */ /* 0x000fe20000410000 */
[-C--:B------:R-:W-:Y:S01]  /*7700*/  FMUL.FTZ R81, R41, R43.reuse ;  /* 0x0000002b29517220 */ /* 0x080fe20000410000 */
[C---:B------:R-:W-:Y:S01]  /*7710*/  FMUL.FTZ R124, R38.reuse, R43 ;  /* 0x0000002b267c7220 */ /* 0x040fe20000410000 */
        /* <DEDUP_REMOVED lines=8> */
[----:B------:R-:W-:Y:S02]  /*77a0*/  F2FP.F16.F32.PACK_AB R14, R81, R14 ;  /* 0x0000000e510e723e */ /* 0x000fe400000000ff */
[----:B------:R-:W-:-:S07]  /*77b0*/  F2FP.F16.F32.PACK_AB R38, R41, R46 ;  /* 0x0000002e2926723e */ /* 0x000fce00000000ff */
.L_x_524:
[----:B------:R-:W-:Y:S05]  /*77c0*/  BSYNC B2 ;  /* 0x0000000000027941 */ /* 0x000fea0003800000 */
.L_x_523:
[----:B------:R-:W-:Y:S02]  /*77d0*/  ULDC.64 UR4, c[0x0][0x208] ;  /* 0x0000820000047ab9 */ /* 0x000fe40000000a00 */
[----:B---3--:R3:W-:Y:S04]  /*77e0*/  ST.E.128 desc[UR4][R44.64], R12 ;  /* 0x0000000c2c007985 */ /* 0x0087e8000c101d04 */
[----:B----4-:R3:W-:Y:S02]  /*77f0*/  @!P3 ST.E.128 desc[UR4][R122.64], R36 ;  /* 0x000000247a00b985 */ /* 0x0107e4000c101d04 */
.L_x_518:
[----:B------:R-:W-:Y:S05]  /*7800*/  BSYNC B1 ;  /* 0x0000000000017941 */ /* 0x000fea0003800000 */
.L_x_517:
[----:B------:R-:W-:-:S03]  /*7810*/  UMOV UR4, 0xffffffff ;  /* 0xffffffff00047882 */ /* 0x000fc60000000000 */
[----:B------:R-:W-:Y:S05]  /*7820*/  BRA.DIV UR4, `(.L_x_525) ;  /* 0x000001fe041c7947 */ /* 0x000fea000b800000 */
[----:B---3--:R3:W0:Y:S04]  /*7830*/  SHFL.IDX PT, R37, R117, 0x1, 0x181f ;  /* 0x00381f0075257f89 */ /* 0x00862800000e0000 */
[----:B------:R3:W0:Y:S02]  /*7840*/  SHFL.IDX PT, R36, R118, 0x1, 0x181f ;  /* 0x00381f0076247f89 */ /* 0x00062400000e0000 */
.L_x_826:
[----:B------:R-:W-:Y:S04]  /*7850*/  BSSY B1, `(.L_x_526) ;  /* 0x00000fd000017945 */ /* 0x000fe80003800000 */
[----:B------:R-:W-:Y:S05]  /*7860*/  @P4 BRA `(.L_x_527) ;  /* 0x0000000c00ec4947 */ /* 0x000fea0003800000 */
[----:B------:R-:W-:Y:S01]  /*7870*/  ISETP.NE.AND P3, PT, R3, RZ, PT ;  /* 0x000000ff0300720c */ /* 0x000fe20003f65270 */
[----:B------:R-:W-:-:S12]  /*7880*/  BSSY B2, `(.L_x_528) ;  /* 0x000007b000027945 */ /* 0x000fd80003800000 */
[----:B------:R-:W-:Y:S05]  /*7890*/  @!P3 BRA `(.L_x_529) ;  /* 0x0000000400e4b947 */ /* 0x000fea0003800000 */
[----:B----4-:R-:W4:Y:S01]  /*78a0*/  LDL R14, [R1+0x58] ;  /* 0x00005800010e7983 */ /* 0x010f220000100800 */
[----:B--2---:R-:W-:Y:S01]  /*78b0*/  SEL R11, R115, R137, !P2 ;  /* 0x00000089730b7207 */ /* 0x004fe20005000000 */
[C---:B------:R-:W-:Y:S01]  /*78c0*/  VIADD R13, R219.reuse, 0x20 ;  /* 0x00000020db0d7836 */ /* 0x040fe20000000000 */
[----:B------:R-:W-:Y:S01]  /*78d0*/  IADD3 R15, R219, 0x20, RZ ;  /* 0x00000020db0f7810 */ /* 0x000fe20007ffe0ff */
[----:B------:R-:W-:Y:S01]  /*78e0*/  BSSY B3, `(.L_x_530) ;  /* 0x0000071000037945 */ /* 0x000fe20003800000 */
[----:B------:R-:W-:Y:S01]  /*78f0*/  SHF.R.S32.HI R12, RZ, 0x1f, R11 ;  /* 0x0000001fff0c7819 */ /* 0x000fe2000001140b */
[----:B------:R-:W-:Y:S01]  /*7900*/  IMAD.SHL.U32 R13, R13, 0x40, RZ ;  /* 0x000000400d0d7824 */ /* 0x000fe200078e00ff */
[----:B0-----:R-:W-:Y:S01]  /*7910*/  LEA R38, P4, R9, R36, 0x1 ;  /* 0x0000002409267211 */ /* 0x001fe200078808ff */
[----:B------:R-:W-:Y:S01]  /*7920*/  IMAD.SHL.U32 R15, R15, 0x40, RZ ;  /* 0x000000400f0f7824 */ /* 0x000fe200078e00ff */
[----:B------:R-:W-:Y:S02]  /*7930*/  LEA.HI R11, R12, R11, RZ, 0x4 ;  /* 0x0000000b0c0b7211 */ /* 0x000fe400078f20ff */
[----:B------:R-:W-:-:S02]  /*7940*/  LOP3.LUT R13, R13, 0x1c0, RZ, 0xc0, !PT ;  /* 0x000001c00d0d7812 */ /* 0x000fc400078ec0ff */
[----:B------:R-:W-:Y:S02]  /*7950*/  LEA.HI.SX32 R11, R11, R8, 0x1c ;  /* 0x000000080b0b7211 */ /* 0x000fe400078fe2ff */
[----:B------:R-:W-:Y:S02]  /*7960*/  LOP3.LUT R15, R15, 0x1c0, RZ, 0xc0, !PT ;  /* 0x000001c00f0f7812 */ /* 0x000fe400078ec0ff */
[----:B------:R-:W-:Y:S02]  /*7970*/  SHF.R.S32.HI R12, RZ, 0x1f, R11 ;  /* 0x0000001fff0c7819 */ /* 0x000fe4000001140b */
[----:B------:R-:W-:Y:S02]  /*7980*/  SHF.L.U32 R40, R11, 0x3, RZ ;  /* 0x000000030b287819 */ /* 0x000fe400000006ff */
[----:B------:R-:W-:Y:S02]  /*7990*/  LEA.HI R12, R12, R11, RZ, 0x3 ;  /* 0x0000000b0c0c7211 */ /* 0x000fe400078f18ff */
[----:B------:R-:W-:-:S02]  /*79a0*/  SHF.R.U32.HI R13, RZ, 0x3, R13 ;  /* 0x00000003ff0d7819 */ /* 0x000fc4000001160d */
[----:B------:R-:W-:Y:S02]  /*79b0*/  SHF.R.S32.HI R12, RZ, 0x3, R12 ;  /* 0x00000003ff0c7819 */ /* 0x000fe4000001140c */
[----:B------:R-:W-:Y:S02]  /*79c0*/  LOP3.LUT R11, R15, 0x38, R40, 0xf8, !PT ;  /* 0x000000380f0b7812 */ /* 0x000fe400078ef828 */
[----:B------:R-:W-:Y:S02]  /*79d0*/  LEA.HI.X R39, R9, R37, R27, 0x1, P4 ;  /* 0x0000002509277211 */ /* 0x000fe400020f0c1b */
[----:B------:R-:W-:Y:S02]  /*79e0*/  LOP3.LUT R11, R11, R13, RZ, 0x3c, !PT ;  /* 0x0000000d0b0b7212 */ /* 0x000fe400078e3cff */
[----:B------:R-:W-:Y:S02]  /*79f0*/  ISETP.GE.AND P4, PT, R16, R114, PT ;  /* 0x000000721000720c */ /* 0x000fe40003f86270 */
[----:B------:R-:W-:-:S13]  /*7a00*/  ISETP.GE.AND P3, PT, R40, R135, PT ;  /* 0x000000872800720c */ /* 0x000fda0003f66270 */
[----:B------:R-:W-:-:S04]  /*7a10*/  @!P3 IMAD.WIDE R40, R40, 0x2, R36 ;  /* 0x000000022828b825 */ /* 0x000fc800078e0224 */
[----:B----4-:R-:W-:-:S04]  /*7a20*/  IMAD R12, R12, 0x1400, R14 ;  /* 0x000014000c0c7824 */ /* 0x010fc800078e020e */
[----:B------:R-:W-:Y:S02]  /*7a30*/  IMAD.IADD R13, R12, 0x1, R11 ;  /* 0x000000010c0d7824 */ /* 0x000fe400078e020b */
[C---:B------:R-:W-:Y:S02]  /*7a40*/  IMAD R11, R212.reuse, 0x5000, R132 ;  /* 0x00005000d40b7824 */ /* 0x040fe400078e0284 */
[----:B------:R-:W-:-:S03]  /*7a50*/  IMAD R13, R212, 0x5000, R13 ;  /* 0x00005000d40d7824 */ /* 0x000fc600078e020d */
[----:B------:R-:W-:Y:S01]  /*7a60*/  LEA R11, R11, R22, 0x1 ;  /* 0x000000160b0b7211 */ /* 0x000fe200078e08ff */
[----:B------:R-:W-:-:S04]  /*7a70*/  IMAD R32, R13, 0x2, R22 ;  /* 0x000000020d207824 */ /* 0x000fc800078e0216 */
[----:B------:R0:W2:Y:S04]  /*7a80*/  LDS.128 R12, [R11+0x24400] ;  /* 0x024400000b0c7984 */ /* 0x0000a80000000c00 */
[----:B------:R-:W4:Y:S01]  /*7a90*/  LDS.128 R32, [R32+0x24400] ;  /* 0x0244000020207984 */ /* 0x000f220000000c00 */
[----:B------:R-:W-:Y:S05]  /*7aa0*/  @P4 BRA `(.L_x_531) ;  /* 0x0000000400504947 */ /* 0x000fea0003800000 */
[----:B----4-:R-:W-:Y:S01]  /*7ab0*/  IMAD.MOV.U32 R45, RZ, RZ, R33 ;  /* 0x000000ffff2d7224 */ /* 0x010fe200078e0021 */
[--C-:B0-----:R-:W-:Y:S01]  /*7ac0*/  SHF.R.U64 R11, R52, 0x10, R53.reuse ;  /* 0x00000010340b7819 */ /* 0x101fe20000001235 */
[----:B------:R-:W-:Y:S01]  /*7ad0*/  HADD2.F32 R80, -RZ, R163.H1_H1 ;  /* 0x300000a3ff507230 */ /* 0x000fe20000004100 */
[----:B------:R-:W-:Y:S01]  /*7ae0*/  SHF.R.U32.HI R52, RZ, 0x10, R53 ;  /* 0x00000010ff347819 */ /* 0x000fe20000011635 */
[----:B--2---:R-:W-:Y:S01]  /*7af0*/  HADD2.F32 R46, -RZ, R13.H1_H1 ;  /* 0x3000000dff2e7230 */ /* 0x004fe20000004100 */
[--C-:B------:R-:W-:Y:S01]  /*7b00*/  SHF.R.U32.HI R53, RZ, 0x10, R61.reuse ;  /* 0x00000010ff357819 */ /* 0x100fe2000001163d */
[----:B------:R-:W-:Y:S01]  /*7b10*/  HADD2.F32 R47, -RZ, R45.H0_H0 ;  /* 0x2000002dff2f7230 */ /* 0x000fe20000004100 */
[----:B------:R-:W-:Y:S01]  /*7b20*/  MOV R33, R15 ;  /* 0x0000000f00217202 */ /* 0x000fe20000000f00 */
[----:B------:R-:W-:Y:S01]  /*7b30*/  HADD2.F32 R15, -RZ, R13.H0_H0 ;  /* 0x2000000dff0f7230 */ /* 0x000fe20000004100 */
[----:B------:R-:W-:Y:S01]  /*7b40*/  SHF.R.U64 R42, R60, 0x10, R61 ;  /* 0x000000103c2a7819 */ /* 0x000fe2000000123d */
[----:B------:R-:W-:-:S02]  /*7b50*/  HADD2.F32 R60, -RZ, R163.H0_H0 ;  /* 0x200000a3ff3c7230 */ /* 0x000fc40000004100 */
[-C--:B------:R-:W-:Y:S01]  /*7b60*/  FMUL.FTZ R82, R47, R80.reuse ;  /* 0x000000502f527220 */ /* 0x080fe20000410000 */
[----:B------:R-:W-:Y:S01]  /*7b70*/  HADD2.F32 R45, -RZ, R45.H1_H1 ;  /* 0x3000002dff2d7230 */ /* 0x000fe20000004100 */
[----:B------:R-:W-:Y:S01]  /*7b80*/  SHF.R.U64 R44, R62, 0x10, R63 ;  /* 0x000000103e2c7819 */ /* 0x000fe2000000123f */
[----:B------:R-:W-:Y:S02]  /*7b90*/  HADD2.F32 R53, -RZ, R53.H0_H0 ;  /* 0x20000035ff357230 */ /* 0x000fe40000004100 */
[C---:B------:R-:W-:Y:S01]  /*7ba0*/  FMUL.FTZ R80, R15.reuse, R80 ;  /* 0x000000500f507220 */ /* 0x040fe20000410000 */
[----:B------:R-:W-:Y:S01]  /*7bb0*/  SHF.R.U64 R43, R54, 0x10, R55 ;  /* 0x00000010362b7819 */ /* 0x000fe20000001237 */
[----:B------:R-:W-:Y:S01]  /*7bc0*/  HADD2.F32 R52, -RZ, R52.H0_H0 ;  /* 0x20000034ff347230 */ /* 0x000fe20000004100 */
[----:B------:R-:W-:Y:S01]  /*7bd0*/  SHF.R.U32.HI R62, RZ, 0x10, R63 ;  /* 0x00000010ff3e7819 */ /* 0x000fe2000001163f */
[-C--:B------:R-:W-:Y:S01]  /*7be0*/  FFMA.FTZ R13, R15, R60.reuse, -R82 ;  /* 0x0000003c0f0d7223 */ /* 0x080fe20000010852 */
[----:B------:R-:W-:Y:S01]  /*7bf0*/  SHF.R.U32.HI R54, RZ, 0x10, R55 ;  /* 0x00000010ff367819 */ /* 0x000fe20000011637 */
[-C--:B------:R-:W-:Y:S01]  /*7c00*/  FMUL.FTZ R55, R45, R53.reuse ;  /* 0x000000352d377220 */ /* 0x080fe20000410000 */
[----:B------:R-:W-:Y:S01]  /*7c10*/  FMUL.FTZ R122, R46, R53 ;  /* 0x000000352e7a7220 */ /* 0x000fe20000410000 */
[----:B------:R-:W-:Y:S01]  /*7c20*/  FFMA.FTZ R15, R47, R60, R80 ;  /* 0x0000003c2f0f7223 */ /* 0x000fe20000010050 */
[----:B------:R-:W-:-:S02]  /*7c30*/  HADD2.F32 R82, -RZ, R161.H1_H1 ;  /* 0x300000a1ff527230 */ /* 0x000fc40000004100 */
[-C--:B------:R-:W-:Y:S01]  /*7c40*/  FFMA.FTZ R46, R46, R52.reuse, -R55 ;  /* 0x000000342e2e7223 */ /* 0x080fe20000010837 */
[--C-:B------:R-:W-:Y:S02]  /*7c50*/  HADD2.F32 R47, -RZ, R35.reuse.H0_H0 ;  /* 0x20000023ff2f7230 */ /* 0x100fe40000004100 */
[----:B------:R-:W-:Y:S01]  /*7c60*/  FFMA.FTZ R52, R45, R52, R122 ;  /* 0x000000342d347223 */ /* 0x000fe2000001007a */
[----:B------:R-:W-:Y:S02]  /*7c70*/  HADD2.F32 R60, -RZ, R35.H1_H1 ;  /* 0x30000023ff3c7230 */ /* 0x000fe40000004100 */
[----:B------:R-:W-:Y:S01]  /*7c80*/  HADD2.F32 R62, -RZ, R62.H0_H0 ;  /* 0x2000003eff3e7230 */ /* 0x000fe20000004100 */
[----:B------:R-:W-:Y:S01]  /*7c90*/  F2FP.F16.F32.PACK_AB R13, R46, R13 ;  /* 0x0000000d2e0d723e */ /* 0x000fe200000000ff */
[----:B------:R-:W-:Y:S02]  /*7ca0*/  HADD2.F32 R35, -RZ, R33.H0_H0 ;  /* 0x20000021ff237230 */ /* 0x000fe40000004100 */
[----:B------:R-:W-:-:S02]  /*7cb0*/  HADD2.F32 R80, -RZ, R161.H0_H0 ;  /* 0x200000a1ff507230 */ /* 0x000fc40000004100 */
[----:B------:R-:W-:Y:S01]  /*7cc0*/  FMUL.FTZ R122, R60, R62 ;  /* 0x0000003e3c7a7220 */ /* 0x000fe20000410000 */
[----:B------:R-:W-:Y:S02]  /*7cd0*/  HADD2.F32 R45, -RZ, R33.H1_H1 ;  /* 0x30000021ff2d7230 */ /* 0x000fe40000004100 */
[----:B------:R-:W-:Y:S02]  /*7ce0*/  HADD2.F32 R53, -RZ, R54.H0_H0 ;  /* 0x20000036ff357230 */ /* 0x000fe40000004100 */
[-C--:B------:R-:W-:Y:S01]  /*7cf0*/  FMUL.FTZ R54, R47, R82.reuse ;  /* 0x000000522f367220 */ /* 0x080fe20000410000 */
[----:B------:R-:W-:Y:S01]  /*7d00*/  FMUL.FTZ R82, R35, R82 ;  /* 0x0000005223527220 */ /* 0x000fe20000410000 */
[----:B------:R-:W-:Y:S01]  /*7d10*/  FMUL.FTZ R55, R45, R62 ;  /* 0x0000003e2d377220 */ /* 0x000fe20000410000 */
[----:B------:R-:W-:Y:S02]  /*7d20*/  HADD2.F32 R62, -RZ, R42.H0_H0 ;  /* 0x2000002aff3e7230 */ /* 0x000fe40000004100 */
[-C--:B------:R-:W-:Y:S01]  /*7d30*/  FFMA.FTZ R33, R35, R80.reuse, -R54 ;  /* 0x0000005023217223 */ /* 0x080fe20000010836 */
[----:B------:R-:W-:Y:S01]  /*7d40*/  FFMA.FTZ R54, R45, R53, -R122 ;  /* 0x000000352d367223 */ /* 0x000fe2000001087a */
[----:B------:R-:W-:Y:S01]  /*7d50*/  FFMA.FTZ R35, R47, R80, R82 ;  /* 0x000000502f237223 */ /* 0x000fe20000010052 */
[----:B------:R-:W-:-:S02]  /*7d60*/  HADD2.F32 R61, -RZ, R153.H1_H1 ;  /* 0x30000099ff3d7230 */ /* 0x000fc40000004100 */
[----:B------:R-:W-:Y:S01]  /*7d70*/  FFMA.FTZ R60, R60, R53, R55 ;  /* 0x000000353c3c7223 */ /* 0x000fe20000010037 */
[----:B------:R-:W-:Y:S01]  /*7d80*/  HADD2.F32 R45, -RZ, R32.H0_H0 ;  /* 0x20000020ff2d7230 */ /* 0x000fe20000004100 */
[----:B------:R-:W-:Y:S01]  /*7d90*/  F2FP.F16.F32.PACK_AB R54, R54, R33 ;  /* 0x000000213636723e */ /* 0x000fe200000000ff */
[----:B------:R-:W-:Y:S01]  /*7da0*/  HADD2.F32 R42, -RZ, R12.H0_H0 ;  /* 0x2000000cff2a7230 */ /* 0x000fe20000004100 */
[----:B------:R-:W-:Y:S01]  /*7db0*/  F2FP.F16.F32.PACK_AB R33, R52, R15 ;  /* 0x0000000f3421723e */ /* 0x000fe200000000ff */
[----:B------:R-:W-:Y:S01]  /*7dc0*/  HADD2.F32 R47, -RZ, R32.H1_H1 ;  /* 0x30000020ff2f7230 */ /* 0x000fe20000004100 */
[----:B------:R-:W-:Y:S01]  /*7dd0*/  F2FP.F16.F32.PACK_AB R35, R60, R35 ;  /* 0x000000233c23723e */ /* 0x000fe200000000ff */
[----:B------:R-:W-:Y:S02]  /*7de0*/  HADD2.F32 R32, -RZ, R12.H1_H1 ;  /* 0x3000000cff207230 */ /* 0x000fe40000004100 */
[----:B------:R-:W-:Y:S01]  /*7df0*/  FMUL.FTZ R12, R42, R61 ;  /* 0x0000003d2a0c7220 */ /* 0x000fe20000410000 */
[----:B------:R-:W-:-:S02]  /*7e00*/  HADD2.F32 R55, -RZ, R11.H0_H0 ;  /* 0x2000000bff377230 */ /* 0x000fc40000004100 */
[----:B------:R-:W-:Y:S01]  /*7e10*/  FMUL.FTZ R11, R45, R61 ;  /* 0x0000003d2d0b7220 */ /* 0x000fe20000410000 */
[----:B------:R-:W-:Y:S02]  /*7e20*/  HADD2.F32 R53, -RZ, R152.H1_H1 ;  /* 0x30000098ff357230 */ /* 0x000fe40000004100 */
[CC--:B------:R-:W-:Y:S01]  /*7e30*/  FMUL.FTZ R61, R47.reuse, R62.reuse ;  /* 0x0000003e2f3d7220 */ /* 0x0c0fe20000410000 */
[----:B------:R-:W-:Y:S01]  /*7e40*/  FMUL.FTZ R80, R32, R62 ;  /* 0x0000003e20507220 */ /* 0x000fe20000410000 */
[----:B------:R-:W-:Y:S02]  /*7e50*/  HADD2.F32 R153, -RZ, R153.H0_H0 ;  /* 0x20000099ff997230 */ /* 0x000fe40000004100 */
[----:B------:R-:W-:Y:S01]  /*7e60*/  FFMA.FTZ R11, R42, R53, -R11 ;  /* 0x000000352a0b7223 */ /* 0x000fe2000001080b */
[-C--:B------:R-:W-:Y:S01]  /*7e70*/  FFMA.FTZ R62, R32, R55.reuse, -R61 ;  /* 0x00000037203e7223 */ /* 0x080fe2000001083d */
[----:B------:R-:W-:Y:S01]  /*7e80*/  FFMA.FTZ R55, R47, R55, R80 ;  /* 0x000000372f377223 */ /* 0x000fe20000010050 */
[----:B------:R-:W-:-:S02]  /*7e90*/  HADD2.F32 R42, -RZ, R34.H0_H0 ;  /* 0x20000022ff2a7230 */ /* 0x000fc40000004100 */
[----:B------:R-:W-:Y:S01]  /*7ea0*/  FFMA.FTZ R12, R45, R53, R12 ;  /* 0x000000352d0c7223 */ /* 0x000fe2000001000c */
[----:B------:R-:W-:Y:S01]  /*7eb0*/  HADD2.F32 R47, -RZ, R44.H0_H0 ;  /* 0x2000002cff2f7230 */ /* 0x000fe20000004100 */
[----:B------:R-:W-:Y:S01]  /*7ec0*/  F2FP.F16.F32.PACK_AB R62, R62, R11 ;  /* 0x0000000b3e3e723e */ /* 0x000fe200000000ff */
[----:B------:R-:W-:Y:S02]  /*7ed0*/  HADD2.F32 R32, -RZ, R14.H0_H0 ;  /* 0x2000000eff207230 */ /* 0x000fe40000004100 */
[-C--:B------:R-:W-:Y:S01]  /*7ee0*/  FMUL.FTZ R53, R42, R153.reuse ;  /* 0x000000992a357220 */ /* 0x080fe20000410000 */
[----:B------:R-:W-:Y:S02]  /*7ef0*/  HADD2.F32 R34, -RZ, R34.H1_H1 ;  /* 0x30000022ff227230 */ /* 0x000fe40000004100 */
[----:B------:R-:W-:Y:S02]  /*7f00*/  HADD2.F32 R14, -RZ, R14.H1_H1 ;  /* 0x3000000eff0e7230 */ /* 0x000fe40000004100 */
[----:B------:R-:W-:Y:S01]  /*7f10*/  FMUL.FTZ R153, R32, R153 ;  /* 0x0000009920997220 */ /* 0x000fe20000410000 */
[----:B------:R-:W-:-:S02]  /*7f20*/  HADD2.F32 R45, -RZ, R152.H0_H0 ;  /* 0x20000098ff2d7230 */ /* 0x000fc40000004100 */
[-C--:B------:R-:W-:Y:S01]  /*7f30*/  FMUL.FTZ R61, R34, R47.reuse ;  /* 0x0000002f223d7220 */ /* 0x080fe20000410000 */
[----:B------:R-:W-:Y:S02]  /*7f40*/  HADD2.F32 R43, -RZ, R43.H0_H0 ;  /* 0x2000002bff2b7230 */ /* 0x000fe40000004100 */
[----:B------:R-:W-:Y:S01]  /*7f50*/  FMUL.FTZ R47, R14, R47 ;  /* 0x0000002f0e2f7220 */ /* 0x000fe20000410000 */
[----:B------:R-:W-:Y:S02]  /*7f60*/  IMAD.MOV.U32 R15, RZ, RZ, R54 ;  /* 0x000000ffff0f7224 */ /* 0x000fe400078e0036 */
[-C--:B------:R-:W-:Y:S01]  /*7f70*/  FFMA.FTZ R53, R32, R45.reuse, -R53 ;  /* 0x0000002d20357223 */ /* 0x080fe20000010835 */
[----:B------:R-:W-:Y:S01]  /*7f80*/  FFMA.FTZ R153, R42, R45, R153 ;  /* 0x0000002d2a997223 */ /* 0x000fe20000010099 */
[-C--:B------:R-:W-:Y:S01]  /*7f90*/  FFMA.FTZ R14, R14, R43.reuse, -R61 ;  /* 0x0000002b0e0e7223 */ /* 0x080fe2000001083d */
[----:B------:R-:W-:Y:S01]  /*7fa0*/  FFMA.FTZ R34, R34, R43, R47 ;  /* 0x0000002b22227223 */ /* 0x000fe2000001002f */
[----:B------:R-:W-:Y:S01]  /*7fb0*/  F2FP.F16.F32.PACK_AB R32, R55, R12 ;  /* 0x0000000c3720723e */ /* 0x000fe200000000ff */
[----:B------:R-:W-:-:S02]  /*7fc0*/  IMAD.MOV.U32 R12, RZ, RZ, R62 ;  /* 0x000000ffff0c7224 */ /* 0x000fc400078e003e */
[----:B------:R-:W-:Y:S02]  /*7fd0*/  F2FP.F16.F32.PACK_AB R14, R14, R53 ;  /* 0x000000350e0e723e */ /* 0x000fe400000000ff */
[----:B------:R-:W-:-:S07]  /*7fe0*/  F2FP.F16.F32.PACK_AB R34, R34, R153 ;  /* 0x000000992222723e */ /* 0x000fce00000000ff */
.L_x_531:
[----:B------:R-:W-:Y:S05]  /*7ff0*/  BSYNC B3 ;  /* 0x0000000000037941 */ /* 0x000fea0003800000 */
.L_x_530:
[----:B------:R-:W-:Y:S02]  /*8000*/  ULDC.64 UR4, c[0x0][0x208] ;  /* 0x0000820000047ab9 */ /* 0x000fe40000000a00 */
[----:B--2---:R2:W-:Y:S04]  /*8010*/  ST.E.128 desc[UR4][R38.64], R12 ;  /* 0x0000000c26007985 */ /* 0x0045e8000c101d04 */
[----:B----4-:R2:W-:Y:S02]  /*8020*/  @!P3 ST.E.128 desc[UR4][R40.64], R32 ;  /* 0x000000202800b985 */ /* 0x0105e4000c101d04 */
.L_x_529:
[----:B------:R-:W-:Y:S05]  /*8030*/  BSYNC B2 ;  /* 0x0000000000027941 */ /* 0x000fea0003800000 */
.L_x_528:
[----:B------:R-:W-:-:S13]  /*8040*/  ISETP.NE.AND P3, PT, R21, RZ, PT ;  /* 0x000000ff1500720c */ /* 0x000fda0003f65270 */
[----:B------:R-:W-:Y:S05]  /*8050*/  @!P3 BRA `(.L_x_527) ;  /* 0x0000000400f0b947 */ /* 0x000fea0003800000 */
[----:B--2-4-:R-:W2:Y:S01]  /*8060*/  LDL R14, [R1+0x58] ;  /* 0x00005800010e7983 */ /* 0x014ea20000100800 */
[----:B0-----:R-:W-:Y:S01]  /*8070*/  SEL R11, R115, R137, !P1 ;  /* 0x00000089730b7207 */ /* 0x001fe20004800000 */
[C---:B------:R-:W-:Y:S01]  /*8080*/  VIADD R13, R219.reuse, 0x20 ;  /* 0x00000020db0d7836 */ /* 0x040fe20000000000 */
[----:B------:R-:W-:Y:S01]  /*8090*/  IADD3 R15, R219, 0x20, RZ ;  /* 0x00000020db0f7810 */ /* 0x000fe20007ffe0ff */
[----:B------:R-:W-:Y:S01]  /*80a0*/  BSSY B2, `(.L_x_532) ;  /* 0x0000074000027945 */ /* 0x000fe20003800000 */
[----:B------:R-:W-:Y:S01]  /*80b0*/  SHF.R.S32.HI R12, RZ, 0x1f, R11 ;  /* 0x0000001fff0c7819 */ /* 0x000fe2000001140b */
[----:B------:R-:W-:Y:S01]  /*80c0*/  IMAD.SHL.U32 R13, R13, 0x40, RZ ;  /* 0x000000400d0d7824 */ /* 0x000fe200078e00ff */
[----:B------:R-:W-:Y:S01]  /*80d0*/  LEA R38, P4, R20, R36, 0x1 ;  /* 0x0000002414267211 */ /* 0x000fe200078808ff */
        /* <DEDUP_REMOVED lines=16> */
[----:B--2---:R-:W-:-:S04]  /*81e0*/  IMAD R12, R12, 0x1400, R14 ;  /* 0x000014000c0c7824 */ /* 0x004fc800078e020e */
        /* <DEDUP_REMOVED lines=8> */
[----:B--2---:R-:W-:Y:S01]  /*8270*/  IMAD.MOV.U32 R43, RZ, RZ, R12 ;  /* 0x000000ffff2b7224 */ /* 0x004fe200078e000c */
[----:B------:R-:W-:Y:S01]  /*8280*/  SHF.R.U64 R40, R48, 0x10, R49 ;  /* 0x0000001030287819 */ /* 0x000fe20000001231 */
[----:B----4-:R-:W-:Y:S01]  /*8290*/  IMAD.MOV.U32 R44, RZ, RZ, R32 ;  /* 0x000000ffff2c7224 */ /* 0x010fe200078e0020 */
[----:B------:R-:W-:Y:S01]  /*82a0*/  MOV R12, R33 ;  /* 0x00000021000c7202 */ /* 0x000fe20000000f00 */
[----:B------:R-:W-:Y:S01]  /*82b0*/  IMAD.MOV.U32 R33, RZ, RZ, R15 ;  /* 0x000000ffff217224 */ /* 0x000fe200078e000f */
[----:B------:R-:W-:Y:S01]  /*82c0*/  SHF.R.U32.HI R48, RZ, 0x10, R57 ;  /* 0x00000010ff307819 */ /* 0x000fe20000011639 */
[----:B------:R-:W-:Y:S01]  /*82d0*/  HADD2.F32 R15, -RZ, R13.H1_H1 ;  /* 0x3000000dff0f7230 */ /* 0x000fe20000004100 */
[----:B------:R-:W-:Y:S01]  /*82e0*/  SHF.R.U32.HI R46, RZ, 0x10, R49 ;  /* 0x00000010ff2e7819 */ /* 0x000fe20000011631 */
[----:B------:R-:W-:Y:S01]  /*82f0*/  HADD2.F32 R49, -RZ, R151.H1_H1 ;  /* 0x30000097ff317230 */ /* 0x000fe20000004100 */
[----:B------:R-:W-:Y:S01]  /*8300*/  MOV R45, R35 ;  /* 0x00000023002d7202 */ /* 0x000fe20000000f00 */
[--C-:B------:R-:W-:Y:S01]  /*8310*/  HADD2.F32 R32, -RZ, R12.reuse.H0_H0 ;  /* 0x2000000cff207230 */ /* 0x100fe20000004100 */
[----:B0-----:R-:W-:Y:S01]  /*8320*/  SHF.R.U64 R11, R50, 0x10, R51 ;  /* 0x00000010320b7819 */ /* 0x001fe20000001233 */
[----:B------:R-:W-:Y:S01]  /*8330*/  HADD2.F32 R35, -RZ, R12.H1_H1 ;  /* 0x3000000cff237230 */ /* 0x000fe20000004100 */
[----:B------:R-:W-:Y:S01]  /*8340*/  SHF.R.U64 R41, R58, 0x10, R59 ;  /* 0x000000103a297819 */ /* 0x000fe2000000123b */
[----:B------:R-:W-:-:S02]  /*8350*/  HADD2.F32 R12, -RZ, R13.H0_H0 ;  /* 0x2000000dff0c7230 */ /* 0x000fc40000004100 */
[-C--:B------:R-:W-:Y:S01]  /*8360*/  FMUL.FTZ R13, R32, R49.reuse ;  /* 0x00000031200d7220 */ /* 0x080fe20000410000 */
[----:B------:R-:W-:Y:S01]  /*8370*/  HADD2.F32 R48, -RZ, R48.H0_H0 ;  /* 0x20000030ff307230 */ /* 0x000fe20000004100 */
[----:B------:R-:W-:Y:S01]  /*8380*/  SHF.R.U32.HI R58, RZ, 0x10, R59 ;  /* 0x00000010ff3a7819 */ /* 0x000fe2000001163b */
[----:B------:R-:W-:Y:S02]  /*8390*/  HADD2.F32 R47, -RZ, R149.H1_H1 ;  /* 0x30000095ff2f7230 */ /* 0x000fe40000004100 */
[C---:B------:R-:W-:Y:S01]  /*83a0*/  FMUL.FTZ R49, R12.reuse, R49 ;  /* 0x000000310c317220 */ /* 0x040fe20000410000 */
[----:B------:R-:W-:Y:S02]  /*83b0*/  HADD2.F32 R46, -RZ, R46.H0_H0 ;  /* 0x2000002eff2e7230 */ /* 0x000fe40000004100 */
[-C--:B------:R-:W-:Y:S01]  /*83c0*/  FMUL.FTZ R50, R35, R48.reuse ;  /* 0x0000003023327220 */ /* 0x080fe20000410000 */
[C---:B------:R-:W-:Y:S01]  /*83d0*/  FMUL.FTZ R48, R15.reuse, R48 ;  /* 0x000000300f307220 */ /* 0x040fe20000410000 */
[-C--:B------:R-:W-:Y:S01]  /*83e0*/  FFMA.FTZ R12, R12, R47.reuse, -R13 ;  /* 0x0000002f0c0c7223 */ /* 0x080fe2000001080d */
[----:B------:R-:W-:Y:S01]  /*83f0*/  FFMA.FTZ R13, R32, R47, R49 ;  /* 0x0000002f200d7223 */ /* 0x000fe20000010031 */
[-C--:B------:R-:W-:Y:S01]  /*8400*/  FFMA.FTZ R15, R15, R46.reuse, -R50 ;  /* 0x0000002e0f0f7223 */ /* 0x080fe20000010832 */
[----:B------:R-:W-:Y:S01]  /*8410*/  FFMA.FTZ R32, R35, R46, R48 ;  /* 0x0000002e23207223 */ /* 0x000fe20000010030 */
[----:B------:R-:W-:Y:S01]  /*8420*/  SHF.R.U32.HI R51, RZ, 0x10, R51 ;  /* 0x00000010ff337819 */ /* 0x000fe20000011633 */
[----:B------:R-:W-:Y:S01]  /*8430*/  HADD2.F32 R49, -RZ, R148.H1_H1 ;  /* 0x30000094ff317230 */ /* 0x000fe20000004100 */
[----:B------:R-:W-:Y:S01]  /*8440*/  SHF.R.U64 R42, R56, 0x10, R57 ;  /* 0x00000010382a7819 */ /* 0x000fe20000001239 */
[--C-:B------:R-:W-:Y:S01]  /*8450*/  HADD2.F32 R46, -RZ, R45.reuse.H0_H0 ;  /* 0x2000002dff2e7230 */ /* 0x100fe20000004100 */
[----:B------:R-:W-:Y:S01]  /*8460*/  F2FP.F16.F32.PACK_AB R15, R15, R12 ;  /* 0x0000000c0f0f723e */ /* 0x000fe200000000ff */
[----:B------:R-:W-:-:S02]  /*8470*/  HADD2.F32 R45, -RZ, R45.H1_H1 ;  /* 0x3000002dff2d7230 */ /* 0x000fc40000004100 */
[----:B------:R-:W-:Y:S02]  /*8480*/  HADD2.F32 R50, -RZ, R58.H0_H0 ;  /* 0x2000003aff327230 */ /* 0x000fe40000004100 */
[----:B------:R-:W-:Y:S01]  /*8490*/  FMUL.FTZ R52, R46, R49 ;  /* 0x000000312e347220 */ /* 0x000fe20000410000 */
[----:B------:R-:W-:Y:S02]  /*84a0*/  HADD2.F32 R47, -RZ, R150.H1_H1 ;  /* 0x30000096ff2f7230 */ /* 0x000fe40000004100 */
[--C-:B------:R-:W-:Y:S02]  /*84b0*/  HADD2.F32 R35, -RZ, R33.reuse.H0_H0 ;  /* 0x20000021ff237230 */ /* 0x100fe40000004100 */
[----:B------:R-:W-:Y:S01]  /*84c0*/  FMUL.FTZ R54, R45, R50 ;  /* 0x000000322d367220 */ /* 0x000fe20000410000 */
[----:B------:R-:W-:Y:S02]  /*84d0*/  HADD2.F32 R33, -RZ, R33.H1_H1 ;  /* 0x30000021ff217230 */ /* 0x000fe40000004100 */
[----:B------:R-:W-:-:S02]  /*84e0*/  HADD2.F32 R48, -RZ, R51.H0_H0 ;  /* 0x20000033ff307230 */ /* 0x000fc40000004100 */
[C---:B------:R-:W-:Y:S01]  /*84f0*/  FMUL.FTZ R49, R35.reuse, R49 ;  /* 0x0000003123317220 */ /* 0x040fe20000410000 */
[-C--:B------:R-:W-:Y:S01]  /*8500*/  FFMA.FTZ R52, R35, R47.reuse, -R52 ;  /* 0x0000002f23347223 */ /* 0x080fe20000010834 */
[C---:B------:R-:W-:Y:S01]  /*8510*/  FMUL.FTZ R50, R33.reuse, R50 ;  /* 0x0000003221327220 */ /* 0x040fe20000410000 */
[----:B------:R-:W-:Y:S02]  /*8520*/  HADD2.F32 R148, -RZ, R148.H0_H0 ;  /* 0x20000094ff947230 */ /* 0x000fe40000004100 */
[-C--:B------:R-:W-:Y:S01]  /*8530*/  FFMA.FTZ R51, R33, R48.reuse, -R54 ;  /* 0x0000003021337223 */ /* 0x080fe20000010836 */
[----:B------:R-:W-:Y:S02]  /*8540*/  HADD2.F32 R35, -RZ, R44.H0_H0 ;  /* 0x2000002cff237230 */ /* 0x000fe40000004100 */
[----:B------:R-:W-:Y:S01]  /*8550*/  FFMA.FTZ R49, R46, R47, R49 ;  /* 0x0000002f2e317223 */ /* 0x000fe20000010031 */
[----:B------:R-:W-:Y:S02]  /*8560*/  HADD2.F32 R33, -RZ, R43.H0_H0 ;  /* 0x2000002bff217230 */ /* 0x000fe40000004100 */
[----:B------:R-:W-:Y:S01]  /*8570*/  FFMA.FTZ R50, R45, R48, R50 ;  /* 0x000000302d327223 */ /* 0x000fe20000010032 */
[----:B------:R-:W-:-:S02]  /*8580*/  HADD2.F32 R150, -RZ, R150.H0_H0 ;  /* 0x20000096ff967230 */ /* 0x000fc40000004100 */
[-C--:B------:R-:W-:Y:S01]  /*8590*/  FMUL.FTZ R46, R35, R148.reuse ;  /* 0x00000094232e7220 */ /* 0x080fe20000410000 */
[----:B------:R-:W-:Y:S02]  /*85a0*/  HADD2.F32 R42, -RZ, R42.H0_H0 ;  /* 0x2000002aff2a7230 */ /* 0x000fe40000004100 */
[C---:B------:R-:W-:Y:S01]  /*85b0*/  FMUL.FTZ R148, R33.reuse, R148 ;  /* 0x0000009421947220 */ /* 0x040fe20000410000 */
[----:B------:R-:W-:Y:S02]  /*85c0*/  HADD2.F32 R44, -RZ, R44.H1_H1 ;  /* 0x3000002cff2c7230 */ /* 0x000fe40000004100 */
[-C--:B------:R-:W-:Y:S01]  /*85d0*/  FFMA.FTZ R46, R33, R150.reuse, -R46 ;  /* 0x00000096212e7223 */ /* 0x080fe2000001082e */
[----:B------:R-:W-:Y:S02]  /*85e0*/  HADD2.F32 R43, -RZ, R43.H1_H1 ;  /* 0x3000002bff2b7230 */ /* 0x000fe40000004100 */
[----:B------:R-:W-:Y:S01]  /*85f0*/  FFMA.FTZ R148, R35, R150, R148 ;  /* 0x0000009623947223 */ /* 0x000fe20000010094 */
[----:B------:R-:W-:-:S02]  /*8600*/  HADD2.F32 R40, -RZ, R40.H0_H0 ;  /* 0x20000028ff287230 */ /* 0x000fc40000004100 */
[CC--:B------:R-:W-:Y:S01]  /*8610*/  FMUL.FTZ R48, R44.reuse, R42.reuse ;  /* 0x0000002a2c307220 */ /* 0x0c0fe20000410000 */
[----:B------:R-:W-:Y:S02]  /*8620*/  HADD2.F32 R35, -RZ, R34.H0_H0 ;  /* 0x20000022ff237230 */ /* 0x000fe40000004100 */
[C---:B------:R-:W-:Y:S01]  /*8630*/  FMUL.FTZ R45, R43.reuse, R42 ;  /* 0x0000002a2b2d7220 */ /* 0x040fe20000410000 */
[----:B------:R-:W-:Y:S02]  /*8640*/  HADD2.F32 R42, -RZ, R149.H0_H0 ;  /* 0x20000095ff2a7230 */ /* 0x000fe40000004100 */
[-C--:B------:R-:W-:Y:S01]  /*8650*/  FFMA.FTZ R43, R43, R40.reuse, -R48 ;  /* 0x000000282b2b7223 */ /* 0x080fe20000010830 */
[----:B------:R-:W-:Y:S02]  /*8660*/  HADD2.F32 R41, -RZ, R41.H0_H0 ;  /* 0x20000029ff297230 */ /* 0x000fe40000004100 */
[----:B------:R-:W-:Y:S01]  /*8670*/  FFMA.FTZ R45, R44, R40, R45 ;  /* 0x000000282c2d7223 */ /* 0x000fe2000001002d */
[----:B------:R-:W-:-:S02]  /*8680*/  HADD2.F32 R33, -RZ, R14.H0_H0 ;  /* 0x2000000eff217230 */ /* 0x000fc40000004100 */
[----:B------:R-:W-:Y:S01]  /*8690*/  FMUL.FTZ R44, R35, R42 ;  /* 0x0000002a232c7220 */ /* 0x000fe20000410000 */
[----:B------:R-:W-:Y:S01]  /*86a0*/  HADD2.F32 R34, -RZ, R34.H1_H1 ;  /* 0x30000022ff227230 */ /* 0x000fe20000004100 */
[----:B------:R-:W-:Y:S01]  /*86b0*/  F2FP.F16.F32.PACK_AB R51, R51, R52 ;  /* 0x000000343333723e */ /* 0x000fe200000000ff */
[----:B------:R-:W-:Y:S02]  /*86c0*/  HADD2.F32 R14, -RZ, R14.H1_H1 ;  /* 0x3000000eff0e7230 */ /* 0x000fe40000004100 */
[----:B------:R-:W-:Y:S01]  /*86d0*/  FMUL.FTZ R42, R33, R42 ;  /* 0x0000002a212a7220 */ /* 0x000fe20000410000 */
[----:B------:R-:W-:Y:S02]  /*86e0*/  HADD2.F32 R40, -RZ, R151.H0_H0 ;  /* 0x20000097ff287230 */ /* 0x000fe40000004100 */
[-C--:B------:R-:W-:Y:S01]  /*86f0*/  FMUL.FTZ R47, R34, R41.reuse ;  /* 0x00000029222f7220 */ /* 0x080fe20000410000 */
[----:B------:R-:W-:Y:S02]  /*8700*/  HADD2.F32 R11, -RZ, R11.H0_H0 ;  /* 0x2000000bff0b7230 */ /* 0x000fe40000004100 */
[C---:B------:R-:W-:Y:S01]  /*8710*/  FMUL.FTZ R41, R14.reuse, R41 ;  /* 0x000000290e297220 */ /* 0x040fe20000410000 */
[----:B------:R-:W-:Y:S01]  /*8720*/  F2FP.F16.F32.PACK_AB R12, R43, R46 ;  /* 0x0000002e2b0c723e */ /* 0x000fe200000000ff */
[-C--:B------:R-:W-:Y:S01]  /*8730*/  FFMA.FTZ R44, R33, R40.reuse, -R44 ;  /* 0x00000028212c7223 */ /* 0x080fe2000001082c */
[----:B------:R-:W-:Y:S01]  /*8740*/  FFMA.FTZ R42, R35, R40, R42 ;  /* 0x00000028232a7223 */ /* 0x000fe2000001002a */
[-C--:B------:R-:W-:Y:S01]  /*8750*/  FFMA.FTZ R47, R14, R11.reuse, -R47 ;  /* 0x0000000b0e2f7223 */ /* 0x080fe2000001082f */
[----:B------:R-:W-:Y:S01]  /*8760*/  FFMA.FTZ R41, R34, R11, R41 ;  /* 0x0000000b22297223 */ /* 0x000fe20000010029 */
[----:B------:R-:W-:Y:S01]  /*8770*/  F2FP.F16.F32.PACK_AB R33, R32, R13 ;  /* 0x0000000d2021723e */ /* 0x000fe200000000ff */
[----:B------:R-:W-:Y:S01]  /*8780*/  IMAD.MOV.U32 R13, RZ, RZ, R15 ;  /* 0x000000ffff0d7224 */ /* 0x000fe200078e000f */
[----:B------:R-:W-:Y:S01]  /*8790*/  F2FP.F16.F32.PACK_AB R35, R50, R49 ;  /* 0x000000313223723e */ /* 0x000fe200000000ff */
[----:B------:R-:W-:Y:S01]  /*87a0*/  IMAD.MOV.U32 R15, RZ, RZ, R51 ;  /* 0x000000ffff0f7224 */ /* 0x000fe200078e0033 */
[----:B------:R-:W-:-:S02]  /*87b0*/  F2FP.F16.F32.PACK_AB R32, R45, R148 ;  /* 0x000000942d20723e */ /* 0x000fc400000000ff */
[----:B------:R-:W-:Y:S02]  /*87c0*/  F2FP.F16.F32.PACK_AB R14, R47, R44 ;  /* 0x0000002c2f0e723e */ /* 0x000fe400000000ff */
[----:B------:R-:W-:-:S07]  /*87d0*/  F2FP.F16.F32.PACK_AB R34, R41, R42 ;  /* 0x0000002a2922723e */ /* 0x000fce00000000ff */
.L_x_533:
[----:B------:R-:W-:Y:S05]  /*87e0*/  BSYNC B2 ;  /* 0x0000000000027941 */ /* 0x000fea0003800000 */
.L_x_532:
[----:B------:R-:W-:Y:S02]  /*87f0*/  ULDC.64 UR4, c[0x0][0x208] ;  /* 0x0000820000047ab9 */ /* 0x000fe40000000a00 */
[----:B--2---:R2:W-:Y:S04]  /*8800*/  ST.E.128 desc[UR4][R38.64], R12 ;  /* 0x0000000c26007985 */ /* 0x0045e8000c101d04 */
[----:B----4-:R2:W-:Y:S02]  /*8810*/  @!P3 ST.E.128 desc[UR4][R36.64], R32 ;  /* 0x000000202400b985 */ /* 0x0105e4000c101d04 */
.L_x_527:
[----:B------:R-:W-:Y:S05]  /*8820*/  BSYNC B1 ;  /* 0x0000000000017941 */ /* 0x000fea0003800000 */
.L_x_526:
[----:B------:R-:W-:-:S03]  /*8830*/  UMOV UR4, 0xffffffff ;  /* 0xffffffff00047882 */ /* 0x000fc60000000000 */
[----:B------:R-:W-:Y:S05]  /*8840*/  BRA.DIV UR4, `(.L_x_534) ;  /* 0x000001ee04607947 */ /* 0x000fea000b800000 */
[----:B0-2---:R0:W2:Y:S04]  /*8850*/  SHFL.IDX PT, R37, R117, 0x2, 0x181f ;  /* 0x00581f0075257f89 */ /* 0x0050a800000e0000 */
[----:B------:R0:W0:Y:S02]  /*8860*/  SHFL.IDX PT, R36, R118, 0x2, 0x181f ;  /* 0x00581f0076247f89 */ /* 0x00002400000e0000 */
.L_x_830:
[----:B------:R-:W-:Y:S05]  /*8870*/  @P5 BRA `(.L_x_492) ;  /* 0x0000001400e45947 */ /* 0x000fea0003800000 */
[----:B------:R-:W-:Y:S01]  /*8880*/  ISETP.NE.AND P3, PT, R3, RZ, PT ;  /* 0x000000ff0300720c */ /* 0x000fe20003f65270 */
[----:B------:R-:W-:-:S12]  /*8890*/  BSSY B1, `(.L_x_535) ;  /* 0x000007d000017945 */ /* 0x000fd80003800000 */
[----:B------:R-:W-:Y:S05]  /*88a0*/  @!P3 BRA `(.L_x_536) ;  /* 0x0000000400ecb947 */ /* 0x000fea0003800000 */
[----:B----4-:R-:W4:Y:S01]  /*88b0*/  LDL R14, [R1+0x54] ;  /* 0x00005400010e7983 */ /* 0x010f220000100800 */
[----:B------:R-:W-:Y:S01]  /*88c0*/  SEL R11, R115, R137, !P2 ;  /* 0x00000089730b7207 */ /* 0x000fe20005000000 */
[C---:B------:R-:W-:Y:S01]  /*88d0*/  VIADD R13, R219.reuse, 0x40 ;  /* 0x00000040db0d7836 */ /* 0x040fe20000000000 */
[----:B------:R-:W-:Y:S01]  /*88e0*/  IADD3 R15, R219, 0x40, RZ ;  /* 0x00000040db0f7810 */ /* 0x000fe20007ffe0ff */
[----:B------:R-:W-:Y:S01]  /*88f0*/  BSSY B2, `(.L_x_537) ;  /* 0x0000073000027945 */ /* 0x000fe20003800000 */
[----:B------:R-:W-:Y:S01]  /*8900*/  SHF.R.S32.HI R12, RZ, 0x1f, R11 ;  /* 0x0000001fff0c7819 */ /* 0x000fe2000001140b */
[----:B------:R-:W-:Y:S01]  /*8910*/  IMAD.SHL.U32 R13, R13, 0x40, RZ ;  /* 0x000000400d0d7824 */ /* 0x000fe200078e00ff */
[----:B------:R-:W-:Y:S01]  /*8920*/  ISETP.GE.AND P4, PT, R16, R114, PT ;  /* 0x000000721000720c */ /* 0x000fe20003f86270 */
        /* <DEDUP_REMOVED lines=11> */
[----:B------:R-:W-:Y:S02]  /*89e0*/  ISETP.GE.AND P5, PT, R40, R135, PT ;  /* 0x000000872800720c */ /* 0x000fe40003fa6270 */
[----:B------:R-:W-:Y:S02]  /*89f0*/  LOP3.LUT R11, R11, R13, RZ, 0x3c, !PT ;  /* 0x0000000d0b0b7212 */ /* 0x000fe400078e3cff */
[----:B0-----:R-:W-:-:S04]  /*8a00*/  LEA R38, P3, R9, R36, 0x1 ;  /* 0x0000002409267211 */ /* 0x001fc800078608ff */
[----:B--2---:R-:W-:-:S05]  /*8a10*/  LEA.HI.X R39, R9, R37, R27, 0x1, P3 ;  /* 0x0000002509277211 */ /* 0x004fca00018f0c1b */
        /* <DEDUP_REMOVED lines=10> */
[----:B------:R-:W-:Y:S01]  /*8ac0*/  SHF.R.U32.HI R50, RZ, 0x10, R77 ;  /* 0x00000010ff327819 */ /* 0x000fe2000001164d */
[----:B----4-:R-:W-:Y:S01]  /*8ad0*/  IMAD.MOV.U32 R46, RZ, RZ, R35 ;  /* 0x000000ffff2e7224 */ /* 0x010fe200078e0023 */
[----:B------:R-:W-:Y:S01]  /*8ae0*/  MOV R45, R32 ;  /* 0x00000020002d7202 */ /* 0x000fe20000000f00 */
[----:B--2---:R-:W-:Y:S01]  /*8af0*/  IMAD.MOV.U32 R44, RZ, RZ, R12 ;  /* 0x000000ffff2c7224 */ /* 0x004fe200078e000c */
[----:B------:R-:W-:Y:S01]  /*8b00*/  SHF.R.U32.HI R48, RZ, 0x10, R69 ;  /* 0x00000010ff307819 */ /* 0x000fe20000011645 */
[----:B------:R-:W-:Y:S01]  /*8b10*/  HADD2.F32 R49, -RZ, R147.H1_H1 ;  /* 0x30000093ff317230 */ /* 0x000fe20000004100 */
[--C-:B------:R-:W-:Y:S01]  /*8b20*/  SHF.R.U64 R42, R78, 0x10, R79.reuse ;  /* 0x000000104e2a7819 */ /* 0x100fe2000000124f */
[--C-:B------:R-:W-:Y:S01]  /*8b30*/  HADD2.F32 R35, -RZ, R33.reuse.H0_H0 ;  /* 0x20000021ff237230 */ /* 0x100fe20000004100 */
[----:B------:R-:W-:Y:S01]  /*8b40*/  SHF.R.U32.HI R78, RZ, 0x10, R79 ;  /* 0x00000010ff4e7819 */ /* 0x000fe2000001164f */
[----:B------:R-:W-:Y:S01]  /*8b50*/  IMAD.MOV.U32 R32, RZ, RZ, R15 ;  /* 0x000000ffff207224 */ /* 0x000fe200078e000f */
[--C-:B0-----:R-:W-:Y:S01]  /*8b60*/  SHF.R.U64 R11, R70, 0x10, R71.reuse ;  /* 0x00000010460b7819 */ /* 0x101fe20000001247 */
[----:B------:R-:W-:Y:S01]  /*8b70*/  HADD2.F32 R33, -RZ, R33.H1_H1 ;  /* 0x30000021ff217230 */ /* 0x000fe20000004100 */
[----:B------:R-:W-:Y:S01]  /*8b80*/  SHF.R.U32.HI R70, RZ, 0x10, R71 ;  /* 0x00000010ff467819 */ /* 0x000fe20000011647 */
[--C-:B------:R-:W-:Y:S01]  /*8b90*/  HADD2.F32 R12, -RZ, R13.reuse.H0_H0 ;  /* 0x2000000dff0c7230 */ /* 0x100fe20000004100 */
[----:B------:R-:W-:Y:S01]  /*8ba0*/  SHF.R.U64 R53, R76, 0x10, R77 ;  /* 0x000000104c357819 */ /* 0x000fe2000000124d */
[----:B------:R-:W-:Y:S01]  /*8bb0*/  HADD2.F32 R50, -RZ, R50.H0_H0 ;  /* 0x20000032ff327230 */ /* 0x000fe20000004100 */
[----:B------:R-:W-:Y:S01]  /*8bc0*/  SHF.R.U64 R43, R68, 0x10, R69 ;  /* 0x00000010442b7819 */ /* 0x000fe20000001245 */
[----:B------:R-:W-:-:S02]  /*8bd0*/  HADD2.F32 R15, -RZ, R13.H1_H1 ;  /* 0x3000000dff0f7230 */ /* 0x000fc40000004100 */
[-C--:B------:R-:W-:Y:S01]  /*8be0*/  FMUL.FTZ R13, R35, R49.reuse ;  /* 0x00000031230d7220 */ /* 0x080fe20000410000 */
[----:B------:R-:W-:Y:S02]  /*8bf0*/  HADD2.F32 R47, -RZ, R145.H1_H1 ;  /* 0x30000091ff2f7230 */ /* 0x000fe40000004100 */
[C---:B------:R-:W-:Y:S01]  /*8c00*/  FMUL.FTZ R52, R12.reuse, R49 ;  /* 0x000000310c347220 */ /* 0x040fe20000410000 */
[----:B------:R-:W-:Y:S02]  /*8c10*/  HADD2.F32 R48, -RZ, R48.H0_H0 ;  /* 0x20000030ff307230 */ /* 0x000fe40000004100 */
[-C--:B------:R-:W-:Y:S01]  /*8c20*/  FMUL.FTZ R54, R33, R50.reuse ;  /* 0x0000003221367220 */ /* 0x080fe20000410000 */
[----:B------:R-:W-:Y:S01]  /*8c30*/  FMUL.FTZ R50, R15, R50 ;  /* 0x000000320f327220 */ /* 0x000fe20000410000 */
[-C--:B------:R-:W-:Y:S01]  /*8c40*/  FFMA.FTZ R12, R12, R47.reuse, -R13 ;  /* 0x0000002f0c0c7223 */ /* 0x080fe2000001080d */
[----:B------:R-:W-:Y:S01]  /*8c50*/  FFMA.FTZ R13, R35, R47, R52 ;  /* 0x0000002f230d7223 */ /* 0x000fe20000010034 */
[----:B------:R-:W-:-:S02]  /*8c60*/  HADD2.F32 R47, -RZ, R78.H0_H0 ;  /* 0x2000004eff2f7230 */ /* 0x000fc40000004100 */
[-C--:B------:R-:W-:Y:S01]  /*8c70*/  FFMA.FTZ R52, R33, R48.reuse, R50 ;  /* 0x0000003021347223 */ /* 0x080fe20000010032 */
[--C-:B------:R-:W-:Y:S02]  /*8c80*/  HADD2.F32 R33, -RZ, R46.reuse.H0_H0 ;  /* 0x2000002eff217230 */ /* 0x100fe40000004100 */
[----:B------:R-:W-:Y:S01]  /*8c90*/  FFMA.FTZ R49, R15, R48, -R54 ;  /* 0x000000300f317223 */ /* 0x000fe20000010836 */
[----:B------:R-:W-:Y:S02]  /*8ca0*/  HADD2.F32 R46, -RZ, R46.H1_H1 ;  /* 0x3000002eff2e7230 */ /* 0x000fe40000004100 */
[----:B------:R-:W-:Y:S02]  /*8cb0*/  HADD2.F32 R50, -RZ, R146.H1_H1 ;  /* 0x30000092ff327230 */ /* 0x000fe40000004100 */
[--C-:B------:R-:W-:Y:S02]  /*8cc0*/  HADD2.F32 R15, -RZ, R32.reuse.H0_H0 ;  /* 0x20000020ff0f7230 */ /* 0x100fe40000004100 */
[----:B------:R-:W-:Y:S01]  /*8cd0*/  FMUL.FTZ R51, R46, R47 ;  /* 0x0000002f2e337220 */ /* 0x000fe20000410000 */
[----:B------:R-:W-:-:S02]  /*8ce0*/  HADD2.F32 R32, -RZ, R32.H1_H1 ;  /* 0x30000020ff207230 */ /* 0x000fc40000004100 */
[-C--:B------:R-:W-:Y:S01]  /*8cf0*/  FMUL.FTZ R54, R33, R50.reuse ;  /* 0x0000003221367220 */ /* 0x080fe20000410000 */
[----:B------:R-:W-:Y:S02]  /*8d00*/  HADD2.F32 R35, -RZ, R70.H0_H0 ;  /* 0x20000046ff237230 */ /* 0x000fe40000004100 */
[----:B------:R-:W-:Y:S01]  /*8d10*/  FMUL.FTZ R50, R15, R50 ;  /* 0x000000320f327220 */ /* 0x000fe20000410000 */
[----:B------:R-:W-:Y:S02]  /*8d20*/  HADD2.F32 R48, -RZ, R144.H0_H0 ;  /* 0x20000090ff307230 */ /* 0x000fe40000004100 */
[C---:B------:R-:W-:Y:S01]  /*8d30*/  FMUL.FTZ R47, R32.reuse, R47 ;  /* 0x0000002f202f7220 */ /* 0x040fe20000410000 */
[----:B------:R-:W-:Y:S02]  /*8d40*/  HADD2.F32 R147, -RZ, R147.H0_H0 ;  /* 0x20000093ff937230 */ /* 0x000fe40000004100 */
[----:B------:R-:W-:Y:S01]  /*8d50*/  FFMA.FTZ R51, R32, R35, -R51 ;  /* 0x0000002320337223 */ /* 0x000fe20000010833 */
[----:B------:R-:W-:-:S02]  /*8d60*/  HADD2.F32 R32, -RZ, R45.H0_H0 ;  /* 0x2000002dff207230 */ /* 0x000fc40000004100 */
[-C--:B------:R-:W-:Y:S01]  /*8d70*/  FFMA.FTZ R54, R15, R48.reuse, -R54 ;  /* 0x000000300f367223 */ /* 0x080fe20000010836 */
[----:B------:R-:W-:Y:S02]  /*8d80*/  HADD2.F32 R15, -RZ, R44.H0_H0 ;  /* 0x2000002cff0f7230 */ /* 0x000fe40000004100 */
[----:B------:R-:W-:Y:S01]  /*8d90*/  FFMA.FTZ R47, R46, R35, R47 ;  /* 0x000000232e2f7223 */ /* 0x000fe2000001002f */
[----:B------:R-:W-:Y:S01]  /*8da0*/  FFMA.FTZ R50, R33, R48, R50 ;  /* 0x0000003021327223 */ /* 0x000fe20000010032 */
[----:B------:R-:W-:Y:S02]  /*8db0*/  HADD2.F32 R145, -RZ, R145.H0_H0 ;  /* 0x20000091ff917230 */ /* 0x000fe40000004100 */
[-C--:B------:R-:W-:Y:S01]  /*8dc0*/  FMUL.FTZ R46, R32, R147.reuse ;  /* 0x00000093202e7220 */ /* 0x080fe20000410000 */
[----:B------:R-:W-:Y:S02]  /*8dd0*/  HADD2.F32 R33, -RZ, R53.H0_H0 ;  /* 0x20000035ff217230 */ /* 0x000fe40000004100 */
[----:B------:R-:W-:Y:S01]  /*8de0*/  FMUL.FTZ R147, R15, R147 ;  /* 0x000000930f937220 */ /* 0x000fe20000410000 */
[----:B------:R-:W-:-:S02]  /*8df0*/  HADD2.F32 R45, -RZ, R45.H1_H1 ;  /* 0x3000002dff2d7230 */ /* 0x000fc40000004100 */
[-C--:B------:R-:W-:Y:S01]  /*8e00*/  FFMA.FTZ R46, R15, R145.reuse, -R46 ;  /* 0x000000910f2e7223 */ /* 0x080fe2000001082e */
[----:B------:R-:W-:Y:S02]  /*8e10*/  HADD2.F32 R44, -RZ, R44.H1_H1 ;  /* 0x3000002cff2c7230 */ /* 0x000fe40000004100 */
[----:B------:R-:W-:Y:S01]  /*8e20*/  FFMA.FTZ R147, R32, R145, R147 ;  /* 0x0000009120937223 */ /* 0x000fe20000010093 */
[----:B------:R-:W-:Y:S02]  /*8e30*/  HADD2.F32 R43, -RZ, R43.H0_H0 ;  /* 0x2000002bff2b7230 */ /* 0x000fe40000004100 */
[-C--:B------:R-:W-:Y:S01]  /*8e40*/  FMUL.FTZ R35, R45, R33.reuse ;  /* 0x000000212d237220 */ /* 0x080fe20000410000 */
[----:B------:R-:W-:Y:S02]  /*8e50*/  HADD2.F32 R32, -RZ, R34.H0_H0 ;  /* 0x20000022ff207230 */ /* 0x000fe40000004100 */
[----:B------:R-:W-:Y:S01]  /*8e60*/  FMUL.FTZ R48, R44, R33 ;  /* 0x000000212c307220 */ /* 0x000fe20000410000 */
[----:B------:R-:W-:-:S02]  /*8e70*/  HADD2.F32 R33, -RZ, R42.H0_H0 ;  /* 0x2000002aff217230 */ /* 0x000fc40000004100 */
[-C--:B------:R-:W-:Y:S01]  /*8e80*/  FFMA.FTZ R35, R44, R43.reuse, -R35 ;  /* 0x0000002b2c237223 */ /* 0x080fe20000010823 */
[----:B------:R-:W-:Y:S02]  /*8e90*/  HADD2.F32 R15, -RZ, R14.H0_H0 ;  /* 0x2000000eff0f7230 */ /* 0x000fe40000004100 */
[----:B------:R-:W-:Y:S01]  /*8ea0*/  FFMA.FTZ R48, R45, R43, R48 ;  /* 0x0000002b2d307223 */ /* 0x000fe20000010030 */
[----:B------:R-:W-:Y:S01]  /*8eb0*/  HADD2.F32 R34, -RZ, R34.H1_H1 ;  /* 0x30000022ff227230 */ /* 0x000fe20000004100 */
[----:B------:R-:W-:Y:S01]  /*8ec0*/  F2FP.F16.F32.PACK_AB R47, R47, R50 ;  /* 0x000000322f2f723e */ /* 0x000fe200000000ff */
[----:B------:R-:W-:Y:S01]  /*8ed0*/  HADD2.F32 R146, -RZ, R146.H0_H0 ;  /* 0x20000092ff927230 */ /* 0x000fe20000004100 */
[----:B------:R-:W-:Y:S01]  /*8ee0*/  F2FP.F16.F32.PACK_AB R49, R49, R12 ;  /* 0x0000000c3131723e */ /* 0x000fe200000000ff */
[----:B------:R-:W-:Y:S02]  /*8ef0*/  HADD2.F32 R14, -RZ, R14.H1_H1 ;  /* 0x3000000eff0e7230 */ /* 0x000fe40000004100 */
[----:B------:R-:W-:Y:S01]  /*8f00*/  FMUL.FTZ R45, R34, R33 ;  /* 0x00000021222d7220 */ /* 0x000fe20000410000 */
[----:B------:R-:W-:-:S02]  /*8f10*/  HADD2.F32 R144, -RZ, R144.H1_H1 ;  /* 0x30000090ff907230 */ /* 0x000fc40000004100 */
[-C--:B------:R-:W-:Y:S01]  /*8f20*/  FMUL.FTZ R42, R32, R146.reuse ;  /* 0x00000092202a7220 */ /* 0x080fe20000410000 */
[----:B------:R-:W-:Y:S02]  /*8f30*/  HADD2.F32 R11, -RZ, R11.H0_H0 ;  /* 0x2000000bff0b7230 */ /* 0x000fe40000004100 */
[C---:B------:R-:W-:Y:S01]  /*8f40*/  FMUL.FTZ R43, R15.reuse, R146 ;  /* 0x000000920f2b7220 */ /* 0x040fe20000410000 */
[----:B------:R-:W-:Y:S01]  /*8f50*/  FMUL.FTZ R33, R14, R33 ;  /* 0x000000210e217220 */ /* 0x000fe20000410000 */
[----:B------:R-:W-:Y:S01]  /*8f60*/  FFMA.FTZ R42, R15, R144, -R42 ;  /* 0x000000900f2a7223 */ /* 0x000fe2000001082a */
[----:B------:R-:W-:Y:S01]  /*8f70*/  F2FP.F16.F32.PACK_AB R12, R35, R46 ;  /* 0x0000002e230c723e */ /* 0x000fe200000000ff */
        /* <DEDUP_REMOVED lines=8> */
[----:B------:R-:W-:Y:S02]  /*9000*/  F2FP.F16.F32.PACK_AB R34, R34, R43 ;  /* 0x0000002b2222723e */ /* 0x000fe400000000ff */
[----:B------:R-:W-:-:S07]  /*9010*/  MOV R13, R49 ;  /* 0x00000031000d7202 */ /* 0x000fce0000000f00 */
.L_x_538:
[----:B------:R-:W-:Y:S05]  /*9020*/  BSYNC B2 ;  /* 0x0000000000027941 */ /* 0x000fea0003800000 */
.L_x_537:
[----:B------:R-:W-:Y:S02]  /*9030*/  ULDC.64 UR4, c[0x0][0x208] ;  /* 0x0000820000047ab9 */ /* 0x000fe40000000a00 */
[----:B--2---:R2:W-:Y:S04]  /*9040*/  ST.E.128 desc[UR4][R38.64], R12 ;  /* 0x0000000c26007985 */ /* 0x0045e8000c101d04 */
[----:B----4-:R2:W-:Y:S02]  /*9050*/  @!P5 ST.E.128 desc[UR4][R40.64], R32 ;  /* 0x000000202800d985 */ /* 0x0105e4000c101d04 */
.L_x_536:
[----:B------:R-:W-:Y:S05]  /*9060*/  BSYNC B1 ;  /* 0x0000000000017941 */ /* 0x000fea0003800000 */
.L_x_535:
[----:B------:R-:W-:-:S13]  /*9070*/  ISETP.NE.AND P3, PT, R21, RZ, PT ;  /* 0x000000ff1500720c */ /* 0x000fda0003f65270 */
[----:B------:R-:W-:Y:S05]  /*9080*/  @!P3 BRA `(.L_x_492) ;  /* 0x0000000c00e0b947 */ /* 0x000fea0003800000 */
[----:B--2-4-:R-:W2:Y:S01]  /*9090*/  LDL R15, [R1+0x54] ;  /* 0x00005400010f7983 */ /* 0x014ea20000100800 */
[----:B------:R-:W-:Y:S01]  /*90a0*/  SEL R137, R115, R137, !P1 ;  /* 0x0000008973897207 */ /* 0x000fe20004800000 */
[C---:B------:R-:W-:Y:S01]  /*90b0*/  VIADD R32, R219.reuse, 0x40 ;  /* 0x00000040db207836 */ /* 0x040fe20000000000 */
[----:B------:R-:W-:Y:S01]  /*90c0*/  IADD3 R14, R219, 0x40, RZ ;  /* 0x00000040db0e7810 */ /* 0x000fe20007ffe0ff */
[----:B------:R-:W-:Y:S01]  /*90d0*/  BSSY B1, `(.L_x_539) ;  /* 0x0000071000017945 */ /* 0x000fe20003800000 */
[----:B------:R-:W-:Y:S02]  /*90e0*/  SHF.R.S32.HI R12, RZ, 0x1f, R137 ;  /* 0x0000001fff0c7819 */ /* 0x000fe40000011489 */
[----:B------:R-:W-:Y:S01]  /*90f0*/  SHF.L.U32 R32, R32, 0x6, RZ ;  /* 0x0000000620207819 */ /* 0x000fe200000006ff */
[----:B------:R-:W-:Y:S01]  /*9100*/  IMAD.SHL.U32 R14, R14, 0x40, RZ ;  /* 0x000000400e0e7824 */ /* 0x000fe200078e00ff */
[----:B------:R-:W-:Y:S02]  /*9110*/  LEA.HI R137, R12, R137, RZ, 0x4 ;  /* 0x000000890c897211 */ /* 0x000fe400078f20ff */
[----:B------:R-:W-:-:S02]  /*9120*/  LOP3.LUT R32, R32, 0x1c0, RZ, 0xc0, !PT ;  /* 0x000001c020207812 */ /* 0x000fc400078ec0ff */
[----:B------:R-:W-:Y:S02]  /*9130*/  LEA.HI.SX32 R137, R137, R10, 0x1c ;  /* 0x0000000a89897211 */ /* 0x000fe400078fe2ff */
[----:B------:R-:W-:Y:S02]  /*9140*/  LOP3.LUT R14, R14, 0x1c0, RZ, 0xc0, !PT ;  /* 0x000001c00e0e7812 */ /* 0x000fe400078ec0ff */
[----:B------:R-:W-:Y:S01]  /*9150*/  SHF.R.S32.HI R12, RZ, 0x1f, R137 ;  /* 0x0000001fff0c7819 */ /* 0x000fe20000011489 */
[----:B0-----:R-:W-:Y:S01]  /*9160*/  IMAD.SHL.U32 R11, R137, 0x8, RZ ;  /* 0x00000008890b7824 */ /* 0x001fe200078e00ff */
[----:B------:R-:W-:Y:S02]  /*9170*/  SHF.R.U32.HI R14, RZ, 0x3, R14 ;  /* 0x00000003ff0e7819 */ /* 0x000fe4000001160e */
[----:B------:R-:W-:Y:S02]  /*9180*/  LEA.HI R12, R12, R137, RZ, 0x3 ;  /* 0x000000890c0c7211 */ /* 0x000fe400078f18ff */
[----:B------:R-:W-:-:S02]  /*9190*/  ISETP.GE.AND P4, PT, R213, R114, PT ;  /* 0x00000072d500720c */ /* 0x000fc40003f86270 */
[----:B------:R-:W-:Y:S02]  /*91a0*/  SHF.R.S32.HI R13, RZ, 0x3, R12 ;  /* 0x00000003ff0d7819 */ /* 0x000fe4000001140c */
[----:B------:R-:W-:Y:S02]  /*91b0*/  LOP3.LUT R12, R32, 0x38, R11, 0xf8, !PT ;  /* 0x00000038200c7812 */ /* 0x000fe400078ef80b */
[----:B------:R-:W-:Y:S02]  /*91c0*/  LEA R38, P3, R20, R36, 0x1 ;  /* 0x0000002414267211 */ /* 0x000fe400078608ff */
[----:B------:R-:W-:Y:S02]  /*91d0*/  LOP3.LUT R12, R12, R14, RZ, 0x3c, !PT ;  /* 0x0000000e0c0c7212 */ /* 0x000fe400078e3cff */
[----:B------:R-:W-:Y:S01]  /*91e0*/  LEA.HI.X R39, R20, R37, R28, 0x1, P3 ;  /* 0x0000002514277211 */ /* 0x000fe200018f0c1c */
[----:B--2---:R-:W-:-:S04]  /*91f0*/  IMAD R13, R13, 0x1400, R15 ;  /* 0x000014000d0d7824 */ /* 0x004fc800078e020f */
[----:B------:R-:W-:Y:S02]  /*9200*/  IMAD.IADD R15, R13, 0x1, R12 ;  /* 0x000000010d0f7824 */ /* 0x000fe400078e020c */
[C---:B------:R-:W-:Y:S02]  /*9210*/  IMAD R13, R212.reuse, 0x5000, R129 ;  /* 0x00005000d40d7824 */ /* 0x040fe400078e0281 */
[----:B------:R-:W-:Y:S02]  /*9220*/  IMAD R15, R212, 0x5000, R15 ;  /* 0x00005000d40f7824 */ /* 0x000fe400078e020f */
[----:B------:R-:W-:-:S03]  /*9230*/  IMAD R13, R13, 0x2, R22 ;  /* 0x000000020d0d7824 */ /* 0x000fc600078e0216 */
[----:B------:R-:W-:-:S03]  /*9240*/  LEA R32, R15, R22, 0x1 ;  /* 0x000000160f207211 */ /* 0x000fc600078e08ff */
[----:B------:R-:W0:Y:S04]  /*9250*/  LDS.128 R12, [R13+0x24400] ;  /* 0x024400000d0c7984 */ /* 0x000e280000000c00 */
[----:B------:R-:W2:Y:S01]  /*9260*/  LDS.128 R32, [R32+0x24400] ;  /* 0x0244000020207984 */ /* 0x000ea20000000c00 */
[----:B------:R-:W-:Y:S05]  /*9270*/  @P4 BRA `(.L_x_540) ;  /* 0x0000000400584947 */ /* 0x000fea0003800000 */
[----:B------:R-:W-:Y:S01]  /*9280*/  SHF.R.U32.HI R44, RZ, 0x10, R73 ;  /* 0x00000010ff2c7819 */ /* 0x000fe20000011649 */
[----:B--2---:R-:W-:Y:S01]  /*9290*/  IMAD.MOV.U32 R40, RZ, RZ, R32 ;  /* 0x000000ffff287224 */ /* 0x004fe200078e0020 */
[----:B------:R-:W-:Y:S01]  /*92a0*/  MOV R41, R34 ;  /* 0x0000002200297202 */ /* 0x000fe20000000f00 */
[----:B0-----:R-:W-:Y:S01]  /*92b0*/  IMAD.MOV.U32 R32, RZ, RZ, R14 ;  /* 0x000000ffff207224 */ /* 0x001fe200078e000e */
[----:B------:R-:W-:Y:S01]  /*92c0*/  SHF.R.U32.HI R42, RZ, 0x10, R65 ;  /* 0x00000010ff2a7819 */ /* 0x000fe20000011641 */
[--C-:B------:R-:W-:Y:S01]  /*92d0*/  HADD2.F32 R34, -RZ, R33.reuse.H0_H0 ;  /* 0x20000021ff227230 */ /* 0x100fe20000004100 */
[--C-:B------:R-:W-:Y:S01]  /*92e0*/  SHF.R.U64 R53, R74, 0x10, R75.reuse ;  /* 0x000000104a357819 */ /* 0x100fe2000000124b */
[----:B------:R-:W-:Y:S01]  /*92f0*/  HADD2.F32 R33, -RZ, R33.H1_H1 ;  /* 0x30000021ff217230 */ /* 0x000fe20000004100 */
[----:B------:R-:W-:Y:S01]  /*9300*/  SHF.R.U32.HI R74, RZ, 0x10, R75 ;  /* 0x00000010ff4a7819 */ /* 0x000fe2000001164b */
[--C-:B------:R-:W-:Y:S01]  /*9310*/  HADD2.F32 R14, -RZ, R13.reuse.H0_H0 ;  /* 0x2000000dff0e7230 */ /* 0x100fe20000004100 */
[--C-:B------:R-:W-:Y:S01]  /*9320*/  SHF.R.U64 R55, R66, 0x10, R67.reuse ;  /* 0x0000001042377819 */ /* 0x100fe20000001243 */
[----:B------:R-:W-:Y:S01]  /*9330*/  HADD2.F32 R44, -RZ, R44.H0_H0 ;  /* 0x2000002cff2c7230 */ /* 0x000fe20000004100 */
[----:B------:R-:W-:Y:S01]  /*9340*/  SHF.R.U32.HI R66, RZ, 0x10, R67 ;  /* 0x00000010ff427819 */ /* 0x000fe20000011643 */
[----:B------:R-:W-:Y:S01]  /*9350*/  HADD2.F32 R13, -RZ, R13.H1_H1 ;  /* 0x3000000dff0d7230 */ /* 0x000fe20000004100 */
[----:B------:R-:W-:Y:S01]  /*9360*/  SHF.R.U64 R54, R72, 0x10, R73 ;  /* 0x0000001048367819 */ /* 0x000fe20000001249 */
[----:B------:R-:W-:-:S02]  /*9370*/  HADD2.F32 R45, -RZ, R143.H1_H1 ;  /* 0x3000008fff2d7230 */ /* 0x000fc40000004100 */
[-C--:B------:R-:W-:Y:S01]  /*9380*/  FMUL.FTZ R46, R33, R44.reuse ;  /* 0x0000002c212e7220 */ /* 0x080fe20000410000 */
[----:B------:R-:W-:Y:S02]  /*9390*/  HADD2.F32 R42, -RZ, R42.H0_H0 ;  /* 0x2000002aff2a7230 */ /* 0x000fe40000004100 */
[C---:B------:R-:W-:Y:S01]  /*93a0*/  FMUL.FTZ R44, R13.reuse, R44 ;  /* 0x0000002c0d2c7220 */ /* 0x040fe20000410000 */
[----:B------:R-:W-:Y:S02]  /*93b0*/  HADD2.F32 R43, -RZ, R141.H1_H1 ;  /* 0x3000008dff2b7230 */ /* 0x000fe40000004100 */
[-C--:B------:R-:W-:Y:S01]  /*93c0*/  FMUL.FTZ R47, R34, R45.reuse ;  /* 0x0000002d222f7220 */ /* 0x080fe20000410000 */
[C---:B------:R-:W-:Y:S01]  /*93d0*/  FMUL.FTZ R45, R14.reuse, R45 ;  /* 0x0000002d0e2d7220 */ /* 0x040fe20000410000 */
[-C--:B------:R-:W-:Y:S01]  /*93e0*/  FFMA.FTZ R46, R13, R42.reuse, -R46 ;  /* 0x0000002a0d2e7223 */ /* 0x080fe2000001082e */
[----:B------:R-:W-:Y:S01]  /*93f0*/  FFMA.FTZ R48, R33, R42, R44 ;  /* 0x0000002a21307223 */ /* 0x000fe2000001002c */
[----:B------:R-:W-:Y:S01]  /*9400*/  FFMA.FTZ R47, R14, R43, -R47 ;  /* 0x0000002b0e2f7223 */ /* 0x000fe2000001082f */
[----:B------:R-:W-:-:S02]  /*9410*/  HADD2.F32 R42, -RZ, R142.H1_H1 ;  /* 0x3000008eff2a7230 */ /* 0x000fc40000004100 */
[----:B------:R-:W-:Y:S01]  /*9420*/  FFMA.FTZ R45, R34, R43, R45 ;  /* 0x0000002b222d7223 */ /* 0x000fe2000001002d */
[----:B------:R-:W-:Y:S01]  /*9430*/  HADD2.F32 R13, -RZ, R15.H0_H0 ;  /* 0x2000000fff0d7230 */ /* 0x000fe20000004100 */
[----:B------:R-:W-:Y:S01]  /*9440*/  SHF.R.U64 R56, R64, 0x10, R65 ;  /* 0x0000001040387819 */ /* 0x000fe20000001241 */
[--C-:B------:R-:W-:Y:S02]  /*9450*/  HADD2.F32 R14, -RZ, R35.reuse.H0_H0 ;  /* 0x20000023ff0e7230 */ /* 0x100fe40000004100 */
[----:B------:R-:W-:Y:S02]  /*9460*/  HADD2.F32 R35, -RZ, R35.H1_H1 ;  /* 0x30000023ff237230 */ /* 0x000fe40000004100 */
[-C--:B------:R-:W-:Y:S01]  /*9470*/  FMUL.FTZ R43, R13, R42.reuse ;  /* 0x0000002a0d2b7220 */ /* 0x080fe20000410000 */
[----:B------:R-:W-:Y:S02]  /*9480*/  HADD2.F32 R44, -RZ, R74.H0_H0 ;  /* 0x2000004aff2c7230 */ /* 0x000fe40000004100 */
[----:B------:R-:W-:Y:S01]  /*9490*/  FMUL.FTZ R50, R14, R42 ;  /* 0x0000002a0e327220 */ /* 0x000fe20000410000 */
[----:B------:R-:W-:Y:S01]  /*94a0*/  HADD2.F32 R15, -RZ, R15.H1_H1 ;  /* 0x3000000fff0f7230 */ /* 0x000fe20000004100 */
[----:B------:R-:W-:Y:S01]  /*94b0*/  F2FP.F16.F32.PACK_AB R45, R48, R45 ;  /* 0x0000002d302d723e */ /* 0x000fe200000000ff */
[----:B------:R-:W-:-:S02]  /*94c0*/  HADD2.F32 R33, -RZ, R139.H1_H1 ;  /* 0x3000008bff217230 */ /* 0x000fc40000004100 */
[-C--:B------:R-:W-:Y:S01]  /*94d0*/  FMUL.FTZ R42, R35, R44.reuse ;  /* 0x0000002c232a7220 */ /* 0x080fe20000410000 */
[----:B------:R-:W-:Y:S02]  /*94e0*/  HADD2.F32 R34, -RZ, R66.H0_H0 ;  /* 0x20000042ff227230 */ /* 0x000fe40000004100 */
[----:B------:R-:W-:Y:S01]  /*94f0*/  FMUL.FTZ R52, R15, R44 ;  /* 0x0000002c0f347220 */ /* 0x000fe20000410000 */
[----:B------:R-:W-:Y:S02]  /*9500*/  HADD2.F32 R143, -RZ, R143.H0_H0 ;  /* 0x2000008fff8f7230 */ /* 0x000fe40000004100 */
[-C--:B------:R-:W-:Y:S01]  /*9510*/  FFMA.FTZ R44, R14, R33.reuse, R43 ;  /* 0x000000210e2c7223 */ /* 0x080fe2000001002b */
[----:B------:R-:W-:Y:S01]  /*9520*/  FFMA.FTZ R50, R13, R33, -R50 ;  /* 0x000000210d327223 */ /* 0x000fe20000010832 */
[----:B------:R-:W-:Y:S02]  /*9530*/  HADD2.F32 R14, -RZ, R40.H0_H0 ;  /* 0x20000028ff0e7230 */ /* 0x000fe40000004100 */
[----:B------:R-:W-:Y:S01]  /*9540*/  FFMA.FTZ R49, R15, R34, -R42 ;  /* 0x000000220f317223 */ /* 0x000fe2000001082a */
[----:B------:R-:W-:-:S02]  /*9550*/  HADD2.F32 R33, -RZ, R54.H0_H0 ;  /* 0x20000036ff217230 */ /* 0x000fc40000004100 */
[----:B------:R-:W-:Y:S01]  /*9560*/  FFMA.FTZ R51, R35, R34, R52 ;  /* 0x0000002223337223 */ /* 0x000fe20000010034 */
[----:B------:R-:W-:Y:S02]  /*9570*/  HADD2.F32 R13, -RZ, R12.H0_H0 ;  /* 0x2000000cff0d7230 */ /* 0x000fe40000004100 */
[-C--:B------:R-:W-:Y:S01]  /*9580*/  FMUL.FTZ R34, R14, R143.reuse ;  /* 0x0000008f0e227220 */ /* 0x080fe20000410000 */
[----:B------:R-:W-:Y:S02]  /*9590*/  HADD2.F32 R40, -RZ, R40.H1_H1 ;  /* 0x30000028ff287230 */ /* 0x000fe40000004100 */
[----:B------:R-:W-:Y:S02]  /*95a0*/  HADD2.F32 R12, -RZ, R12.H1_H1 ;  /* 0x3000000cff0c7230 */ /* 0x000fe40000004100 */
[----:B------:R-:W-:Y:S01]  /*95b0*/  FMUL.FTZ R143, R13, R143 ;  /* 0x0000008f0d8f7220 */ /* 0x000fe20000410000 */
[----:B------:R-:W-:Y:S02]  /*95c0*/  HADD2.F32 R141, -RZ, R141.H0_H0 ;  /* 0x2000008dff8d7230 */ /* 0x000fe40000004100 */
[----:B------:R-:W-:Y:S01]  /*95d0*/  FMUL.FTZ R35, R40, R33 ;  /* 0x0000002128237220 */ /* 0x000fe20000410000 */
[----:B------:R-:W-:-:S02]  /*95e0*/  HADD2.F32 R15, -RZ, R56.H0_H0 ;  /* 0x20000038ff0f7230 */ /* 0x000fc40000004100 */
[C---:B------:R-:W-:Y:S01]  /*95f0*/  FMUL.FTZ R33, R12.reuse, R33 ;  /* 0x000000210c217220 */ /* 0x040fe20000410000 */
[----:B------:R-:W-:Y:S02]  /*9600*/  HADD2.F32 R142, -RZ, R142.H0_H0 ;  /* 0x2000008eff8e7230 */ /* 0x000fe40000004100 */
[----:B------:R-:W-:Y:S01]  /*9610*/  FFMA.FTZ R34, R13, R141, -R34 ;  /* 0x0000008d0d227223 */ /* 0x000fe20000010822 */
[----:B------:R-:W-:Y:S02]  /*9620*/  HADD2.F32 R13, -RZ, R41.H0_H0 ;  /* 0x20000029ff0d7230 */ /* 0x000fe40000004100 */
[-C--:B------:R-:W-:Y:S01]  /*9630*/  FFMA.FTZ R35, R12, R15.reuse, -R35 ;  /* 0x0000000f0c237223 */ /* 0x080fe20000010823 */
[----:B------:R-:W-:Y:S01]  /*9640*/  FFMA.FTZ R40, R40, R15, R33 ;  /* 0x0000000f28287223 */ /* 0x000fe20000010021 */
        /* <DEDUP_REMOVED lines=11> */
[----:B------:R-:W-:Y:S01]  /*9700*/  FMUL.FTZ R42, R32, R15 ;  /* 0x0000000f202a7220 */ /* 0x000fe20000410000 */
[----:B------:R-:W-:Y:S01]  /*9710*/  F2FP.F16.F32.PACK_AB R44, R40, R143 ;  /* 0x0000008f282c723e */ /* 0x000fe200000000ff */
[-C--:B------:R-:W-:Y:S01]  /*9720*/  FFMA.FTZ R33, R12, R139.reuse, -R33 ;  /* 0x0000008b0c217223 */ /* 0x080fe20000010821 */
[----:B------:R-:W-:Y:S01]  /*9730*/  FFMA.FTZ R142, R13, R139, R142 ;  /* 0x0000008b0d8e7223 */ /* 0x000fe2000001008e */
[-C--:B------:R-:W-:Y:S01]  /*9740*/  FFMA.FTZ R32, R32, R14.reuse, -R43 ;  /* 0x0000000e20207223 */ /* 0x080fe2000001082b */
[----:B------:R-:W-:Y:S01]  /*9750*/  FFMA.FTZ R41, R41, R14, R42 ;  /* 0x0000000e29297223 */ /* 0x000fe2000001002a */
[----:B------:R-:W-:-:S02]  /*9760*/  F2FP.F16.F32.PACK_AB R12, R35, R34 ;  /* 0x00000022230c723e */ /* 0x000fc400000000ff */
[----:B------:R-:W-:Y:S02]  /*9770*/  F2FP.F16.F32.PACK_AB R13, R46, R47 ;  /* 0x0000002f2e0d723e */ /* 0x000fe400000000ff */
[----:B------:R-:W-:Y:S01]  /*9780*/  F2FP.F16.F32.PACK_AB R14, R32, R33 ;  /* 0x00000021200e723e */ /* 0x000fe200000000ff */
[----:B------:R-:W-:Y:S01]  /*9790*/  IMAD.MOV.U32 R32, RZ, RZ, R44 ;  /* 0x000000ffff207224 */ /* 0x000fe200078e002c */
[----:B------:R-:W-:Y:S01]  /*97a0*/  F2FP.F16.F32.PACK_AB R15, R49, R50 ;  /* 0x00000032310f723e */ /* 0x000fe200000000ff */
[----:B------:R-:W-:Y:S01]  /*97b0*/  IMAD.MOV.U32 R33, RZ, RZ, R45 ;  /* 0x000000ffff217224 */ /* 0x000fe200078e002d */
[----:B------:R-:W-:Y:S02]  /*97c0*/  F2FP.F16.F32.PACK_AB R34, R41, R142 ;  /* 0x0000008e2922723e */ /* 0x000fe400000000ff */
[----:B------:R-:W-:-:S07]  /*97d0*/  MOV R35, R51 ;  /* 0x0000003300237202 */ /* 0x000fce0000000f00 */
.L_x_540:
[----:B------:R-:W-:Y:S05]  /*97e0*/  BSYNC B1 ;  /* 0x0000000000017941 */ /* 0x000fea0003800000 */
.L_x_539:
[----:B------:R-:W-:Y:S01]  /*97f0*/  ISETP.GE.AND P3, PT, R11, R135, PT ;  /* 0x000000870b00720c */ /* 0x000fe20003f66270 */
[----:B------:R-:W-:Y:S02]  /*9800*/  ULDC.64 UR4, c[0x0][0x208] ;  /* 0x0000820000047ab9 */ /* 0x000fe40000000a00 */
[----:B0-----:R0:W-:Y:S10]  /*9810*/  ST.E.128 desc[UR4][R38.64], R12 ;  /* 0x0000000c26007985 */ /* 0x0011f4000c101d04 */
[----:B------:R-:W-:Y:S05]  /*9820*/  @P3 BRA `(.L_x_492) ;  /* 0x0000000400f83947 */ /* 0x000fea0003800000 */
[----:B------:R-:W-:Y:S01]  /*9830*/  IMAD.WIDE R36, R11, 0x2, R36 ;  /* 0x000000020b247825 */ /* 0x000fe200078e0224 */
[----:B------:R-:W-:-:S04]  /*9840*/  ULDC.64 UR4, c[0x0][0x208] ;  /* 0x0000820000047ab9 */ /* 0x000fc80000000a00 */
[----:B--2---:R2:W-:Y:S01]  /*9850*/  ST.E.128 desc[UR4][R36.64], R32 ;  /* 0x0000002024007985 */ /* 0x0045e2000c101d04 */
[----:B------:R-:W-:Y:S05]  /*9860*/  BRA `(.L_x_492) ;  /* 0x0000000400e87947 */ /* 0x000fea0003800000 */
.L_x_446:
[----:B------:R-:W-:-:S04]  /*9870*/  ULOP3.LUT UR4, UR60, 0x1, URZ, 0xfc, !UPT ;  /* 0x000000013c047892 */ /* 0x000fc8000f8efc3f */
[----:B------:R-:W-:-:S06]  /*9880*/  UISETP.NE.AND UP0, UPT, UR4, 0x3, UPT ;  /* 0x000000030400788c */ /* 0x000fcc000bf05270 */
[----:B------:R-:W-:-:S13]  /*9890*/  PLOP3.LUT P0, PT, PT, PT, UP0, 0x80, 0x0 ;  /* 0x000000000000781c */ /* 0x000fda0003f0f008 */
[----:B------:R-:W-:Y:S05]  /*98a0*/  @!P0 BRA `(.L_x_541) ;  /* 0x0000000000048947 */ /* 0x000fea0003800000 */
[----:B------:R-:W-:Y:S01]  /*98b0*/  BPT.TRAP 0x1 ;  /* 0x000000040000795c */ /* 0x000fe20000300000 */
.L_x_541:
[----:B------:R-:W-:Y:S01]  /*98c0*/  IMAD R89, R212, 0x8, R22 ;  /* 0x00000008d4597824 */ /* 0x000fe200078e0216 */
[----:B------:R-:W-:Y:S01]  /*98d0*/  SHF.L.U32 R90, R224, 0x1f, RZ ;  /* 0x0000001fe05a7819 */ /* 0x000fe200000006ff */
[----:B------:R-:W-:Y:S01]  /*98e0*/  BSSY B1, `(.L_x_542) ;  /* 0x0000004000017945 */ /* 0x000fe20003800000 */
[----:B------:R-:W-:Y:S02]  /*98f0*/  SHF.R.S32.HI R86, RZ, 0x1f, R84 ;  /* 0x0000001fff567819 */ /* 0x000fe40000011454 */
[----:B------:R-:W0:Y:S02]  /*9900*/  SYNCS.PHASECHK.TRANS64.TRYWAIT P3, [R89+URZ+0x38890], R90 ;  /* 0x0388905a590075a7 */ /* 0x000e24000806017f */
[----:B0-----:R-:W-:Y:S05]  /*9910*/  @!P3 BRA `(.L_x_543) ;  /* 0x000001dc0078b947 */ /* 0x001fea0003800000 */
.L_x_831:
[----:B------:R-:W-:Y:S05]  /*9920*/  BSYNC B1 ;  /* 0x0000000000017941 */ /* 0x000fea0003800000 */
.L_x_542:
[----:B------:R-:W-:Y:S01]  /*9930*/  ULDC.64 UR4, c[0x0][0x300] ;  /* 0x0000c00000047ab9 */ /* 0x000fe20000000a00 */
[----:B-----5:R-:W-:Y:S01]  /*9940*/  SHF.R.S32.HI R87, RZ, 0x1f, R31 ;  /* 0x0000001fff577819 */ /* 0x020fe2000001141f */
[----:B------:R-:W-:Y:S02]  /*9950*/  IMAD R11, R86, UR4, RZ ;  /* 0x00000004560b7c24 */ /* 0x000fe4000f8e02ff */
[----:B------:R-:W-:-:S04]  /*9960*/  IMAD.WIDE.U32 R12, R84, UR4, RZ ;  /* 0x00000004540c7c25 */ /* 0x000fc8000f8e00ff */
[----:B------:R-:W-:Y:S01]  /*9970*/  IMAD R11, R84, UR5, R11 ;  /* 0x00000005540b7c24 */ /* 0x000fe2000f8e020b */
[----:B------:R-:W-:Y:S01]  /*9980*/  ULDC.64 UR4, c[0x0][0x310] ;  /* 0x0000c40000047ab9 */ /* 0x000fe20000000a00 */
[----:B------:R-:W-:Y:S02]  /*9990*/  IMAD R88, R2, -0x50, R24 ;  /* 0xffffffb002587824 */ /* 0x000fe400078e0218 */
[----:B------:R-:W-:Y:S02]  /*99a0*/  IMAD R14, R87, UR4, RZ ;  /* 0x00000004570e7c24 */ /* 0x000fe4000f8e02ff */
[----:B------:R-:W-:Y:S01]  /*99b0*/  IMAD.IADD R13, R13, 0x1, R11 ;  /* 0x000000010d0d7824 */ /* 0x000fe200078e020b */
[----:B------:R-:W-:Y:S01]  /*99c0*/  VIMNMX R88, R88, 0x50, PT ;  /* 0x0000005058587848 */ /* 0x000fe20003fe0100 */
[C---:B------:R-:W-:Y:S02]  /*99d0*/  IMAD R11, R31.reuse, UR5, R14 ;  /* 0x000000051f0b7c24 */ /* 0x040fe4000f8e020e */
[----:B------:R-:W-:Y:S01]  /*99e0*/  IMAD.WIDE.U32 R12, R31, UR4, R12 ;  /* 0x000000041f0c7c25 */ /* 0x000fe2000f8e000c */
[----:B------:R-:W-:-:S03]  /*99f0*/  ULDC.64 UR4, c[0x0][0x308] ;  /* 0x0000c20000047ab9 */ /* 0x000fc60000000a00 */
[----:B------:R-:W-:Y:S01]  /*9a00*/  IMAD R15, R0, UR4, RZ ;  /* 0x00000004000f7c24 */ /* 0x000fe2000f8e02ff */
[----:B------:R-:W-:Y:S01]  /*9a10*/  IADD3 R13, R13, R11, RZ ;  /* 0x0000000b0d0d7210 */ /* 0x000fe20007ffe0ff */
[----:B------:R-:W-:Y:S02]  /*9a20*/  IMAD.IADD R42, R88, 0x1, -R219 ;  /* 0x00000001582a7824 */ /* 0x000fe400078e0adb */
[C---:B------:R-:W-:Y:S02]  /*9a30*/  IMAD R15, R30.reuse, UR5, R15 ;  /* 0x000000051e0f7c24 */ /* 0x040fe4000f8e020f */
[----:B------:R-:W-:Y:S01]  /*9a40*/  IMAD.WIDE.U32 R12, R30, UR4, R12 ;  /* 0x000000041e0c7c25 */ /* 0x000fe2000f8e000c */
[----:B------:R-:W-:-:S03]  /*9a50*/  ULDC.64 UR4, c[0x0][0x2e8] ;  /* 0x0000ba0000047ab9 */ /* 0x000fc60000000a00 */
[----:B------:R-:W-:Y:S01]  /*9a60*/  IMAD.IADD R15, R13, 0x1, R15 ;  /* 0x000000010d0f7824 */ /* 0x000fe200078e020f */
[----:B------:R-:W-:Y:S01]  /*9a70*/  LEA R40, P3, R12, UR4, 0x1 ;  /* 0x000000040c287c11 */ /* 0x000fe2000f8608ff */
[----:B------:R-:W-:-:S03]  /*9a80*/  UMOV UR4, 0xffffffff ;  /* 0xffffffff00047882 */ /* 0x000fc60000000000 */
[----:B------:R-:W-:Y:S02]  /*9a90*/  LEA.HI.X R41, R12, UR5, R15, 0x1, P3 ;  /* 0x000000050c297c11 */ /* 0x000fe400098f0c0f */
[----:B------:R-:W-:Y:S01]  /*9aa0*/  ISETP.GE.AND P3, PT, R42, 0x1, PT ;  /* 0x000000012a00780c */ /* 0x000fe20003f66270 */
[----:B------:R-:W-:-:S12]  /*9ab0*/  BRA.DIV UR4, `(.L_x_544) ;  /* 0x000001de04247947 */ /* 0x000fd8000b800000 */
[----:B------:R1:W2:Y:S04]  /*9ac0*/  SHFL.IDX PT, R33, R41, RZ, 0x181f ;  /* 0x00181fff29217589 */ /* 0x0002a800000e0000 */
[----:B------:R1:W3:Y:S02]  /*9ad0*/  SHFL.IDX PT, R32, R40, RZ, 0x181f ;  /* 0x00181fff28207589 */ /* 0x0002e400000e0000 */
.L_x_835:
[----:B------:R-:W-:Y:S04]  /*9ae0*/  BSSY B1, `(.L_x_545) ;  /* 0x0000018000017945 */ /* 0x000fe80003800000 */
[----:B------:R-:W-:Y:S05]  /*9af0*/  @!P3 BRA `(.L_x_546) ;  /* 0x000000000058b947 */ /* 0x000fea0003800000 */
[----:B------:R-:W-:Y:S01]  /*9b00*/  ULDC UR4, c[0x0][0x2f4] ;  /* 0x0000bd0000047ab9 */ /* 0x000fe20000000800 */
[----:B------:R-:W-:Y:S01]  /*9b10*/  ULDC.64 UR6, c[0x0][0x208] ;  /* 0x0000820000067ab9 */ /* 0x000fe20000000a00 */
[----:B------:R-:W-:Y:S02]  /*9b20*/  ISETP.GE.AND P4, PT, R16, UR4, PT ;  /* 0x0000000410007c0c */ /* 0x000fe4000bf86270 */
[----:B------:R-:W-:-:S11]  /*9b30*/  ISETP.GE.AND P3, PT, R213, UR4, PT ;  /* 0x00000004d5007c0c */ /* 0x000fd6000bf66270 */
[----:B------:R-:W4:Y:S01]  /*9b40*/  @!P4 LDS.128 R12, [R85+0x24400] ;  /* 0x02440000550cc984 */ /* 0x000f220000000c00 */
[----:B---3--:R-:W-:-:S04]  /*9b50*/  @!P4 LEA R34, P5, R16, R32, 0x1 ;  /* 0x000000201022c211 */ /* 0x008fc800078a08ff */
[----:B--2---:R-:W-:Y:S02]  /*9b60*/  @!P4 LEA.HI.X R35, R16, R33, R17, 0x1, P5 ;  /* 0x000000211023c211 */ /* 0x004fe400028f0c11 */
[----:B------:R-:W-:-:S04]  /*9b70*/  @!P3 LEA R36, P5, R23, R32, 0x1 ;  /* 0x000000201724b211 */ /* 0x000fc800078a08ff */
[----:B------:R-:W-:Y:S01]  /*9b80*/  @!P3 LEA.HI.X R37, R23, R33, R216, 0x1, P5 ;  /* 0x000000211725b211 */ /* 0x000fe200028f0cd8 */
[----:B----4-:R-:W-:Y:S01]  /*9b90*/  @!P4 ST.E.128 desc[UR6][R34.64], R12 ;  /* 0x0000000c2200c985 */ /* 0x010fe2000c101d06 */
[----:B------:R-:W-:-:S03]  /*9ba0*/  ISETP.GE.AND P4, PT, R18, UR4, PT ;  /* 0x0000000412007c0c */ /* 0x000fc6000bf86270 */
[----:B------:R-:W2:Y:S10]  /*9bb0*/  @!P3 LDS.128 R12, [R85+0x26c00] ;  /* 0x026c0000550cb984 */ /* 0x000eb40000000c00 */
[----:B------:R-:W-:-:S04]  /*9bc0*/  @!P4 LEA R38, P5, R18, R32, 0x1 ;  /* 0x000000201226c211 */ /* 0x000fc800078a08ff */
[----:B------:R-:W-:Y:S01]  /*9bd0*/  @!P4 LEA.HI.X R39, R18, R33, R218, 0x1, P5 ;  /* 0x000000211227c211 */ /* 0x000fe200028f0cda */
[----:B--2---:R-:W-:Y:S01]  /*9be0*/  @!P3 ST.E.128 desc[UR6][R36.64], R12 ;  /* 0x0000000c2400b985 */ /* 0x004fe2000c101d06 */
[----:B------:R-:W-:-:S03]  /*9bf0*/  ISETP.GE.AND P3, PT, R19, UR4, PT ;  /* 0x0000000413007c0c */ /* 0x000fc6000bf66270 */
[----:B------:R-:W2:Y:S04]  /*9c00*/  @!P4 LDS.128 R12, [R85+0x29400] ;  /* 0x02940000550cc984 */ /* 0x000ea80000000c00 */
[----:B--2---:R-:W-:Y:S06]  /*9c10*/  @!P4 ST.E.128 desc[UR6][R38.64], R12 ;  /* 0x0000000c2600c985 */ /* 0x004fec000c101d06 */
[C---:B------:R-:W-:Y:S01]  /*9c20*/  @!P3 LEA R32, P4, R19.reuse, R32, 0x1 ;  /* 0x000000201320b211 */ /* 0x040fe200078808ff */
[----:B------:R-:W2:Y:S03]  /*9c30*/  @!P3 LDS.128 R12, [R85+0x2bc00] ;  /* 0x02bc0000550cb984 */ /* 0x000ea60000000c00 */
[----:B------:R-:W-:-:S05]  /*9c40*/  @!P3 LEA.HI.X R33, R19, R33, R217, 0x1, P4 ;  /* 0x000000211321b211 */ /* 0x000fca00020f0cd9 */
[----:B--2---:R4:W-:Y:S04]  /*9c50*/  @!P3 ST.E.128 desc[UR6][R32.64], R12 ;  /* 0x0000000c2000b985 */ /* 0x0049e8000c101d06 */
.L_x_546:
[----:B------:R-:W-:Y:S05]  /*9c60*/  BSYNC B1 ;  /* 0x0000000000017941 */ /* 0x000fea0003800000 */
.L_x_545:
[----:B------:R-:W-:-:S03]  /*9c70*/  UMOV UR4, 0xffffffff ;  /* 0xffffffff00047882 */ /* 0x000fc60000000000 */
[----:B------:R-:W-:Y:S05]  /*9c80*/  BRA.DIV UR4, `(.L_x_547) ;  /* 0x000001da04fc7947 */ /* 0x000fea000b800000 */
[----:B--2-4-:R2:W4:Y:S04]  /*9c90*/  SHFL.IDX PT, R33, R41, 0x1, 0x181f ;  /* 0x00381f0029217f89 */ /* 0x01452800000e0000 */
[----:B---3--:R2:W3:Y:S02]  /*9ca0*/  SHFL.IDX PT, R32, R40, 0x1, 0x181f ;  /* 0x00381f0028207f89 */ /* 0x0084e400000e0000 */
.L_x_839:
[----:B------:R-:W-:Y:S01]  /*9cb0*/  ISETP.GE.AND P3, PT, R42, 0x21, PT ;  /* 0x000000212a00780c */ /* 0x000fe20003f66270 */
[----:B------:R-:W-:-:S12]  /*9cc0*/  BSSY B1, `(.L_x_548) ;  /* 0x0000018000017945 */ /* 0x000fd80003800000 */
[----:B------:R-:W-:Y:S05]  /*9cd0*/  @!P3 BRA `(.L_x_549) ;  /* 0x000000000058b947 */ /* 0x000fea0003800000 */
[----:B------:R-:W-:Y:S01]  /*9ce0*/  ULDC UR4, c[0x0][0x2f4] ;  /* 0x0000bd0000047ab9 */ /* 0x000fe20000000800 */
[----:B------:R-:W-:Y:S01]  /*9cf0*/  ULDC.64 UR6, c[0x0][0x208] ;  /* 0x0000820000067ab9 */ /* 0x000fe20000000a00 */
[----:B------:R-:W-:Y:S02]  /*9d00*/  ISETP.GE.AND P5, PT, R16, UR4, PT ;  /* 0x0000000410007c0c */ /* 0x000fe4000bfa6270 */
[----:B------:R-:W-:-:S11]  /*9d10*/  ISETP.GE.AND P4, PT, R213, UR4, PT ;  /* 0x00000004d5007c0c */ /* 0x000fd6000bf86270 */
[----:B------:R-:W5:Y:S01]  /*9d20*/  @!P5 LDS.128 R12, [R85+0x25400] ;  /* 0x02540000550cd984 */ /* 0x000f620000000c00 */
[----:B---3--:R-:W-:-:S04]  /*9d30*/  @!P5 LEA R34, P3, R16, R32, 0x1 ;  /* 0x000000201022d211 */ /* 0x008fc800078608ff */
[----:B----4-:R-:W-:Y:S02]  /*9d40*/  @!P5 LEA.HI.X R35, R16, R33, R17, 0x1, P3 ;  /* 0x000000211023d211 */ /* 0x010fe400018f0c11 */
[----:B------:R-:W-:-:S03]  /*9d50*/  ISETP.GE.AND P3, PT, R18, UR4, PT ;  /* 0x0000000412007c0c */ /* 0x000fc6000bf66270 */
[----:B-----5:R-:W-:Y:S01]  /*9d60*/  @!P5 ST.E.128 desc[UR6][R34.64], R12 ;  /* 0x0000000c2200d985 */ /* 0x020fe2000c101d06 */
[----:B------:R-:W-:-:S03]  /*9d70*/  @!P4 LEA R36, P5, R23, R32, 0x1 ;  /* 0x000000201724c211 */ /* 0x000fc600078a08ff */
[----:B------:R-:W3:Y:S01]  /*9d80*/  @!P4 LDS.128 R12, [R85+0x27c00] ;  /* 0x027c0000550cc984 */ /* 0x000ee20000000c00 */
[----:B------:R-:W-:-:S05]  /*9d90*/  @!P4 LEA.HI.X R37, R23, R33, R216, 0x1, P5 ;  /* 0x000000211725c211 */ /* 0x000fca00028f0cd8 */
[----:B------:R-:W-:-:S04]  /*9da0*/  @!P3 LEA R38, P5, R18, R32, 0x1 ;  /* 0x000000201226b211 */ /* 0x000fc800078a08ff */
[----:B------:R-:W-:Y:S01]  /*9db0*/  @!P3 LEA.HI.X R39, R18, R33, R218, 0x1, P5 ;  /* 0x000000211227b211 */ /* 0x000fe200028f0cda */
[----:B---3--:R-:W-:Y:S01]  /*9dc0*/  @!P4 ST.E.128 desc[UR6][R36.64], R12 ;  /* 0x0000000c2400c985 */ /* 0x008fe2000c101d06 */
[----:B------:R-:W-:-:S03]  /*9dd0*/  ISETP.GE.AND P4, PT, R19, UR4, PT ;  /* 0x0000000413007c0c */ /* 0x000fc6000bf86270 */
[----:B------:R-:W3:Y:S04]  /*9de0*/  @!P3 LDS.128 R12, [R85+0x2a400] ;  /* 0x02a40000550cb984 */ /* 0x000ee80000000c00 */
[----:B---3--:R-:W-:Y:S06]  /*9df0*/  @!P3 ST.E.128 desc[UR6][R38.64], R12 ;  /* 0x0000000c2600b985 */ /* 0x008fec000c101d06 */
[C---:B------:R-:W-:Y:S01]  /*9e00*/  @!P4 LEA R32, P3, R19.reuse, R32, 0x1 ;  /* 0x000000201320c211 */ /* 0x040fe200078608ff */
[----:B------:R-:W3:Y:S03]  /*9e10*/  @!P4 LDS.128 R12, [R85+0x2cc00] ;  /* 0x02cc0000550cc984 */ /* 0x000ee60000000c00 */
[----:B------:R-:W-:-:S05]  /*9e20*/  @!P4 LEA.HI.X R33, R19, R33, R217, 0x1, P3 ;  /* 0x000000211321c211 */ /* 0x000fca00018f0cd9 */
[----:B---3--:R3:W-:Y:S04]  /*9e30*/  @!P4 ST.E.128 desc[UR6][R32.64], R12 ;  /* 0x0000000c2000c985 */ /* 0x0087e8000c101d06 */
.L_x_549:
[----:B------:R-:W-:Y:S05]  /*9e40*/  BSYNC B1 ;  /* 0x0000000000017941 */ /* 0x000fea0003800000 */
.L_x_548:
[----:B------:R-:W-:-:S03]  /*9e50*/  UMOV UR4, 0xffffffff ;  /* 0xffffffff00047882 */ /* 0x000fc60000000000 */
[----:B------:R-:W-:Y:S05]  /*9e60*/  BRA.DIV UR4, `(.L_x_550) ;  /* 0x000001da04d07947 */ /* 0x000fea000b800000 */
[----:B---34-:R3:W4:Y:S04]  /*9e70*/  SHFL.IDX PT, R33, R41, 0x2, 0x181f ;  /* 0x00581f0029217f89 */ /* 0x01872800000e0000 */
[----:B------:R3:W0:Y:S02]  /*9e80*/  SHFL.IDX PT, R32, R40, 0x2, 0x181f ;  /* 0x00581f0028207f89 */ /* 0x00062400000e0000 */
.L_x_843:
[----:B------:R-:W-:-:S13]  /*9e90*/  ISETP.GE.AND P3, PT, R42, 0x41, PT ;  /* 0x000000412a00780c */ /* 0x000fda0003f66270 */
[----:B------:R-:W-:Y:S05]  /*9ea0*/  @!P3 BRA `(.L_x_492) ;  /* 0x000000000058b947 */ /* 0x000fea0003800000 */
[----:B------:R-:W-:Y:S01]  /*9eb0*/  ULDC UR4, c[0x0][0x2f4] ;  /* 0x0000bd0000047ab9 */ /* 0x000fe20000000800 */
[----:B------:R-:W-:Y:S01]  /*9ec0*/  ULDC.64 UR6, c[0x0][0x208] ;  /* 0x0000820000067ab9 */ /* 0x000fe20000000a00 */
[----:B------:R-:W-:Y:S02]  /*9ed0*/  ISETP.GE.AND P5, PT, R16, UR4, PT ;  /* 0x0000000410007c0c */ /* 0x000fe4000bfa6270 */
[----:B------:R-:W-:-:S11]  /*9ee0*/  ISETP.GE.AND P4, PT, R213, UR4, PT ;  /* 0x00000004d5007c0c */ /* 0x000fd6000bf86270 */
[----:B------:R-:W5:Y:S01]  /*9ef0*/  @!P5 LDS.128 R12, [R85+0x26400] ;  /* 0x02640000550cd984 */ /* 0x000f620000000c00 */
[----:B0-----:R-:W-:-:S04]  /*9f00*/  @!P5 LEA R34, P3, R16, R32, 0x1 ;  /* 0x000000201022d211 */ /* 0x001fc800078608ff */
[----:B----4-:R-:W-:Y:S02]  /*9f10*/  @!P5 LEA.HI.X R35, R16, R33, R17, 0x1, P3 ;  /* 0x000000211023d211 */ /* 0x010fe400018f0c11 */
[----:B------:R-:W-:-:S03]  /*9f20*/  ISETP.GE.AND P3, PT, R18, UR4, PT ;  /* 0x0000000412007c0c */ /* 0x000fc6000bf66270 */
[----:B-----5:R-:W-:Y:S01]  /*9f30*/  @!P5 ST.E.128 desc[UR6][R34.64], R12 ;  /* 0x0000000c2200d985 */ /* 0x020fe2000c101d06 */
[----:B------:R-:W-:-:S03]  /*9f40*/  @!P4 LEA R36, P5, R23, R32, 0x1 ;  /* 0x000000201724c211 */ /* 0x000fc600078a08ff */
[----:B------:R-:W0:Y:S01]  /*9f50*/  @!P4 LDS.128 R12, [R85+0x28c00] ;  /* 0x028c0000550cc984 */ /* 0x000e220000000c00 */
[----:B------:R-:W-:-:S05]  /*9f60*/  @!P4 LEA.HI.X R37, R23, R33, R216, 0x1, P5 ;  /* 0x000000211725c211 */ /* 0x000fca00028f0cd8 */
[----:B------:R-:W-:-:S04]  /*9f70*/  @!P3 LEA R38, P5, R18, R32, 0x1 ;  /* 0x000000201226b211 */ /* 0x000fc800078a08ff */
[----:B------:R-:W-:Y:S01]  /*9f80*/  @!P3 LEA.HI.X R39, R18, R33, R218, 0x1, P5 ;  /* 0x000000211227b211 */ /* 0x000fe200028f0cda */
[----:B0-----:R-:W-:Y:S01]  /*9f90*/  @!P4 ST.E.128 desc[UR6][R36.64], R12 ;  /* 0x0000000c2400c985 */ /* 0x001fe2000c101d06 */
[----:B------:R-:W-:-:S03]  /*9fa0*/  ISETP.GE.AND P4, PT, R19, UR4, PT ;  /* 0x0000000413007c0c */ /* 0x000fc6000bf86270 */
[----:B------:R-:W0:Y:S04]  /*9fb0*/  @!P3 LDS.128 R12, [R85+0x2b400] ;  /* 0x02b40000550cb984 */ /* 0x000e280000000c00 */
[----:B0-----:R-:W-:Y:S06]  /*9fc0*/  @!P3 ST.E.128 desc[UR6][R38.64], R12 ;  /* 0x0000000c2600b985 */ /* 0x001fec000c101d06 */
[C---:B------:R-:W-:Y:S01]  /*9fd0*/  @!P4 LEA R32, P3, R19.reuse, R32, 0x1 ;  /* 0x000000201320c211 */ /* 0x040fe200078608ff */
[----:B------:R-:W0:Y:S03]  /*9fe0*/  @!P4 LDS.128 R12, [R85+0x2dc00] ;  /* 0x02dc0000550cc984 */ /* 0x000e260000000c00 */
[----:B------:R-:W-:-:S05]  /*9ff0*/  @!P4 LEA.HI.X R33, R19, R33, R217, 0x1, P3 ;  /* 0x000000211321c211 */ /* 0x000fca00018f0cd9 */
[----:B0-----:R0:W-:Y:S04]  /*a000*/  @!P4 ST.E.128 desc[UR6][R32.64], R12 ;  /* 0x0000000c2000c985 */ /* 0x0011e8000c101d06 */
.L_x_492:
[----:B------:R-:W-:Y:S05]  /*a010*/  BSYNC B0 ;  /* 0x0000000000007941 */ /* 0x000fea0003800000 */
.L_x_445:
[----:B0-----:R-:W0:Y:S01]  /*a020*/  S2R R11, SR_TID.X ;  /* 0x00000000000b7919 */ /* 0x001e220000002100 */
[----:B------:R-:W-:Y:S01]  /*a030*/  @!PT LDS RZ, [RZ] ;  /* 0x00000000fffff984 */ /* 0x000fe20000000800 */
[----:B------:R-:W-:Y:S01]  /*a040*/  @!PT LDS RZ, [RZ] ;  /* 0x00000000fffff984 */ /* 0x000fe20000000800 */
[----:B------:R-:W-:Y:S01]  /*a050*/  @!PT LDS RZ, [RZ] ;  /* 0x00000000fffff984 */ /* 0x000fe20000000800 */
[----:B------:R-:W-:Y:S01]  /*a060*/  @!PT LDS RZ, [RZ] ;  /* 0x00000000fffff984 */ /* 0x000fe20000000800 */
[----:B------:R5:W-:Y:S06]  /*a070*/  MEMBAR.ALL.CTA ;  /* 0x0000000000007992 */ /* 0x000bec0000008000 */
[----:B-----5:R-:W5:Y:S01]  /*a080*/  FENCE.VIEW.ASYNC.S ;  /* 0x00000000000073c6 */ /* 0x020f620000000000 */
[----:B------:R-:W-:Y:S05]  /*a090*/  WARPSYNC.ALL ;  /* 0x0000000000007948 */ /* 0x000fea0003800000 */
[----:B------:R-:W-:Y:S01]  /*a0a0*/  BSSY B0, `(.L_x_551) ;  /* 0x0000009000007945 */ /* 0x000fe20003800000 */
[----:B0-----:R-:W-:Y:S01]  /*a0b0*/  LOP3.LUT R11, R11, 0x7f, RZ, 0xc0, !PT ;  /* 0x0000007f0b0b7812 */ /* 0x001fe200078ec0ff */
[----:B-----5:R0:W-:Y:S03]  /*a0c0*/  BAR.SYNC.DEFER_BLOCKING R138, 0x80 ;  /* 0x0002008a0000751d */ /* 0x0201e60000010000 */
[----:B------:R-:W-:-:S13]  /*a0d0*/  ISETP.NE.AND P3, PT, R11, RZ, PT ;  /* 0x000000ff0b00720c */ /* 0x000fda0003f65270 */
[----:B------:R-:W-:-:S04]  /*a0e0*/  @!P3 IADD3 R11, R89, 0x388a0, RZ ;  /* 0x000388a0590bb810 */ /* 0x000fc80007ffe0ff */
[----:B------:R-:W-:-:S04]  /*a0f0*/  @!P3 PRMT R11, RZ, 0x654, R11 ;  /* 0x00000654ff0bb816 */ /* 0x000fc8000000000b */
[----:B------:R0:W-:Y:S01]  /*a100*/  @!P3 SYNCS.ARRIVE.TRANS64.RED.A1T0 RZ, [R11+URZ], RZ ;  /* 0x000000ff0bffb9a7 */ /* 0x0001e2000810043f */
[----:B------:R-:W-:Y:S05]  /*a110*/  @!P0 BRA `(.L_x_552) ;  /* 0x0000000000048947 */ /* 0x000fea0003800000 */
[----:B------:R-:W-:Y:S01]  /*a120*/  BPT.TRAP 0x1 ;  /* 0x000000040000795c */ /* 0x000fe20000300000 */
.L_x_552:
[----:B------:R-:W-:Y:S05]  /*a130*/  BSYNC B0 ;  /* 0x0000000000007941 */ /* 0x000fea0003800000 */
.L_x_551:
[----:B------:R-:W5:Y:S01]  /*a140*/  SYNCS.PHASECHK.TRANS64.TRYWAIT P0, [R89+URZ+0x388b0], R90 ;  /* 0x0388b05a590075a7 */ /* 0x000f62000800017f */
[----:B------:R-:W-:Y:S01]  /*a150*/  ULDC UR61, c[0x0][0x2f4] ;  /* 0x0000bd00003d7ab9 */ /* 0x000fe20000000800 */
[----:B------:R-:W-:Y:S04]  /*a160*/  BSSY B0, `(.L_x_553) ;  /* 0x0000002000007945 */ /* 0x000fe80003800000 */
[----:B-----5:R-:W-:Y:S05]  /*a170*/  @!P0 BRA `(.L_x_554) ;  /* 0x000001d800588947 */ /* 0x020fea0003800000 */
.L_x_844:
[----:B------:R-:W-:Y:S05]  /*a180*/  BSYNC B0 ;  /* 0x0000000000007941 */ /* 0x000fea0003800000 */
.L_x_553:
[----:B------:R-:W-:Y:S01]  /*a190*/  ULDC.64 UR4, c[0x0][0x328] ;  /* 0x0000ca0000047ab9 */ /* 0x000fe20000000a00 */
[----:B------:R-:W-:Y:S01]  /*a1a0*/  IADD3 R88, -R219, R88, RZ ;  /* 0x00000058db587210 */ /* 0x000fe20007ffe1ff */
[----:B0-----:R-:W-:Y:S01]  /*a1b0*/  IMAD R11, R86, UR4, RZ ;  /* 0x00000004560b7c24 */ /* 0x001fe2000f8e02ff */
[----:B------:R-:W-:Y:S01]  /*a1c0*/  BSSY B0, `(.L_x_555) ;  /* 0x000002b000007945 */ /* 0x000fe20003800000 */
[----:B--2-4-:R-:W-:Y:S01]  /*a1d0*/  IMAD.WIDE.U32 R12, R84, UR4, RZ ;  /* 0x00000004540c7c25 */ /* 0x014fe2000f8e00ff */
[C---:B------:R-:W-:Y:S02]  /*a1e0*/  ISETP.GE.AND P4, PT, R88.reuse, 0x1, PT ;  /* 0x000000015800780c */ /* 0x040fe40003f86270 */
[----:B------:R-:W-:Y:S01]  /*a1f0*/  ISETP.GE.AND P0, PT, R88, 0x21, PT ;  /* 0x000000215800780c */ /* 0x000fe20003f06270 */
[----:B------:R-:W-:Y:S01]  /*a200*/  IMAD R11, R84, UR5, R11 ;  /* 0x00000005540b7c24 */ /* 0x000fe2000f8e020b */
[----:B------:R-:W-:Y:S02]  /*a210*/  ULDC.64 UR4, c[0x0][0x338] ;  /* 0x0000ce0000047ab9 */ /* 0x000fe40000000a00 */
[----:B------:R-:W-:-:S02]  /*a220*/  IMAD R14, R87, UR4, RZ ;  /* 0x00000004570e7c24 */ /* 0x000fc4000f8e02ff */
[----:B------:R-:W-:Y:S02]  /*a230*/  IMAD.IADD R13, R13, 0x1, R11 ;  /* 0x000000010d0d7824 */ /* 0x000fe400078e020b */
[C---:B------:R-:W-:Y:S02]  /*a240*/  IMAD R11, R31.reuse, UR5, R14 ;  /* 0x000000051f0b7c24 */ /* 0x040fe4000f8e020e */
[----:B------:R-:W-:Y:S01]  /*a250*/  IMAD.WIDE.U32 R12, R31, UR4, R12 ;  /* 0x000000041f0c7c25 */ /* 0x000fe2000f8e000c */
[----:B------:R-:W-:-:S03]  /*a260*/  ULDC.64 UR4, c[0x0][0x330] ;  /* 0x0000cc0000047ab9 */ /* 0x000fc60000000a00 */
[----:B------:R-:W-:Y:S02]  /*a270*/  IMAD R15, R0, UR4, RZ ;  /* 0x00000004000f7c24 */ /* 0x000fe4000f8e02ff */
[----:B------:R-:W-:Y:S02]  /*a280*/  IMAD.IADD R13, R13, 0x1, R11 ;  /* 0x000000010d0d7824 */ /* 0x000fe400078e020b */
[C---:B------:R-:W-:Y:S02]  /*a290*/  IMAD R11, R30.reuse, UR5, R15 ;  /* 0x000000051e0b7c24 */ /* 0x040fe4000f8e020f */
[----:B------:R-:W-:Y:S01]  /*a2a0*/  IMAD.WIDE.U32 R12, R30, UR4, R12 ;  /* 0x000000041e0c7c25 */ /* 0x000fe2000f8e000c */
[----:B------:R-:W-:-:S03]  /*a2b0*/  ULDC.64 UR4, c[0x0][0x318] ;  /* 0x0000c60000047ab9 */ /* 0x000fc60000000a00 */
[----:B------:R-:W-:Y:S01]  /*a2c0*/  IMAD.IADD R11, R13, 0x1, R11 ;  /* 0x000000010d0b7824 */ /* 0x000fe200078e020b */
[----:B------:R-:W-:-:S04]  /*a2d0*/  LEA R31, P5, R12, UR4, 0x1 ;  /* 0x000000040c1f7c11 */ /* 0x000fc8000f8a08ff */
[----:B------:R-:W-:Y:S01]  /*a2e0*/  LEA.HI.X R11, R12, UR5, R11, 0x1, P5 ;  /* 0x000000050c0b7c11 */ /* 0x000fe2000a8f0c0b */
[----:B------:R0:W2:Y:S04]  /*a2f0*/  SHFL.IDX PT, R38, R31, RZ, 0x181f ;  /* 0x00181fff1f267589 */ /* 0x0000a800000e0000 */
[----:B------:R0:W4:Y:S01]  /*a300*/  SHFL.IDX PT, R39, R11, RZ, 0x181f ;  /* 0x00181fff0b277589 */ /* 0x00012200000e0000 */
[----:B------:R-:W-:Y:S05]  /*a310*/  @!P4 BRA `(.L_x_556) ;  /* 0x000000000054c947 */ /* 0x000fea0003800000 */
[----:B------:R-:W-:Y:S01]  /*a320*/  ISETP.GE.AND P5, PT, R16, UR61, PT ;  /* 0x0000003d10007c0c */ /* 0x000fe2000bfa6270 */
[----:B------:R-:W-:-:S12]  /*a330*/  ULDC.64 UR4, c[0x0][0x208] ;  /* 0x0000820000047ab9 */ /* 0x000fd80000000a00 */
[----:B------:R-:W5:Y:S01]  /*a340*/  @!P5 LDS.128 R12, [R85+0x400] ;  /* 0x00040000550cd984 */ /* 0x000f620000000c00 */
[----:B--2---:R-:W-:-:S04]  /*a350*/  @!P5 LEA R32, P4, R16, R38, 0x1 ;  /* 0x000000261020d211 */ /* 0x004fc800078808ff */
[----:B----4-:R-:W-:Y:S02]  /*a360*/  @!P5 LEA.HI.X R33, R16, R39, R17, 0x1, P4 ;  /* 0x000000271021d211 */ /* 0x010fe400020f0c11 */
[----:B------:R-:W-:-:S03]  /*a370*/  ISETP.GE.AND P4, PT, R213, UR61, PT ;  /* 0x0000003dd5007c0c */ /* 0x000fc6000bf86270 */
[----:B-----5:R-:W-:Y:S10]  /*a380*/  @!P5 ST.E.128 desc[UR4][R32.64], R12 ;  /* 0x0000000c2000d985 */ /* 0x020ff4000c101d04 */
[C---:B------:R-:W-:Y:S01]  /*a390*/  @!P4 LEA R34, P5, R23.reuse, R38, 0x1 ;  /* 0x000000261722c211 */ /* 0x040fe200078a08ff */
[----:B------:R-:W2:Y:S03]  /*a3a0*/  @!P4 LDS.128 R12, [R85+0x2c00] ;  /* 0x002c0000550cc984 */ /* 0x000ea60000000c00 */
[----:B------:R-:W-:-:S02]  /*a3b0*/  @!P4 LEA.HI.X R35, R23, R39, R216, 0x1, P5 ;  /* 0x000000271723c211 */ /* 0x000fc400028f0cd8 */
[----:B------:R-:W-:-:S03]  /*a3c0*/  ISETP.GE.AND P5, PT, R18, UR61, PT ;  /* 0x0000003d12007c0c */ /* 0x000fc6000bfa6270 */
[----:B--2---:R-:W-:Y:S10]  /*a3d0*/  @!P4 ST.E.128 desc[UR4][R34.64], R12 ;  /* 0x0000000c2200c985 */ /* 0x004ff4000c101d04 */
[C---:B------:R-:W-:Y:S01]  /*a3e0*/  @!P5 LEA R36, P4, R18.reuse, R38, 0x1 ;  /* 0x000000261224d211 */ /* 0x040fe200078808ff */
[----:B------:R-:W2:Y:S03]  /*a3f0*/  @!P5 LDS.128 R12, [R85+0x5400] ;  /* 0x00540000550cd984 */ /* 0x000ea60000000c00 */
[----:B------:R-:W-:-:S02]  /*a400*/  @!P5 LEA.HI.X R37, R18, R39, R218, 0x1, P4 ;  /* 0x000000271225d211 */ /* 0x000fc400020f0cda */
[----:B------:R-:W-:-:S03]  /*a410*/  ISETP.GE.AND P4, PT, R19, UR61, PT ;  /* 0x0000003d13007c0c */ /* 0x000fc6000bf86270 */
[----:B--2---:R-:W-:Y:S10]  /*a420*/  @!P5 ST.E.128 desc[UR4][R36.64], R12 ;  /* 0x0000000c2400d985 */ /* 0x004ff4000c101d04 */
[C---:B------:R-:W-:Y:S01]  /*a430*/  @!P4 LEA R32, P5, R19.reuse, R38, 0x1 ;  /* 0x000000261320c211 */ /* 0x040fe200078a08ff */
[----:B------:R-:W2:Y:S03]  /*a440*/  @!P4 LDS.128 R12, [R85+0x7c00] ;  /* 0x007c0000550cc984 */ /* 0x000ea60000000c00 */
[----:B------:R-:W-:-:S05]  /*a450*/  @!P4 LEA.HI.X R33, R19, R39, R217, 0x1, P5 ;  /* 0x000000271321c211 */ /* 0x000fca00028f0cd9 */
[----:B--2---:R2:W-:Y:S04]  /*a460*/  @!P4 ST.E.128 desc[UR4][R32.64], R12 ;  /* 0x0000000c2000c985 */ /* 0x0045e8000c101d04 */
.L_x_556:
[----:B------:R-:W-:Y:S05]  /*a470*/  BSYNC B0 ;  /* 0x0000000000007941 */ /* 0x000fea0003800000 */
.L_x_555:
[----:B----4-:R4:W0:Y:S01]  /*a480*/  SHFL.IDX PT, R39, R11, 0x1, 0x181f ;  /* 0x00381f000b277f89 */ /* 0x01082200000e0000 */
[----:B------:R-:W-:Y:S03]  /*a490*/  BSSY B0, `(.L_x_557) ;  /* 0x0000018000007945 */ /* 0x000fe60003800000 */
[----:B--2---:R4:W2:Y:S01]  /*a4a0*/  SHFL.IDX PT, R38, R31, 0x1, 0x181f ;  /* 0x00381f001f267f89 */ /* 0x0048a200000e0000 */
[----:B------:R-:W-:Y:S05]  /*a4b0*/  @!P0 BRA `(.L_x_558) ;  /* 0x0000000000548947 */ /* 0x000fea0003800000 */
[----:B------:R-:W-:Y:S01]  /*a4c0*/  ISETP.GE.AND P5, PT, R16, UR61, PT ;  /* 0x0000003d10007c0c */ /* 0x000fe2000bfa6270 */
[----:B------:R-:W-:Y:S01]  /*a4d0*/  ULDC.64 UR4, c[0x0][0x208] ;  /* 0x0000820000047ab9 */ /* 0x000fe20000000a00 */
[----:B------:R-:W-:-:S11]  /*a4e0*/  ISETP.GE.AND P4, PT, R213, UR61, PT ;  /* 0x0000003dd5007c0c */ /* 0x000fd6000bf86270 */
[----:B------:R-:W5:Y:S01]  /*a4f0*/  @!P5 LDS.128 R12, [R85+0x1400] ;  /* 0x00140000550cd984 */ /* 0x000f620000000c00 */
[----:B--2---:R-:W-:-:S04]  /*a500*/  @!P5 LEA R32, P0, R16, R38, 0x1 ;  /* 0x000000261020d211 */ /* 0x004fc800078008ff */
[----:B0-----:R-:W-:Y:S02]  /*a510*/  @!P5 LEA.HI.X R33, R16, R39, R17, 0x1, P0 ;  /* 0x000000271021d211 */ /* 0x001fe400000f0c11 */
        /* <DEDUP_REMOVED lines=15> */
.L_x_558:
[----:B------:R-:W-:Y:S05]  /*a610*/  BSYNC B0 ;  /* 0x0000000000007941 */ /* 0x000fea0003800000 */
.L_x_557:
[----:B------:R-:W-:Y:S01]  /*a620*/  ISETP.GE.AND P0, PT, R88, 0x41, PT ;  /* 0x000000415800780c */ /* 0x000fe20003f06270 */
[----:B0---4-:R-:W0:Y:S01]  /*a630*/  SHFL.IDX PT, R11, R11, 0x2, 0x181f ;  /* 0x00581f000b0b7f89 */ /* 0x011e2200000e0000 */
[----:B------:R-:W-:Y:S03]  /*a640*/  BSSY B0, `(.L_x_559) ;  /* 0x0000018000007945 */ /* 0x000fe60003800000 */
[----:B------:R-:W4:Y:S08]  /*a650*/  SHFL.IDX PT, R31, R31, 0x2, 0x181f ;  /* 0x00581f001f1f7f89 */ /* 0x000f3000000e0000 */
[----:B------:R-:W-:Y:S05]  /*a660*/  @!P0 BRA `(.L_x_560) ;  /* 0x0000000000548947 */ /* 0x000fea0003800000 */
[----:B------:R-:W-:Y:S01]  /*a670*/  ISETP.GE.AND P5, PT, R16, UR61, PT ;  /* 0x0000003d10007c0c */ /* 0x000fe2000bfa6270 */
[----:B------:R-:W-:Y:S01]  /*a680*/  ULDC.64 UR4, c[0x0][0x208] ;  /* 0x0000820000047ab9 */ /* 0x000fe20000000a00 */
[----:B------:R-:W-:-:S11]  /*a690*/  ISETP.GE.AND P4, PT, R213, UR61, PT ;  /* 0x0000003dd5007c0c */ /* 0x000fd6000bf86270 */
[----:B------:R-:W5:Y:S01]  /*a6a0*/  @!P5 LDS.128 R12, [R85+0x2400] ;  /* 0x00240000550cd984 */ /* 0x000f620000000c00 */
[----:B----4-:R-:W-:-:S04]  /*a6b0*/  @!P5 LEA R32, P0, R16, R31, 0x1 ;  /* 0x0000001f1020d211 */ /* 0x010fc800078008ff */
        /* <DEDUP_REMOVED lines=16> */
.L_x_560:
[----:B------:R-:W-:Y:S05]  /*a7c0*/  BSYNC B0 ;  /* 0x0000000000007941 */ /* 0x000fea0003800000 */
.L_x_559:
[----:B------:R-:W-:Y:S01]  /*a7d0*/  @!PT LDS RZ, [RZ] ;  /* 0x00000000fffff984 */ /* 0x000fe20000000800 */
[----:B------:R-:W-:Y:S01]  /*a7e0*/  @!PT LDS RZ, [RZ] ;  /* 0x00000000fffff984 */ /* 0x000fe20000000800 */
[----:B------:R-:W-:Y:S01]  /*a7f0*/  @!PT LDS RZ, [RZ] ;  /* 0x00000000fffff984 */ /* 0x000fe20000000800 */
[----:B------:R-:W-:Y:S01]  /*a800*/  @!PT LDS RZ, [RZ] ;  /* 0x00000000fffff984 */ /* 0x000fe20000000800 */
[----:B------:R5:W-:Y:S06]  /*a810*/  MEMBAR.ALL.CTA ;  /* 0x0000000000007992 */ /* 0x000bec0000008000 */
[----:B-----5:R-:W5:Y:S01]  /*a820*/  FENCE.VIEW.ASYNC.S ;  /* 0x00000000000073c6 */ /* 0x020f620000000000 */
[----:B-1----:R-:W-:Y:S01]  /*a830*/  @!P3 VIADD R89, R89, 0x388c0 ;  /* 0x000388c05959b836 */ /* 0x002fe20000000000 */
[----:B-----5:R1:W-:Y:S01]  /*a840*/  BAR.SYNC.DEFER_BLOCKING R138, 0x80 ;  /* 0x0002008a0000751d */ /* 0x0203e20000010000 */
[----:B------:R-:W-:-:S03]  /*a850*/  ISETP.NE.AND P4, PT, R113, RZ, PT ;  /* 0x000000ff7100720c */ /* 0x000fc60003f85270 */
[----:B------:R-:W-:Y:S02]  /*a860*/  @!P3 PRMT R89, RZ, 0x654, R89 ;  /* 0x00000654ff59b816 */ /* 0x000fe40000000059 */
[----:B------:R-:W-:Y:S02]  /*a870*/  IADD3 R212, R212, 0x1, RZ ;  /* 0x00000001d4d47810 */ /* 0x000fe40007ffe0ff */
[----:B------:R-:W-:Y:S01]  /*a880*/  PLOP3.LUT P0, PT, PT, PT, PT, 0x8, 0x0 ;  /* 0x000000000000781c */ /* 0x000fe20003f0e170 */
[----:B------:R1:W-:Y:S01]  /*a890*/  @!P3 SYNCS.ARRIVE.TRANS64.RED.A1T0 RZ, [R89+URZ], RZ ;  /* 0x000000ff59ffb9a7 */ /* 0x0003e2000810043f */
[----:B------:R-:W-:-:S04]  /*a8a0*/  ISETP.NE.AND P3, PT, R212, 0x2, PT ;  /* 0x00000002d400780c */ /* 0x000fc80003f65270 */
[----:B0-----:R-:W-:Y:S02]  /*a8b0*/  SEL R11, RZ, 0x1, P3 ;  /* 0x00000001ff0b7807 */ /* 0x001fe40001800000 */
[----:B------:R-:W-:Y:S02]  /*a8c0*/  SEL R212, R212, RZ, P3 ;  /* 0x000000ffd4d47207 */ /* 0x000fe40001800000 */
[----:B------:R-:W-:Y:S01]  /*a8d0*/  LOP3.LUT R224, R224, R11, RZ, 0x3c, !PT ;  /* 0x0000000be0e07212 */ /* 0x000fe200078e3cff */
[----:B-1----:R-:W-:Y:S06]  /*a8e0*/  @P4 BRA `(.L_x_561) ;  /* 0xffffff7400e84947 */ /* 0x002fec000383ffff */
.L_x_440:
[----:B------:R-:W-:Y:S01]  /*a8f0*/  BSSY B0, `(.L_x_562) ;  /* 0x000004a000007945 */ /* 0x000fe20003800000 */
[----:B------:R-:W-:Y:S02]  /*a900*/  ISETP.GE.AND P2, PT, R180, 0x1, PT ;  /* 0x00000001b400780c */ /* 0x000fe40003f46270 */
[----:B------:R-:W-:Y:S02]  /*a910*/  CS2R R2, SRZ ;  /* 0x0000000000027805 */ /* 0x000fe4000001ff00 */
[----:B------:R-:W-:Y:S01]  /*a920*/  PLOP3.LUT P1, PT, PT, PT, PT, 0x80, 0x0 ;  /* 0x000000000000781c */ /* 0x000fe20003f2f070 */
[----:B------:R-:W-:Y:S01]  /*a930*/  IMAD.MOV.U32 R0, RZ, RZ, RZ ;  /* 0x000000ffff007224 */ /* 0x000fe200078e00ff */
[----:B------:R-:W-:Y:S02]  /*a940*/  CS2R R150, SRZ ;  /* 0x0000000000967805 */ /* 0x000fe4000001ff00 */
[----:B------:R-:W-:Y:S02]  /*a950*/  CS2R R148, SRZ ;  /* 0x0000000000947805 */ /* 0x000fe4000001ff00 */
[----:B------:R-:W-:-:S02]  /*a960*/  CS2R R146, SRZ ;  /* 0x0000000000927805 */ /* 0x000fc4000001ff00 */
[----:B------:R-:W-:Y:S02]  /*a970*/  CS2R R144, SRZ ;  /* 0x0000000000907805 */ /* 0x000fe4000001ff00 */
[----:B------:R-:W-:Y:S01]  /*a980*/  CS2R R142, SRZ ;  /* 0x00000000008e7805 */ /* 0x000fe2000001ff00 */
[----:B------:R-:W-:Y:S01]  /*a990*/  IMAD.MOV.U32 R141, RZ, RZ, RZ ;  /* 0x000000ffff8d7224 */ /* 0x000fe200078e00ff */
[----:B------:R-:W-:Y:S02]  /*a9a0*/  CS2R R178, SRZ ;  /* 0x0000000000b27805 */ /* 0x000fe4000001ff00 */
[----:B------:R-:W-:Y:S02]  /*a9b0*/  CS2R R138, SRZ ;  /* 0x00000000008a7805 */ /* 0x000fe4000001ff00 */
[----:B------:R-:W-:Y:S02]  /*a9c0*/  MOV R137, RZ ;  /* 0x000000ff00897202 */ /* 0x000fe40000000f00 */
        /* <DEDUP_REMOVED lines=8> */
[----:B---3--:R-:W-:Y:S02]  /*aa50*/  CS2R R118, SRZ ;  /* 0x0000000000767805 */ /* 0x008fe4000001ff00 */
        /* <DEDUP_REMOVED lines=42> */
[----:B--2---:R-:W-:Y:S02]  /*ad00*/  CS2R R38, SRZ ;  /* 0x0000000000267805 */ /* 0x004fe4000001ff00 */
[----:B------:R-:W-:Y:S01]  /*ad10*/  CS2R R34, SRZ ;  /* 0x0000000000227805 */ /* 0x000fe2000001ff00 */
[----:B------:R-:W-:Y:S01]  /*ad20*/  IMAD.MOV.U32 R24, RZ, RZ, RZ ;  /* 0x000000ffff187224 */ /* 0x000fe200078e00ff */
[----:B------:R-:W-:Y:S01]  /*ad30*/  MOV R7, RZ ;  /* 0x000000ff00077202 */ /* 0x000fe20000000f00 */
[----:B------:R-:W-:Y:S02]  /*ad40*/  IMAD.MOV.U32 R27, RZ, RZ, RZ ;  /* 0x000000ffff1b7224 */ /* 0x000fe400078e00ff */
[----:B------:R-:W-:Y:S01]  /*ad50*/  IMAD.MOV.U32 R5, RZ, RZ, RZ ;  /* 0x000000ffff057224 */ /* 0x000fe200078e00ff */
[----:B------:R-:W-:Y:S06]  /*ad60*/  @P0 BRA `(.L_x_563) ;  /* 0x0000000000080947 */ /* 0x000fec0003800000 */
[----:B------:R-:W0:Y:S02]  /*ad70*/  FENCE.VIEW.ASYNC.G ;  /* 0x00000000000073c6 */ /* 0x000e240000000100 */
[----:B0-----:R-:W-:Y:S06]  /*ad80*/  BAR.ARV 0xc, 0x180 ;  /* 0x0306000000007b1d */ /* 0x001fec0000002000 */
.L_x_563:
[----:B------:R-:W-:Y:S05]  /*ad90*/  BSYNC B0 ;  /* 0x0000000000007941 */ /* 0x000fea0003800000 */
.L_x_562:
[----:B------:R-:W-:Y:S01]  /*ada0*/  MOV R25, RZ ;  /* 0x000000ff00197202 */ /* 0x000fe20000000f00 */
[----:B------:R-:W-:Y:S01]  /*adb0*/  IMAD.MOV.U32 R4, RZ, RZ, RZ ;  /* 0x000000ffff047224 */ /* 0x000fe200078e00ff */
[----:B------:R-:W-:Y:S06]  /*adc0*/  @!P2 BRA `(.L_x_564) ;  /* 0x00000120000ca947 */ /* 0x000fec0003800000 */
[----:B------:R-:W2:Y:S01]  /*add0*/  LDL R6, [R1+0x70] ;  /* 0x0000700001067983 */ /* 0x000ea20000100800 */
[----:B------:R-:W0:Y:S02]  /*ade0*/  S2R R64, SR_TID.X ;  /* 0x0000000000407919 */ /* 0x000e240000002100 */
[----:B0-----:R-:W-:-:S05]  /*adf0*/  VIADD R64, R64, 0xffffff80 ;  /* 0xffffff8040407836 */ /* 0x001fca0000000000 */
[----:B------:R-:W-:-:S04]  /*ae00*/  SHF.R.S32.HI R65, RZ, 0x1f, R64 ;  /* 0x0000001fff417819 */ /* 0x000fc80000011440 */
[----:B------:R-:W-:-:S04]  /*ae10*/  LEA.HI R65, R65, R64, RZ, 0x7 ;  /* 0x0000004041417211 */ /* 0x000fc800078f38ff */
[----:B------:R-:W-:-:S06]  /*ae20*/  SHF.R.S32.HI R0, RZ, 0x7, R65 ;  /* 0x00000007ff007819 */ /* 0x000fcc0000011441 */
[----:B------:R-:W0:Y:S02]  /*ae30*/  SHFL.IDX PT, R0, R0, RZ, 0x1f ;  /* 0x00001fff00007589 */ /* 0x000e2400000e0000 */
[----:B0-----:R-:W-:-:S04]  /*ae40*/  LEA.HI R2, R0, R0, RZ, 0x1 ;  /* 0x0000000000027211 */ /* 0x001fc800078f08ff */
[----:B------:R-:W-:-:S04]  /*ae50*/  LOP3.LUT R3, R2, 0x1e, RZ, 0xc0, !PT ;  /* 0x0000001e02037812 */ /* 0x000fc800078ec0ff */
[----:B------:R-:W-:Y:S02]  /*ae60*/  IADD3 R3, R0, -R3, RZ ;  /* 0x8000000300037210 */ /* 0x000fe40007ffe0ff */
[----:B--2---:R-:W-:-:S13]  /*ae70*/  R2UR UR4, R6 ;  /* 0x00000000060472ca */ /* 0x004fda00000e0000 */
[----:B------:R-:W-:Y:S02]  /*ae80*/  ULOP3.LUT UP0, URZ, UR4, 0x9f, URZ, 0xc0, !UPT ;  /* 0x0000009f043f7892 */ /* 0x000fe4000f80c03f */
[----:B------:R-:W-:-:S04]  /*ae90*/  LEA R3, R3, UR4, 0xd ;  /* 0x0000000403037c11 */ /* 0x000fc8000f8e68ff */
[----:B------:R-:W-:Y:S02]  /*aea0*/  SHF.R.U32.HI R3, RZ, 0x4, R3 ;  /* 0x00000004ff037819 */ /* 0x000fe40000011603 */
[----:B------:R-:W-:Y:S02]  /*aeb0*/  PLOP3.LUT P0, PT, PT, PT, UP0, 0x80, 0x0 ;  /* 0x000000000000781c */ /* 0x000fe40003f0f008 */
[----:B------:R-:W-:-:S11]  /*aec0*/  LOP3.LUT R28, R3, 0x3fff, RZ, 0xc0, !PT ;  /* 0x00003fff031c7812 */ /* 0x000fd600078ec0ff */
        /* <DEDUP_REMOVED lines=9> */
[----:B------:R-:W-:Y:S01]  /*af60*/  IMAD.U32 R7, RZ, RZ, UR7 ;  /* 0x00000007ff077e24 */ /* 0x000fe2000f8e00ff */
[----:B------:R-:W-:Y:S01]  /*af70*/  MOV R11, UR5 ;  /* 0x00000005000b7c02 */ /* 0x000fe20008000f00 */
[----:B------:R-:W-:Y:S01]  /*af80*/  IMAD.U32 R10, RZ, RZ, UR4 ;  /* 0x00000004ff0a7e24 */ /* 0x000fe2000f8e00ff */
[----:B------:R-:W-:Y:S01]  /*af90*/  MOV R13, RZ ;  /* 0x000000ff000d7202 */ /* 0x000fe20000000f00 */
[----:B------:R-:W-:-:S02]  /*afa0*/  IMAD.MOV.U32 R8, RZ, RZ, 0x70 ;  /* 0x00000070ff087424 */ /* 0x000fc400078e00ff */
[----:B0-----:R-:W-:-:S07]  /*afb0*/  IMAD.MOV.U32 R12, RZ, RZ, 0x1 ;  /* 0x00000001ff0c7424 */ /* 0x001fce00078e00ff */
[----:B------:R-:W-:-:S07]  /*afc0*/  LEPC R20, `(.L_x_565) ;  /* 0x000000001014794e */ /* 0x000fce0000000000 */
[----:B-1--45:R-:W-:Y:S05]  /*afd0*/  CALL.ABS.NOINC R2 ;  /* 0x0000000002007343 */ /* 0x032fea0003c00000 */
.L_x_565:
[----:B------:R-:W-:Y:S02]  /*afe0*/  ULDC UR4, c[0x0][0x3f4] ;  /* 0x0000fd0000047ab9 */ /* 0x000fe40000000800 */
[----:B------:R-:W-:-:S13]  /*aff0*/  ISETP.LT.AND P0, PT, RZ, UR4, PT ;  /* 0x00000004ff007c0c */ /* 0x000fda000bf01270 */
[----:B------:R-:W-:Y:S05]  /*b000*/  @P0 BRA `(.L_x_566) ;  /* 0x0000000000400947 */ /* 0x000fea0003800000 */
[----:B------:R-:W2:Y:S02]  /*b010*/  LDL R2, [R1+0x74] ;  /* 0x0000740001027983 */ /* 0x000ea40000100800 */
[----:B--2---:R-:W-:-:S04]  /*b020*/  LEA.HI R0, R2, R2, RZ, 0x1 ;  /* 0x0000000202007211 */ /* 0x004fc800078f08ff */
[----:B------:R-:W-:-:S05]  /*b030*/  LOP3.LUT R0, R0, 0xfffffffe, RZ, 0xc0, !PT ;  /* 0xfffffffe00007812 */ /* 0x000fca00078ec0ff */
[----:B------:R-:W-:-:S05]  /*b040*/  IMAD.IADD R0, R2, 0x1, -R0 ;  /* 0x0000000102007824 */ /* 0x000fca00078e0a00 */
[----:B------:R-:W-:-:S04]  /*b050*/  SHF.L.U32 R3, R0, 0x1f, RZ ;  /* 0x0000001f00037819 */ /* 0x000fc800000006ff */
[----:B------:R0:W1:Y:S03]  /*b060*/  SYNCS.PHASECHK.TRANS64.TRYWAIT P0, [R22+URZ+0x38800], R3 ;  /* 0x03880003160075a7 */ /* 0x000066000800017f */
[----:B-1----:R-:W-:Y:S05]  /*b070*/  @!P0 NANOSLEEP.SYNCS 0x989680 ;  /* 0x009896800000895d */ /* 0x002fea0003900000 */
[----:B------:R-:W1:Y:S01]  /*b080*/  @!P0 SYNCS.PHASECHK.TRANS64 P0, [R22+URZ+0x38800], R3 ;  /* 0x03880003160085a7 */ /* 0x000e62000800007f */
[----:B------:R-:W-:Y:S04]  /*b090*/  BSSY B0, `(.L_x_567) ;  /* 0x0000006000007945 */ /* 0x000fe80003800000 */
[----:B-1----:R-:W-:Y:S05]  /*b0a0*/  @P0 BRA `(.L_x_568) ;  /* 0x0000000000100947 */ /* 0x002fea0003800000 */
.L_x_569:
[----:B-1----:R1:W2:Y:S02]  /*b0b0*/  SYNCS.PHASECHK.TRANS64.TRYWAIT P0, [R22+URZ+0x38800], R3 ;  /* 0x03880003160075a7 */ /* 0x0022a4000800017f */
[----:B--2---:R-:W-:Y:S05]  /*b0c0*/  @!P0 NANOSLEEP.SYNCS 0x989680 ;  /* 0x009896800000895d */ /* 0x004fea0003900000 */
[----:B------:R-:W2:Y:S02]  /*b0d0*/  @!P0 SYNCS.PHASECHK.TRANS64 P0, [R22+URZ+0x38800], R3 ;  /* 0x03880003160085a7 */ /* 0x000ea4000800007f */
[----:B--2---:R-:W-:Y:S05]  /*b0e0*/  @!P0 BRA `(.L_x_569) ;  /* 0xfffffffc00f08947 */ /* 0x004fea000383ffff */
.L_x_568:
[----:B------:R-:W-:Y:S05]  /*b0f0*/  BSYNC B0 ;  /* 0x0000000000007941 */ /* 0x000fea0003800000 */
.L_x_567:
[----:B------:R-:W-:Y:S05]  /*b100*/  BRA `(.L_x_570) ;  /* 0x0000006c00e87947 */ /* 0x000fea0003800000 */
.L_x_566:
[----:B------:R-:W2:Y:S01]  /*b110*/  LDL R30, [R1+0x70] ;  /* 0x00007000011e7983 */ /* 0x000ea20000100800 */
[----:B-----5:R-:W-:Y:S01]  /*b120*/  SHF.R.S32.HI R0, RZ, 0x1f, R136 ;  /* 0x0000001fff007819 */ /* 0x020fe20000011488 */
[----:B------:R-:W-:Y:S01]  /*b130*/  ULDC.64 UR4, c[0x0][0x3f8] ;  /* 0x0000fe0000047ab9 */ /* 0x000fe20000000a00 */
[----:B------:R-:W-:Y:S01]  /*b140*/  ULDC.64 UR6, c[0x0][0x408] ;  /* 0x0001020000067ab9 */ /* 0x000fe20000000a00 */
[----:B------:R-:W-:-:S04]  /*b150*/  IMAD.WIDE.U32 R4, R136, UR4, RZ ;  /* 0x0000000488047c25 */ /* 0x000fc8000f8e00ff */
[C---:B------:R-:W-:Y:S02]  /*b160*/  IMAD R3, R0.reuse, UR4, RZ ;  /* 0x0000000400037c24 */ /* 0x040fe4000f8e02ff */
[----:B------:R-:W-:Y:S02]  /*b170*/  IMAD R7, R0, UR6, RZ ;  /* 0x0000000600077c24 */ /* 0x000fe4000f8e02ff */
[C---:B------:R-:W-:Y:S01]  /*b180*/  IMAD R3, R136.reuse, UR5, R3 ;  /* 0x0000000588037c24 */ /* 0x040fe2000f8e0203 */
[----:B------:R-:W-:Y:S01]  /*b190*/  ULDC.64 UR4, c[0x0][0x3e8] ;  /* 0x0000fa0000047ab9 */ /* 0x000fe20000000a00 */
[----:B------:R-:W-:Y:S01]  /*b1a0*/  IMAD R7, R136, UR7, R7 ;  /* 0x0000000788077c24 */ /* 0x000fe2000f8e0207 */
[----:B------:R-:W-:Y:S01]  /*b1b0*/  LEA R2, P0, R4, UR4, 0x1 ;  /* 0x0000000404027c11 */ /* 0x000fe2000f8008ff */
[----:B------:R-:W-:Y:S01]  /*b1c0*/  IMAD.WIDE.U32 R26, R136, UR6, RZ ;  /* 0x00000006881a7c25 */ /* 0x000fe2000f8e00ff */
[----:B------:R-:W-:-:S03]  /*b1d0*/  ULDC.64 UR6, c[0x0][0x400] ;  /* 0x0001000000067ab9 */ /* 0x000fc60000000a00 */
[----:B------:R-:W-:Y:S01]  /*b1e0*/  IMAD.IADD R5, R3, 0x1, R5 ;  /* 0x0000000103057824 */ /* 0x000fe200078e0205 */
[----:B------:R-:W-:Y:S02]  /*b1f0*/  LEA R25, P1, R26, UR6, 0x1 ;  /* 0x000000061a197c11 */ /* 0x000fe4000f8208ff */
[----:B------:R-:W-:Y:S02]  /*b200*/  IADD3 R3, R7, R27, RZ ;  /* 0x0000001b07037210 */ /* 0x000fe40007ffe0ff */
[----:B------:R-:W-:Y:S02]  /*b210*/  LEA.HI.X R24, R4, UR5, R5, 0x1, P0 ;  /* 0x0000000504187c11 */ /* 0x000fe400080f0c05 */
[----:B------:R-:W-:Y:S02]  /*b220*/  LEA.HI.X R26, R26, UR7, R3, 0x1, P1 ;  /* 0x000000071a1a7c11 */ /* 0x000fe400088f0c03 */
[----:B--2---:R-:W-:-:S13]  /*b230*/  R2UR UR8, R30 ;  /* 0x000000001e0872ca */ /* 0x004fda00000e0000 */
[----:B------:R-:W-:-:S06]  /*b240*/  ULOP3.LUT UP0, URZ, UR8, 0x3ff, URZ, 0xc0, !UPT ;  /* 0x000003ff083f7892 */ /* 0x000fcc000f80c03f */
[----:B------:R-:W-:-:S13]  /*b250*/  PLOP3.LUT P2, PT, PT, PT, UP0, 0x80, 0x0 ;  /* 0x000000000000781c */ /* 0x000fda0003f4f008 */
        /* <DEDUP_REMOVED lines=16> */
[----:B-1--4-:R-:W-:Y:S05]  /*b360*/  CALL.ABS.NOINC R14 ;  /* 0x000000000e007343 */ /* 0x012fea0003c00000 */
.L_x_571:
[----:B------:R-:W-:Y:S01]  /*b370*/  ULDC.U8 UR4, c[0x0][0x410] ;  /* 0x0001040000047ab9 */ /* 0x000fe20000000000 */
[----:B------:R-:W-:Y:S01]  /*b380*/  R2UR UR5, R30 ;  /* 0x000000001e0572ca */ /* 0x000fe200000e0000 */
[----:B------:R-:W-:Y:S01]  /*b390*/  BSSY B0, `(.L_x_572) ;  /* 0x00006c9000007945 */ /* 0x000fe20003800000 */
[----:B------:R-:W-:Y:S01]  /*b3a0*/  ISETP.NE.AND P0, PT, RZ, UR4, PT ;  /* 0x00000004ff007c0c */ /* 0x000fe2000bf05270 */
[C---:B----4-:R-:W-:Y:S01]  /*b3b0*/  VIADD R31, R219.reuse, 0x20 ;  /* 0x00000020db1f7836 */ /* 0x050fe20000000000 */
[----:B------:R-:W-:Y:S01]  /*b3c0*/  SHF.R.U32.HI R20, RZ, 0x3, R225 ;  /* 0x00000003ff147819 */ /* 0x000fe200000116e1 */
[----:B------:R-:W-:Y:S01]  /*b3d0*/  VIADD R21, R219, 0x60 ;  /* 0x00000060db157836 */ /* 0x000fe20000000000 */
[----:B------:R-:W-:Y:S02]  /*b3e0*/  LOP3.LUT R0, R225, 0x38, R16, 0xf8, !PT ;  /* 0x00000038e1007812 */ /* 0x000fe400078ef810 */
[----:B------:R-:W-:Y:S02]  /*b3f0*/  LEA R8, R29, R219, 0x7 ;  /* 0x000000db1d087211 */ /* 0x000fe400078e38ff */
[----:B------:R-:W-:-:S04]  /*b400*/  LOP3.LUT R0, R229, R0, R20, 0xf6, !PT ;  /* 0x00000000e5007212 */ /* 0x000fc800078ef614 */
[----:B------:R-:W-:Y:S01]  /*b410*/  LEA R30, R0, UR5, 0x1 ;  /* 0x00000005001e7c11 */ /* 0x000fe2000f8e08ff */
[----:B------:R-:W-:Y:S06]  /*b420*/  @!P0 BRA `(.L_x_573) ;  /* 0x0000003000a48947 */ /* 0x000fec0003800000 */
[----:B------:R-:W-:-:S03]  /*b430*/  UMOV UR4, 0xffffffff ;  /* 0xffffffff00047882 */ /* 0x000fc60000000000 */
[----:B------:R-:W-:Y:S05]  /*b440*/  BRA.DIV UR4, `(.L_x_574) ;  /* 0x000001c604b87947 */ /* 0x000fea000b800000 */
[----:B------:R0:W1:Y:S04]  /*b450*/  SHFL.IDX PT, R3, R24, RZ, 0x181f ;  /* 0x00181fff18037589 */ /* 0x00006800000e0000 */
[----:B------:R-:W2:Y:S04]  /*b460*/  SHFL.IDX PT, R2, R2, RZ, 0x181f ;  /* 0x00181fff02027589 */ /* 0x000ea800000e0000 */
[----:B------:R0:W3:Y:S04]  /*b470*/  SHFL.IDX PT, R5, R26, RZ, 0x181f ;  /* 0x00181fff1a057589 */ /* 0x0000e800000e0000 */
[----:B------:R0:W4:Y:S02]  /*b480*/  SHFL.IDX PT, R14, R25, RZ, 0x181f ;  /* 0x00181fff190e7589 */ /* 0x00012400000e0000 */
.L_x_850:
[----:B------:R-:W-:Y:S01]  /*b490*/  ULDC UR4, c[0x0][0x448] ;  /* 0x0001120000047ab9 */ /* 0x000fe20000000800 */
[----:B------:R-:W-:Y:S01]  /*b4a0*/  BSSY B1, `(.L_x_575) ;  /* 0x000003b000017945 */ /* 0x000fe20003800000 */
[----:B------:R-:W-:Y:S01]  /*b4b0*/  IMAD R0, R140, UR4, RZ ;  /* 0x000000048c007c24 */ /* 0x000fe2000f8e02ff */
[----:B------:R-:W-:Y:S02]  /*b4c0*/  CS2R R6, SRZ ;  /* 0x0000000000067805 */ /* 0x000fe4000001ff00 */
[----:B------:R-:W-:Y:S02]  /*b4d0*/  CS2R R10, SRZ ;  /* 0x00000000000a7805 */ /* 0x000fe4000001ff00 */
[----:B------:R-:W-:Y:S02]  /*b4e0*/  CS2R R12, SRZ ;  /* 0x00000000000c7805 */ /* 0x000fe4000001ff00 */
[----:B0-----:R-:W-:Y:S02]  /*b4f0*/  CS2R R24, SRZ ;  /* 0x0000000000187805 */ /* 0x001fe4000001ff00 */
[----:B------:R-:W-:Y:S01]  /*b500*/  ISETP.GE.AND P0, PT, R8, R0, PT ;  /* 0x000000000800720c */ /* 0x000fe20003f06270 */
[----:B------:R-:W-:Y:S01]  /*b510*/  IMAD R0, R29, -0x80, R0 ;  /* 0xffffff801d007824 */ /* 0x000fe200078e0200 */
[----:B------:R-:W-:-:S02]  /*b520*/  CS2R R8, SRZ ;  /* 0x0000000000087805 */ /* 0x000fc4000001ff00 */
[----:B------:R-:W-:Y:S02]  /*b530*/  CS2R R26, SRZ ;  /* 0x00000000001a7805 */ /* 0x000fe4000001ff00 */
[----:B------:R-:W-:Y:S02]  /*b540*/  CS2R R32, SRZ ;  /* 0x0000000000207805 */ /* 0x000fe4000001ff00 */
[----:B------:R-:W-:-:S05]  /*b550*/  CS2R R34, SRZ ;  /* 0x0000000000227805 */ /* 0x000fca000001ff00 */
[----:B------:R-:W-:Y:S05]  /*b560*/  @P0 BRA `(.L_x_576) ;  /* 0x0000000000b80947 */ /* 0x000fea0003800000 */
[----:B------:R-:W-:Y:S01]  /*b570*/  ULDC UR4, c[0x0][0x3f4] ;  /* 0x0000fd0000047ab9 */ /* 0x000fe20000000800 */
[C---:B------:R-:W-:Y:S01]  /*b580*/  IMAD.SHL.U32 R41, R221.reuse, 0x2, RZ ;  /* 0x00000002dd297824 */ /* 0x040fe200078e00ff */
[----:B------:R-:W-:Y:S01]  /*b590*/  ISETP.GE.AND P2, PT, R221, UR4, PT ;  /* 0x00000004dd007c0c */ /* 0x000fe2000bf46270 */
[C---:B------:R-:W-:Y:S01]  /*b5a0*/  IMAD.SHL.U32 R45, R220.reuse, 0x2, RZ ;  /* 0x00000002dc2d7824 */ /* 0x040fe200078e00ff */
[----:B------:R-:W-:Y:S02]  /*b5b0*/  ISETP.GE.AND P1, PT, R220, UR4, PT ;  /* 0x00000004dc007c0c */ /* 0x000fe4000bf26270 */
[----:B------:R-:W-:Y:S02]  /*b5c0*/  CS2R R12, SRZ ;  /* 0x00000000000c7805 */ /* 0x000fe4000001ff00 */
[----:B------:R-:W-:Y:S02]  /*b5d0*/  ISETP.GE.AND P0, PT, R222, UR4, PT ;  /* 0x00000004de007c0c */ /* 0x000fe4000bf06270 */
[----:B------:R-:W-:-:S02]  /*b5e0*/  CS2R R34, SRZ ;  /* 0x0000000000227805 */ /* 0x000fc4000001ff00 */
[----:B------:R-:W-:Y:S02]  /*b5f0*/  SHF.R.S32.HI R4, RZ, 0x1f, R221 ;  /* 0x0000001fff047819 */ /* 0x000fe400000114dd */
[----:B------:R-:W-:Y:S02]  /*b600*/  CS2R R10, SRZ ;  /* 0x00000000000a7805 */ /* 0x000fe4000001ff00 */
[----:B------:R-:W-:Y:S01]  /*b610*/  ISETP.GE.AND P3, PT, R214, UR4, PT ;  /* 0x00000004d6007c0c */ /* 0x000fe2000bf66270 */
[----:B------:R-:W-:Y:S01]  /*b620*/  ULDC.64 UR6, c[0x0][0x208] ;  /* 0x0000820000067ab9 */ /* 0x000fe20000000a00 */
[----:B------:R-:W-:Y:S02]  /*b630*/  SHF.R.S32.HI R7, RZ, 0x1f, R220 ;  /* 0x0000001fff077819 */ /* 0x000fe400000114dc */
[----:B------:R-:W-:Y:S02]  /*b640*/  SHF.L.U64.HI R4, R221, 0x1, R4 ;  /* 0x00000001dd047819 */ /* 0x000fe40000010204 */
[----:B--2---:R-:W-:-:S02]  /*b650*/  @!P2 IADD3 R38, P4, R2, R41, RZ ;  /* 0x000000290226a210 */ /* 0x004fc40007f9e0ff */
[----:B------:R-:W-:Y:S02]  /*b660*/  SHF.L.U64.HI R6, R220, 0x1, R7 ;  /* 0x00000001dc067819 */ /* 0x000fe40000010207 */
[----:B----4-:R-:W-:Y:S01]  /*b670*/  @!P2 IADD3 R40, P6, R14, R41, RZ ;  /* 0x000000290e28a210 */ /* 0x010fe20007fde0ff */
[----:B-1----:R-:W-:Y:S01]  /*b680*/  @!P2 IMAD.X R39, R3, 0x1, R4, P4 ;  /* 0x000000010327a824 */ /* 0x002fe200020e0604 */
[----:B------:R-:W-:Y:S02]  /*b690*/  @!P1 IADD3 R42, P5, R2, R45, RZ ;  /* 0x0000002d022a9210 */ /* 0x000fe40007fbe0ff */
[----:B------:R-:W-:Y:S01]  /*b6a0*/  SHF.R.S32.HI R9, RZ, 0x1f, R222 ;  /* 0x0000001fff097819 */ /* 0x000fe200000114de */
[----:B---3--:R-:W-:Y:S01]  /*b6b0*/  @!P2 IMAD.X R41, R5, 0x1, R4, P6 ;  /* 0x000000010529a824 */ /* 0x008fe200030e0604 */
[----:B------:R-:W-:Y:S01]  /*b6c0*/  SHF.L.U32 R49, R222, 0x1, RZ ;  /* 0x00000001de317819 */ /* 0x000fe200000006ff */
[----:B------:R-:W-:Y:S01]  /*b6d0*/  @!P3 IMAD.MOV.U32 R4, RZ, RZ, R14 ;  /* 0x000000ffff04b224 */ /* 0x000fe200078e000e */
[----:B------:R-:W-:-:S02]  /*b6e0*/  @!P1 IADD3.X R43, R3, R6, RZ, P5, !PT ;  /* 0x00000006032b9210 */ /* 0x000fc40002ffe4ff */
[----:B------:R-:W-:Y:S02]  /*b6f0*/  CS2R R32, SRZ ;  /* 0x0000000000207805 */ /* 0x000fe4000001ff00 */
[----:B------:R-:W-:Y:S02]  /*b700*/  SHF.L.U64.HI R8, R222, 0x1, R9 ;  /* 0x00000001de087819 */ /* 0x000fe40000010209 */
[----:B------:R-:W-:Y:S02]  /*b710*/  CS2R R26, SRZ ;  /* 0x00000000001a7805 */ /* 0x000fe4000001ff00 */
[C---:B------:R-:W-:Y:S02]  /*b720*/  @!P1 IADD3 R44, P4, R14.reuse, R45, RZ ;  /* 0x0000002d0e2c9210 */ /* 0x040fe40007f9e0ff */
[----:B------:R-:W-:Y:S02]  /*b730*/  CS2R R24, SRZ ;  /* 0x0000000000187805 */ /* 0x000fe4000001ff00 */
[-C--:B------:R-:W-:Y:S01]  /*b740*/  @!P0 IADD3 R48, P5, R14, R49.reuse, RZ ;  /* 0x000000310e308210 */ /* 0x080fe20007fbe0ff */
[----:B------:R-:W-:Y:S01]  /*b750*/  @!P3 IMAD.WIDE R14, R214, 0x2, R2 ;  /* 0x00000002d60eb825 */ /* 0x000fe200078e0202 */
[----:B------:R-:W-:Y:S01]  /*b760*/  @!P0 IADD3 R46, P6, R2, R49, RZ ;  /* 0x00000031022e8210 */ /* 0x000fe20007fde0ff */
[----:B------:R0:W5:Y:S02]  /*b770*/  @!P2 LD.E.64 R10, desc[UR6][R38.64] ;  /* 0x00000006260aa980 */ /* 0x000164000c101b00 */
[----:B------:R-:W-:Y:S01]  /*b780*/  @!P1 IMAD.X R45, R5, 0x1, R6, P4 ;  /* 0x00000001052d9824 */ /* 0x000fe200020e0606 */
[----:B------:R-:W-:Y:S01]  /*b790*/  @!P0 IADD3.X R47, R3, R8, RZ, P6, !PT ;  /* 0x00000008032f8210 */ /* 0x000fe200037fe4ff */
[----:B------:R-:W-:Y:S01]  /*b7a0*/  @!P0 IMAD.X R49, R5, 0x1, R8, P5 ;  /* 0x0000000105318824 */ /* 0x000fe200028e0608 */
[----:B------:R-:W-:-:S02]  /*b7b0*/  CS2R R8, SRZ ;  /* 0x0000000000087805 */ /* 0x000fc4000001ff00 */
[----:B------:R-:W-:Y:S01]  /*b7c0*/  CS2R R6, SRZ ;  /* 0x0000000000067805 */ /* 0x000fe2000001ff00 */
[----:B------:R-:W-:Y:S01]  /*b7d0*/  @!P3 IMAD.WIDE R36, R214, 0x2, R4 ;  /* 0x00000002d624b825 */ /* 0x000fe200078e0204 */
[----:B------:R0:W5:Y:S04]  /*b7e0*/  @!P3 LD.E.64 R12, desc[UR6][R14.64] ;  /* 0x000000060e0cb980 */ /* 0x000168000c101b00 */
[----:B------:R0:W5:Y:S04]  /*b7f0*/  @!P3 LD.E.64 R34, desc[UR6][R36.64] ;  /* 0x000000062422b980 */ /* 0x000168000c101b00 */
[----:B------:R0:W5:Y:S04]  /*b800*/  @!P2 LD.E.64 R32, desc[UR6][R40.64] ;  /* 0x000000062820a980 */ /* 0x000168000c101b00 */
[----:B------:R0:W5:Y:S04]  /*b810*/  @!P1 LD.E.64 R8, desc[UR6][R42.64] ;  /* 0x000000062a089980 */ /* 0x000168000c101b00 */
[----:B------:R0:W5:Y:S04]  /*b820*/  @!P1 LD.E.64 R26, desc[UR6][R44.64] ;  /* 0x000000062c1a9980 */ /* 0x000168000c101b00 */
[----:B------:R0:W5:Y:S04]  /*b830*/  @!P0 LD.E.64 R6, desc[UR6][R46.64] ;  /* 0x000000062e068980 */ /* 0x000168000c101b00 */
[----:B------:R0:W5:Y:S02]  /*b840*/  @!P0 LD.E.64 R24, desc[UR6][R48.64] ;  /* 0x0000000630188980 */ /* 0x000164000c101b00 */
.L_x_576:
[----:B------:R-:W-:Y:S05]  /*b850*/  BSYNC B1 ;  /* 0x0000000000017941 */ /* 0x000fea0003800000 */
.L_x_575:
[----:B---3--:R-:W2:Y:S01]  /*b860*/  LDL R5, [R1+0x74] ;  /* 0x0000740001057983 */ /* 0x008ea20000100800 */
[----:B0----5:R-:W-:Y:S01]  /*b870*/  IMAD.MOV.U32 R15, RZ, RZ, R12 ;  /* 0x000000ffff0f7224 */ /* 0x021fe200078e000c */
[----:B------:R-:W-:Y:S01]  /*b880*/  SHF.R.U64 R37, R12, 0x10, R13 ;  /* 0x000000100c257819 */ /* 0x000fe2000000120d */
[----:B----4-:R-:W-:Y:S01]  /*b890*/  IMAD.MOV.U32 R14, RZ, RZ, R10 ;  /* 0x000000ffff0e7224 */ /* 0x010fe200078e000a */
[----:B------:R-:W-:Y:S01]  /*b8a0*/  MOV R20, R13 ;  /* 0x0000000d00147202 */ /* 0x000fe20000000f00 */
[----:B------:R-:W-:Y:S01]  /*b8b0*/  IMAD.MOV.U32 R12, RZ, RZ, R11 ;  /* 0x000000ffff0c7224 */ /* 0x000fe200078e000b */
[----:B------:R-:W-:Y:S01]  /*b8c0*/  SHF.R.U32.HI R38, RZ, 0x10, R13 ;  /* 0x00000010ff267819 */ /* 0x000fe2000001160d */
[----:B------:R-:W-:Y:S01]  /*b8d0*/  IMAD.MOV.U32 R29, RZ, RZ, R34 ;  /* 0x000000ffff1d7224 */ /* 0x000fe200078e0022 */
[--C-:B------:R-:W-:Y:S01]  /*b8e0*/  SHF.R.U64 R39, R10, 0x10, R11.reuse ;  /* 0x000000100a277819 */ /* 0x100fe2000000120b */
[----:B-1----:R-:W-:Y:S01]  /*b8f0*/  IMAD.MOV.U32 R3, RZ, RZ, R6 ;  /* 0x000000ffff037224 */ /* 0x002fe200078e0006 */
[----:B------:R-:W-:Y:S01]  /*b900*/  SHF.R.U32.HI R40, RZ, 0x10, R11 ;  /* 0x00000010ff287819 */ /* 0x000fe2000001160b */
[----:B------:R-:W-:Y:S01]  /*b910*/  IMAD.MOV.U32 R11, RZ, RZ, R9 ;  /* 0x000000ffff0b7224 */ /* 0x000fe200078e0009 */
[--C-:B------:R-:W-:Y:S01]  /*b920*/  SHF.R.U64 R45, R34, 0x10, R35.reuse ;  /* 0x00000010222d7819 */ /* 0x100fe20000001223 */
[----:B------:R-:W-:Y:S01]  /*b930*/  IMAD.MOV.U32 R36, RZ, RZ, R35 ;  /* 0x000000ffff247224 */ /* 0x000fe200078e0023 */
[----:B------:R-:W-:Y:S01]  /*b940*/  MOV R10, R8 ;  /* 0x00000008000a7202 */ /* 0x000fe20000000f00 */
[----:B------:R-:W-:Y:S01]  /*b950*/  IMAD.MOV.U32 R13, RZ, RZ, R32 ;  /* 0x000000ffff0d7224 */ /* 0x000fe200078e0020 */
[----:B------:R-:W-:Y:S01]  /*b960*/  SHF.R.U64 R41, R8, 0x10, R9 ;  /* 0x0000001008297819 */ /* 0x000fe20000001209 */
[----:B------:R-:W-:Y:S01]  /*b970*/  IMAD.MOV.U32 R34, RZ, RZ, R33 ;  /* 0x000000ffff227224 */ /* 0x000fe200078e0021 */
[----:B------:R-:W-:Y:S01]  /*b980*/  SHF.R.U32.HI R42, RZ, 0x10, R9 ;  /* 0x00000010ff2a7819 */ /* 0x000fe20000011609 */
[----:B------:R-:W-:Y:S01]  /*b990*/  IMAD.MOV.U32 R9, RZ, RZ, R27 ;  /* 0x000000ffff097224 */ /* 0x000fe200078e001b */
[----:B------:R-:W-:Y:S01]  /*b9a0*/  MOV R4, R7 ;  /* 0x0000000700047202 */ /* 0x000fe20000000f00 */
[----:B------:R-:W-:Y:S01]  /*b9b0*/  IMAD.MOV.U32 R8, RZ, RZ, R24 ;  /* 0x000000ffff087224 */ /* 0x000fe200078e0018 */
[--C-:B------:R-:W-:Y:S01]  /*b9c0*/  SHF.R.U64 R43, R6, 0x10, R7.reuse ;  /* 0x00000010062b7819 */ /* 0x100fe20000001207 */
[----:B------:R-:W-:Y:S01]  /*b9d0*/  BSSY B1, `(.L_x_577) ;  /* 0x0000022000017945 */ /* 0x000fe20003800000 */
[----:B------:R-:W-:-:S02]  /*b9e0*/  SHF.R.U32.HI R44, RZ, 0x10, R7 ;  /* 0x00000010ff2c7819 */ /* 0x000fc40000011607 */
[----:B------:R-:W-:Y:S02]  /*b9f0*/  SHF.R.U64 R32, R32, 0x10, R33 ;  /* 0x0000001020207819 */ /* 0x000fe40000001221 */
[----:B------:R-:W-:Y:S02]  /*ba00*/  SHF.R.U32.HI R35, RZ, 0x10, R35 ;  /* 0x00000010ff237819 */ /* 0x000fe40000011623 */
[----:B------:R-:W-:Y:S02]  /*ba10*/  SHF.R.U32.HI R33, RZ, 0x10, R33 ;  /* 0x00000010ff217819 */ /* 0x000fe40000011621 */
[----:B------:R-:W-:Y:S02]  /*ba20*/  MOV R7, R26 ;  /* 0x0000001a00077202 */ /* 0x000fe40000000f00 */
[--C-:B------:R-:W-:Y:S02]  /*ba30*/  SHF.R.U64 R46, R26, 0x10, R27.reuse ;  /* 0x000000101a2e7819 */ /* 0x100fe4000000121b */
[----:B------:R-:W-:-:S02]  /*ba40*/  SHF.R.U32.HI R47, RZ, 0x10, R27 ;  /* 0x00000010ff2f7819 */ /* 0x000fc4000001161b */
[----:B------:R-:W-:Y:S02]  /*ba50*/  MOV R6, R25 ;  /* 0x0000001900067202 */ /* 0x000fe40000000f00 */
[----:B------:R-:W-:Y:S02]  /*ba60*/  VIMNMX R0, R0, 0x80, PT ;  /* 0x0000008000007848 */ /* 0x000fe40003fe0100 */
[--C-:B------:R-:W-:Y:S02]  /*ba70*/  SHF.R.U64 R48, R24, 0x10, R25.reuse ;  /* 0x0000001018307819 */ /* 0x100fe40000001219 */
[----:B------:R-:W-:Y:S02]  /*ba80*/  SHF.R.U32.HI R49, RZ, 0x10, R25 ;  /* 0x00000010ff317819 */ /* 0x000fe40000011619 */
[----:B------:R-:W-:Y:S02]  /*ba90*/  PRMT R25, R15, 0x5410, R20 ;  /* 0x000054100f197816 */ /* 0x000fe40000000014 */
[----:B------:R-:W-:-:S02]  /*baa0*/  PRMT R14, R14, 0x5410, R12 ;  /* 0x000054100e0e7816 */ /* 0x000fc4000000000c */
[----:B------:R-:W-:Y:S02]  /*bab0*/  PRMT R10, R10, 0x5410, R11 ;  /* 0x000054100a0a7816 */ /* 0x000fe4000000000b */
[----:B------:R-:W-:Y:S02]  /*bac0*/  PRMT R27, R29, 0x5410, R36 ;  /* 0x000054101d1b7816 */ /* 0x000fe40000000024 */
[----:B------:R-:W-:Y:S02]  /*bad0*/  PRMT R20, R13, 0x5410, R34 ;  /* 0x000054100d147816 */ /* 0x000fe40000000022 */
[----:B------:R-:W-:Y:S02]  /*bae0*/  PRMT R26, R37, 0x5410, R38 ;  /* 0x00005410251a7816 */ /* 0x000fe40000000026 */
[----:B------:R-:W-:Y:S02]  /*baf0*/  PRMT R15, R39, 0x5410, R40 ;  /* 0x00005410270f7816 */ /* 0x000fe40000000028 */
[----:B------:R-:W-:-:S02]  /*bb00*/  PRMT R11, R41, 0x5410, R42 ;  /* 0x00005410290b7816 */ /* 0x000fc4000000002a */
[----:B------:R-:W-:Y:S02]  /*bb10*/  PRMT R29, R45, 0x5410, R35 ;  /* 0x000054102d1d7816 */ /* 0x000fe40000000023 */
[----:B------:R-:W-:Y:S02]  /*bb20*/  PRMT R24, R32, 0x5410, R33 ;  /* 0x0000541020187816 */ /* 0x000fe40000000021 */
[----:B------:R-:W-:Y:S02]  /*bb30*/  ISETP.GE.AND P1, PT, R219, R0, PT ;  /* 0x00000000db00720c */ /* 0x000fe40003f26270 */
[----:B------:R-:W-:Y:S02]  /*bb40*/  PRMT R12, R7, 0x5410, R9 ;  /* 0x00005410070c7816 */ /* 0x000fe40000000009 */
[----:B------:R-:W-:Y:S02]  /*bb50*/  PRMT R13, R46, 0x5410, R47 ;  /* 0x000054102e0d7816 */ /* 0x000fe4000000002f */
[----:B------:R-:W-:-:S02]  /*bb60*/  PRMT R8, R8, 0x5410, R6 ;  /* 0x0000541008087816 */ /* 0x000fc40000000006 */
[----:B--2---:R-:W-:-:S04]  /*bb70*/  LEA.HI R2, R5, R5, RZ, 0x1 ;  /* 0x0000000505027211 */ /* 0x004fc800078f08ff */
[----:B------:R-:W-:-:S04]  /*bb80*/  LOP3.LUT R2, R2, 0xfffffffe, RZ, 0xc0, !PT ;  /* 0xfffffffe02027812 */ /* 0x000fc800078ec0ff */
[----:B------:R-:W-:-:S04]  /*bb90*/  IADD3 R2, R5, -R2, RZ ;  /* 0x8000000205027210 */ /* 0x000fc80007ffe0ff */
[----:B------:R-:W-:Y:S02]  /*bba0*/  SHF.L.U32 R5, R2, 0x1f, RZ ;  /* 0x0000001f02057819 */ /* 0x000fe400000006ff */
[----:B------:R-:W-:Y:S02]  /*bbb0*/  PRMT R2, R3, 0x5410, R4 ;  /* 0x0000541003027816 */ /* 0x000fe40000000004 */
[----:B------:R-:W0:Y:S01]  /*bbc0*/  SYNCS.PHASECHK.TRANS64.TRYWAIT P0, [R22+URZ+0x38800], R5 ;  /* 0x03880005160075a7 */ /* 0x000e22000800017f */
[----:B------:R-:W-:Y:S01]  /*bbd0*/  PRMT R3, R43, 0x5410, R44 ;  /* 0x000054102b037816 */ /* 0x000fe2000000002c */
[----:B0-----:R-:W-:Y:S06]  /*bbe0*/  @!P0 BRA `(.L_x_578) ;  /* 0x000001c000408947 */ /* 0x001fec0003800000 */
.L_x_851:
[----:B------:R-:W-:Y:S05]  /*bbf0*/  BSYNC B1 ;  /* 0x0000000000017941 */ /* 0x000fea0003800000 */
.L_x_577:
[----:B------:R-:W-:Y:S01]  /*bc00*/  BSSY B1, `(.L_x_579) ;  /* 0x00000aa000017945 */ /* 0x000fe20003800000 */
[----:B------:R-:W-:-:S03]  /*bc10*/  PRMT R9, R48, 0x5410, R49 ;  /* 0x0000541030097816 */ /* 0x000fc60000000031 */
[----:B------:R-:W-:Y:S05]  /*bc20*/  @P1 BRA `(.L_x_580) ;  /* 0x00000008009c1947 */ /* 0x000fea0003800000 */
[----:B0-----:R-:W0:Y:S01]  /*bc30*/  LDC R5, c[0x0][0x3f4] ;  /* 0x0000fd00ff057b82 */ /* 0x001e220000000800 */
[----:B------:R-:W-:Y:S01]  /*bc40*/  BSSY B2, `(.L_x_581) ;  /* 0x000002c000027945 */ /* 0x000fe20003800000 */
[-C--:B0-----:R-:W-:Y:S02]  /*bc50*/  ISETP.GE.AND P0, PT, R214, R5.reuse, PT ;  /* 0x00000005d600720c */ /* 0x081fe40003f06270 */
[-C--:B------:R-:W-:Y:S02]  /*bc60*/  ISETP.GE.AND P1, PT, R221, R5.reuse, PT ;  /* 0x00000005dd00720c */ /* 0x080fe40003f26270 */
[-C--:B------:R-:W-:Y:S02]  /*bc70*/  ISETP.GE.AND P2, PT, R220, R5.reuse, PT ;  /* 0x00000005dc00720c */ /* 0x080fe40003f46270 */
[----:B------:R-:W-:-:S07]  /*bc80*/  ISETP.GE.AND P3, PT, R222, R5, PT ;  /* 0x00000005de00720c */ /* 0x000fce0003f66270 */
[----:B------:R-:W-:Y:S06]  /*bc90*/  @P0 BRA `(.L_x_582) ;  /* 0x0000000000980947 */ /* 0x000fec0003800000 */
[----:B------:R-:W0:Y:S01]  /*bca0*/  LDS.128 R4, [R30] ;  /* 0x000000001e047984 */ /* 0x000e220000000c00 */
[----:B------:R-:W-:Y:S02]  /*bcb0*/  HADD2.F32 R39, -RZ, R27.H0_H0 ;  /* 0x2000001bff277230 */ /* 0x000fe40000004100 */
[----:B------:R-:W-:Y:S02]  /*bcc0*/  HADD2.F32 R37, -RZ, R25.H0_H0 ;  /* 0x20000019ff257230 */ /* 0x000fe40000004100 */
[----:B------:R-:W-:Y:S02]  /*bcd0*/  HADD2.F32 R36, -RZ, R26.H0_H0 ;  /* 0x2000001aff247230 */ /* 0x000fe40000004100 */
[----:B------:R-:W-:Y:S02]  /*bce0*/  HADD2.F32 R38, -RZ, R29.H0_H0 ;  /* 0x2000001dff267230 */ /* 0x000fe40000004100 */
[--C-:B0-----:R-:W-:Y:S02]  /*bcf0*/  HADD2.F32 R32, -RZ, R4.reuse.H0_H0 ;  /* 0x20000004ff207230 */ /* 0x101fe40000004100 */
[----:B------:R-:W-:-:S02]  /*bd00*/  HADD2.F32 R4, -RZ, R4.H1_H1 ;  /* 0x30000004ff047230 */ /* 0x000fc40000004100 */
[--C-:B------:R-:W-:Y:S02]  /*bd10*/  HADD2.F32 R33, -RZ, R5.reuse.H0_H0 ;  /* 0x20000005ff217230 */ /* 0x100fe40000004100 */
[----:B------:R-:W-:Y:S02]  /*bd20*/  HADD2.F32 R5, -RZ, R5.H1_H1 ;  /* 0x30000005ff057230 */ /* 0x000fe40000004100 */
[C---:B------:R-:W-:Y:S01]  /*bd30*/  FMUL.FTZ R41, R4.reuse, R39 ;  /* 0x0000002704297220 */ /* 0x040fe20000410000 */
[-C--:B------:R-:W-:Y:S01]  /*bd40*/  FMUL.FTZ R4, R4, R37.reuse ;  /* 0x0000002504047220 */ /* 0x080fe20000410000 */
[--C-:B------:R-:W-:Y:S02]  /*bd50*/  HADD2.F32 R34, -RZ, R6.reuse.H0_H0 ;  /* 0x20000006ff227230 */ /* 0x100fe40000004100 */
[----:B------:R-:W-:Y:S02]  /*bd60*/  HADD2.F32 R35, -RZ, R7.H0_H0 ;  /* 0x20000007ff237230 */ /* 0x000fe40000004100 */
[C---:B------:R-:W-:Y:S01]  /*bd70*/  FMUL.FTZ R42, R5.reuse, R38 ;  /* 0x00000026052a7220 */ /* 0x040fe20000410000 */
[C---:B------:R-:W-:Y:S01]  /*bd80*/  FFMA.FTZ R41, R32.reuse, R37, -R41 ;  /* 0x0000002520297223 */ /* 0x040fe20000010829 */
[----:B------:R-:W-:Y:S01]  /*bd90*/  FFMA.FTZ R40, R32, R39, R4 ;  /* 0x0000002720287223 */ /* 0x000fe20000010004 */
[----:B------:R-:W-:Y:S01]  /*bda0*/  FMUL.FTZ R44, R5, R36 ;  /* 0x00000024052c7220 */ /* 0x000fe20000410000 */
[----:B------:R-:W-:-:S02]  /*bdb0*/  HADD2.F32 R6, -RZ, R6.H1_H1 ;  /* 0x30000006ff067230 */ /* 0x000fc40000004100 */
[C---:B------:R-:W-:Y:S01]  /*bdc0*/  FFMA.FTZ R42, R33.reuse, R36, -R42 ;  /* 0x00000024212a7223 */ /* 0x040fe2000001082a */
[----:B------:R-:W-:Y:S02]  /*bdd0*/  HADD2.F32 R7, -RZ, R7.H1_H1 ;  /* 0x30000007ff077230 */ /* 0x000fe40000004100 */
[----:B------:R-:W-:Y:S01]  /*bde0*/  FFMA.FTZ R33, R33, R38, R44 ;  /* 0x0000002621217223 */ /* 0x000fe2000001002c */
[----:B------:R-:W-:Y:S02]  /*bdf0*/  HADD2.F32 R37, -RZ, R27.H1_H1 ;  /* 0x3000001bff257230 */ /* 0x000fe40000004100 */
[----:B------:R-:W-:Y:S02]  /*be00*/  HADD2.F32 R5, -RZ, R25.H1_H1 ;  /* 0x30000019ff057230 */ /* 0x000fe40000004100 */
[----:B------:R-:W-:Y:S02]  /*be10*/  HADD2.F32 R32, -RZ, R29.H1_H1 ;  /* 0x3000001dff207230 */ /* 0x000fe40000004100 */
[----:B------:R-:W-:Y:S01]  /*be20*/  FMUL.FTZ R39, R6, R37 ;  /* 0x0000002506277220 */ /* 0x000fe20000410000 */
[----:B------:R-:W-:-:S02]  /*be30*/  HADD2.F32 R4, -RZ, R26.H1_H1 ;  /* 0x3000001aff047230 */ /* 0x000fc40000004100 */
[-C--:B------:R-:W-:Y:S01]  /*be40*/  FMUL.FTZ R36, R6, R5.reuse ;  /* 0x0000000506247220 */ /* 0x080fe20000410000 */
[C---:B------:R-:W-:Y:S01]  /*be50*/  FMUL.FTZ R38, R7.reuse, R32 ;  /* 0x0000002007267220 */ /* 0x040fe20000410000 */
[C---:B------:R-:W-:Y:S01]  /*be60*/  FFMA.FTZ R6, R34.reuse, R5, -R39 ;  /* 0x0000000522067223 */ /* 0x040fe20000010827 */
[-C--:B------:R-:W-:Y:S01]  /*be70*/  FMUL.FTZ R43, R7, R4.reuse ;  /* 0x00000004072b7220 */ /* 0x080fe20000410000 */
[----:B------:R-:W-:Y:S01]  /*be80*/  FFMA.FTZ R37, R34, R37, R36 ;  /* 0x0000002522257223 */ /* 0x000fe20000010024 */
[C---:B------:R-:W-:Y:S01]  /*be90*/  FFMA.FTZ R7, R35.reuse, R4, -R38 ;  /* 0x0000000423077223 */ /* 0x040fe20000010826 */
[----:B------:R-:W-:Y:S01]  /*bea0*/  F2FP.F16.F32.PACK_AB R4, R40, R41 ;  /* 0x000000292804723e */ /* 0x000fe200000000ff */
[----:B------:R-:W-:Y:S01]  /*beb0*/  FFMA.FTZ R32, R35, R32, R43 ;  /* 0x0000002023207223 */ /* 0x000fe2000001002b */
[----:B------:R-:W-:Y:S02]  /*bec0*/  F2FP.F16.F32.PACK_AB R5, R33, R42 ;  /* 0x0000002a2105723e */ /* 0x000fe400000000ff */
[----:B------:R-:W-:-:S02]  /*bed0*/  F2FP.F16.F32.PACK_AB R6, R37, R6 ;  /* 0x000000062506723e */ /* 0x000fc400000000ff */
[----:B------:R-:W-:-:S05]  /*bee0*/  F2FP.F16.F32.PACK_AB R7, R32, R7 ;  /* 0x000000072007723e */ /* 0x000fca00000000ff */
[----:B------:R0:W-:Y:S02]  /*bef0*/  STS.128 [R30], R4 ;  /* 0x000000041e007388 */ /* 0x0001e40000000c00 */
.L_x_582:
[----:B------:R-:W-:Y:S05]  /*bf00*/  BSYNC B2 ;  /* 0x0000000000027941 */ /* 0x000fea0003800000 */
.L_x_581:
[----:B------:R-:W-:Y:S04]  /*bf10*/  BSSY B2, `(.L_x_583) ;  /* 0x0000028000027945 */ /* 0x000fe80003800000 */
[----:B------:R-:W-:Y:S05]  /*bf20*/  @P1 BRA `(.L_x_584) ;  /* 0x0000000000981947 */ /* 0x000fea0003800000 */
[----:B0-----:R-:W0:Y:S01]  /*bf30*/  LDS.128 R4, [R30+0x4000] ;  /* 0x004000001e047984 */ /* 0x001e220000000c00 */
        /* <DEDUP_REMOVED lines=36> */
[----:B------:R1:W-:Y:S02]  /*c180*/  STS.128 [R30+0x4000], R4 ;  /* 0x004000041e007388 */ /* 0x0003e40000000c00 */
.L_x_584:
[----:B------:R-:W-:Y:S05]  /*c190*/  BSYNC B2 ;  /* 0x0000000000027941 */ /* 0x000fea0003800000 */
.L_x_583:
[----:B------:R-:W-:Y:S04]  /*c1a0*/  BSSY B2, `(.L_x_585) ;  /* 0x0000028000027945 */ /* 0x000fe80003800000 */
[----:B------:R-:W-:Y:S05]  /*c1b0*/  @P2 BRA `(.L_x_586) ;  /* 0x0000000000982947 */ /* 0x000fea0003800000 */
[----:B01----:R-:W0:Y:S01]  /*c1c0*/  LDS.128 R4, [R30+0x8000] ;  /* 0x008000001e047984 */ /* 0x003e220000000c00 */
        /* <DEDUP_REMOVED lines=37> */
.L_x_586:
[----:B------:R-:W-:Y:S05]  /*c420*/  BSYNC B2 ;  /* 0x0000000000027941 */ /* 0x000fea0003800000 */
.L_x_585:
[----:B------:R-:W-:Y:S05]  /*c430*/  @P3 BRA `(.L_x_580) ;  /* 0x0000000000983947 */ /* 0x000fea0003800000 */
[----:B012---:R-:W0:Y:S01]  /*c440*/  LDS.128 R4, [R30+0xc000] ;  /* 0x00c000001e047984 */ /* 0x007e220000000c00 */
        /* <DEDUP_REMOVED lines=37> */
.L_x_580:
[----:B------:R-:W-:Y:S05]  /*c6a0*/  BSYNC B1 ;  /* 0x0000000000017941 */ /* 0x000fea0003800000 */
.L_x_579:
[----:B------:R-:W-:Y:S01]  /*c6b0*/  ISETP.GE.AND P0, PT, R31, R0, PT ;  /* 0x000000001f00720c */ /* 0x000fe20003f06270 */
[----:B------:R-:W-:-:S12]  /*c6c0*/  BSSY B1, `(.L_x_587) ;  /* 0x00000a9000017945 */ /* 0x000fd80003800000 */
[----:B------:R-:W-:Y:S05]  /*c6d0*/  @P0 BRA `(.L_x_588) ;  /* 0x00000008009c0947 */ /* 0x000fea0003800000 */
[----:B0123--:R-:W0:Y:S01]  /*c6e0*/  LDC R5, c[0x0][0x3f4] ;  /* 0x0000fd00ff057b82 */ /* 0x00fe220000000800 */
[----:B------:R-:W-:Y:S01]  /*c6f0*/  BSSY B2, `(.L_x_589) ;  /* 0x000002c000027945 */ /* 0x000fe20003800000 */
[-C--:B0-----:R-:W-:Y:S02]  /*c700*/  ISETP.GE.AND P0, PT, R214, R5.reuse, PT ;  /* 0x00000005d600720c */ /* 0x081fe40003f06270 */
[-C--:B------:R-:W-:Y:S02]  /*c710*/  ISETP.GE.AND P1, PT, R221, R5.reuse, PT ;  /* 0x00000005dd00720c */ /* 0x080fe40003f26270 */
[-C--:B------:R-:W-:Y:S02]  /*c720*/  ISETP.GE.AND P2, PT, R220, R5.reuse, PT ;  /* 0x00000005dc00720c */ /* 0x080fe40003f46270 */
[----:B------:R-:W-:-:S07]  /*c730*/  ISETP.GE.AND P3, PT, R222, R5, PT ;  /* 0x00000005de00720c */ /* 0x000fce0003f66270 */
[----:B------:R-:W-:Y:S06]  /*c740*/  @P0 BRA `(.L_x_590) ;  /* 0x0000000000980947 */ /* 0x000fec0003800000 */
[----:B------:R-:W0:Y:S01]  /*c750*/  LDS.128 R4, [R30+0x1000] ;  /* 0x001000001e047984 */ /* 0x000e220000000c00 */
[----:B------:R-:W-:Y:S02]  /*c760*/  HADD2.F32 R39, -RZ, R27.H0_H0 ;  /* 0x2000001bff277230 */ /* 0x000fe40000004100 */
[----:B------:R-:W-:Y:S02]  /*c770*/  HADD2.F32 R37, -RZ, R25.H0_H0 ;  /* 0x20000019ff257230 */ /* 0x000fe40000004100 */
[----:B------:R-:W-:Y:S02]  /*c780*/  HADD2.F32 R42, -RZ, R29.H0_H0 ;  /* 0x2000001dff2a7230 */ /* 0x000fe40000004100 */
[----:B------:R-:W-:Y:S02]  /*c790*/  HADD2.F32 R40, -RZ, R26.H0_H0 ;  /* 0x2000001aff287230 */ /* 0x000fe40000004100 */
[----:B------:R-:W-:Y:S02]  /*c7a0*/  HADD2.F32 R41, -RZ, R27.H1_H1 ;  /* 0x3000001bff297230 */ /* 0x000fe40000004100 */
[----:B------:R-:W-:-:S02]  /*c7b0*/  HADD2.F32 R44, -RZ, R29.H1_H1 ;  /* 0x3000001dff2c7230 */ /* 0x000fc40000004100 */
[--C-:B0-----:R-:W-:Y:S02]  /*c7c0*/  HADD2.F32 R31, -RZ, R4.reuse.H0_H0 ;  /* 0x20000004ff1f7230 */ /* 0x101fe40000004100 */
[----:B------:R-:W-:Y:S02]  /*c7d0*/  HADD2.F32 R4, -RZ, R4.H1_H1 ;  /* 0x30000004ff047230 */ /* 0x000fe40000004100 */
[--C-:B------:R-:W-:Y:S02]  /*c7e0*/  HADD2.F32 R32, -RZ, R5.reuse.H0_H0 ;  /* 0x20000005ff207230 */ /* 0x100fe40000004100 */
[----:B------:R-:W-:Y:S02]  /*c7f0*/  HADD2.F32 R5, -RZ, R5.H1_H1 ;  /* 0x30000005ff057230 */ /* 0x000fe40000004100 */
[-C--:B------:R-:W-:Y:S01]  /*c800*/  FMUL.FTZ R36, R39, R4.reuse ;  /* 0x0000000427247220 */ /* 0x080fe20000410000 */
[----:B------:R-:W-:Y:S01]  /*c810*/  FMUL.FTZ R38, R37, R4 ;  /* 0x0000000425267220 */ /* 0x000fe20000410000 */
[----:B------:R-:W-:-:S02]  /*c820*/  HADD2.F32 R33, -RZ, R6.H0_H0 ;  /* 0x20000006ff217230 */ /* 0x000fc40000004100 */
[----:B------:R-:W-:Y:S01]  /*c830*/  FMUL.FTZ R35, R42, R5 ;  /* 0x000000052a237220 */ /* 0x000fe20000410000 */
[----:B------:R-:W-:Y:S01]  /*c840*/  FFMA.FTZ R4, R37, R31, -R36 ;  /* 0x0000001f25047223 */ /* 0x000fe20000010824 */
[--C-:B------:R-:W-:Y:S02]  /*c850*/  HADD2.F32 R34, -RZ, R7.reuse.H0_H0 ;  /* 0x20000007ff227230 */ /* 0x100fe40000004100 */
[C---:B------:R-:W-:Y:S01]  /*c860*/  FMUL.FTZ R37, R40.reuse, R5 ;  /* 0x0000000528257220 */ /* 0x040fe20000410000 */
[----:B------:R-:W-:Y:S02]  /*c870*/  HADD2.F32 R6, -RZ, R6.H1_H1 ;  /* 0x30000006ff067230 */ /* 0x000fe40000004100 */
[----:B------:R-:W-:Y:S01]  /*c880*/  FFMA.FTZ R31, R39, R31, R38 ;  /* 0x0000001f271f7223 */ /* 0x000fe20000010026 */
[----:B------:R-:W-:Y:S02]  /*c890*/  HADD2.F32 R7, -RZ, R7.H1_H1 ;  /* 0x30000007ff077230 */ /* 0x000fe40000004100 */
[----:B------:R-:W-:Y:S01]  /*c8a0*/  FFMA.FTZ R5, R40, R32, -R35 ;  /* 0x0000002028057223 */ /* 0x000fe20000010823 */
[----:B------:R-:W-:-:S02]  /*c8b0*/  HADD2.F32 R39, -RZ, R25.H1_H1 ;  /* 0x30000019ff277230 */ /* 0x000fc40000004100 */
[----:B------:R-:W-:Y:S01]  /*c8c0*/  FFMA.FTZ R32, R42, R32, R37 ;  /* 0x000000202a207223 */ /* 0x000fe20000010025 */
[----:B------:R-:W-:Y:S02]  /*c8d0*/  HADD2.F32 R40, -RZ, R26.H1_H1 ;  /* 0x3000001aff287230 */ /* 0x000fe40000004100 */
[-C--:B------:R-:W-:Y:S01]  /*c8e0*/  FMUL.FTZ R36, R41, R6.reuse ;  /* 0x0000000629247220 */ /* 0x080fe20000410000 */
[-C--:B------:R-:W-:Y:S01]  /*c8f0*/  FMUL.FTZ R35, R44, R7.reuse ;  /* 0x000000072c237220 */ /* 0x080fe20000410000 */
[----:B------:R-:W-:Y:S01]  /*c900*/  FMUL.FTZ R38, R39, R6 ;  /* 0x0000000627267220 */ /* 0x000fe20000410000 */
[----:B------:R-:W-:Y:S01]  /*c910*/  F2FP.F16.F32.PACK_AB R4, R31, R4 ;  /* 0x000000041f04723e */ /* 0x000fe200000000ff */
[C---:B------:R-:W-:Y:S01]  /*c920*/  FMUL.FTZ R37, R40.reuse, R7 ;  /* 0x0000000728257220 */ /* 0x040fe20000410000 */
[-C--:B------:R-:W-:Y:S01]  /*c930*/  FFMA.FTZ R6, R39, R33.reuse, -R36 ;  /* 0x0000002127067223 */ /* 0x080fe20000010824 */
[-C--:B------:R-:W-:Y:S01]  /*c940*/  FFMA.FTZ R7, R40, R34.reuse, -R35 ;  /* 0x0000002228077223 */ /* 0x080fe20000010823 */
[----:B------:R-:W-:Y:S01]  /*c950*/  FFMA.FTZ R33, R41, R33, R38 ;  /* 0x0000002129217223 */ /* 0x000fe20000010026 */
[----:B------:R-:W-:Y:S01]  /*c960*/  FFMA.FTZ R34, R44, R34, R37 ;  /* 0x000000222c227223 */ /* 0x000fe20000010025 */
[----:B------:R-:W-:-:S03]  /*c970*/  F2FP.F16.F32.PACK_AB R5, R32, R5 ;  /* 0x000000052005723e */ /* 0x000fc600000000ff */
[----:B------:R-:W-:Y:S02]  /*c980*/  F2FP.F16.F32.PACK_AB R6, R33, R6 ;  /* 0x000000062106723e */ /* 0x000fe400000000ff */
[----:B------:R-:W-:-:S05]  /*c990*/  F2FP.F16.F32.PACK_AB R7, R34, R7 ;  /* 0x000000072207723e */ /* 0x000fca00000000ff */
[----:B------:R0:W-:Y:S02]  /*c9a0*/  STS.128 [R30+0x1000], R4 ;  /* 0x001000041e007388 */ /* 0x0001e40000000c00 */
.L_x_590:
[----:B------:R-:W-:Y:S05]  /*c9b0*/  BSYNC B2 ;  /* 0x0000000000027941 */ /* 0x000fea0003800000 */
.L_x_589:
[----:B------:R-:W-:Y:S04]  /*c9c0*/  BSSY B2, `(.L_x_591) ;  /* 0x0000028000027945 */ /* 0x000fe80003800000 */
[----:B------:R-:W-:Y:S05]  /*c9d0*/  @P1 BRA `(.L_x_592) ;  /* 0x0000000000981947 */ /* 0x000fea0003800000 */
[----:B0-----:R-:W0:Y:S01]  /*c9e0*/  LDS.128 R4, [R30+0x5000] ;  /* 0x005000001e047984 */ /* 0x001e220000000c00 */
        /* <DEDUP_REMOVED lines=37> */
.L_x_592:
[----:B------:R-:W-:Y:S05]  /*cc40*/  BSYNC B2 ;  /* 0x0000000000027941 */ /* 0x000fea0003800000 */
.L_x_591:
[----:B------:R-:W-:Y:S04]  /*cc50*/  BSSY B2, `(.L_x_593) ;  /* 0x0000028000027945 */ /* 0x000fe80003800000 */
[----:B------:R-:W-:Y:S05]  /*cc60*/  @P2 BRA `(.L_x_594) ;  /* 0x0000000000982947 */ /* 0x000fea0003800000 */
[----:B01----:R-:W0:Y:S01]  /*cc70*/  LDS.128 R4, [R30+0x9000] ;  /* 0x009000001e047984 */ /* 0x003e220000000c00 */
        /* <DEDUP_REMOVED lines=37> */
.L_x_594:
[----:B------:R-:W-:Y:S05]  /*ced0*/  BSYNC B2 ;  /* 0x0000000000027941 */ /* 0x000fea0003800000 */
.L_x_593:
[----:B------:R-:W-:Y:S05]  /*cee0*/  @P3 BRA `(.L_x_588) ;  /* 0x0000000000983947 */ /* 0x000fea0003800000 */
[----:B012---:R-:W0:Y:S01]  /*cef0*/  LDS.128 R4, [R30+0xd000] ;  /* 0x00d000001e047984 */ /* 0x007e220000000c00 */
        /* <DEDUP_REMOVED lines=37> */
.L_x_588:
[----:B------:R-:W-:Y:S05]  /*d150*/  BSYNC B1 ;  /* 0x0000000000017941 */ /* 0x000fea0003800000 */
.L_x_587:
[----:B01234-:R-:W-:Y:S01]  /*d160*/  VIADD R4, R219, 0x40 ;  /* 0x00000040db047836 */ /* 0x01ffe20000000000 */
[----:B------:R-:W-:Y:S04]  /*d170*/  BSSY B1, `(.L_x_595) ;  /* 0x00000aa000017945 */ /* 0x000fe80003800000 */
[----:B------:R-:W-:-:S13]  /*d180*/  ISETP.GE.AND P0, PT, R4, R0, PT ;  /* 0x000000000400720c */ /* 0x000fda0003f06270 */
[----:B------:R-:W-:Y:S05]  /*d190*/  @P0 BRA `(.L_x_596) ;  /* 0x00000008009c0947 */ /* 0x000fea0003800000 */
[----:B------:R-:W0:Y:S01]  /*d1a0*/  LDC R5, c[0x0][0x3f4] ;  /* 0x0000fd00ff057b82 */ /* 0x000e220000000800 */
        /* <DEDUP_REMOVED lines=44> */
.L_x_598:
[----:B------:R-:W-:Y:S05]  /*d470*/  BSYNC B2 ;  /* 0x0000000000027941 */ /* 0x000fea0003800000 */
.L_x_597:
        /* <DEDUP_REMOVED lines=40> */
.L_x_600:
[----:B------:R-:W-:Y:S05]  /*d700*/  BSYNC B2 ;  /* 0x0000000000027941 */ /* 0x000fea0003800000 */
.L_x_599:
        /* <DEDUP_REMOVED lines=40> */
.L_x_602:
[----:B------:R-:W-:Y:S05]  /*d990*/  BSYNC B2 ;  /* 0x0000000000027941 */ /* 0x000fea0003800000 */
.L_x_601:
        /* <DEDUP_REMOVED lines=39> */
.L_x_596:
[----:B------:R-:W-:Y:S05]  /*dc10*/  BSYNC B1 ;  /* 0x0000000000017941 */ /* 0x000fea0003800000 */
.L_x_595:
[----:B------:R-:W-:-:S13]  /*dc20*/  ISETP.GE.AND P0, PT, R21, R0, PT ;  /* 0x000000001500720c */ /* 0x000fda0003f06270 */
        /* <DEDUP_REMOVED lines=17> */
[-C--:B------:R-:W-:Y:S01]  /*dd40*/  FMUL.FTZ R33, R38, R4.reuse ;  /* 0x0000000426217220 */ /* 0x080fe20000410000 */
[C---:B------:R-:W-:Y:S01]  /*dd50*/  FMUL.FTZ R35, R36.reuse, R4 ;  /* 0x0000000424237220 */ /* 0x040fe20000410000 */
[--C-:B------:R-:W-:Y:S02]  /*dd60*/  HADD2.F32 R31, -RZ, R6.reuse.H0_H0 ;  /* 0x20000006ff1f7230 */ /* 0x100fe40000004100 */
[----:B------:R-:W-:Y:S02]  /*dd70*/  HADD2.F32 R32, -RZ, R7.H0_H0 ;  /* 0x20000007ff207230 */ /* 0x000fe40000004100 */
[-C--:B------:R-:W-:Y:S01]  /*dd80*/  FFMA.FTZ R4, R36, R0.reuse, -R33 ;  /* 0x0000000024047223 */ /* 0x080fe20000010821 */
[----:B------:R-:W-:Y:S01]  /*dd90*/  FFMA.FTZ R35, R38, R0, R35 ;  /* 0x0000000026237223 */ /* 0x000fe20000010023 */
[----:B------:R-:W-:-:S02]  /*dda0*/  HADD2.F32 R6, -RZ, R6.H1_H1 ;  /* 0x30000006ff067230 */ /* 0x000fc40000004100 */
[-C--:B------:R-:W-:Y:S01]  /*ddb0*/  FMUL.FTZ R34, R39, R5.reuse ;  /* 0x0000000527227220 */ /* 0x080fe20000410000 */
[----:B------:R-:W-:Y:S02]  /*ddc0*/  HADD2.F32 R7, -RZ, R7.H1_H1 ;  /* 0x30000007ff077230 */ /* 0x000fe40000004100 */
[C---:B------:R-:W-:Y:S01]  /*ddd0*/  FMUL.FTZ R0, R37.reuse, R5 ;  /* 0x0000000525007220 */ /* 0x040fe20000410000 */
[----:B------:R-:W-:Y:S02]  /*dde0*/  HADD2.F32 R33, -RZ, R27.H1_H1 ;  /* 0x3000001bff217230 */ /* 0x000fe40000004100 */
[-C--:B------:R-:W-:Y:S01]  /*ddf0*/  FFMA.FTZ R5, R37, R21.reuse, -R34 ;  /* 0x0000001525057223 */ /* 0x080fe20000010822 */
[----:B------:R-:W-:Y:S02]  /*de00*/  HADD2.F32 R38, -RZ, R29.H1_H1 ;  /* 0x3000001dff267230 */ /* 0x000fe40000004100 */
[----:B------:R-:W-:Y:S01]  /*de10*/  FFMA.FTZ R0, R39, R21, R0 ;  /* 0x0000001527007223 */ /* 0x000fe20000010000 */
[----:B------:R-:W-:Y:S01]  /*de20*/  HADD2.F32 R27, -RZ, R25.H1_H1 ;  /* 0x30000019ff1b7230 */ /* 0x000fe20000004100 */
[----:B------:R-:W-:Y:S01]  /*de30*/  F2FP.F16.F32.PACK_AB R4, R35, R4 ;  /* 0x000000042304723e */ /* 0x000fe200000000ff */
[----:B------:R-:W-:-:S02]  /*de40*/  HADD2.F32 R36, -RZ, R26.H1_H1 ;  /* 0x3000001aff247230 */ /* 0x000fc40000004100 */
[-C--:B------:R-:W-:Y:S01]  /*de50*/  FMUL.FTZ R26, R33, R6.reuse ;  /* 0x00000006211a7220 */ /* 0x080fe20000410000 */
[----:B------:R-:W-:Y:S01]  /*de60*/  FMUL.FTZ R21, R38, R7 ;  /* 0x0000000726157220 */ /* 0x000fe20000410000 */
[C---:B------:R-:W-:Y:S01]  /*de70*/  FMUL.FTZ R34, R27.reuse, R6 ;  /* 0x000000061b227220 */ /* 0x040fe20000410000 */
[----:B------:R-:W-:Y:S01]  /*de80*/  F2FP.F16.F32.PACK_AB R5, R0, R5 ;  /* 0x000000050005723e */ /* 0x000fe200000000ff */
[C---:B------:R-:W-:Y:S01]  /*de90*/  FMUL.FTZ R25, R36.reuse, R7 ;  /* 0x0000000724197220 */ /* 0x040fe20000410000 */
[-C--:B------:R-:W-:Y:S01]  /*dea0*/  FFMA.FTZ R6, R27, R31.reuse, -R26 ;  /* 0x0000001f1b067223 */ /* 0x080fe2000001081a */
[-C--:B------:R-:W-:Y:S01]  /*deb0*/  FFMA.FTZ R7, R36, R32.reuse, -R21 ;  /* 0x0000002024077223 */ /* 0x080fe20000010815 */
[----:B------:R-:W-:Y:S01]  /*dec0*/  FFMA.FTZ R31, R33, R31, R34 ;  /* 0x0000001f211f7223 */ /* 0x000fe20000010022 */
[----:B------:R-:W-:-:S04]  /*ded0*/  FFMA.FTZ R32, R38, R32, R25 ;  /* 0x0000002026207223 */ /* 0x000fc80000010019 */
[----:B------:R-:W-:Y:S02]  /*dee0*/  F2FP.F16.F32.PACK_AB R6, R31, R6 ;  /* 0x000000061f06723e */ /* 0x000fe400000000ff */
[----:B------:R-:W-:-:S05]  /*def0*/  F2FP.F16.F32.PACK_AB R7, R32, R7 ;  /* 0x000000072007723e */ /* 0x000fca00000000ff */
[----:B------:R0:W-:Y:S02]  /*df00*/  STS.128 [R30+0x3000], R4 ;  /* 0x003000041e007388 */ /* 0x0001e40000000c00 */
.L_x_605:
[----:B------:R-:W-:Y:S05]  /*df10*/  BSYNC B1 ;  /* 0x0000000000017941 */ /* 0x000fea0003800000 */
.L_x_604:
        /* <DEDUP_REMOVED lines=13> */
[----:B------:R-:W-:Y:S02]  /*dff0*/  HADD2.F32 R25, -RZ, R6.H0_H0 ;  /* 0x20000006ff197230 */ /* 0x000fe40000004100 */
[-C--:B------:R-:W-:Y:S01]  /*e000*/  FMUL.FTZ R32, R33, R5.reuse ;  /* 0x0000000521207220 */ /* 0x080fe20000410000 */
[-C--:B------:R-:W-:Y:S01]  /*e010*/  FFMA.FTZ R4, R34, R0.reuse, -R27 ;  /* 0x0000000022047223 */ /* 0x080fe2000001081b */
[----:B------:R-:W-:Y:S01]  /*e020*/  FFMA.FTZ R29, R36, R0, R29 ;  /* 0x00000000241d7223 */ /* 0x000fe2000001001d */
[----:B------:R-:W-:Y:S01]  /*e030*/  FMUL.FTZ R0, R31, R5 ;  /* 0x000000051f007220 */ /* 0x000fe20000410000 */
[----:B------:R-:W-:-:S02]  /*e040*/  HADD2.F32 R26, -RZ, R7.H0_H0 ;  /* 0x20000007ff1a7230 */ /* 0x000fc40000004100 */
[-C--:B------:R-:W-:Y:S01]  /*e050*/  FFMA.FTZ R5, R31, R21.reuse, -R32 ;  /* 0x000000151f057223 */ /* 0x080fe20000010820 */
[----:B------:R-:W-:Y:S02]  /*e060*/  HADD2.F32 R6, -RZ, R6.H1_H1 ;  /* 0x30000006ff067230 */ /* 0x000fe40000004100 */
[----:B------:R-:W-:Y:S01]  /*e070*/  FFMA.FTZ R0, R33, R21, R0 ;  /* 0x0000001521007223 */ /* 0x000fe20000010000 */
[----:B------:R-:W-:Y:S01]  /*e080*/  HADD2.F32 R7, -RZ, R7.H1_H1 ;  /* 0x30000007ff077230 */ /* 0x000fe20000004100 */
[----:B------:R-:W-:Y:S01]  /*e090*/  F2FP.F16.F32.PACK_AB R4, R29, R4 ;  /* 0x000000041d04723e */ /* 0x000fe200000000ff */
[----:B------:R-:W-:Y:S02]  /*e0a0*/  HADD2.F32 R31, -RZ, R20.H1_H1 ;  /* 0x30000014ff1f7230 */ /* 0x000fe40000004100 */
[----:B------:R-:W-:Y:S01]  /*e0b0*/  HADD2.F32 R32, -RZ, R24.H1_H1 ;  /* 0x30000018ff207230 */ /* 0x000fe20000004100 */
[----:B------:R-:W-:Y:S01]  /*e0c0*/  F2FP.F16.F32.PACK_AB R5, R0, R5 ;  /* 0x000000050005723e */ /* 0x000fe200000000ff */
[----:B------:R-:W-:-:S02]  /*e0d0*/  HADD2.F32 R27, -RZ, R14.H1_H1 ;  /* 0x3000000eff1b7230 */ /* 0x000fc40000004100 */
[-C--:B------:R-:W-:Y:S01]  /*e0e0*/  FMUL.FTZ R14, R31, R6.reuse ;  /* 0x000000061f0e7220 */ /* 0x080fe20000410000 */
[----:B------:R-:W-:Y:S02]  /*e0f0*/  HADD2.F32 R24, -RZ, R15.H1_H1 ;  /* 0x3000000fff187230 */ /* 0x000fe40000004100 */
[----:B------:R-:W-:Y:S01]  /*e100*/  FMUL.FTZ R15, R32, R7 ;  /* 0x00000007200f7220 */ /* 0x000fe20000410000 */
[C---:B------:R-:W-:Y:S01]  /*e110*/  FMUL.FTZ R20, R27.reuse, R6 ;  /* 0x000000061b147220 */ /* 0x040fe20000410000 */
[----:B------:R-:W-:Y:S01]  /*e120*/  FFMA.FTZ R6, R27, R25, -R14 ;  /* 0x000000191b067223 */ /* 0x000fe2000001080e */
[C---:B------:R-:W-:Y:S01]  /*e130*/  FMUL.FTZ R21, R24.reuse, R7 ;  /* 0x0000000718157220 */ /* 0x040fe20000410000 */
[-C--:B------:R-:W-:Y:S01]  /*e140*/  FFMA.FTZ R7, R24, R26.reuse, -R15 ;  /* 0x0000001a18077223 */ /* 0x080fe2000001080f */
[----:B------:R-:W-:Y:S02]  /*e150*/  FFMA.FTZ R25, R31, R25, R20 ;  /* 0x000000191f197223 */ /* 0x000fe40000010014 */
[----:B------:R-:W-:-:S03]  /*e160*/  FFMA.FTZ R26, R32, R26, R21 ;  /* 0x0000001a201a7223 */ /* 0x000fc60000010015 */
[----:B------:R-:W-:Y:S02]  /*e170*/  F2FP.F16.F32.PACK_AB R6, R25, R6 ;  /* 0x000000061906723e */ /* 0x000fe400000000ff */
[----:B------:R-:W-:-:S05]  /*e180*/  F2FP.F16.F32.PACK_AB R7, R26, R7 ;  /* 0x000000071a07723e */ /* 0x000fca00000000ff */
[----:B------:R1:W-:Y:S02]  /*e190*/  STS.128 [R30+0x7000], R4 ;  /* 0x007000041e007388 */ /* 0x0003e40000000c00 */
.L_x_607:
[----:B------:R-:W-:Y:S05]  /*e1a0*/  BSYNC B1 ;  /* 0x0000000000017941 */ /* 0x000fea0003800000 */
.L_x_606:
        /* <DEDUP_REMOVED lines=16> */
[-C--:B------:R-:W-:Y:S01]  /*e2b0*/  FMUL.FTZ R27, R34, R5.reuse ;  /* 0x00000005221b7220 */ /* 0x080fe20000410000 */
[----:B------:R-:W-:Y:S01]  /*e2c0*/  FFMA.FTZ R4, R24, R0, -R21 ;  /* 0x0000000018047223 */ /* 0x000fe20000010815 */
[C---:B------:R-:W-:Y:S01]  /*e2d0*/  FMUL.FTZ R21, R26.reuse, R5 ;  /* 0x000000051a157220 */ /* 0x040fe20000410000 */
[--C-:B------:R-:W-:Y:S02]  /*e2e0*/  HADD2.F32 R20, -RZ, R7.reuse.H0_H0 ;  /* 0x20000007ff147230 */ /* 0x100fe40000004100 */
[----:B------:R-:W-:Y:S01]  /*e2f0*/  FFMA.FTZ R5, R26, R14, -R27 ;  /* 0x0000000e1a057223 */ /* 0x000fe2000001081b */
[----:B------:R-:W-:Y:S02]  /*e300*/  HADD2.F32 R6, -RZ, R6.H1_H1 ;  /* 0x30000006ff067230 */ /* 0x000fe40000004100 */
[----:B------:R-:W-:Y:S01]  /*e310*/  FFMA.FTZ R25, R32, R0, R25 ;  /* 0x0000000020197223 */ /* 0x000fe20000010019 */
[----:B------:R-:W-:Y:S02]  /*e320*/  HADD2.F32 R7, -RZ, R7.H1_H1 ;  /* 0x30000007ff077230 */ /* 0x000fe40000004100 */
[----:B------:R-:W-:Y:S01]  /*e330*/  FFMA.FTZ R14, R34, R14, R21 ;  /* 0x0000000e220e7223 */ /* 0x000fe20000010015 */
[----:B------:R-:W-:-:S02]  /*e340*/  HADD2.F32 R27, -RZ, R10.H1_H1 ;  /* 0x3000000aff1b7230 */ /* 0x000fc40000004100 */
[----:B------:R-:W-:Y:S01]  /*e350*/  FMUL.FTZ R0, R29, R6 ;  /* 0x000000061d007220 */ /* 0x000fe20000410000 */
[----:B------:R-:W-:Y:S02]  /*e360*/  HADD2.F32 R10, -RZ, R11.H1_H1 ;  /* 0x3000000bff0a7230 */ /* 0x000fe40000004100 */
[----:B------:R-:W-:Y:S01]  /*e370*/  FMUL.FTZ R11, R12, R7 ;  /* 0x000000070c0b7220 */ /* 0x000fe20000410000 */
[----:B------:R-:W-:Y:S01]  /*e380*/  F2FP.F16.F32.PACK_AB R4, R25, R4 ;  /* 0x000000041904723e */ /* 0x000fe200000000ff */
[C---:B------:R-:W-:Y:S01]  /*e390*/  FMUL.FTZ R6, R27.reuse, R6 ;  /* 0x000000061b067220 */ /* 0x040fe20000410000 */
[----:B------:R-:W-:Y:S01]  /*e3a0*/  FFMA.FTZ R0, R27, R15, -R0 ;  /* 0x0000000f1b007223 */ /* 0x000fe20000010800 */
[C---:B------:R-:W-:Y:S01]  /*e3b0*/  FMUL.FTZ R13, R10.reuse, R7 ;  /* 0x000000070a0d7220 */ /* 0x040fe20000410000 */
[-C--:B------:R-:W-:Y:S01]  /*e3c0*/  FFMA.FTZ R7, R10, R20.reuse, -R11 ;  /* 0x000000140a077223 */ /* 0x080fe2000001080b */
[----:B------:R-:W-:Y:S01]  /*e3d0*/  FFMA.FTZ R15, R29, R15, R6 ;  /* 0x0000000f1d0f7223 */ /* 0x000fe20000010006 */
[----:B------:R-:W-:Y:S01]  /*e3e0*/  F2FP.F16.F32.PACK_AB R5, R14, R5 ;  /* 0x000000050e05723e */ /* 0x000fe200000000ff */
[----:B------:R-:W-:-:S03]  /*e3f0*/  FFMA.FTZ R20, R12, R20, R13 ;  /* 0x000000140c147223 */ /* 0x000fc6000001000d */
[----:B------:R-:W-:Y:S02]  /*e400*/  F2FP.F16.F32.PACK_AB R6, R15, R0 ;  /* 0x000000000f06723e */ /* 0x000fe400000000ff */
[----:B------:R-:W-:-:S05]  /*e410*/  F2FP.F16.F32.PACK_AB R7, R20, R7 ;  /* 0x000000071407723e */ /* 0x000fca00000000ff */
[----:B------:R2:W-:Y:S02]  /*e420*/  STS.128 [R30+0xb000], R4 ;  /* 0x00b000041e007388 */ /* 0x0005e40000000c00 */
.L_x_609:
[----:B------:R-:W-:Y:S05]  /*e430*/  BSYNC B1 ;  /* 0x0000000000017941 */ /* 0x000fea0003800000 */
.L_x_608:
        /* <DEDUP_REMOVED lines=38> */
[----:B------:R4:W-:Y:S01]  /*e6a0*/  STS.128 [R30+0xf000], R4 ;  /* 0x00f000041e007388 */ /* 0x0009e20000000c00 */
[----:B------:R-:W-:Y:S05]  /*e6b0*/  BRA `(.L_x_603) ;  /* 0x0000003800587947 */ /* 0x000fea0003800000 */
.L_x_573:
[----:B------:R-:W-:-:S03]  /*e6c0*/  UMOV UR4, 0xffffffff ;  /* 0xffffffff00047882 */ /* 0x000fc60000000000 */
[----:B------:R-:W-:Y:S05]  /*e6d0*/  BRA.DIV UR4, `(.L_x_610) ;  /* 0x0000019604987947 */ /* 0x000fea000b800000 */
[----:B------:R0:W1:Y:S04]  /*e6e0*/  SHFL.IDX PT, R0, R24, RZ, 0x181f ;  /* 0x00181fff18007589 */ /* 0x00006800000e0000 */
[----:B------:R-:W2:Y:S04]  /*e6f0*/  SHFL.IDX PT, R2, R2, RZ, 0x181f ;  /* 0x00181fff02027589 */ /* 0x000ea800000e0000 */
[----:B------:R0:W3:Y:S04]  /*e700*/  SHFL.IDX PT, R3, R26, RZ, 0x181f ;  /* 0x00181fff1a037589 */ /* 0x0000e800000e0000 */
[----:B------:R0:W4:Y:S02]  /*e710*/  SHFL.IDX PT, R20, R25, RZ, 0x181f ;  /* 0x00181fff19147589 */ /* 0x00012400000e0000 */
.L_x_857:
[----:B------:R-:W-:Y:S01]  /*e720*/  ULDC UR4, c[0x0][0x448] ;  /* 0x0001120000047ab9 */ /* 0x000fe20000000800 */
[----:B------:R-:W-:Y:S01]  /*e730*/  BSSY B1, `(.L_x_611) ;  /* 0x0000029000017945 */ /* 0x000fe20003800000 */
[----:B------:R-:W-:Y:S01]  /*e740*/  IMAD R39, R140, UR4, RZ ;  /* 0x000000048c277c24 */ /* 0x000fe2000f8e02ff */
[----:B------:R-:W-:Y:S02]  /*e750*/  CS2R R4, SRZ ;  /* 0x0000000000047805 */ /* 0x000fe4000001ff00 */
[----:B------:R-:W-:Y:S02]  /*e760*/  CS2R R6, SRZ ;  /* 0x0000000000067805 */ /* 0x000fe4000001ff00 */
[----:B------:R-:W-:Y:S02]  /*e770*/  CS2R R10, SRZ ;  /* 0x00000000000a7805 */ /* 0x000fe4000001ff00 */
[----:B------:R-:W-:Y:S02]  /*e780*/  CS2R R12, SRZ ;  /* 0x00000000000c7805 */ /* 0x000fe4000001ff00 */
[----:B------:R-:W-:Y:S01]  /*e790*/  ISETP.GE.AND P0, PT, R8, R39, PT ;  /* 0x000000270800720c */ /* 0x000fe20003f06270 */
[----:B------:R-:W-:Y:S01]  /*e7a0*/  IMAD R39, R29, -0x80, R39 ;  /* 0xffffff801d277824 */ /* 0x000fe200078e0227 */
[----:B------:R-:W-:-:S02]  /*e7b0*/  CS2R R8, SRZ ;  /* 0x0000000000087805 */ /* 0x000fc4000001ff00 */
[----:B------:R-:W-:Y:S02]  /*e7c0*/  CS2R R14, SRZ ;  /* 0x00000000000e7805 */ /* 0x000fe4000001ff00 */
[----:B0-----:R-:W-:Y:S02]  /*e7d0*/  CS2R R24, SRZ ;  /* 0x0000000000187805 */ /* 0x001fe4000001ff00 */
[----:B------:R-:W-:-:S05]  /*e7e0*/  CS2R R26, SRZ ;  /* 0x00000000001a7805 */ /* 0x000fca000001ff00 */
[----:B------:R-:W-:Y:S05]  /*e7f0*/  @P0 BRA `(.L_x_612) ;  /* 0x0000000000700947 */ /* 0x000fea0003800000 */
[----:B------:R-:W-:Y:S01]  /*e800*/  ULDC UR4, c[0x0][0x3f4] ;  /* 0x0000fd0000047ab9 */ /* 0x000fe20000000800 */
[----:B------:R-:W-:Y:S02]  /*e810*/  CS2R R12, SRZ ;  /* 0x00000000000c7805 */ /* 0x000fe4000001ff00 */
[----:B------:R-:W-:Y:S02]  /*e820*/  ISETP.GE.AND P4, PT, R16, UR4, PT ;  /* 0x0000000410007c0c */ /* 0x000fe4000bf86270 */
[----:B------:R-:W-:Y:S02]  /*e830*/  CS2R R14, SRZ ;  /* 0x00000000000e7805 */ /* 0x000fe4000001ff00 */
[----:B------:R-:W-:Y:S01]  /*e840*/  ISETP.GE.AND P5, PT, R213, UR4, PT ;  /* 0x00000004d5007c0c */ /* 0x000fe2000bfa6270 */
[----:B------:R-:W-:-:S08]  /*e850*/  ULDC.64 UR6, c[0x0][0x208] ;  /* 0x0000820000067ab9 */ /* 0x000fd00000000a00 */
[C---:B------:R-:W-:Y:S01]  /*e860*/  @!P4 IMAD.SHL.U32 R35, R16.reuse, 0x2, RZ ;  /* 0x000000021023c824 */ /* 0x040fe200078e00ff */
[----:B------:R-:W-:-:S03]  /*e870*/  @!P4 SHF.L.U64.HI R6, R16, 0x1, R17 ;  /* 0x000000011006c819 */ /* 0x000fc60000010211 */
[----:B------:R-:W-:Y:S02]  /*e880*/  @!P5 SHF.L.U32 R5, R23, 0x1, RZ ;  /* 0x000000011705d819 */ /* 0x000fe400000006ff */
[-C--:B--2---:R-:W-:Y:S02]  /*e890*/  @!P4 IADD3 R32, P0, R2, R35.reuse, RZ ;  /* 0x000000230220c210 */ /* 0x084fe40007f1e0ff */
[----:B----4-:R-:W-:Y:S02]  /*e8a0*/  @!P4 IADD3 R34, P1, R20, R35, RZ ;  /* 0x000000231422c210 */ /* 0x010fe40007f3e0ff */
[-C--:B------:R-:W-:Y:S01]  /*e8b0*/  @!P5 IADD3 R36, P2, R2, R5.reuse, RZ ;  /* 0x000000050224d210 */ /* 0x080fe20007f5e0ff */
[--C-:B-1----:R-:W-:Y:S01]  /*e8c0*/  @!P4 IMAD.X R33, R0, 0x1, R6.reuse, P0 ;  /* 0x000000010021c824 */ /* 0x102fe200000e0606 */
[----:B------:R-:W-:Y:S01]  /*e8d0*/  @!P5 IADD3 R2, P3, R20, R5, RZ ;  /* 0x000000051402d210 */ /* 0x000fe20007f7e0ff */
[----:B---3--:R-:W-:Y:S01]  /*e8e0*/  @!P4 IMAD.X R35, R3, 0x1, R6, P1 ;  /* 0x000000010323c824 */ /* 0x008fe200008e0606 */
[----:B------:R-:W-:-:S02]  /*e8f0*/  @!P5 SHF.L.U64.HI R4, R23, 0x1, R216 ;  /* 0x000000011704d819 */ /* 0x000fc400000102d8 */
[----:B------:R-:W-:Y:S02]  /*e900*/  CS2R R6, SRZ ;  /* 0x0000000000067805 */ /* 0x000fe4000001ff00 */
[----:B------:R-:W-:Y:S02]  /*e910*/  CS2R R24, SRZ ;  /* 0x0000000000187805 */ /* 0x000fe4000001ff00 */
[----:B------:R-:W-:Y:S02]  /*e920*/  CS2R R26, SRZ ;  /* 0x00000000001a7805 */ /* 0x000fe4000001ff00 */
[----:B------:R-:W-:Y:S01]  /*e930*/  @!P5 IADD3.X R37, R0, R4, RZ, P2, !PT ;  /* 0x000000040025d210 */ /* 0x000fe200017fe4ff */
[----:B------:R-:W-:Y:S01]  /*e940*/  @!P5 IMAD.X R3, R3, 0x1, R4, P3 ;  /* 0x000000010303d824 */ /* 0x000fe200018e0604 */
[----:B------:R-:W-:Y:S02]  /*e950*/  CS2R R4, SRZ ;  /* 0x0000000000047805 */ /* 0x000fe4000001ff00 */
[----:B------:R-:W-:-:S02]  /*e960*/  CS2R R8, SRZ ;  /* 0x0000000000087805 */ /* 0x000fc4000001ff00 */
[----:B------:R-:W-:Y:S01]  /*e970*/  CS2R R10, SRZ ;  /* 0x00000000000a7805 */ /* 0x000fe2000001ff00 */
[----:B------:R0:W5:Y:S04]  /*e980*/  @!P4 LD.E.128 R12, desc[UR6][R32.64] ;  /* 0x00000006200cc980 */ /* 0x000168000c101d00 */
[----:B------:R0:W5:Y:S04]  /*e990*/  @!P4 LD.E.128 R4, desc[UR6][R34.64] ;  /* 0x000000062204c980 */ /* 0x000168000c101d00 */
[----:B------:R0:W5:Y:S04]  /*e9a0*/  @!P5 LD.E.128 R24, desc[UR6][R36.64] ;  /* 0x000000062418d980 */ /* 0x000168000c101d00 */
[----:B------:R0:W5:Y:S02]  /*e9b0*/  @!P5 LD.E.128 R8, desc[UR6][R2.64] ;  /* 0x000000060208d980 */ /* 0x000164000c101d00 */
.L_x_612:
[----:B------:R-:W-:Y:S05]  /*e9c0*/  BSYNC B1 ;  /* 0x0000000000017941 */ /* 0x000fea0003800000 */
.L_x_611:
[----:B0--3--:R-:W1:Y:S01]  /*e9d0*/  LDL R3, [R1+0x74] ;  /* 0x0000740001037983 */ /* 0x009e620000100800 */
[----:B-----5:R-:W-:Y:S01]  /*e9e0*/  IMAD.MOV.U32 R29, RZ, RZ, R12 ;  /* 0x000000ffff1d7224 */ /* 0x020fe200078e000c */
[----:B------:R-:W-:Y:S01]  /*e9f0*/  SHF.R.U64 R32, R12, 0x10, R13 ;  /* 0x000000100c207819 */ /* 0x000fe2000000120d */
[----:B------:R-:W-:Y:S01]  /*ea00*/  IMAD.MOV.U32 R33, RZ, RZ, R14 ;  /* 0x000000ffff217224 */ /* 0x000fe200078e000e */
[----:B----4-:R-:W-:Y:S01]  /*ea10*/  MOV R20, R13 ;  /* 0x0000000d00147202 */ /* 0x010fe20000000f00 */
[----:B------:R-:W-:Y:S01]  /*ea20*/  IMAD.MOV.U32 R12, RZ, RZ, R15 ;  /* 0x000000ffff0c7224 */ /* 0x000fe200078e000f */
[----:B------:R-:W-:Y:S01]  /*ea30*/  SHF.R.U32.HI R34, RZ, 0x10, R13 ;  /* 0x00000010ff227819 */ /* 0x000fe2000001160d */
[----:B------:R-:W-:Y:S01]  /*ea40*/  IMAD.MOV.U32 R35, RZ, RZ, R4 ;  /* 0x000000ffff237224 */ /* 0x000fe200078e0004 */
[----:B------:R-:W-:Y:S01]  /*ea50*/  SHF.R.U64 R36, R14, 0x10, R15 ;  /* 0x000000100e247819 */ /* 0x000fe2000000120f */
[----:B------:R-:W-:Y:S01]  /*ea60*/  IMAD.MOV.U32 R14, RZ, RZ, R25 ;  /* 0x000000ffff0e7224 */ /* 0x000fe200078e0019 */
[----:B------:R-:W-:Y:S01]  /*ea70*/  SHF.R.U32.HI R38, RZ, 0x10, R15 ;  /* 0x00000010ff267819 */ /* 0x000fe2000001160f */
[----:B------:R-:W-:Y:S01]  /*ea80*/  IMAD.MOV.U32 R15, RZ, RZ, R26 ;  /* 0x000000ffff0f7224 */ /* 0x000fe200078e001a */
[----:B------:R-:W-:Y:S01]  /*ea90*/  MOV R13, R24 ;  /* 0x00000018000d7202 */ /* 0x000fe20000000f00 */
[----:B--2---:R-:W-:Y:S01]  /*eaa0*/  IMAD.MOV.U32 R2, RZ, RZ, R5 ;  /* 0x000000ffff027224 */ /* 0x004fe200078e0005 */
[--C-:B------:R-:W-:Y:S01]  /*eab0*/  SHF.R.U64 R40, R24, 0x10, R25.reuse ;  /* 0x0000001018287819 */ /* 0x100fe20000001219 */
[----:B------:R-:W-:Y:S01]  /*eac0*/  BSSY B1, `(.L_x_613) ;  /* 0x000002d000017945 */ /* 0x000fe20003800000 */
[----:B------:R-:W-:-:S02]  /*ead0*/  SHF.R.U32.HI R41, RZ, 0x10, R25 ;  /* 0x00000010ff297819 */ /* 0x000fc40000011619 */
[----:B------:R-:W-:Y:S02]  /*eae0*/  MOV R25, R27 ;  /* 0x0000001b00197202 */ /* 0x000fe40000000f00 */
[----:B------:R-:W-:Y:S01]  /*eaf0*/  SHF.R.U64 R42, R26, 0x10, R27 ;  /* 0x000000101a2a7819 */ /* 0x000fe2000000121b */
[----:B------:R-:W-:Y:S01]  /*eb00*/  IMAD.MOV.U32 R26, RZ, RZ, R10 ;  /* 0x000000ffff1a7224 */ /* 0x000fe200078e000a */
[----:B------:R-:W-:Y:S01]  /*eb10*/  SHF.R.U64 R43, R4, 0x10, R5 ;  /* 0x00000010042b7819 */ /* 0x000fe20000001205 */
[----:B------:R-:W-:Y:S01]  /*eb20*/  IMAD.MOV.U32 R4, RZ, RZ, R7 ;  /* 0x000000ffff047224 */ /* 0x000fe200078e0007 */
[----:B------:R-:W-:Y:S01]  /*eb30*/  SHF.R.U32.HI R44, RZ, 0x10, R5 ;  /* 0x00000010ff2c7819 */ /* 0x000fe20000011605 */
[----:B------:R-:W-:Y:S01]  /*eb40*/  IMAD.MOV.U32 R5, RZ, RZ, R9 ;  /* 0x000000ffff057224 */ /* 0x000fe200078e0009 */
[----:B------:R-:W-:Y:S02]  /*eb50*/  MOV R24, R8 ;  /* 0x0000000800187202 */ /* 0x000fe40000000f00 */
[----:B------:R-:W-:-:S02]  /*eb60*/  SHF.R.U32.HI R27, RZ, 0x10, R27 ;  /* 0x00000010ff1b7819 */ /* 0x000fc4000001161b */
[----:B------:R-:W-:Y:S02]  /*eb70*/  MOV R37, R6 ;  /* 0x0000000600257202 */ /* 0x000fe40000000f00 */
[----:B------:R-:W-:Y:S02]  /*eb80*/  SHF.R.U64 R45, R6, 0x10, R7 ;  /* 0x00000010062d7819 */ /* 0x000fe40000001207 */
[----:B------:R-:W-:Y:S02]  /*eb90*/  SHF.R.U64 R8, R8, 0x10, R9 ;  /* 0x0000001008087819 */ /* 0x000fe40000001209 */
[----:B------:R-:W-:Y:S02]  /*eba0*/  PRMT R33, R33, 0x5410, R12 ;  /* 0x0000541021217816 */ /* 0x000fe4000000000c */
[----:B------:R-:W-:Y:S02]  /*ebb0*/  SHF.R.U32.HI R7, RZ, 0x10, R7 ;  /* 0x00000010ff077819 */ /* 0x000fe40000011607 */
[----:B------:R-:W-:-:S02]  /*ebc0*/  SHF.R.U32.HI R9, RZ, 0x10, R9 ;  /* 0x00000010ff097819 */ /* 0x000fc40000011609 */
[----:B------:R-:W-:Y:S02]  /*ebd0*/  MOV R6, R11 ;  /* 0x0000000b00067202 */ /* 0x000fe40000000f00 */
[----:B------:R-:W-:Y:S02]  /*ebe0*/  SHF.R.U64 R10, R10, 0x10, R11 ;  /* 0x000000100a0a7819 */ /* 0x000fe4000000120b */
[----:B------:R-:W-:Y:S02]  /*ebf0*/  VIMNMX R12, R39, 0x80, PT ;  /* 0x00000080270c7848 */ /* 0x000fe40003fe0100 */
[----:B------:R-:W-:Y:S02]  /*ec00*/  PRMT R29, R29, 0x5410, R20 ;  /* 0x000054101d1d7816 */ /* 0x000fe40000000014 */
[----:B------:R-:W-:Y:S02]  /*ec10*/  PRMT R32, R32, 0x5410, R34 ;  /* 0x0000541020207816 */ /* 0x000fe40000000022 */
[----:B------:R-:W-:-:S02]  /*ec20*/  PRMT R34, R36, 0x5410, R38 ;  /* 0x0000541024227816 */ /* 0x000fc40000000026 */
[----:B------:R-:W-:Y:S02]  /*ec30*/  PRMT R13, R13, 0x5410, R14 ;  /* 0x000054100d0d7816 */ /* 0x000fe4000000000e */
[----:B------:R-:W-:Y:S02]  /*ec40*/  PRMT R15, R15, 0x5410, R25 ;  /* 0x000054100f0f7816 */ /* 0x000fe40000000019 */
[----:B------:R-:W-:Y:S02]  /*ec50*/  PRMT R20, R42, 0x5410, R27 ;  /* 0x000054102a147816 */ /* 0x000fe4000000001b */
[----:B------:R-:W-:Y:S02]  /*ec60*/  PRMT R35, R35, 0x5410, R2 ;  /* 0x0000541023237816 */ /* 0x000fe40000000002 */
[----:B------:R-:W-:Y:S02]  /*ec70*/  SHF.R.U32.HI R11, RZ, 0x10, R11 ;  /* 0x00000010ff0b7819 */ /* 0x000fe4000001160b */
[----:B------:R-:W-:-:S02]  /*ec80*/  PRMT R14, R40, 0x5410, R41 ;  /* 0x00005410280e7816 */ /* 0x000fc40000000029 */
[----:B------:R-:W-:Y:S02]  /*ec90*/  PRMT R36, R43, 0x5410, R44 ;  /* 0x000054102b247816 */ /* 0x000fe4000000002c */
[----:B------:R-:W-:Y:S02]  /*eca0*/  PRMT R37, R37, 0x5410, R4 ;  /* 0x0000541025257816 */ /* 0x000fe40000000004 */
[----:B------:R-:W-:Y:S02]  /*ecb0*/  PRMT R38, R45, 0x5410, R7 ;  /* 0x000054102d267816 */ /* 0x000fe40000000007 */
[----:B------:R-:W-:Y:S02]  /*ecc0*/  PRMT R24, R24, 0x5410, R5 ;  /* 0x0000541018187816 */ /* 0x000fe40000000005 */
[----:B------:R-:W-:Y:S02]  /*ecd0*/  PRMT R25, R8, 0x5410, R9 ;  /* 0x0000541008197816 */ /* 0x000fe40000000009 */
[----:B------:R-:W-:-:S02]  /*ece0*/  ISETP.GE.AND P1, PT, R219, R12, PT ;  /* 0x0000000cdb00720c */ /* 0x000fc40003f26270 */
[----:B------:R-:W-:Y:S02]  /*ecf0*/  PRMT R26, R26, 0x5410, R6 ;  /* 0x000054101a1a7816 */ /* 0x000fe40000000006 */
[----:B------:R-:W-:Y:S02]  /*ed00*/  PRMT R27, R10, 0x7610, R27 ;  /* 0x000076100a1b7816 */ /* 0x000fe4000000001b */
[----:B-1----:R-:W-:-:S04]  /*ed10*/  LEA.HI R0, R3, R3, RZ, 0x1 ;  /* 0x0000000303007211 */ /* 0x002fc800078f08ff */
[----:B------:R-:W-:-:S05]  /*ed20*/  LOP3.LUT R0, R0, 0xfffffffe, RZ, 0xc0, !PT ;  /* 0xfffffffe00007812 */ /* 0x000fca00078ec0ff */
[----:B------:R-:W-:-:S05]  /*ed30*/  IMAD.IADD R0, R3, 0x1, -R0 ;  /* 0x0000000103007824 */ /* 0x000fca00078e0a00 */
[----:B------:R-:W-:Y:S02]  /*ed40*/  SHF.L.U32 R3, R0, 0x1f, RZ ;  /* 0x0000001f00037819 */ /* 0x000fe400000006ff */
[----:B------:R-:W-:Y:S02]  /*ed50*/  SHF.R.S32.HI R0, RZ, 0x1f, R213 ;  /* 0x0000001fff007819 */ /* 0x000fe400000114d5 */
[----:B------:R-:W0:Y:S02]  /*ed60*/  SYNCS.PHASECHK.TRANS64.TRYWAIT P0, [R22+URZ+0x38800], R3 ;  /* 0x03880003160075a7 */ /* 0x000e24000800017f */
[----:B------:R-:W-:Y:S01]  /*ed70*/  LEA.HI R2, R0, R213, RZ, 0x3 ;  /* 0x000000d500027211 */ /* 0x000fe200078f18ff */
[----:B0-----:R-:W-:Y:S06]  /*ed80*/  @!P0 BRA `(.L_x_614) ;  /* 0x0000019000608947 */ /* 0x001fec0003800000 */
.L_x_858:
[----:B------:R-:W-:Y:S05]  /*ed90*/  BSYNC B1 ;  /* 0x0000000000017941 */ /* 0x000fea0003800000 */
.L_x_613:
[----:B------:R-:W-:Y:S01]  /*eda0*/  BSSY B1, `(.L_x_615) ;  /* 0x00000c2000017945 */ /* 0x000fe20003800000 */
[----:B------:R-:W-:Y:S02]  /*edb0*/  PRMT R27, R27, 0x5410, R11 ;  /* 0x000054101b1b7816 */ /* 0x000fe4000000000b */
[----:B0-----:R-:W-:Y:S01]  /*edc0*/  SHF.R.S32.HI R3, RZ, 0x3, R2 ;  /* 0x00000003ff037819 */ /* 0x001fe20000011402 */
[----:B------:R-:W-:Y:S06]  /*edd0*/  @P1 BRA `(.L_x_616) ;  /* 0x0000000800f81947 */ /* 0x000fec0003800000 */
[----:B------:R-:W0:Y:S01]  /*ede0*/  LDC R56, c[0x0][0x3f4] ;  /* 0x0000fd00ff387b82 */ /* 0x000e220000000800 */
[----:B------:R-:W-:Y:S01]  /*edf0*/  BSSY B2, `(.L_x_617) ;  /* 0x000005c000027945 */ /* 0x000fe20003800000 */
[----:B------:R-:W-:Y:S02]  /*ee00*/  SHF.R.U32.HI R58, RZ, 0x3, R225 ;  /* 0x00000003ff3a7819 */ /* 0x000fe400000116e1 */
[-C--:B0-----:R-:W-:Y:S02]  /*ee10*/  ISETP.GE.AND P0, PT, R16, R56.reuse, PT ;  /* 0x000000381000720c */ /* 0x081fe40003f06270 */
[----:B------:R-:W-:-:S11]  /*ee20*/  ISETP.GE.AND P1, PT, R213, R56, PT ;  /* 0x00000038d500720c */ /* 0x000fd60003f26270 */
[----:B------:R-:W-:Y:S05]  /*ee30*/  @P0 BRA `(.L_x_618) ;  /* 0x00000004005c0947 */ /* 0x000fea0003800000 */
[----:B------:R-:W2:Y:S01]  /*ee40*/  LDL R4, [R1+0x68] ;  /* 0x0000680001047983 */ /* 0x000ea20000100800 */
[----:B------:R-:W-:Y:S02]  /*ee50*/  HADD2.F32 R51, -RZ, R35.H0_H0 ;  /* 0x20000023ff337230 */ /* 0x000fe40000004100 */
[----:B------:R-:W-:Y:S02]  /*ee60*/  HADD2.F32 R49, -RZ, R29.H0_H0 ;  /* 0x2000001dff317230 */ /* 0x000fe40000004100 */
[----:B------:R-:W-:Y:S01]  /*ee70*/  HADD2.F32 R53, -RZ, R36.H0_H0 ;  /* 0x20000024ff357230 */ /* 0x000fe20000004100 */
[----:B--2---:R-:W-:-:S04]  /*ee80*/  LEA.HI R4, R56, R4, RZ, 0x1d ;  /* 0x0000000438047211 */ /* 0x004fc800078fe8ff */
[----:B------:R-:W-:Y:S01]  /*ee90*/  SHF.R.S32.HI R5, RZ, 0x1f, R4 ;  /* 0x0000001fff057819 */ /* 0x000fe20000011404 */
[----:B------:R-:W-:-:S03]  /*eea0*/  IMAD.SHL.U32 R6, R4, 0x8, RZ ;  /* 0x0000000804067824 */ /* 0x000fc600078e00ff */
[----:B------:R-:W-:Y:S02]  /*eeb0*/  LEA.HI R5, R5, R4, RZ, 0x3 ;  /* 0x0000000405057211 */ /* 0x000fe400078f18ff */
[----:B------:R-:W-:-:S03]  /*eec0*/  LOP3.LUT R6, R225, 0x38, R6, 0xf8, !PT ;  /* 0x00000038e1067812 */ /* 0x000fc600078ef806 */
[----:B------:R-:W-:Y:S01]  /*eed0*/  IMAD.SHL.U32 R5, R5, 0x400, RZ ;  /* 0x0000040005057824 */ /* 0x000fe200078e00ff */
[----:B------:R-:W-:-:S04]  /*eee0*/  LOP3.LUT R9, R6, R58, RZ, 0x3c, !PT ;  /* 0x0000003a06097212 */ /* 0x000fc800078e3cff */
[----:B------:R-:W-:Y:S02]  /*eef0*/  LOP3.LUT R8, R5, 0x7fffe000, RZ, 0xc0, !PT ;  /* 0x7fffe00005087812 */ /* 0x000fe400078ec0ff */
[----:B------:R-:W0:Y:S02]  /*ef00*/  LDS.128 R4, [R30] ;  /* 0x000000001e047984 */ /* 0x000e240000000c00 */
[----:B------:R-:W-:-:S04]  /*ef10*/  IADD3 R9, R9, R8, R229 ;  /* 0x0000000809097210 */ /* 0x000fc80007ffe0e5 */
[----:B------:R-:W-:-:S05]  /*ef20*/  LEA R39, R9, R22, 0x1 ;  /* 0x0000001609277211 */ /* 0x000fca00078e08ff */
[----:B------:R-:W1:Y:S01]  /*ef30*/  LDS.128 R8, [R39+0x14400] ;  /* 0x0144000027087984 */ /* 0x000e620000000c00 */
[--C-:B0-----:R-:W-:Y:S02]  /*ef40*/  HADD2.F32 R40, -RZ, R4.reuse.H0_H0 ;  /* 0x20000004ff287230 */ /* 0x101fe40000004100 */
[----:B------:R-:W-:Y:S02]  /*ef50*/  HADD2.F32 R4, -RZ, R4.H1_H1 ;  /* 0x30000004ff047230 */ /* 0x000fe40000004100 */
[--C-:B------:R-:W-:Y:S02]  /*ef60*/  HADD2.F32 R41, -RZ, R5.reuse.H0_H0 ;  /* 0x20000005ff297230 */ /* 0x100fe40000004100 */
[----:B------:R-:W-:Y:S02]  /*ef70*/  HADD2.F32 R5, -RZ, R5.H1_H1 ;  /* 0x30000005ff057230 */ /* 0x000fe40000004100 */
[--C-:B------:R-:W-:Y:S02]  /*ef80*/  HADD2.F32 R42, -RZ, R6.reuse.H0_H0 ;  /* 0x20000006ff2a7230 */ /* 0x100fe40000004100 */
[----:B------:R-:W-:-:S02]  /*ef90*/  HADD2.F32 R6, -RZ, R6.H1_H1 ;  /* 0x30000006ff067230 */ /* 0x000fc40000004100 */
[--C-:B-1----:R-:W-:Y:S02]  /*efa0*/  HADD2.F32 R44, -RZ, R8.reuse.H0_H0 ;  /* 0x20000008ff2c7230 */ /* 0x102fe40000004100 */
[----:B------:R-:W-:Y:S02]  /*efb0*/  HADD2.F32 R8, -RZ, R8.H1_H1 ;  /* 0x30000008ff087230 */ /* 0x000fe40000004100 */
[----:B------:R-:W-:Y:S02]  /*efc0*/  HADD2.F32 R45, -RZ, R9.H0_H0 ;  /* 0x20000009ff2d7230 */ /* 0x000fe40000004100 */
[C---:B------:R-:W-:Y:S01]  /*efd0*/  FMUL.FTZ R55, R44.reuse, R51 ;  /* 0x000000332c377220 */ /* 0x040fe20000410000 */
[----:B------:R-:W-:Y:S01]  /*efe0*/  FMUL.FTZ R57, R44, R49 ;  /* 0x000000312c397220 */ /* 0x000fe20000410000 */
[----:B------:R-:W-:Y:S02]  /*eff0*/  HADD2.F32 R44, -RZ, R35.H1_H1 ;  /* 0x30000023ff2c7230 */ /* 0x000fe40000004100 */
[----:B------:R-:W-:Y:S01]  /*f000*/  FMUL.FTZ R59, R8, R53 ;  /* 0x00000035083b7220 */ /* 0x000fe20000410000 */
[----:B------:R-:W-:Y:S01]  /*f010*/  FFMA.FTZ R55, R40, R49, -R55 ;  /* 0x0000003128377223 */ /* 0x000fe20000010837 */
[----:B------:R-:W-:-:S02]  /*f020*/  HADD2.F32 R49, -RZ, R32.H0_H0 ;  /* 0x20000020ff317230 */ /* 0x000fc40000004100 */
[----:B------:R-:W-:Y:S01]  /*f030*/  FFMA.FTZ R57, R40, R51, R57 ;  /* 0x0000003328397223 */ /* 0x000fe20000010039 */
[----:B------:R-:W-:Y:S02]  /*f040*/  HADD2.F32 R40, -RZ, R29.H1_H1 ;  /* 0x3000001dff287230 */ /* 0x000fe40000004100 */
[C---:B------:R-:W-:Y:S01]  /*f050*/  FMUL.FTZ R52, R45.reuse, R44 ;  /* 0x0000002c2d347220 */ /* 0x040fe20000410000 */
[----:B------:R-:W-:Y:S02]  /*f060*/  HADD2.F32 R9, -RZ, R9.H1_H1 ;  /* 0x30000009ff097230 */ /* 0x000fe40000004100 */
[-C--:B------:R-:W-:Y:S01]  /*f070*/  FMUL.FTZ R51, R8, R49.reuse ;  /* 0x0000003108337220 */ /* 0x080fe20000410000 */
[C---:B------:R-:W-:Y:S01]  /*f080*/  FFMA.FTZ R48, R4.reuse, R49, -R59 ;  /* 0x0000003104307223 */ /* 0x040fe2000001083b */
[----:B------:R-:W-:Y:S01]  /*f090*/  FMUL.FTZ R45, R45, R40 ;  /* 0x000000282d2d7220 */ /* 0x000fe20000410000 */
[----:B------:R-:W-:Y:S02]  /*f0a0*/  HADD2.F32 R8, -RZ, R36.H1_H1 ;  /* 0x30000024ff087230 */ /* 0x000fe40000004100 */
[----:B------:R-:W-:Y:S01]  /*f0b0*/  FFMA.FTZ R50, R4, R53, R51 ;  /* 0x0000003504327223 */ /* 0x000fe20000010033 */
[----:B------:R-:W-:-:S02]  /*f0c0*/  HADD2.F32 R4, -RZ, R32.H1_H1 ;  /* 0x30000020ff047230 */ /* 0x000fc40000004100 */
[C---:B------:R-:W-:Y:S01]  /*f0d0*/  FFMA.FTZ R44, R41.reuse, R44, R45 ;  /* 0x0000002c292c7223 */ /* 0x040fe2000001002d */
[--C-:B------:R-:W-:Y:S02]  /*f0e0*/  HADD2.F32 R46, -RZ, R10.reuse.H0_H0 ;  /* 0x2000000aff2e7230 */ /* 0x100fe40000004100 */
[----:B------:R-:W-:Y:S01]  /*f0f0*/  FFMA.FTZ R52, R41, R40, -R52 ;  /* 0x0000002829347223 */ /* 0x000fe20000010834 */
[----:B------:R-:W-:Y:S02]  /*f100*/  HADD2.F32 R45, -RZ, R37.H0_H0 ;  /* 0x20000025ff2d7230 */ /* 0x000fe40000004100 */
[C---:B------:R-:W-:Y:S01]  /*f110*/  FMUL.FTZ R40, R9.reuse, R8 ;  /* 0x0000000809287220 */ /* 0x040fe20000410000 */
[----:B------:R-:W-:Y:S02]  /*f120*/  HADD2.F32 R41, -RZ, R33.H0_H0 ;  /* 0x20000021ff297230 */ /* 0x000fe40000004100 */
[----:B------:R-:W-:Y:S01]  /*f130*/  FMUL.FTZ R54, R9, R4 ;  /* 0x0000000409367220 */ /* 0x000fe20000410000 */
[----:B------:R-:W-:-:S02]  /*f140*/  HADD2.F32 R10, -RZ, R10.H1_H1 ;  /* 0x3000000aff0a7230 */ /* 0x000fc40000004100 */
[C---:B------:R-:W-:Y:S01]  /*f150*/  FMUL.FTZ R59, R46.reuse, R45 ;  /* 0x0000002d2e3b7220 */ /* 0x040fe20000410000 */
[----:B------:R-:W-:Y:S02]  /*f160*/  HADD2.F32 R49, -RZ, R38.H0_H0 ;  /* 0x20000026ff317230 */ /* 0x000fe40000004100 */
[C---:B------:R-:W-:Y:S01]  /*f170*/  FFMA.FTZ R51, R5.reuse, R4, -R40 ;  /* 0x0000000405337223 */ /* 0x040fe20000010828 */
[----:B------:R-:W-:Y:S02]  /*f180*/  HADD2.F32 R9, -RZ, R34.H0_H0 ;  /* 0x20000022ff097230 */ /* 0x000fe40000004100 */
[-C--:B------:R-:W-:Y:S01]  /*f190*/  FMUL.FTZ R46, R46, R41.reuse ;  /* 0x000000292e2e7220 */ /* 0x080fe20000410000 */
[----:B------:R-:W-:Y:S01]  /*f1a0*/  FFMA.FTZ R53, R5, R8, R54 ;  /* 0x0000000805357223 */ /* 0x000fe20000010036 */
[----:B------:R-:W-:Y:S01]  /*f1b0*/  FFMA.FTZ R59, R42, R41, -R59 ;  /* 0x000000292a3b7223 */ /* 0x000fe2000001083b */
[--C-:B------:R-:W-:Y:S02]  /*f1c0*/  HADD2.F32 R47, -RZ, R11.reuse.H0_H0 ;  /* 0x2000000bff2f7230 */ /* 0x100fe40000004100 */
[C---:B------:R-:W-:Y:S01]  /*f1d0*/  FMUL.FTZ R5, R10.reuse, R49 ;  /* 0x000000310a057220 */ /* 0x040fe20000410000 */
[----:B------:R-:W-:Y:S01]  /*f1e0*/  FMUL.FTZ R41, R10, R9 ;  /* 0x000000090a297220 */ /* 0x000fe20000410000 */
[----:B------:R-:W-:-:S02]  /*f1f0*/  HADD2.F32 R11, -RZ, R11.H1_H1 ;  /* 0x3000000bff0b7230 */ /* 0x000fc40000004100 */
[----:B------:R-:W-:Y:S01]  /*f200*/  FFMA.FTZ R46, R42, R45, R46 ;  /* 0x0000002d2a2e7223 */ /* 0x000fe2000001002e */
[----:B------:R-:W-:Y:S02]  /*f210*/  HADD2.F32 R10, -RZ, R37.H1_H1 ;  /* 0x30000025ff0a7230 */ /* 0x000fe40000004100 */
[C---:B------:R-:W-:Y:S01]  /*f220*/  FFMA.FTZ R42, R6.reuse, R9, -R5 ;  /* 0x00000009062a7223 */ /* 0x040fe20000010805 */
[----:B------:R-:W-:Y:S02]  /*f230*/  HADD2.F32 R40, -RZ, R38.H1_H1 ;  /* 0x30000026ff287230 */ /* 0x000fe40000004100 */
[----:B------:R-:W-:Y:S01]  /*f240*/  FFMA.FTZ R41, R6, R49, R41 ;  /* 0x0000003106297223 */ /* 0x000fe20000010029 */
[----:B------:R-:W-:Y:S02]  /*f250*/  HADD2.F32 R4, -RZ, R33.H1_H1 ;  /* 0x30000021ff047230 */ /* 0x000fe40000004100 */
[----:B------:R-:W-:Y:S01]  /*f260*/  FMUL.FTZ R6, R47, R10 ;  /* 0x0000000a2f067220 */ /* 0x000fe20000410000 */
[----:B------:R-:W-:-:S02]  /*f270*/  HADD2.F32 R8, -RZ, R34.H1_H1 ;  /* 0x30000022ff087230 */ /* 0x000fc40000004100 */
[----:B------:R-:W-:Y:S01]  /*f280*/  FMUL.FTZ R54, R11, R40 ;  /* 0x000000280b367220 */ /* 0x000fe20000410000 */
[--C-:B------:R-:W-:Y:S02]  /*f290*/  HADD2.F32 R43, -RZ, R7.reuse.H0_H0 ;  /* 0x20000007ff2b7230 */ /* 0x100fe40000004100 */
[----:B------:R-:W-:Y:S01]  /*f2a0*/  FMUL.FTZ R47, R47, R4 ;  /* 0x000000042f2f7220 */ /* 0x000fe20000410000 */
[----:B------:R-:W-:Y:S02]  /*f2b0*/  HADD2.F32 R7, -RZ, R7.H1_H1 ;  /* 0x30000007ff077230 */ /* 0x000fe40000004100 */
[----:B------:R-:W-:Y:S01]  /*f2c0*/  FMUL.FTZ R5, R11, R8 ;  /* 0x000000080b057220 */ /* 0x000fe20000410000 */
[----:B------:R-:W-:Y:S01]  /*f2d0*/  F2FP.F16.F32.PACK_AB R9, R53, R44 ;  /* 0x0000002c3509723e */ /* 0x000fe200000000ff */
[C---:B------:R-:W-:Y:S01]  /*f2e0*/  FFMA.FTZ R11, R43.reuse, R4, -R6 ;  /* 0x000000042b0b7223 */ /* 0x040fe20000010806 */
[----:B------:R-:W-:Y:S01]  /*f2f0*/  FFMA.FTZ R47, R43, R10, R47 ;  /* 0x0000000a2b2f7223 */ /* 0x000fe2000001002f */
[C---:B------:R-:W-:Y:S01]  /*f300*/  FFMA.FTZ R54, R7.reuse, R8, -R54 ;  /* 0x0000000807367223 */ /* 0x040fe20000010836 */
[----:B------:R-:W-:Y:S01]  /*f310*/  FFMA.FTZ R40, R7, R40, R5 ;  /* 0x0000002807287223 */ /* 0x000fe20000010005 */
[----:B------:R-:W-:-:S02]  /*f320*/  F2FP.F16.F32.PACK_AB R4, R48, R55 ;  /* 0x000000373004723e */ /* 0x000fc400000000ff */
[----:B------:R-:W-:Y:S02]  /*f330*/  F2FP.F16.F32.PACK_AB R5, R51, R52 ;  /* 0x000000343305723e */ /* 0x000fe400000000ff */
[----:B------:R-:W-:Y:S02]  /*f340*/  F2FP.F16.F32.PACK_AB R6, R42, R59 ;  /* 0x0000003b2a06723e */ /* 0x000fe400000000ff */
[----:B------:R-:W-:Y:S02]  /*f350*/  F2FP.F16.F32.PACK_AB R7, R54, R11 ;  /* 0x0000000b3607723e */ /* 0x000fe400000000ff */
[----:B------:R-:W-:Y:S02]  /*f360*/  F2FP.F16.F32.PACK_AB R8, R50, R57 ;  /* 0x000000393208723e */ /* 0x000fe400000000ff */
[----:B------:R-:W-:Y:S01]  /*f370*/  F2FP.F16.F32.PACK_AB R10, R41, R46 ;  /* 0x0000002e290a723e */ /* 0x000fe200000000ff */
[----:B------:R0:W-:Y:S01]  /*f380*/  STS.128 [R30], R4 ;  /* 0x000000041e007388 */ /* 0x0001e20000000c00 */
[----:B------:R-:W-:-:S05]  /*f390*/  F2FP.F16.F32.PACK_AB R11, R40, R47 ;  /* 0x0000002f280b723e */ /* 0x000fca00000000ff */
[----:B------:R0:W-:Y:S02]  /*f3a0*/  STS.128 [R39+0x14400], R8 ;  /* 0x0144000827007388 */ /* 0x0001e40000000c00 */
.L_x_618:
[----:B------:R-:W-:Y:S05]  /*f3b0*/  BSYNC B2 ;  /* 0x0000000000027941 */ /* 0x000fea0003800000 */
.L_x_617:
[----:B------:R-:W-:Y:S05]  /*f3c0*/  @P1 BRA `(.L_x_616) ;  /* 0x00000004007c1947 */ /* 0x000fea0003800000 */
[----:B0-----:R-:W2:Y:S01]  /*f3d0*/  LDL R4, [R1+0x70] ;  /* 0x0000700001047983 */ /* 0x001ea20000100800 */
[----:B------:R-:W-:Y:S01]  /*f3e0*/  LEA.HI R5, R0, R213, RZ, 0x6 ;  /* 0x000000d500057211 */ /* 0x000fe200078f30ff */
[----:B------:R-:W-:Y:S01]  /*f3f0*/  HADD2.F32 R48, -RZ, R13.H0_H0 ;  /* 0x2000000dff307230 */ /* 0x000fe20000004100 */
[----:B------:R-:W-:Y:S01]  /*f400*/  LOP3.LUT R6, R225, 0x38, R2, 0xf8, !PT ;  /* 0x00000038e1067812 */ /* 0x000fe200078ef802 */
[--C-:B------:R-:W-:Y:S02]  /*f410*/  HADD2.F32 R50, -RZ, R24.reuse.H0_H0 ;  /* 0x20000018ff327230 */ /* 0x100fe40000004100 */
[----:B------:R-:W-:Y:S01]  /*f420*/  IMAD.SHL.U32 R7, R5, 0x80, RZ ;  /* 0x0000008005077824 */ /* 0x000fe200078e00ff */
[----:B------:R-:W-:Y:S01]  /*f430*/  LOP3.LUT R9, R6, R58, RZ, 0x3c, !PT ;  /* 0x0000003a06097212 */ /* 0x000fe200078e3cff */
[----:B------:R-:W-:Y:S02]  /*f440*/  HADD2.F32 R47, -RZ, R25.H0_H0 ;  /* 0x20000019ff2f7230 */ /* 0x000fe40000004100 */
[----:B------:R-:W-:Y:S01]  /*f450*/  HADD2.F32 R49, -RZ, R24.H1_H1 ;  /* 0x30000018ff317230 */ /* 0x000fe20000004100 */
[----:B------:R-:W-:-:S04]  /*f460*/  LOP3.LUT R8, R7, 0xffffe000, RZ, 0xc0, !PT ;  /* 0xffffe00007087812 */ /* 0x000fc800078ec0ff */
[----:B------:R-:W-:Y:S02]  /*f470*/  IADD3 R8, R9, R8, R229 ;  /* 0x0000000809087210 */ /* 0x000fe40007ffe0e5 */
[----:B--2---:R-:W-:Y:S02]  /*f480*/  R2UR UR4, R4 ;  /* 0x00000000040472ca */ /* 0x004fe400000e0000 */
[----:B------:R-:W-:-:S04]  /*f490*/  LEA.HI R4, R56, R3, RZ, 0x1d ;  /* 0x0000000338047211 */ /* 0x000fc800078fe8ff */
[----:B------:R-:W-:Y:S01]  /*f4a0*/  SHF.R.S32.HI R5, RZ, 0x1f, R4 ;  /* 0x0000001fff057819 */ /* 0x000fe20000011404 */
[----:B------:R-:W-:-:S03]  /*f4b0*/  IMAD.SHL.U32 R6, R4, 0x8, RZ ;  /* 0x0000000804067824 */ /* 0x000fc600078e00ff */
[----:B------:R-:W-:Y:S02]  /*f4c0*/  LEA.HI R5, R5, R4, RZ, 0x3 ;  /* 0x0000000405057211 */ /* 0x000fe400078f18ff */
[----:B------:R-:W-:Y:S02]  /*f4d0*/  LOP3.LUT R6, R225, 0x38, R6, 0xf8, !PT ;  /* 0x00000038e1067812 */ /* 0x000fe400078ef806 */
[----:B------:R-:W-:Y:S02]  /*f4e0*/  SHF.L.U32 R5, R5, 0xa, RZ ;  /* 0x0000000a05057819 */ /* 0x000fe400000006ff */
[----:B------:R-:W-:Y:S02]  /*f4f0*/  LEA R55, R8, UR4, 0x1 ;  /* 0x0000000408377c11 */ /* 0x000fe4000f8e08ff */
[----:B------:R-:W-:Y:S02]  /*f500*/  LOP3.LUT R9, R6, R58, RZ, 0x3c, !PT ;  /* 0x0000003a06097212 */ /* 0x000fe400078e3cff */
[----:B------:R-:W-:-:S02]  /*f510*/  LOP3.LUT R8, R5, 0x7fffe000, RZ, 0xc0, !PT ;  /* 0x7fffe00005087812 */ /* 0x000fc400078ec0ff */
[----:B------:R-:W0:Y:S02]  /*f520*/  LDS.128 R4, [R55] ;  /* 0x0000000037047984 */ /* 0x000e240000000c00 */
[----:B------:R-:W-:-:S05]  /*f530*/  IADD3 R9, R9, R8, R229 ;  /* 0x0000000809097210 */ /* 0x000fca0007ffe0e5 */
[----:B------:R-:W-:-:S05]  /*f540*/  IMAD R30, R9, 0x2, R22 ;  /* 0x00000002091e7824 */ /* 0x000fca00078e0216 */
        /* <DEDUP_REMOVED lines=11> */
[-C--:B------:R-:W-:Y:S01]  /*f600*/  FMUL.FTZ R54, R43, R48.reuse ;  /* 0x000000302b367220 */ /* 0x080fe20000410000 */
[----:B------:R-:W-:Y:S02]  /*f610*/  HADD2.F32 R43, -RZ, R14.H0_H0 ;  /* 0x2000000eff2b7230 */ /* 0x000fe40000004100 */
[----:B------:R-:W-:Y:S01]  /*f620*/  FMUL.FTZ R51, R8, R47 ;  /* 0x0000002f08337220 */ /* 0x000fe20000410000 */
[C---:B------:R-:W-:Y:S01]  /*f630*/  FFMA.FTZ R52, R39.reuse, R48, -R52 ;  /* 0x0000003027347223 */ /* 0x040fe20000010834 */
[----:B------:R-:W-:Y:S01]  /*f640*/  FFMA.FTZ R54, R39, R50, R54 ;  /* 0x0000003227367223 */ /* 0x000fe20000010036 */
[----:B------:R-:W-:-:S02]  /*f650*/  HADD2.F32 R39, -RZ, R13.H1_H1 ;  /* 0x3000000dff277230 */ /* 0x000fc40000004100 */
[-C--:B------:R-:W-:Y:S01]  /*f660*/  FMUL.FTZ R53, R8, R43.reuse ;  /* 0x0000002b08357220 */ /* 0x080fe20000410000 */
[----:B------:R-:W-:Y:S01]  /*f670*/  FFMA.FTZ R51, R4, R43, -R51 ;  /* 0x0000002b04337223 */ /* 0x000fe20000010833 */
[C---:B------:R-:W-:Y:S01]  /*f680*/  FMUL.FTZ R43, R44.reuse, R49 ;  /* 0x000000312c2b7220 */ /* 0x040fe20000410000 */
[----:B------:R-:W-:Y:S02]  /*f690*/  HADD2.F32 R9, -RZ, R9.H1_H1 ;  /* 0x30000009ff097230 */ /* 0x000fe40000004100 */
[----:B------:R-:W-:Y:S01]  /*f6a0*/  FMUL.FTZ R44, R44, R39 ;  /* 0x000000272c2c7220 */ /* 0x000fe20000410000 */
[----:B------:R-:W-:Y:S02]  /*f6b0*/  HADD2.F32 R48, -RZ, R25.H1_H1 ;  /* 0x30000019ff307230 */ /* 0x000fe40000004100 */
[----:B------:R-:W-:Y:S01]  /*f6c0*/  FFMA.FTZ R53, R4, R47, R53 ;  /* 0x0000002f04357223 */ /* 0x000fe20000010035 */
[----:B------:R-:W-:Y:S02]  /*f6d0*/  HADD2.F32 R4, -RZ, R14.H1_H1 ;  /* 0x3000000eff047230 */ /* 0x000fe40000004100 */
[C---:B------:R-:W-:Y:S01]  /*f6e0*/  FFMA.FTZ R43, R40.reuse, R39, -R43 ;  /* 0x00000027282b7223 */ /* 0x040fe2000001082b */
[----:B------:R-:W-:Y:S01]  /*f6f0*/  FFMA.FTZ R44, R40, R49, R44 ;  /* 0x00000031282c7223 */ /* 0x000fe2000001002c */
[----:B------:R-:W-:-:S02]  /*f700*/  HADD2.F32 R45, -RZ, R10.H0_H0 ;  /* 0x2000000aff2d7230 */ /* 0x000fc40000004100 */
[C---:B------:R-:W-:Y:S01]  /*f710*/  FMUL.FTZ R50, R9.reuse, R48 ;  /* 0x0000003009327220 */ /* 0x040fe20000410000 */
[----:B------:R-:W-:Y:S02]  /*f720*/  HADD2.F32 R8, -RZ, R15.H0_H0 ;  /* 0x2000000fff087230 */ /* 0x000fe40000004100 */
[-C--:B------:R-:W-:Y:S01]  /*f730*/  FMUL.FTZ R56, R9, R4.reuse ;  /* 0x0000000409387220 */ /* 0x080fe20000410000 */
[----:B------:R-:W-:Y:S02]  /*f740*/  HADD2.F32 R40, -RZ, R26.H0_H0 ;  /* 0x2000001aff287230 */ /* 0x000fe40000004100 */
[----:B------:R-:W-:Y:S01]  /*f750*/  FFMA.FTZ R50, R5, R4, -R50 ;  /* 0x0000000405327223 */ /* 0x000fe20000010832 */
[----:B------:R-:W-:Y:S02]  /*f760*/  HADD2.F32 R10, -RZ, R10.H1_H1 ;  /* 0x3000000aff0a7230 */ /* 0x000fe40000004100 */
[----:B------:R-:W-:Y:S01]  /*f770*/  FMUL.FTZ R49, R45, R8 ;  /* 0x000000082d317220 */ /* 0x000fe20000410000 */
[----:B------:R-:W-:-:S02]  /*f780*/  HADD2.F32 R39, -RZ, R27.H0_H0 ;  /* 0x2000001bff277230 */ /* 0x000fc40000004100 */
[----:B------:R-:W-:Y:S01]  /*f790*/  FMUL.FTZ R4, R45, R40 ;  /* 0x000000282d047220 */ /* 0x000fe20000410000 */
[----:B------:R-:W-:Y:S02]  /*f7a0*/  HADD2.F32 R9, -RZ, R20.H0_H0 ;  /* 0x20000014ff097230 */ /* 0x000fe40000004100 */
[----:B------:R-:W-:Y:S01]  /*f7b0*/  FFMA.FTZ R45, R5, R48, R56 ;  /* 0x00000030052d7223 */ /* 0x000fe20000010038 */
[C---:B------:R-:W-:Y:S01]  /*f7c0*/  FFMA.FTZ R49, R41.reuse, R40, R49 ;  /* 0x0000002829317223 */ /* 0x040fe20000010031 */
[C---:B------:R-:W-:Y:S01]  /*f7d0*/  FMUL.FTZ R5, R10.reuse, R39 ;  /* 0x000000270a057220 */ /* 0x040fe20000410000 */
[----:B------:R-:W-:Y:S01]  /*f7e0*/  FFMA.FTZ R47, R41, R8, -R4 ;  /* 0x00000008292f7223 */ /* 0x000fe20000010804 */
[-C--:B------:R-:W-:Y:S01]  /*f7f0*/  FMUL.FTZ R41, R10, R9.reuse ;  /* 0x000000090a297220 */ /* 0x080fe20000410000 */
[----:B------:R-:W-:Y:S02]  /*f800*/  HADD2.F32 R46, -RZ, R11.H0_H0 ;  /* 0x2000000bff2e7230 */ /* 0x000fe40000004100 */
[----:B------:R-:W-:Y:S01]  /*f810*/  FFMA.FTZ R10, R6, R9, -R5 ;  /* 0x00000009060a7223 */ /* 0x000fe20000010805 */
[----:B------:R-:W-:-:S02]  /*f820*/  HADD2.F32 R9, -RZ, R26.H1_H1 ;  /* 0x3000001aff097230 */ /* 0x000fc40000004100 */
[----:B------:R-:W-:Y:S01]  /*f830*/  FFMA.FTZ R40, R6, R39, R41 ;  /* 0x0000002706287223 */ /* 0x000fe20000010029 */
[----:B------:R-:W-:Y:S02]  /*f840*/  HADD2.F32 R5, -RZ, R15.H1_H1 ;  /* 0x3000000fff057230 */ /* 0x000fe40000004100 */
[----:B------:R-:W-:Y:S02]  /*f850*/  HADD2.F32 R11, -RZ, R11.H1_H1 ;  /* 0x3000000bff0b7230 */ /* 0x000fe40000004100 */
[C---:B------:R-:W-:Y:S01]  /*f860*/  FMUL.FTZ R39, R46.reuse, R9 ;  /* 0x000000092e277220 */ /* 0x040fe20000410000 */
[----:B------:R-:W-:Y:S02]  /*f870*/  HADD2.F32 R8, -RZ, R27.H1_H1 ;  /* 0x3000001bff087230 */ /* 0x000fe40000004100 */
[----:B------:R-:W-:Y:S01]  /*f880*/  FMUL.FTZ R46, R46, R5 ;  /* 0x000000052e2e7220 */ /* 0x000fe20000410000 */
[----:B------:R-:W-:Y:S02]  /*f890*/  HADD2.F32 R4, -RZ, R20.H1_H1 ;  /* 0x30000014ff047230 */ /* 0x000fe40000004100 */
[----:B------:R-:W-:-:S02]  /*f8a0*/  HADD2.F32 R42, -RZ, R7.H0_H0 ;  /* 0x20000007ff2a7230 */ /* 0x000fc40000004100 */
[C---:B------:R-:W-:Y:S01]  /*f8b0*/  FMUL.FTZ R6, R11.reuse, R8 ;  /* 0x000000080b067220 */ /* 0x040fe20000410000 */
[----:B------:R-:W-:Y:S02]  /*f8c0*/  HADD2.F32 R7, -RZ, R7.H1_H1 ;  /* 0x30000007ff077230 */ /* 0x000fe40000004100 */
[-C--:B------:R-:W-:Y:S01]  /*f8d0*/  FMUL.FTZ R41, R11, R4.reuse ;  /* 0x000000040b297220 */ /* 0x080fe20000410000 */
[C---:B------:R-:W-:Y:S01]  /*f8e0*/  FFMA.FTZ R39, R42.reuse, R5, -R39 ;  /* 0x000000052a277223 */ /* 0x040fe20000010827 */
[----:B------:R-:W-:Y:S01]  /*f8f0*/  FFMA.FTZ R11, R42, R9, R46 ;  /* 0x000000092a0b7223 */ /* 0x000fe2000001002e */
[C---:B------:R-:W-:Y:S01]  /*f900*/  FFMA.FTZ R42, R7.reuse, R4, -R6 ;  /* 0x00000004072a7223 */ /* 0x040fe20000010806 */
[----:B------:R-:W-:Y:S01]  /*f910*/  FFMA.FTZ R46, R7, R8, R41 ;  /* 0x00000008072e7223 */ /* 0x000fe20000010029 */
[----:B------:R-:W-:Y:S02]  /*f920*/  F2FP.F16.F32.PACK_AB R4, R51, R52 ;  /* 0x000000343304723e */ /* 0x000fe400000000ff */
[----:B------:R-:W-:-:S02]  /*f930*/  F2FP.F16.F32.PACK_AB R5, R50, R43 ;  /* 0x0000002b3205723e */ /* 0x000fc400000000ff */
[----:B------:R-:W-:Y:S02]  /*f940*/  F2FP.F16.F32.PACK_AB R6, R10, R47 ;  /* 0x0000002f0a06723e */ /* 0x000fe400000000ff */
[----:B------:R-:W-:Y:S02]  /*f950*/  F2FP.F16.F32.PACK_AB R7, R42, R39 ;  /* 0x000000272a07723e */ /* 0x000fe400000000ff */
[----:B------:R-:W-:Y:S02]  /*f960*/  F2FP.F16.F32.PACK_AB R8, R53, R54 ;  /* 0x000000363508723e */ /* 0x000fe400000000ff */
[----:B------:R-:W-:Y:S01]  /*f970*/  F2FP.F16.F32.PACK_AB R9, R45, R44 ;  /* 0x0000002c2d09723e */ /* 0x000fe200000000ff */
[----:B------:R1:W-:Y:S01]  /*f980*/  STS.128 [R55], R4 ;  /* 0x0000000437007388 */ /* 0x0003e20000000c00 */
[----:B------:R-:W-:Y:S02]  /*f990*/  F2FP.F16.F32.PACK_AB R10, R40, R49 ;  /* 0x00000031280a723e */ /* 0x000fe400000000ff */
[----:B------:R-:W-:-:S05]  /*f9a0*/  F2FP.F16.F32.PACK_AB R11, R46, R11 ;  /* 0x0000000b2e0b723e */ /* 0x000fca00000000ff */
[----:B------:R1:W-:Y:S02]  /*f9b0*/  STS.128 [R30+0x14400], R8 ;  /* 0x014400081e007388 */ /* 0x0003e40000000c00 */
.L_x_616:
[----:B------:R-:W-:Y:S05]  /*f9c0*/  BSYNC B1 ;  /* 0x0000000000017941 */ /* 0x000fea0003800000 */
.L_x_615:
[----:B------:R-:W-:Y:S01]  /*f9d0*/  ISETP.GE.AND P0, PT, R31, R12, PT ;  /* 0x0000000c1f00720c */ /* 0x000fe20003f06270 */
[----:B------:R-:W-:-:S12]  /*f9e0*/  BSSY B1, `(.L_x_619) ;  /* 0x00000cb000017945 */ /* 0x000fd80003800000 */
[----:B------:R-:W-:Y:S05]  /*f9f0*/  @P0 BRA `(.L_x_620) ;  /* 0x0000000c00240947 */ /* 0x000fea0003800000 */
[----:B------:R2:W5:Y:S01]  /*fa00*/  LDL R63, [R1+0x70] ;  /* 0x00007000013f7983 */ /* 0x0005620000100800 */
[----:B------:R-:W3:Y:S03]  /*fa10*/  LDC R54, c[0x0][0x3f4] ;  /* 0x0000fd00ff367b82 */ /* 0x000ee60000000800 */
[----:B------:R2:W5:Y:S01]  /*fa20*/  LDL R60, [R1+0x58] ;  /* 0x00005800013c7983 */ /* 0x0005620000100800 */
[C---:B------:R-:W-:Y:S01]  /*fa30*/  VIADD R61, R219.reuse, 0x20 ;  /* 0x00000020db3d7836 */ /* 0x040fe20000000000 */
[----:B------:R-:W-:Y:S01]  /*fa40*/  BSSY B2, `(.L_x_621) ;  /* 0x0000065000027945 */ /* 0x000fe20003800000 */
[----:B------:R-:W-:-:S03]  /*fa50*/  VIADD R62, R219, 0x20 ;  /* 0x00000020db3e7836 */ /* 0x000fc60000000000 */
[----:B------:R-:W-:Y:S01]  /*fa60*/  SHF.L.U32 R61, R61, 0x6, RZ ;  /* 0x000000063d3d7819 */ /* 0x000fe200000006ff */
[----:B------:R-:W-:-:S03]  /*fa70*/  IMAD.SHL.U32 R62, R62, 0x40, RZ ;  /* 0x000000403e3e7824 */ /* 0x000fc600078e00ff */
[----:B------:R-:W-:Y:S02]  /*fa80*/  LOP3.LUT R61, R61, 0x1c0, RZ, 0xc0, !PT ;  /* 0x000001c03d3d7812 */ /* 0x000fe400078ec0ff */
[----:B------:R-:W-:Y:S02]  /*fa90*/  LOP3.LUT R62, R62, 0x1c0, RZ, 0xc0, !PT ;  /* 0x000001c03e3e7812 */ /* 0x000fe400078ec0ff */
[----:B------:R-:W-:Y:S02]  /*faa0*/  SHF.R.U32.HI R61, RZ, 0x3, R61 ;  /* 0x00000003ff3d7819 */ /* 0x000fe4000001163d */
[-C--:B---3--:R-:W-:Y:S02]  /*fab0*/  ISETP.GE.AND P0, PT, R16, R54.reuse, PT ;  /* 0x000000361000720c */ /* 0x088fe40003f06270 */
[----:B------:R-:W-:-:S11]  /*fac0*/  ISETP.GE.AND P1, PT, R213, R54, PT ;  /* 0x00000036d500720c */ /* 0x000fd60003f26270 */
[----:B--2---:R-:W-:Y:S05]  /*fad0*/  @P0 BRA `(.L_x_622) ;  /* 0x00000004006c0947 */ /* 0x004fea0003800000 */
[----:B01----:R-:W2:Y:S01]  /*fae0*/  LDL R4, [R1+0x68] ;  /* 0x0000680001047983 */ /* 0x003ea20000100800 */
[----:B-----5:R-:W-:Y:S01]  /*faf0*/  R2UR UR4, R63 ;  /* 0x000000003f0472ca */ /* 0x020fe200000e0000 */
[----:B------:R-:W-:Y:S01]  /*fb00*/  HADD2.F32 R49, -RZ, R35.H0_H0 ;  /* 0x20000023ff317230 */ /* 0x000fe20000004100 */
[----:B------:R-:W-:Y:S01]  /*fb10*/  LOP3.LUT R6, R62, 0x38, R16, 0xf8, !PT ;  /* 0x000000383e067812 */ /* 0x000fe200078ef810 */
[----:B------:R-:W-:Y:S02]  /*fb20*/  HADD2.F32 R47, -RZ, R29.H0_H0 ;  /* 0x2000001dff2f7230 */ /* 0x000fe40000004100 */
[----:B------:R-:W-:Y:S01]  /*fb30*/  HADD2.F32 R50, -RZ, R36.H0_H0 ;  /* 0x20000024ff327230 */ /* 0x000fe20000004100 */
[----:B------:R-:W-:Y:S01]  /*fb40*/  LOP3.LUT R6, R60, R6, R61, 0xf6, !PT ;  /* 0x000000063c067212 */ /* 0x000fe200078ef63d */
[----:B------:R-:W-:Y:S02]  /*fb50*/  HADD2.F32 R48, -RZ, R32.H0_H0 ;  /* 0x20000020ff307230 */ /* 0x000fe40000004100 */
[----:B------:R-:W-:-:S02]  /*fb60*/  HADD2.F32 R51, -RZ, R35.H1_H1 ;  /* 0x30000023ff337230 */ /* 0x000fc40000004100 */
[----:B------:R-:W-:Y:S02]  /*fb70*/  HADD2.F32 R53, -RZ, R36.H1_H1 ;  /* 0x30000024ff357230 */ /* 0x000fe40000004100 */
[----:B------:R-:W-:Y:S01]  /*fb80*/  LEA R59, R6, UR4, 0x1 ;  /* 0x00000004063b7c11 */ /* 0x000fe2000f8e08ff */
[--C-:B------:R-:W-:Y:S02]  /*fb90*/  HADD2.F32 R58, -RZ, R38.reuse.H0_H0 ;  /* 0x20000026ff3a7230 */ /* 0x100fe40000004100 */
[----:B------:R-:W-:Y:S02]  /*fba0*/  HADD2.F32 R52, -RZ, R33.H0_H0 ;  /* 0x20000021ff347230 */ /* 0x000fe40000004100 */
[--C-:B------:R-:W-:Y:S02]  /*fbb0*/  HADD2.F32 R56, -RZ, R37.reuse.H0_H0 ;  /* 0x20000025ff387230 */ /* 0x100fe40000004100 */
[----:B------:R-:W-:Y:S02]  /*fbc0*/  HADD2.F32 R55, -RZ, R37.H1_H1 ;  /* 0x30000025ff377230 */ /* 0x000fe40000004100 */
[----:B------:R-:W-:Y:S01]  /*fbd0*/  HADD2.F32 R57, -RZ, R38.H1_H1 ;  /* 0x30000026ff397230 */ /* 0x000fe20000004100 */
[----:B--2---:R-:W-:-:S04]  /*fbe0*/  LEA.HI R4, R54, R4, RZ, 0x1d ;  /* 0x0000000436047211 */ /* 0x004fc800078fe8ff */
[----:B------:R-:W-:Y:S02]  /*fbf0*/  SHF.R.S32.HI R7, RZ, 0x1f, R4 ;  /* 0x0000001fff077819 */ /* 0x000fe40000011404 */
[----:B------:R-:W-:Y:S02]  /*fc00*/  SHF.L.U32 R5, R4, 0x3, RZ ;  /* 0x0000000304057819 */ /* 0x000fe400000006ff */
[----:B------:R-:W-:Y:S02]  /*fc10*/  LEA.HI R7, R7, R4, RZ, 0x3 ;  /* 0x0000000407077211 */ /* 0x000fe400078f18ff */
[----:B------:R-:W-:-:S03]  /*fc20*/  LOP3.LUT R4, R62, 0x38, R5, 0xf8, !PT ;  /* 0x000000383e047812 */ /* 0x000fc600078ef805 */
[----:B------:R-:W-:Y:S01]  /*fc30*/  IMAD.SHL.U32 R7, R7, 0x400, RZ ;  /* 0x0000040007077824 */ /* 0x000fe200078e00ff */
[----:B------:R-:W-:-:S04]  /*fc40*/  LOP3.LUT R8, R4, R61, RZ, 0x3c, !PT ;  /* 0x0000003d04087212 */ /* 0x000fc800078e3cff */
[----:B------:R-:W-:Y:S02]  /*fc50*/  LOP3.LUT R9, R7, 0x7fffe000, RZ, 0xc0, !PT ;  /* 0x7fffe00007097812 */ /* 0x000fe400078ec0ff */
        /* <DEDUP_REMOVED lines=12> */
[--C-:B------:R-:W-:Y:S02]  /*fd20*/  HADD2.F32 R43, -RZ, R9.reuse.H0_H0 ;  /* 0x20000009ff2b7230 */ /* 0x100fe40000004100 */
[-C--:B------:R-:W-:Y:S01]  /*fd30*/  FMUL.FTZ R46, R49, R42.reuse ;  /* 0x0000002a312e7220 */ /* 0x080fe20000410000 */
[C---:B------:R-:W-:Y:S01]  /*fd40*/  FMUL.FTZ R42, R47.reuse, R42 ;  /* 0x0000002a2f2a7220 */ /* 0x040fe20000410000 */
[----:B------:R-:W-:Y:S02]  /*fd50*/  HADD2.F32 R9, -RZ, R9.H1_H1 ;  /* 0x30000009ff097230 */ /* 0x000fe40000004100 */
[-C--:B------:R-:W-:Y:S01]  /*fd60*/  FFMA.FTZ R46, R47, R31.reuse, -R46 ;  /* 0x0000001f2f2e7223 */ /* 0x080fe2000001082e */
[----:B------:R-:W-:Y:S01]  /*fd70*/  FFMA.FTZ R42, R49, R31, R42 ;  /* 0x0000001f312a7223 */ /* 0x000fe2000001002a */
[----:B------:R-:W-:Y:S01]  /*fd80*/  FMUL.FTZ R47, R50, R8 ;  /* 0x00000008322f7220 */ /* 0x000fe20000410000 */
[----:B------:R-:W-:-:S02]  /*fd90*/  HADD2.F32 R49, -RZ, R29.H1_H1 ;  /* 0x3000001dff317230 */ /* 0x000fc40000004100 */
[C---:B------:R-:W-:Y:S01]  /*fda0*/  FMUL.FTZ R31, R48.reuse, R8 ;  /* 0x00000008301f7220 */ /* 0x040fe20000410000 */
[-C--:B------:R-:W-:Y:S01]  /*fdb0*/  FMUL.FTZ R8, R51, R43.reuse ;  /* 0x0000002b33087220 */ /* 0x080fe20000410000 */
[-C--:B------:R-:W-:Y:S01]  /*fdc0*/  FFMA.FTZ R47, R48, R4.reuse, -R47 ;  /* 0x00000004302f7223 */ /* 0x080fe2000001082f */
[----:B------:R-:W-:Y:S02]  /*fdd0*/  HADD2.F32 R44, -RZ, R10.H0_H0 ;  /* 0x2000000aff2c7230 */ /* 0x000fe40000004100 */
[C---:B------:R-:W-:Y:S01]  /*fde0*/  FMUL.FTZ R48, R49.reuse, R43 ;  /* 0x0000002b31307220 */ /* 0x040fe20000410000 */
[----:B------:R-:W-:Y:S01]  /*fdf0*/  FFMA.FTZ R43, R49, R39, -R8 ;  /* 0x00000027312b7223 */ /* 0x000fe20000010808 */
[----:B------:R-:W-:Y:S02]  /*fe00*/  HADD2.F32 R49, -RZ, R32.H1_H1 ;  /* 0x30000020ff317230 */ /* 0x000fe40000004100 */
[----:B------:R-:W-:Y:S01]  /*fe10*/  FFMA.FTZ R31, R50, R4, R31 ;  /* 0x00000004321f7223 */ /* 0x000fe2000001001f */
[----:B------:R-:W-:Y:S01]  /*fe20*/  FMUL.FTZ R4, R53, R9 ;  /* 0x0000000935047220 */ /* 0x000fe20000410000 */
[----:B------:R-:W-:-:S02]  /*fe30*/  HADD2.F32 R10, -RZ, R10.H1_H1 ;  /* 0x3000000aff0a7230 */ /* 0x000fc40000004100 */
[----:B------:R-:W-:Y:S01]  /*fe40*/  FFMA.FTZ R48, R51, R39, R48 ;  /* 0x0000002733307223 */ /* 0x000fe20000010030 */
[C---:B------:R-:W-:Y:S01]  /*fe50*/  FMUL.FTZ R8, R49.reuse, R9 ;  /* 0x0000000931087220 */ /* 0x040fe20000410000 */
[-C--:B------:R-:W-:Y:S01]  /*fe60*/  FFMA.FTZ R50, R49, R5.reuse, -R4 ;  /* 0x0000000531327223 */ /* 0x080fe20000010804 */
[----:B------:R-:W-:Y:S02]  /*fe70*/  HADD2.F32 R4, -RZ, R34.H0_H0 ;  /* 0x20000022ff047230 */ /* 0x000fe40000004100 */
[----:B------:R-:W-:Y:S01]  /*fe80*/  FMUL.FTZ R39, R56, R44 ;  /* 0x0000002c38277220 */ /* 0x000fe20000410000 */
[----:B------:R-:W-:Y:S01]  /*fe90*/  FFMA.FTZ R9, R53, R5, R8 ;  /* 0x0000000535097223 */ /* 0x000fe20000010008 */
[-C--:B------:R-:W-:Y:S01]  /*fea0*/  FMUL.FTZ R5, R58, R10.reuse ;  /* 0x0000000a3a057220 */ /* 0x080fe20000410000 */
[--C-:B------:R-:W-:Y:S02]  /*feb0*/  HADD2.F32 R45, -RZ, R11.reuse.H0_H0 ;  /* 0x2000000bff2d7230 */ /* 0x100fe40000004100 */
[----:B------:R-:W-:Y:S01]  /*fec0*/  FMUL.FTZ R51, R4, R10 ;  /* 0x0000000a04337220 */ /* 0x000fe20000410000 */
[----:B------:R-:W-:-:S02]  /*fed0*/  HADD2.F32 R11, -RZ, R11.H1_H1 ;  /* 0x3000000bff0b7230 */ /* 0x000fc40000004100 */
[----:B------:R-:W-:Y:S01]  /*fee0*/  FMUL.FTZ R49, R52, R44 ;  /* 0x0000002c34317220 */ /* 0x000fe20000410000 */
[----:B------:R-:W-:Y:S01]  /*fef0*/  FFMA.FTZ R10, R4, R6, -R5 ;  /* 0x00000006040a7223 */ /* 0x000fe20000010805 */
[----:B------:R-:W-:Y:S02]  /*ff00*/  HADD2.F32 R5, -RZ, R33.H1_H1 ;  /* 0x30000021ff057230 */ /* 0x000fe40000004100 */
[-C--:B------:R-:W-:Y:S01]  /*ff10*/  FFMA.FTZ R39, R52, R40.reuse, -R39 ;  /* 0x0000002834277223 */ /* 0x080fe20000010827 */
[----:B------:R-:W-:Y:S02]  /*ff20*/  HADD2.F32 R53, -RZ, R34.H1_H1 ;  /* 0x30000022ff357230 */ /* 0x000fe40000004100 */
[----:B------:R-:W-:Y:S01]  /*ff30*/  FFMA.FTZ R49, R56, R40, R49 ;  /* 0x0000002838317223 */ /* 0x000fe20000010031 */
[--C-:B------:R-:W-:Y:S02]  /*ff40*/  HADD2.F32 R41, -RZ, R7.reuse.H0_H0 ;  /* 0x20000007ff297230 */ /* 0x100fe40000004100 */
[----:B------:R-:W-:Y:S01]  /*ff50*/  FFMA.FTZ R40, R58, R6, R51 ;  /* 0x000000063a287223 */ /* 0x000fe20000010033 */
[----:B------:R-:W-:-:S02]  /*ff60*/  HADD2.F32 R7, -RZ, R7.H1_H1 ;  /* 0x30000007ff077230 */ /* 0x000fc40000004100 */
[----:B------:R-:W-:Y:S01]  /*ff70*/  FMUL.FTZ R4, R55, R45 ;  /* 0x0000002d37047220 */ /* 0x000fe20000410000 */
[----:B------:R-:W-:Y:S01]  /*ff80*/  FMUL.FTZ R8, R57, R11 ;  /* 0x0000000b39087220 */ /* 0x000fe20000410000 */
[----:B------:R-:W-:Y:S01]  /*ff90*/  FMUL.FTZ R6, R5, R45 ;  /* 0x0000002d05067220 */ /* 0x000fe20000410000 */
[----:B------:R-:W-:Y:S01]  /*ffa0*/  FMUL.FTZ R52, R53, R11 ;  /* 0x0000000b35347220 */ /* 0x000fe20000410000 */
[----:B------:R-:W-:Y:S01]  /*ffb0*/  FFMA.FTZ R11, R5, R41, -R4 ;  /* 0x00000029050b7223 */ /* 0x000fe20000010804 */
[----:B------:R-:W-:Y:S01]  /*ffc0*/  FFMA.FTZ R44, R53, R7, -R8 ;  /* 0x00000007352c7223 */ /* 0x000fe20000010808 */
[----:B------:R-:W-:Y:S01]  /*ffd0*/  FFMA.FTZ R41, R55, R41, R6 ;  /* 0x0000002937297223 */ /* 0x000fe20000010006 */
        /* <DEDUP_REMOVED lines=11> */
.L_x_622:
[----:B------:R-:W-:Y:S05]  /*10090*/  BSYNC B2 ;  /* 0x0000000000027941 */ /* 0x000fea0003800000 */
.L_x_621:
[----:B------:R-:W-:Y:S05]  /*100a0*/  @P1 BRA `(.L_x_620) ;  /* 0x0000000400781947 */ /* 0x000fea0003800000 */
[----:B012---:R-:W-:Y:S01]  /*100b0*/  LEA.HI R4, R0, R213, RZ, 0x6 ;  /* 0x000000d500047211 */ /* 0x007fe200078f30ff */
[----:B------:R-:W-:Y:S01]  /*100c0*/  HADD2.F32 R49, -RZ, R24.H0_H0 ;  /* 0x20000018ff317230 */ /* 0x000fe20000004100 */
[----:B------:R-:W-:Y:S01]  /*100d0*/  LEA.HI R54, R54, R3, RZ, 0x1d ;  /* 0x0000000336367211 */ /* 0x000fe200078fe8ff */
[----:B------:R-:W-:Y:S01]  /*100e0*/  HADD2.F32 R47, -RZ, R13.H0_H0 ;  /* 0x2000000dff2f7230 */ /* 0x000fe20000004100 */
[----:B------:R-:W-:Y:S01]  /*100f0*/  LOP3.LUT R6, R62, 0x38, R2, 0xf8, !PT ;  /* 0x000000383e067812 */ /* 0x000fe200078ef802 */
[--C-:B------:R-:W-:Y:S01]  /*10100*/  HADD2.F32 R50, -RZ, R25.reuse.H0_H0 ;  /* 0x20000019ff327230 */ /* 0x100fe20000004100 */
[----:B------:R-:W-:Y:S01]  /*10110*/  SHF.L.U32 R4, R4, 0x7, RZ ;  /* 0x0000000704047819 */ /* 0x000fe200000006ff */
[----:B------:R-:W-:Y:S01]  /*10120*/  HADD2.F32 R48, -RZ, R14.H0_H0 ;  /* 0x2000000eff307230 */ /* 0x000fe20000004100 */
[----:B------:R-:W-:Y:S01]  /*10130*/  SHF.R.S32.HI R5, RZ, 0x1f, R54 ;  /* 0x0000001fff057819 */ /* 0x000fe20000011436 */
[----:B------:R-:W-:Y:S01]  /*10140*/  HADD2.F32 R51, -RZ, R24.H1_H1 ;  /* 0x30000018ff337230 */ /* 0x000fe20000004100 */
[-C--:B------:R-:W-:Y:S01]  /*10150*/  LOP3.LUT R7, R6, R61.reuse, RZ, 0x3c, !PT ;  /* 0x0000003d06077212 */ /* 0x080fe200078e3cff */
[----:B------:R-:W-:Y:S01]  /*10160*/  HADD2.F32 R53, -RZ, R25.H1_H1 ;  /* 0x30000019ff357230 */ /* 0x000fe20000004100 */
[----:B------:R-:W-:Y:S01]  /*10170*/  LOP3.LUT R6, R4, 0xffffe000, RZ, 0xc0, !PT ;  /* 0xffffe00004067812 */ /* 0x000fe200078ec0ff */
[----:B------:R-:W-:Y:S01]  /*10180*/  IMAD.SHL.U32 R4, R54, 0x8, RZ ;  /* 0x0000000836047824 */ /* 0x000fe200078e00ff */
[----:B------:R-:W-:Y:S01]  /*10190*/  LEA.HI R5, R5, R54, RZ, 0x3 ;  /* 0x0000003605057211 */ /* 0x000fe200078f18ff */
[----:B------:R-:W-:Y:S01]  /*101a0*/  HADD2.F32 R56, -RZ, R27.H0_H0 ;  /* 0x2000001bff387230 */ /* 0x000fe20000004100 */
[----:B-----5:R-:W-:Y:S01]  /*101b0*/  R2UR UR4, R63 ;  /* 0x000000003f0472ca */ /* 0x020fe200000e0000 */
[----:B------:R-:W-:Y:S01]  /*101c0*/  HADD2.F32 R52, -RZ, R15.H0_H0 ;  /* 0x2000000fff347230 */ /* 0x000fe20000004100 */
[----:B------:R-:W-:Y:S01]  /*101d0*/  LOP3.LUT R4, R62, 0x38, R4, 0xf8, !PT ;  /* 0x000000383e047812 */ /* 0x000fe200078ef804 */
[----:B------:R-:W-:Y:S01]  /*101e0*/  IMAD.SHL.U32 R5, R5, 0x400, RZ ;  /* 0x0000040005057824 */ /* 0x000fe200078e00ff */
[----:B------:R-:W-:Y:S01]  /*101f0*/  IADD3 R6, R7, R6, R60 ;  /* 0x0000000607067210 */ /* 0x000fe20007ffe03c */
[--C-:B------:R-:W-:Y:S01]  /*10200*/  HADD2.F32 R54, -RZ, R26.reuse.H0_H0 ;  /* 0x2000001aff367230 */ /* 0x100fe20000004100 */
[----:B------:R-:W-:Y:S01]  /*10210*/  LOP3.LUT R8, R4, R61, RZ, 0x3c, !PT ;  /* 0x0000003d04087212 */ /* 0x000fe200078e3cff */
[----:B------:R-:W-:Y:S01]  /*10220*/  HADD2.F32 R55, -RZ, R26.H1_H1 ;  /* 0x3000001aff377230 */ /* 0x000fe20000004100 */
[----:B------:R-:W-:Y:S01]  /*10230*/  LOP3.LUT R9, R5, 0x7fffe000, RZ, 0xc0, !PT ;  /* 0x7fffe00005097812 */ /* 0x000fe200078ec0ff */
[----:B------:R-:W-:-:S03]  /*10240*/  HADD2.F32 R57, -RZ, R27.H1_H1 ;  /* 0x3000001bff397230 */ /* 0x000fc60000004100 */
[----:B------:R-:W-:Y:S02]  /*10250*/  IADD3 R9, R8, R9, R60 ;  /* 0x0000000908097210 */ /* 0x000fe40007ffe03c */
[----:B------:R-:W-:Y:S02]  /*10260*/  LEA R58, R6, UR4, 0x1 ;  /* 0x00000004063a7c11 */ /* 0x000fe4000f8e08ff */
[----:B------:R-:W-:-:S03]  /*10270*/  LEA R30, R9, R22, 0x1 ;  /* 0x00000016091e7211 */ /* 0x000fc600078e08ff */
[----:B------:R-:W0:Y:S04]  /*10280*/  LDS.128 R4, [R58] ;  /* 0x000000003a047984 */ /* 0x000e280000000c00 */
[----:B------:R-:W1:Y:S01]  /*10290*/  LDS.128 R8, [R30+0x14400] ;  /* 0x014400001e087984 */ /* 0x000e620000000c00 */
[--C-:B0-----:R-:W-:Y:S02]  /*102a0*/  HADD2.F32 R31, -RZ, R4.reuse.H0_H0 ;  /* 0x20000004ff1f7230 */ /* 0x101fe40000004100 */
[----:B------:R-:W-:Y:S02]  /*102b0*/  HADD2.F32 R4, -RZ, R4.H1_H1 ;  /* 0x30000004ff047230 */ /* 0x000fe40000004100 */
[--C-:B-1----:R-:W-:Y:S02]  /*102c0*/  HADD2.F32 R42, -RZ, R8.reuse.H0_H0 ;  /* 0x20000008ff2a7230 */ /* 0x102fe40000004100 */
[----:B------:R-:W-:-:S02]  /*102d0*/  HADD2.F32 R8, -RZ, R8.H1_H1 ;  /* 0x30000008ff087230 */ /* 0x000fc40000004100 */
[----:B------:R-:W-:Y:S02]  /*102e0*/  HADD2.F32 R43, -RZ, R9.H0_H0 ;  /* 0x20000009ff2b7230 */ /* 0x000fe40000004100 */
[-C--:B------:R-:W-:Y:S01]  /*102f0*/  FMUL.FTZ R46, R49, R42.reuse ;  /* 0x0000002a312e7220 */ /* 0x080fe20000410000 */
[C---:B------:R-:W-:Y:S01]  /*10300*/  FMUL.FTZ R42, R47.reuse, R42 ;  /* 0x0000002a2f2a7220 */ /* 0x040fe20000410000 */
[----:B------:R-:W-:Y:S02]  /*10310*/  HADD2.F32 R39, -RZ, R5.H0_H0 ;  /* 0x20000005ff277230 */ /* 0x000fe40000004100 */
[-C--:B------:R-:W-:Y:S01]  /*10320*/  FFMA.FTZ R46, R47, R31.reuse, -R46 ;  /* 0x0000001f2f2e7223 */ /* 0x080fe2000001082e */
[----:B------:R-:W-:Y:S01]  /*10330*/  FFMA.FTZ R42, R49, R31, R42 ;  /* 0x0000001f312a7223 */ /* 0x000fe2000001002a */
[-C--:B------:R-:W-:Y:S01]  /*10340*/  FMUL.FTZ R47, R50, R8.reuse ;  /* 0x00000008322f7220 */ /* 0x080fe20000410000 */
[----:B------:R-:W-:Y:S02]  /*10350*/  HADD2.F32 R49, -RZ, R13.H1_H1 ;  /* 0x3000000dff317230 */ /* 0x000fe40000004100 */
[C---:B------:R-:W-:Y:S01]  /*10360*/  FMUL.FTZ R31, R48.reuse, R8 ;  /* 0x00000008301f7220 */ /* 0x040fe20000410000 */
[----:B------:R-:W-:Y:S01]  /*10370*/  FMUL.FTZ R8, R51, R43 ;  /* 0x0000002b33087220 */ /* 0x000fe20000410000 */
[----:B------:R-:W-:Y:S01]  /*10380*/  FFMA.FTZ R47, R48, R4, -R47 ;  /* 0x00000004302f7223 */ /* 0x000fe2000001082f */
[----:B------:R-:W-:-:S02]  /*10390*/  HADD2.F32 R9, -RZ, R9.H1_H1 ;  /* 0x30000009ff097230 */ /* 0x000fc40000004100 */
[C---:B------:R-:W-:Y:S01]  /*103a0*/  FMUL.FTZ R48, R49.reuse, R43 ;  /* 0x0000002b31307220 */ /* 0x040fe20000410000 */
[----:B------:R-:W-:Y:S01]  /*103b0*/  FFMA.FTZ R43, R49, R39, -R8 ;  /* 0x00000027312b7223 */ /* 0x000fe20000010808 */
[----:B------:R-:W-:Y:S02]  /*103c0*/  HADD2.F32 R49, -RZ, R14.H1_H1 ;  /* 0x3000000eff317230 */ /* 0x000fe40000004100 */
[----:B------:R-:W-:Y:S01]  /*103d0*/  FFMA.FTZ R31, R50, R4, R31 ;  /* 0x00000004321f7223 */ /* 0x000fe2000001001f */
[----:B------:R-:W-:Y:S02]  /*103e0*/  HADD2.F32 R5, -RZ, R5.H1_H1 ;  /* 0x30000005ff057230 */ /* 0x000fe40000004100 */
[-C--:B------:R-:W-:Y:S01]  /*103f0*/  FMUL.FTZ R4, R53, R9.reuse ;  /* 0x0000000935047220 */ /* 0x080fe20000410000 */
[--C-:B------:R-:W-:Y:S02]  /*10400*/  HADD2.F32 R44, -RZ, R10.reuse.H0_H0 ;  /* 0x2000000aff2c7230 */ /* 0x100fe40000004100 */
[----:B------:R-:W-:Y:S01]  /*10410*/  FMUL.FTZ R8, R49, R9 ;  /* 0x0000000931087220 */ /* 0x000fe20000410000 */
[----:B------:R-:W-:-:S02]  /*10420*/  HADD2.F32 R10, -RZ, R10.H1_H1 ;  /* 0x3000000aff0a7230 */ /* 0x000fc40000004100 */
[-C--:B------:R-:W-:Y:S01]  /*10430*/  FFMA.FTZ R50, R49, R5.reuse, -R4 ;  /* 0x0000000531327223 */ /* 0x080fe20000010804 */
[----:B------:R-:W-:Y:S02]  /*10440*/  HADD2.F32 R40, -RZ, R6.H0_H0 ;  /* 0x20000006ff287230 */ /* 0x000fe40000004100 */
[----:B------:R-:W-:Y:S01]  /*10450*/  FFMA.FTZ R9, R53, R5, R8 ;  /* 0x0000000535097223 */ /* 0x000fe20000010008 */
[----:B------:R-:W-:Y:S02]  /*10460*/  HADD2.F32 R4, -RZ, R20.H0_H0 ;  /* 0x20000014ff047230 */ /* 0x000fe40000004100 */
[----:B------:R-:W-:Y:S01]  /*10470*/  FMUL.FTZ R5, R56, R10 ;  /* 0x0000000a38057220 */ /* 0x000fe20000410000 */
[----:B------:R-:W-:Y:S02]  /*10480*/  HADD2.F32 R6, -RZ, R6.H1_H1 ;  /* 0x30000006ff067230 */ /* 0x000fe40000004100 */
[----:B------:R-:W-:Y:S01]  /*10490*/  FFMA.FTZ R48, R51, R39, R48 ;  /* 0x0000002733307223 */ /* 0x000fe20000010030 */
[----:B------:R-:W-:-:S02]  /*104a0*/  HADD2.F32 R45, -RZ, R11.H0_H0 ;  /* 0x2000000bff2d7230 */ /* 0x000fc40000004100 */
[----:B------:R-:W-:Y:S01]  /*104b0*/  FMUL.FTZ R51, R4, R10 ;  /* 0x0000000a04337220 */ /* 0x000fe20000410000 */
[----:B------:R-:W-:Y:S02]  /*104c0*/  HADD2.F32 R11, -RZ, R11.H1_H1 ;  /* 0x3000000bff0b7230 */ /* 0x000fe40000004100 */
[-C--:B------:R-:W-:Y:S01]  /*104d0*/  FMUL.FTZ R39, R54, R44.reuse ;  /* 0x0000002c36277220 */ /* 0x080fe20000410000 */
[----:B------:R-:W-:Y:S01]  /*104e0*/  FMUL.FTZ R49, R52, R44 ;  /* 0x0000002c34317220 */ /* 0x000fe20000410000 */
[----:B------:R-:W-:Y:S01]  /*104f0*/  FFMA.FTZ R10, R4, R6, -R5 ;  /* 0x00000006040a7223 */ /* 0x000fe20000010805 */
[----:B------:R-:W-:Y:S02]  /*10500*/  HADD2.F32 R5, -RZ, R15.H1_H1 ;  /* 0x3000000fff057230 */ /* 0x000fe40000004100 */
[-C--:B------:R-:W-:Y:S01]  /*10510*/  FFMA.FTZ R39, R52, R40.reuse, -R39 ;  /* 0x0000002834277223 */ /* 0x080fe20000010827 */
[----:B------:R-:W-:Y:S02]  /*10520*/  HADD2.F32 R53, -RZ, R20.H1_H1 ;  /* 0x30000014ff357230 */ /* 0x000fe40000004100 */
[----:B------:R-:W-:Y:S01]  /*10530*/  FFMA.FTZ R49, R54, R40, R49 ;  /* 0x0000002836317223 */ /* 0x000fe20000010031 */
[----:B------:R-:W-:-:S02]  /*10540*/  HADD2.F32 R41, -RZ, R7.H0_H0 ;  /* 0x20000007ff297230 */ /* 0x000fc40000004100 */
[----:B------:R-:W-:Y:S01]  /*10550*/  FFMA.FTZ R40, R56, R6, R51 ;  /* 0x0000000638287223 */ /* 0x000fe20000010033 */
[----:B------:R-:W-:Y:S02]  /*10560*/  HADD2.F32 R7, -RZ, R7.H1_H1 ;  /* 0x30000007ff077230 */ /* 0x000fe40000004100 */
        /* <DEDUP_REMOVED lines=15> */
[----:B------:R-:W-:-:S02]  /*10660*/  F2FP.F16.F32.PACK_AB R10, R40, R49 ;  /* 0x00000031280a723e */ /* 0x000fc400000000ff */
[----:B------:R-:W-:-:S05]  /*10670*/  F2FP.F16.F32.PACK_AB R11, R52, R41 ;  /* 0x00000029340b723e */ /* 0x000fca00000000ff */
[----:B------:R3:W-:Y:S02]  /*10680*/  STS.128 [R30+0x14400], R8 ;  /* 0x014400081e007388 */ /* 0x0007e40000000c00 */
.L_x_620:
[----:B------:R-:W-:Y:S05]  /*10690*/  BSYNC B1 ;  /* 0x0000000000017941 */ /* 0x000fea0003800000 */
.L_x_619:
[----:B0123--:R-:W-:Y:S01]  /*106a0*/  VIADD R4, R219, 0x40 ;  /* 0x00000040db047836 */ /* 0x00ffe20000000000 */
[----:B------:R-:W-:Y:S04]  /*106b0*/  BSSY B1, `(.L_x_623) ;  /* 0x00000cc000017945 */ /* 0x000fe80003800000 */
[----:B------:R-:W-:-:S13]  /*106c0*/  ISETP.GE.AND P0, PT, R4, R12, PT ;  /* 0x0000000c0400720c */ /* 0x000fda0003f06270 */
[----:B------:R-:W-:Y:S05]  /*106d0*/  @P0 BRA `(.L_x_624) ;  /* 0x0000000c00240947 */ /* 0x000fea0003800000 */
[----:B-----5:R0:W5:Y:S01]  /*106e0*/  LDL R63, [R1+0x70] ;  /* 0x00007000013f7983 */ /* 0x0201620000100800 */
[----:B------:R-:W1:Y:S03]  /*106f0*/  LDC R54, c[0x0][0x3f4] ;  /* 0x0000fd00ff367b82 */ /* 0x000e660000000800 */
        /* <DEDUP_REMOVED lines=9> */
[-C--:B-1----:R-:W-:Y:S02]  /*10790*/  ISETP.GE.AND P0, PT, R16, R54.reuse, PT ;  /* 0x000000361000720c */ /* 0x082fe40003f06270 */
[----:B------:R-:W-:-:S11]  /*107a0*/  ISETP.GE.AND P1, PT, R213, R54, PT ;  /* 0x00000036d500720c */ /* 0x000fd60003f26270 */
[----:B0-----:R-:W-:Y:S05]  /*107b0*/  @P0 BRA `(.L_x_626) ;  /* 0x00000004006c0947 */ /* 0x001fea0003800000 */
[----:B------:R-:W2:Y:S01]  /*107c0*/  LDL R4, [R1+0x68] ;  /* 0x0000680001047983 */ /* 0x000ea20000100800 */
        /* <DEDUP_REMOVED lines=90> */
.L_x_626:
[----:B------:R-:W-:Y:S05]  /*10d70*/  BSYNC B2 ;  /* 0x0000000000027941 */ /* 0x000fea0003800000 */
.L_x_625:
[----:B------:R-:W-:Y:S05]  /*10d80*/  @P1 BRA `(.L_x_624) ;  /* 0x0000000400781947 */ /* 0x000fea0003800000 */
[----:B0-----:R-:W-:Y:S01]  /*10d90*/  LEA.HI R4, R0, R213, RZ, 0x6 ;  /* 0x000000d500047211 */ /* 0x001fe200078f30ff */
        /* <DEDUP_REMOVED lines=93> */
.L_x_624:
[----:B------:R-:W-:Y:S05]  /*11370*/  BSYNC B1 ;  /* 0x0000000000017941 */ /* 0x000fea0003800000 */
.L_x_623:
[----:B------:R-:W-:-:S13]  /*11380*/  ISETP.GE.AND P0, PT, R21, R12, PT ;  /* 0x0000000c1500720c */ /* 0x000fda0003f06270 */
[----:B------:R-:W-:Y:S05]  /*11390*/  @P0 BRA `(.L_x_603) ;  /* 0x0000000c00200947 */ /* 0x000fea0003800000 */
[----:B-1----:R1:W5:Y:S01]  /*113a0*/  LDL R58, [R1+0x70] ;  /* 0x00007000013a7983 */ /* 0x0023620000100800 */
[----:B------:R-:W2:Y:S01]  /*113b0*/  LDC R46, c[0x0][0x3f4] ;  /* 0x0000fd00ff2e7b82 */ /* 0x000ea20000000800 */
[----:B0-----:R-:W-:Y:S01]  /*113c0*/  SHF.R.S32.HI R4, RZ, 0x1f, R21 ;  /* 0x0000001fff047819 */ /* 0x001fe20000011415 */
[----:B------:R-:W-:Y:S01]  /*113d0*/  IMAD.SHL.U32 R5, R21, 0x40, RZ ;  /* 0x0000004015057824 */ /* 0x000fe200078e00ff */
[----:B------:R-:W-:Y:S02]  /*113e0*/  BSSY B1, `(.L_x_627) ;  /* 0x0000064000017945 */ /* 0x000fe40003800000 */
[----:B------:R-:W-:Y:S02]  /*113f0*/  LEA.HI R4, R4, R21, RZ, 0x3 ;  /* 0x0000001504047211 */ /* 0x000fe400078f18ff */
[----:B------:R-:W-:-:S03]  /*11400*/  LOP3.LUT R55, R5, 0x1c0, RZ, 0xc0, !PT ;  /* 0x000001c005377812 */ /* 0x000fc600078ec0ff */
[----:B------:R-:W-:Y:S01]  /*11410*/  IMAD.SHL.U32 R4, R4, 0x40, RZ ;  /* 0x0000004004047824 */ /* 0x000fe200078e00ff */
[----:B------:R-:W-:-:S04]  /*11420*/  SHF.R.U32.HI R57, RZ, 0x3, R55 ;  /* 0x00000003ff397819 */ /* 0x000fc80000011637 */
[----:B------:R-:W-:Y:S02]  /*11430*/  LOP3.LUT R53, R4, 0xfffffe00, RZ, 0xc0, !PT ;  /* 0xfffffe0004357812 */ /* 0x000fe400078ec0ff */
[-C--:B--2---:R-:W-:Y:S02]  /*11440*/  ISETP.GE.AND P0, PT, R16, R46.reuse, PT ;  /* 0x0000002e1000720c */ /* 0x084fe40003f06270 */
[----:B------:R-:W-:-:S11]  /*11450*/  ISETP.GE.AND P1, PT, R213, R46, PT ;  /* 0x0000002ed500720c */ /* 0x000fd60003f26270 */
[----:B-1----:R-:W-:Y:S05]  /*11460*/  @P0 BRA `(.L_x_628) ;  /* 0x00000004006c0947 */ /* 0x002fea0003800000 */
[----:B------:R-:W2:Y:S01]  /*11470*/  LDL R6, [R1+0x68] ;  /* 0x0000680001067983 */ /* 0x000ea20000100800 */
[----:B-----5:R-:W-:Y:S01]  /*11480*/  R2UR UR4, R58 ;  /* 0x000000003a0472ca */ /* 0x020fe200000e0000 */
[----:B------:R-:W-:Y:S02]  /*11490*/  HADD2.F32 R47, -RZ, R35.H0_H0 ;  /* 0x20000023ff2f7230 */ /* 0x000fe40000004100 */
[----:B------:R-:W-:Y:S02]  /*114a0*/  HADD2.F32 R45, -RZ, R29.H0_H0 ;  /* 0x2000001dff2d7230 */ /* 0x000fe40000004100 */
[----:B------:R-:W-:Y:S02]  /*114b0*/  HADD2.F32 R52, -RZ, R36.H0_H0 ;  /* 0x20000024ff347230 */ /* 0x000fe40000004100 */
[----:B------:R-:W-:Y:S02]  /*114c0*/  HADD2.F32 R48, -RZ, R32.H0_H0 ;  /* 0x20000020ff307230 */ /* 0x000fe40000004100 */
[----:B------:R-:W-:-:S02]  /*114d0*/  HADD2.F32 R54, -RZ, R35.H1_H1 ;  /* 0x30000023ff367230 */ /* 0x000fc40000004100 */
[----:B------:R-:W-:Y:S02]  /*114e0*/  HADD2.F32 R50, -RZ, R29.H1_H1 ;  /* 0x3000001dff327230 */ /* 0x000fe40000004100 */
[----:B------:R-:W-:Y:S02]  /*114f0*/  HADD2.F32 R49, -RZ, R36.H1_H1 ;  /* 0x30000024ff317230 */ /* 0x000fe40000004100 */
[----:B------:R-:W-:Y:S01]  /*11500*/  HADD2.F32 R51, -RZ, R37.H0_H0 ;  /* 0x20000025ff337230 */ /* 0x000fe20000004100 */
[----:B--2---:R-:W-:Y:S02]  /*11510*/  LEA.HI R4, R46, R6, RZ, 0x1d ;  /* 0x000000062e047211 */ /* 0x004fe400078fe8ff */
[----:B------:R-:W-:Y:S02]  /*11520*/  LOP3.LUT R6, R55, 0x38, R16, 0xf8, !PT ;  /* 0x0000003837067812 */ /* 0x000fe400078ef810 */
[----:B------:R-:W-:Y:S02]  /*11530*/  SHF.R.S32.HI R7, RZ, 0x1f, R4 ;  /* 0x0000001fff077819 */ /* 0x000fe40000011404 */
[----:B------:R-:W-:-:S02]  /*11540*/  SHF.L.U32 R5, R4, 0x3, RZ ;  /* 0x0000000304057819 */ /* 0x000fc400000006ff */
[----:B------:R-:W-:Y:S02]  /*11550*/  LEA.HI R7, R7, R4, RZ, 0x3 ;  /* 0x0000000407077211 */ /* 0x000fe400078f18ff */
[----:B------:R-:W-:Y:S02]  /*11560*/  LOP3.LUT R4, R55, 0x38, R5, 0xf8, !PT ;  /* 0x0000003837047812 */ /* 0x000fe400078ef805 */
[----:B------:R-:W-:Y:S01]  /*11570*/  LOP3.LUT R6, R53, R6, R57, 0xf6, !PT ;  /* 0x0000000635067212 */ /* 0x000fe200078ef639 */
[----:B------:R-:W-:Y:S01]  /*11580*/  IMAD.SHL.U32 R7, R7, 0x400, RZ ;  /* 0x0000040007077824 */ /* 0x000fe200078e00ff */
[----:B------:R-:W-:Y:S02]  /*11590*/  LOP3.LUT R8, R4, R57, RZ, 0x3c, !PT ;  /* 0x0000003904087212 */ /* 0x000fe400078e3cff */
[----:B------:R-:W-:Y:S02]  /*115a0*/  LEA R56, R6, UR4, 0x1 ;  /* 0x0000000406387c11 */ /* 0x000fe4000f8e08ff */
[----:B------:R-:W-:-:S03]  /*115b0*/  LOP3.LUT R9, R7, 0x7fffe000, RZ, 0xc0, !PT ;  /* 0x7fffe00007097812 */ /* 0x000fc600078ec0ff */
[----:B------:R-:W0:Y:S01]  /*115c0*/  LDS.128 R4, [R56] ;  /* 0x0000000038047984 */ /* 0x000e220000000c00 */
        /* <DEDUP_REMOVED lines=15> */
[-C--:B------:R-:W-:Y:S01]  /*116c0*/  FMUL.FTZ R35, R52, R8.reuse ;  /* 0x0000000834237220 */ /* 0x080fe20000410000 */
[-C--:B------:R-:W-:Y:S01]  /*116d0*/  FFMA.FTZ R44, R45, R21.reuse, -R44 ;  /* 0x000000152d2c7223 */ /* 0x080fe2000001082c */
[----:B------:R-:W-:Y:S01]  /*116e0*/  FFMA.FTZ R40, R47, R21, R40 ;  /* 0x000000152f287223 */ /* 0x000fe20000010028 */
[----:B------:R-:W-:Y:S01]  /*116f0*/  FMUL.FTZ R21, R48, R8 ;  /* 0x0000000830157220 */ /* 0x000fe20000410000 */
[----:B------:R-:W-:Y:S01]  /*11700*/  FMUL.FTZ R29, R54, R41 ;  /* 0x00000029361d7220 */ /* 0x000fe20000410000 */
[----:B------:R-:W-:-:S02]  /*11710*/  HADD2.F32 R45, -RZ, R32.H1_H1 ;  /* 0x30000020ff2d7230 */ /* 0x000fc40000004100 */
[-C--:B------:R-:W-:Y:S01]  /*11720*/  FFMA.FTZ R35, R48, R4.reuse, -R35 ;  /* 0x0000000430237223 */ /* 0x080fe20000010823 */
[----:B------:R-:W-:Y:S01]  /*11730*/  FMUL.FTZ R41, R50, R41 ;  /* 0x0000002932297220 */ /* 0x000fe20000410000 */
[----:B------:R-:W-:Y:S01]  /*11740*/  FFMA.FTZ R21, R52, R4, R21 ;  /* 0x0000000434157223 */ /* 0x000fe20000010015 */
[--C-:B------:R-:W-:Y:S02]  /*11750*/  HADD2.F32 R42, -RZ, R10.reuse.H0_H0 ;  /* 0x2000000aff2a7230 */ /* 0x100fe40000004100 */
[-C--:B------:R-:W-:Y:S01]  /*11760*/  FMUL.FTZ R4, R49, R9.reuse ;  /* 0x0000000931047220 */ /* 0x080fe20000410000 */
[----:B------:R-:W-:Y:S01]  /*11770*/  FFMA.FTZ R29, R50, R30, -R29 ;  /* 0x0000001e321d7223 */ /* 0x000fe2000001081d */
[----:B------:R-:W-:Y:S02]  /*11780*/  HADD2.F32 R47, -RZ, R33.H0_H0 ;  /* 0x20000021ff2f7230 */ /* 0x000fe40000004100 */
[----:B------:R-:W-:Y:S01]  /*11790*/  FMUL.FTZ R8, R45, R9 ;  /* 0x000000092d087220 */ /* 0x000fe20000410000 */
[----:B------:R-:W-:-:S02]  /*117a0*/  HADD2.F32 R10, -RZ, R10.H1_H1 ;  /* 0x3000000aff0a7230 */ /* 0x000fc40000004100 */
[----:B------:R-:W-:Y:S01]  /*117b0*/  FFMA.FTZ R41, R54, R30, R41 ;  /* 0x0000001e36297223 */ /* 0x000fe20000010029 */
[----:B------:R-:W-:Y:S02]  /*117c0*/  HADD2.F32 R50, -RZ, R38.H0_H0 ;  /* 0x20000026ff327230 */ /* 0x000fe40000004100 */
[-C--:B------:R-:W-:Y:S01]  /*117d0*/  FFMA.FTZ R30, R45, R5.reuse, -R4 ;  /* 0x000000052d1e7223 */ /* 0x080fe20000010804 */
[-C--:B------:R-:W-:Y:S01]  /*117e0*/  FMUL.FTZ R4, R51, R42.reuse ;  /* 0x0000002a33047220 */ /* 0x080fe20000410000 */
[----:B------:R-:W-:Y:S02]  /*117f0*/  HADD2.F32 R48, -RZ, R34.H0_H0 ;  /* 0x20000022ff307230 */ /* 0x000fe40000004100 */
[----:B------:R-:W-:Y:S01]  /*11800*/  FMUL.FTZ R42, R47, R42 ;  /* 0x0000002a2f2a7220 */ /* 0x000fe20000410000 */
[----:B------:R-:W-:Y:S01]  /*11810*/  FFMA.FTZ R32, R49, R5, R8 ;  /* 0x0000000531207223 */ /* 0x000fe20000010008 */
[----:B------:R-:W-:Y:S01]  /*11820*/  FMUL.FTZ R5, R50, R10 ;  /* 0x0000000a32057220 */ /* 0x000fe20000410000 */
[----:B------:R-:W-:-:S02]  /*11830*/  HADD2.F32 R43, -RZ, R11.H0_H0 ;  /* 0x2000000bff2b7230 */ /* 0x000fc40000004100 */
[-C--:B------:R-:W-:Y:S01]  /*11840*/  FFMA.FTZ R36, R47, R31.reuse, -R4 ;  /* 0x0000001f2f247223 */ /* 0x080fe20000010804 */
[----:B------:R-:W-:Y:S01]  /*11850*/  FFMA.FTZ R42, R51, R31, R42 ;  /* 0x0000001f332a7223 */ /* 0x000fe2000001002a */
[----:B------:R-:W-:Y:S02]  /*11860*/  HADD2.F32 R11, -RZ, R11.H1_H1 ;  /* 0x3000000bff0b7230 */ /* 0x000fe40000004100 */
[C---:B------:R-:W-:Y:S01]  /*11870*/  FFMA.FTZ R31, R48.reuse, R6, -R5 ;  /* 0x00000006301f7223 */ /* 0x040fe20000010805 */
[----:B------:R-:W-:Y:S02]  /*11880*/  HADD2.F32 R45, -RZ, R37.H1_H1 ;  /* 0x30000025ff2d7230 */ /* 0x000fe40000004100 */
[----:B------:R-:W-:Y:S01]  /*11890*/  FMUL.FTZ R9, R48, R10 ;  /* 0x0000000a30097220 */ /* 0x000fe20000410000 */
[----:B------:R-:W-:Y:S02]  /*118a0*/  HADD2.F32 R47, -RZ, R38.H1_H1 ;  /* 0x30000026ff2f7230 */ /* 0x000fe40000004100 */
[----:B------:R-:W-:-:S02]  /*118b0*/  HADD2.F32 R5, -RZ, R33.H1_H1 ;  /* 0x30000021ff057230 */ /* 0x000fc40000004100 */
[----:B------:R-:W-:Y:S01]  /*118c0*/  FFMA.FTZ R33, R50, R6, R9 ;  /* 0x0000000632217223 */ /* 0x000fe20000010009 */
[----:B------:R-:W-:Y:S02]  /*118d0*/  HADD2.F32 R37, -RZ, R34.H1_H1 ;  /* 0x30000022ff257230 */ /* 0x000fe40000004100 */
[----:B------:R-:W-:Y:S01]  /*118e0*/  FMUL.FTZ R4, R45, R43 ;  /* 0x0000002b2d047220 */ /* 0x000fe20000410000 */
[--C-:B------:R-:W-:Y:S02]  /*118f0*/  HADD2.F32 R39, -RZ, R7.reuse.H0_H0 ;  /* 0x20000007ff277230 */ /* 0x100fe40000004100 */
[----:B------:R-:W-:Y:S01]  /*11900*/  FMUL.FTZ R8, R47, R11 ;  /* 0x0000000b2f087220 */ /* 0x000fe20000410000 */
[----:B------:R-:W-:Y:S02]  /*11910*/  HADD2.F32 R7, -RZ, R7.H1_H1 ;  /* 0x30000007ff077230 */ /* 0x000fe40000004100 */
[----:B------:R-:W-:Y:S01]  /*11920*/  FMUL.FTZ R6, R5, R43 ;  /* 0x0000002b05067220 */ /* 0x000fe20000410000 */
[----:B------:R-:W-:Y:S01]  /*11930*/  FMUL.FTZ R10, R37, R11 ;  /* 0x0000000b250a7220 */ /* 0x000fe20000410000 */
[----:B------:R-:W-:Y:S01]  /*11940*/  FFMA.FTZ R11, R5, R39, -R4 ;  /* 0x00000027050b7223 */ /* 0x000fe20000010804 */
[----:B------:R-:W-:Y:S01]  /*11950*/  F2FP.F16.F32.PACK_AB R4, R35, R44 ;  /* 0x0000002c2304723e */ /* 0x000fe200000000ff */
[----:B------:R-:W-:Y:S01]  /*11960*/  FFMA.FTZ R34, R37, R7, -R8 ;  /* 0x0000000725227223 */ /* 0x000fe20000010808 */
[----:B------:R-:W-:Y:S01]  /*11970*/  FFMA.FTZ R39, R45, R39, R6 ;  /* 0x000000272d277223 */ /* 0x000fe20000010006 */
[----:B------:R-:W-:Y:S01]  /*11980*/  FFMA.FTZ R38, R47, R7, R10 ;  /* 0x000000072f267223 */ /* 0x000fe2000001000a */
        /* <DEDUP_REMOVED lines=9> */
.L_x_628:
[----:B------:R-:W-:Y:S05]  /*11a20*/  BSYNC B1 ;  /* 0x0000000000017941 */ /* 0x000fea0003800000 */
.L_x_627:
[----:B------:R-:W-:Y:S05]  /*11a30*/  @P1 BRA `(.L_x_603) ;  /* 0x0000000400781947 */ /* 0x000fea0003800000 */
[----:B------:R-:W-:Y:S01]  /*11a40*/  LEA.HI R0, R0, R213, RZ, 0x6 ;  /* 0x000000d500007211 */ /* 0x000fe200078f30ff */
[--C-:B------:R-:W-:Y:S01]  /*11a50*/  HADD2.F32 R36, -RZ, R24.reuse.H0_H0 ;  /* 0x20000018ff247230 */ /* 0x100fe20000004100 */
[----:B------:R-:W-:Y:S01]  /*11a60*/  LEA.HI R3, R46, R3, RZ, 0x1d ;  /* 0x000000032e037211 */ /* 0x000fe200078fe8ff */
[----:B------:R-:W-:Y:S01]  /*11a70*/  HADD2.F32 R34, -RZ, R13.H0_H0 ;  /* 0x2000000dff227230 */ /* 0x000fe20000004100 */
[----:B0-----:R-:W-:Y:S01]  /*11a80*/  LOP3.LUT R4, R55, 0x38, R2, 0xf8, !PT ;  /* 0x0000003837047812 */ /* 0x001fe200078ef802 */
[----:B------:R-:W-:Y:S01]  /*11a90*/  HADD2.F32 R38, -RZ, R25.H0_H0 ;  /* 0x20000019ff267230 */ /* 0x000fe20000004100 */
[----:B------:R-:W-:Y:S01]  /*11aa0*/  SHF.L.U32 R0, R0, 0x7, RZ ;  /* 0x0000000700007819 */ /* 0x000fe200000006ff */
[----:B------:R-:W-:Y:S01]  /*11ab0*/  HADD2.F32 R40, -RZ, R24.H1_H1 ;  /* 0x30000018ff287230 */ /* 0x000fe20000004100 */
[----:B------:R-:W-:Y:S01]  /*11ac0*/  SHF.R.S32.HI R2, RZ, 0x1f, R3 ;  /* 0x0000001fff027819 */ /* 0x000fe20000011403 */
[----:B------:R-:W-:Y:S01]  /*11ad0*/  HADD2.F32 R24, -RZ, R13.H1_H1 ;  /* 0x3000000dff187230 */ /* 0x000fe20000004100 */
[----:B------:R-:W-:Y:S01]  /*11ae0*/  LOP3.LUT R5, R4, R57, RZ, 0x3c, !PT ;  /* 0x0000003904057212 */ /* 0x000fe200078e3cff */
[----:B------:R-:W-:Y:S01]  /*11af0*/  HADD2.F32 R37, -RZ, R25.H1_H1 ;  /* 0x30000019ff257230 */ /* 0x000fe20000004100 */
[----:B------:R-:W-:Y:S01]  /*11b00*/  LOP3.LUT R4, R0, 0xffffe000, RZ, 0xc0, !PT ;  /* 0xffffe00000047812 */ /* 0x000fe200078ec0ff */
[----:B------:R-:W-:Y:S01]  /*11b10*/  IMAD.SHL.U32 R0, R3, 0x8, RZ ;  /* 0x0000000803007824 */ /* 0x000fe200078e00ff */
[----:B------:R-:W-:-:S02]  /*11b20*/  LEA.HI R2, R2, R3, RZ, 0x3 ;  /* 0x0000000302027211 */ /* 0x000fc400078f18ff */
[----:B-----5:R-:W-:Y:S02]  /*11b30*/  R2UR UR4, R58 ;  /* 0x000000003a0472ca */ /* 0x020fe400000e0000 */
[----:B------:R-:W-:Y:S01]  /*11b40*/  LOP3.LUT R0, R55, 0x38, R0, 0xf8, !PT ;  /* 0x0000003837007812 */ /* 0x000fe200078ef800 */
[----:B------:R-:W-:Y:S01]  /*11b50*/  IMAD.SHL.U32 R2, R2, 0x400, RZ ;  /* 0x0000040002027824 */ /* 0x000fe200078e00ff */
[----:B------:R-:W-:Y:S02]  /*11b60*/  IADD3 R4, R5, R4, R53 ;  /* 0x0000000405047210 */ /* 0x000fe40007ffe035 */
[----:B------:R-:W-:Y:S02]  /*11b70*/  LOP3.LUT R0, R0, R57, RZ, 0x3c, !PT ;  /* 0x0000003900007212 */ /* 0x000fe400078e3cff */
[----:B------:R-:W-:-:S04]  /*11b80*/  LOP3.LUT R3, R2, 0x7fffe000, RZ, 0xc0, !PT ;  /* 0x7fffe00002037812 */ /* 0x000fc800078ec0ff */
        /* <DEDUP_REMOVED lines=11> */
[----:B------:R-:W-:Y:S01]  /*11c40*/  FMUL.FTZ R29, R34, R29 ;  /* 0x0000001d221d7220 */ /* 0x000fe20000410000 */
[----:B------:R-:W-:Y:S01]  /*11c50*/  FMUL.FTZ R35, R38, R8 ;  /* 0x0000000826237220 */ /* 0x000fe20000410000 */
[----:B------:R-:W-:Y:S02]  /*11c60*/  HADD2.F32 R2, -RZ, R5.H0_H0 ;  /* 0x20000005ff027230 */ /* 0x000fe40000004100 */
[-C--:B------:R-:W-:Y:S01]  /*11c70*/  FFMA.FTZ R33, R34, R0.reuse, -R33 ;  /* 0x0000000022217223 */ /* 0x080fe20000010821 */
[----:B------:R-:W-:Y:S02]  /*11c80*/  HADD2.F32 R34, -RZ, R14.H0_H0 ;  /* 0x2000000eff227230 */ /* 0x000fe40000004100 */
[----:B------:R-:W-:Y:S01]  /*11c90*/  FFMA.FTZ R29, R36, R0, R29 ;  /* 0x00000000241d7223 */ /* 0x000fe2000001001d */
[----:B------:R-:W-:-:S02]  /*11ca0*/  HADD2.F32 R9, -RZ, R9.H1_H1 ;  /* 0x30000009ff097230 */ /* 0x000fc40000004100 */
[----:B------:R-:W-:Y:S01]  /*11cb0*/  FMUL.FTZ R25, R24, R30 ;  /* 0x0000001e18197220 */ /* 0x000fe20000410000 */
[----:B------:R-:W-:Y:S02]  /*11cc0*/  HADD2.F32 R5, -RZ, R5.H1_H1 ;  /* 0x30000005ff057230 */ /* 0x000fe40000004100 */
[C---:B------:R-:W-:Y:S01]  /*11cd0*/  FMUL.FTZ R13, R34.reuse, R8 ;  /* 0x00000008220d7220 */ /* 0x040fe20000410000 */
[----:B------:R-:W-:Y:S01]  /*11ce0*/  FFMA.FTZ R0, R34, R4, -R35 ;  /* 0x0000000422007223 */ /* 0x000fe20000010823 */
[----:B------:R-:W-:Y:S01]  /*11cf0*/  FMUL.FTZ R35, R40, R30 ;  /* 0x0000001e28237220 */ /* 0x000fe20000410000 */
[----:B------:R-:W-:Y:S02]  /*11d00*/  HADD2.F32 R31, -RZ, R10.H0_H0 ;  /* 0x2000000aff1f7230 */ /* 0x000fe40000004100 */
[----:B------:R-:W-:Y:S01]  /*11d10*/  FFMA.FTZ R8, R38, R4, R13 ;  /* 0x0000000426087223 */ /* 0x000fe2000001000d */
[----:B------:R-:W-:Y:S02]  /*11d20*/  HADD2.F32 R13, -RZ, R14.H1_H1 ;  /* 0x3000000eff0d7230 */ /* 0x000fe40000004100 */
[-C--:B------:R-:W-:Y:S01]  /*11d30*/  FFMA.FTZ R35, R24, R2.reuse, -R35 ;  /* 0x0000000218237223 */ /* 0x080fe20000010823 */
[----:B------:R-:W-:Y:S01]  /*11d40*/  FFMA.FTZ R25, R40, R2, R25 ;  /* 0x0000000228197223 */ /* 0x000fe20000010019 */
[----:B------:R-:W-:-:S02]  /*11d50*/  HADD2.F32 R10, -RZ, R10.H1_H1 ;  /* 0x3000000aff0a7230 */ /* 0x000fc40000004100 */
[-C--:B------:R-:W-:Y:S01]  /*11d60*/  FMUL.FTZ R2, R37, R9.reuse ;  /* 0x0000000925027220 */ /* 0x080fe20000410000 */
[C---:B------:R-:W-:Y:S01]  /*11d70*/  FMUL.FTZ R4, R13.reuse, R9 ;  /* 0x000000090d047220 */ /* 0x040fe20000410000 */
[----:B------:R-:W-:Y:S01]  /*11d80*/  HADD2.F32 R36, -RZ, R27.H0_H0 ;  /* 0x2000001bff247230 */ /* 0x000fe20000004100 */
[----:B------:R-:W-:Y:S01]  /*11d90*/  F2FP.F16.F32.PACK_AB R8, R8, R29 ;  /* 0x0000001d0808723e */ /* 0x000fe200000000ff */
[----:B------:R-:W-:Y:S02]  /*11da0*/  HADD2.F32 R34, -RZ, R26.H0_H0 ;  /* 0x2000001aff227230 */ /* 0x000fe40000004100 */
[-C--:B------:R-:W-:Y:S01]  /*11db0*/  FFMA.FTZ R2, R13, R5.reuse, -R2 ;  /* 0x000000050d027223 */ /* 0x080fe20000010802 */
[----:B------:R-:W-:Y:S02]  /*11dc0*/  HADD2.F32 R12, -RZ, R6.H0_H0 ;  /* 0x20000006ff0c7230 */ /* 0x000fe40000004100 */
[----:B------:R-:W-:Y:S01]  /*11dd0*/  FFMA.FTZ R14, R37, R5, R4 ;  /* 0x00000005250e7223 */ /* 0x000fe20000010004 */
[----:B------:R-:W-:-:S02]  /*11de0*/  HADD2.F32 R24, -RZ, R15.H0_H0 ;  /* 0x2000000fff187230 */ /* 0x000fc40000004100 */
[-C--:B------:R-:W-:Y:S01]  /*11df0*/  FMUL.FTZ R5, R36, R10.reuse ;  /* 0x0000000a24057220 */ /* 0x080fe20000410000 */
[----:B------:R-:W-:Y:S02]  /*11e00*/  HADD2.F32 R30, -RZ, R20.H0_H0 ;  /* 0x20000014ff1e7230 */ /* 0x000fe40000004100 */
[-C--:B------:R-:W-:Y:S01]  /*11e10*/  FMUL.FTZ R9, R34, R31.reuse ;  /* 0x0000001f22097220 */ /* 0x080fe20000410000 */
[----:B------:R-:W-:Y:S02]  /*11e20*/  HADD2.F32 R6, -RZ, R6.H1_H1 ;  /* 0x30000006ff067230 */ /* 0x000fe40000004100 */
[----:B------:R-:W-:Y:S01]  /*11e30*/  FMUL.FTZ R31, R24, R31 ;  /* 0x0000001f181f7220 */ /* 0x000fe20000410000 */
[--C-:B------:R-:W-:Y:S02]  /*11e40*/  HADD2.F32 R32, -RZ, R11.reuse.H0_H0 ;  /* 0x2000000bff207230 */ /* 0x100fe40000004100 */
[----:B------:R-:W-:Y:S01]  /*11e50*/  FMUL.FTZ R13, R30, R10 ;  /* 0x0000000a1e0d7220 */ /* 0x000fe20000410000 */
[----:B------:R-:W-:-:S02]  /*11e60*/  HADD2.F32 R11, -RZ, R11.H1_H1 ;  /* 0x3000000bff0b7230 */ /* 0x000fc40000004100 */
[----:B------:R-:W-:Y:S01]  /*11e70*/  FFMA.FTZ R10, R30, R6, -R5 ;  /* 0x000000061e0a7223 */ /* 0x000fe20000010805 */
[----:B------:R-:W-:Y:S02]  /*11e80*/  HADD2.F32 R37, -RZ, R26.H1_H1 ;  /* 0x3000001aff257230 */ /* 0x000fe40000004100 */
[-C--:B------:R-:W-:Y:S01]  /*11e90*/  FFMA.FTZ R9, R24, R12.reuse, -R9 ;  /* 0x0000000c18097223 */ /* 0x080fe20000010809 */
[----:B------:R-:W-:Y:S02]  /*11ea0*/  HADD2.F32 R27, -RZ, R27.H1_H1 ;  /* 0x3000001bff1b7230 */ /* 0x000fe40000004100 */
[----:B------:R-:W-:Y:S01]  /*11eb0*/  FFMA.FTZ R31, R34, R12, R31 ;  /* 0x0000000c221f7223 */ /* 0x000fe2000001001f */
[----:B------:R-:W-:Y:S02]  /*11ec0*/  HADD2.F32 R15, -RZ, R15.H1_H1 ;  /* 0x3000000fff0f7230 */ /* 0x000fe40000004100 */
[----:B------:R-:W-:Y:S01]  /*11ed0*/  FFMA.FTZ R12, R36, R6, R13 ;  /* 0x00000006240c7223 */ /* 0x000fe2000001000d */
[----:B------:R-:W-:-:S02]  /*11ee0*/  HADD2.F32 R5, -RZ, R20.H1_H1 ;  /* 0x30000014ff057230 */ /* 0x000fc40000004100 */
[-C--:B------:R-:W-:Y:S01]  /*11ef0*/  FMUL.FTZ R4, R37, R32.reuse ;  /* 0x0000002025047220 */ /* 0x080fe20000410000 */
[--C-:B------:R-:W-:Y:S02]  /*11f00*/  HADD2.F32 R21, -RZ, R7.reuse.H0_H0 ;  /* 0x20000007ff157230 */ /* 0x100fe40000004100 */
[-C--:B------:R-:W-:Y:S01]  /*11f10*/  FMUL.FTZ R6, R27, R11.reuse ;  /* 0x0000000b1b067220 */ /* 0x080fe20000410000 */
        /* <DEDUP_REMOVED lines=14> */
[----:B------:R-:W-:-:S05]  /*12000*/  F2FP.F16.F32.PACK_AB R9, R14, R25 ;  /* 0x000000190e09723e */ /* 0x000fca00000000ff */
[----:B------:R0:W-:Y:S02]  /*12010*/  STS.128 [R3+0x14400], R8 ;  /* 0x0144000803007388 */ /* 0x0001e40000000c00 */
.L_x_603:
[----:B------:R-:W-:Y:S05]  /*12020*/  BSYNC B0 ;  /* 0x0000000000007941 */ /* 0x000fea0003800000 */
.L_x_572:
[----:B------:R-:W-:Y:S01]  /*12030*/  @!PT LDS RZ, [RZ] ;  /* 0x00000000fffff984 */ /* 0x000fe20000000800 */
[----:B------:R-:W-:Y:S01]  /*12040*/  @!PT LDS RZ, [RZ] ;  /* 0x00000000fffff984 */ /* 0x000fe20000000800 */
[----:B------:R-:W-:Y:S01]  /*12050*/  @!PT LDS RZ, [RZ] ;  /* 0x00000000fffff984 */ /* 0x000fe20000000800 */
[----:B------:R-:W-:Y:S01]  /*12060*/  @!PT LDS RZ, [RZ] ;  /* 0x00000000fffff984 */ /* 0x000fe20000000800 */
[----:B------:R1:W-:Y:S06]  /*12070*/  MEMBAR.ALL.CTA ;  /* 0x0000000000007992 */ /* 0x0003ec0000008000 */
[----:B-1----:R-:W1:Y:S01]  /*12080*/  FENCE.VIEW.ASYNC.S ;  /* 0x00000000000073c6 */ /* 0x002e620000000000 */
[----:B------:R-:W-:Y:S05]  /*12090*/  WARPSYNC.ALL ;  /* 0x0000000000007948 */ /* 0x000fea0003800000 */
[----:B-1----:R-:W-:Y:S06]  /*120a0*/  BAR.SYNC.DEFER_BLOCKING 0xd, 0x100 ;  /* 0x0344000000007b1d */ /* 0x002fec0000010000 */
.L_x_570:
[----:B------:R-:W-:-:S06]  /*120b0*/  ULOP3.LUT UR4, UR60, 0x1, URZ, 0xfc, !UPT ;  /* 0x000000013c047892 */ /* 0x000fcc000f8efc3f */
[----:B------:R-:W-:-:S05]  /*120c0*/  IMAD.U32 R0, RZ, RZ, UR4 ;  /* 0x00000004ff007e24 */ /* 0x000fca000f8e00ff */
[----:B------:R-:W-:-:S13]  /*120d0*/  ISETP.NE.AND P0, PT, R0, 0x3, PT ;  /* 0x000000030000780c */ /* 0x000fda0003f05270 */
[----:B------:R-:W-:Y:S05]  /*120e0*/  @!P0 BRA `(.L_x_629) ;  /* 0x0000000000048947 */ /* 0x000fea0003800000 */
[----:B------:R-:W-:Y:S01]  /*120f0*/  BPT.TRAP 0x1 ;  /* 0x000000040000795c */ /* 0x000fe20000300000 */
.L_x_629:
[----:B------:R-:W0:Y:S01]  /*12100*/  LDL R2, [R1+0x50] ;  /* 0x0000500001027983 */ /* 0x000e220000100800 */
[----:B------:R-:W-:Y:S01]  /*12110*/  IMAD R0, R226, 0x8, R22 ;  /* 0x00000008e2007824 */ /* 0x000fe200078e0216 */
[----:B01----:R-:W-:-:S04]  /*12120*/  SHF.L.U32 R3, R2, 0x1f, RZ ;  /* 0x0000001f02037819 */ /* 0x003fc800000006ff */
[----:B------:R0:W1:Y:S01]  /*12130*/  SYNCS.PHASECHK.TRANS64.TRYWAIT P1, [R0+URZ+0x38830], R3 ;  /* 0x03883003000075a7 */ /* 0x000062000802017f */
[----:B------:R-:W-:Y:S05]  /*12140*/  @!P0 BRA `(.L_x_630) ;  /* 0x0000000000048947 */ /* 0x000fea0003800000 */
[----:B------:R-:W-:Y:S01]  /*12150*/  BPT.TRAP 0x1 ;  /* 0x000000040000795c */ /* 0x000fe20000300000 */
.L_x_630:
[----:B------:R-:W-:Y:S01]  /*12160*/  MOV R151, RZ ;  /* 0x000000ff00977202 */ /* 0x000fe20000000f00 */
[----:B-1----:R-:W-:Y:S06]  /*12170*/  @P1 BRA `(.L_x_631) ;  /* 0x0000000000081947 */ /* 0x002fec0003800000 */
[----:B------:R-:W1:Y:S02]  /*12180*/  SYNCS.PHASECHK.TRANS64.TRYWAIT P1, [R0+URZ+0x38830], R3 ;  /* 0x03883003000075a7 */ /* 0x000e64000802017f */
[----:B-1----:R-:W-:Y:S05]  /*12190*/  @!P1 BRA `(.L_x_632) ;  /* 0x0000015c00709947 */ /* 0x002fea0003800000 */
.L_x_631:
[----:B------:R-:W-:Y:S05]  /*121a0*/  WARPSYNC.ALL ;  /* 0x0000000000007948 */ /* 0x000fea0003800000 */
[----:B------:R-:W-:Y:S01]  /*121b0*/  VIADD R2, R22, 0x24400 ;  /* 0x0002440016027836 */ /* 0x000fe20000000000 */
[----:B------:R-:W-:Y:S01]  /*121c0*/  R2UR UR20, R28 ;  /* 0x000000001c1472ca */ /* 0x000fe200000e0000 */
[----:B01----:R-:W-:Y:S01]  /*121d0*/  IMAD.MOV.U32 R3, RZ, RZ, 0x40000040 ;  /* 0x40000040ff037424 */ /* 0x003fe200078e00ff */
[----:B-----5:R-:W-:Y:S01]  /*121e0*/  WARPGROUP.ARRIVE ;  /* 0x00000000000079c5 */ /* 0x020fe20000000000 */
[----:B------:R-:W-:Y:S01]  /*121f0*/  UMOV UR25, 0x40000040 ;  /* 0x4000004000197882 */ /* 0x000fe20000000000 */
[----:B------:R-:W-:Y:S01]  /*12200*/  SHF.R.U32.HI R2, RZ, 0x4, R2 ;  /* 0x00000004ff027819 */ /* 0x000fe20000011602 */
[----:B--234-:R-:W-:Y:S01]  /*12210*/  IMAD.MOV.U32 R5, RZ, RZ, 0x40000040 ;  /* 0x40000040ff057424 */ /* 0x01cfe200078e00ff */
[----:B------:R-:W-:Y:S01]  /*12220*/  R2UR UR27, R3 ;  /* 0x00000000031b72ca */ /* 0x000fe200000e0000 */
[----:B------:R-:W-:Y:S01]  /*12230*/  UMOV UR17, UR25 ;  /* 0x0000001900117c82 */ /* 0x000fe20008000000 */
[----:B------:R-:W-:Y:S01]  /*12240*/  LOP3.LUT R2, R2, 0x3fff, RZ, 0xc0, !PT ;  /* 0x00003fff02027812 */ /* 0x000fe200078ec0ff */
[----:B------:R-:W-:Y:S01]  /*12250*/  UMOV UR5, UR17 ;  /* 0x0000001100057c82 */ /* 0x000fe20008000000 */
[C---:B------:R-:W-:Y:S01]  /*12260*/  R2UR UR7, R5.reuse ;  /* 0x00000000050772ca */ /* 0x040fe200000e0000 */
[----:B------:R-:W-:Y:S01]  /*12270*/  IMAD.MOV.U32 R7, RZ, RZ, 0x40000040 ;  /* 0x40000040ff077424 */ /* 0x000fe200078e00ff */
[----:B------:R-:W-:Y:S01]  /*12280*/  LOP3.LUT R4, R2, 0x10000, RZ, 0xfc, !PT ;  /* 0x0001000002047812 */ /* 0x000fe200078efcff */
[----:B------:R-:W-:Y:S01]  /*12290*/  ULOP3.LUT UR20, UR20, 0x10000, URZ, 0xfc, !UPT ;  /* 0x0001000014147892 */ /* 0x000fe2000f8efc3f */
[----:B------:R-:W-:Y:S01]  /*122a0*/  R2UR UR15, R5 ;  /* 0x00000000050f72ca */ /* 0x000fe200000e0000 */
[----:B------:R-:W-:Y:S01]  /*122b0*/  UMOV UR9, UR17 ;  /* 0x0000001100097c82 */ /* 0x000fe20008000000 */
[C---:B------:R-:W-:Y:S01]  /*122c0*/  R2UR UR11, R7.reuse ;  /* 0x00000000070b72ca */ /* 0x040fe200000e0000 */
[----:B------:R-:W-:Y:S01]  /*122d0*/  IMAD R2, R226, 0xa00, R4 ;  /* 0x00000a00e2027824 */ /* 0x000fe200078e0204 */
[----:B------:R0:W-:Y:S01]  /*122e0*/  STL [R1+0x5c], R4 ;  /* 0x00005c0401007387 */ /* 0x0001e20000100800 */
[----:B------:R-:W-:Y:S01]  /*122f0*/  UMOV UR13, UR17 ;  /* 0x00000011000d7c82 */ /* 0x000fe20008000000 */
[----:B------:R-:W-:Y:S01]  /*12300*/  UMOV UR24, UR20 ;  /* 0x0000001400187c82 */ /* 0x000fe20008000000 */
[----:B------:R-:W-:Y:S01]  /*12310*/  R2UR UR19, R7 ;  /* 0x00000000071372ca */ /* 0x000fe200000e0000 */
[----:B------:R-:W-:Y:S01]  /*12320*/  UMOV UR16, UR24 ;  /* 0x0000001800107c82 */ /* 0x000fe20008000000 */
[C---:B------:R-:W-:Y:S01]  /*12330*/  R2UR UR26, R2.reuse ;  /* 0x00000000021a72ca */ /* 0x040fe200000e0000 */
[----:B------:R-:W-:Y:S01]  /*12340*/  UMOV UR4, UR16 ;  /* 0x0000001000047c82 */ /* 0x000fe20008000000 */
[C---:B------:R-:W-:Y:S01]  /*12350*/  IADD3 R6, R2.reuse, 0x100, RZ ;  /* 0x0000010002067810 */ /* 0x040fe20007ffe0ff */
[----:B------:R-:W-:Y:S01]  /*12360*/  UMOV UR8, UR16 ;  /* 0x0000001000087c82 */ /* 0x000fe20008000000 */
[----:B------:R-:W-:Y:S01]  /*12370*/  UMOV UR12, UR16 ;  /* 0x00000010000c7c82 */ /* 0x000fe20008000000 */
[----:B0-----:R-:W-:Y:S01]  /*12380*/  VIADD R4, R2, 0x80 ;  /* 0x0000008002047836 */ /* 0x001fe20000000000 */
[----:B------:R-:W-:Y:S01]  /*12390*/  R2UR UR10, R6 ;  /* 0x00000000060a72ca */ /* 0x000fe200000e0000 */
[----:B------:R-:W-:Y:S01]  /*123a0*/  VIADD R6, R2, 0x200 ;  /* 0x0000020002067836 */ /* 0x000fe20000000000 */
[----:B------:R-:W-:Y:S01]  /*123b0*/  MOV R10, UR24 ;  /* 0x00000018000a7c02 */ /* 0x000fe20008000f00 */
[----:B------:R-:W-:Y:S01]  /*123c0*/  IMAD.MOV.U32 R5, RZ, RZ, 0x40000040 ;  /* 0x40000040ff057424 */ /* 0x000fe200078e00ff */
[----:B------:R-:W-:Y:S01]  /*123d0*/  R2UR UR6, R4 ;  /* 0x00000000040672ca */ /* 0x000fe200000e0000 */
[----:B------:R-:W-:Y:S01]  /*123e0*/  IMAD.U32 R11, RZ, RZ, UR25 ;  /* 0x00000019ff0b7e24 */ /* 0x000fe2000f8e00ff */
[----:B------:R-:W-:Y:S01]  /*123f0*/  IADD3 R4, R2, 0x180, RZ ;  /* 0x0000018002047810 */ /* 0x000fe20007ffe0ff */
[----:B------:R-:W-:Y:S01]  /*12400*/  HGMMA.64x16x16.F32 R56, gdesc[UR24], RZ, !UPT, gsb0 ;  /* 0x00200000183879f0 */ /* 0x000fe2000c0008ff */
[----:B------:R-:W-:Y:S01]  /*12410*/  R2UR UR18, R6 ;  /* 0x00000000061272ca */ /* 0x000fe200000e0000 */
[----:B------:R-:W-:Y:S01]  /*12420*/  UMOV UR25, 0x40000040 ;  /* 0x4000004000197882 */ /* 0x000fe20000000000 */
[----:B------:R-:W-:Y:S01]  /*12430*/  R2UR UR14, R4 ;  /* 0x00000000040e72ca */ /* 0x000fe200000e0000 */
[C---:B------:R-:W-:Y:S01]  /*12440*/  VIADD R4, R2.reuse, 0x2 ;  /* 0x0000000202047836 */ /* 0x040fe20000000000 */
[----:B------:R-:W-:Y:S01]  /*12450*/  R2UR UR27, R5 ;  /* 0x00000000051b72ca */ /* 0x000fe200000e0000 */
[C---:B------:R-:W-:Y:S01]  /*12460*/  VIADD R8, R2.reuse, 0x102 ;  /* 0x0000010202087836 */ /* 0x040fe20000000000 */
[----:B------:R-:W-:Y:S01]  /*12470*/  IADD3 R6, R2, 0x82, RZ ;  /* 0x0000008202067810 */ /* 0x000fe20007ffe0ff */
[----:B------:R-:W-:Y:S01]  /*12480*/  IMAD.MOV.U32 R9, RZ, RZ, 0x40000040 ;  /* 0x40000040ff097424 */ /* 0x000fe200078e00ff */
[----:B------:R-:W-:Y:S01]  /*12490*/  R2UR UR26, R4 ;  /* 0x00000000041a72ca */ /* 0x000fe200000e0000 */
[----:B------:R-:W-:Y:S01]  /*124a0*/  VIADD R4, R2, 0x182 ;  /* 0x0000018202047836 */ /* 0x000fe20000000000 */
[----:B------:R-:W-:Y:S01]  /*124b0*/  MOV R7, 0x40000040 ;  /* 0x4000004000077802 */ /* 0x000fe20000000f00 */
[----:B------:R-:W-:Y:S01]  /*124c0*/  IMAD.MOV.U32 R5, RZ, RZ, 0x40000040 ;  /* 0x40000040ff057424 */ /* 0x000fe200078e00ff */
[----:B------:R0:W-:Y:S01]  /*124d0*/  STL.64 [R1+0x8], R10 ;  /* 0x0000080a01007387 */ /* 0x0001e20000100a00 */
[----:B------:R-:W-:Y:S01]  /*124e0*/  UIADD3 UR56, UR20, 0x804, URZ ;  /* 0x0000080414387890 */ /* 0x000fe2000fffe03f */
[----:B------:R-:W-:Y:S01]  /*124f0*/  IMAD.MOV.U32 R3, RZ, RZ, 0x40000040 ;  /* 0x40000040ff037424 */ /* 0x000fe200078e00ff */
[----:B------:R-:W-:Y:S01]  /*12500*/  UMOV UR57, 0x40000040 ;  /* 0x4000004000397882 */ /* 0x000fe20000000000 */
[----:B------:R-:W-:Y:S01]  /*12510*/  UIADD3 UR52, UR20, 0x806, URZ ;  /* 0x0000080614347890 */ /* 0x000fe2000fffe03f */
[----:B------:R-:W-:Y:S01]  /*12520*/  UMOV UR53, 0x40000040 ;  /* 0x4000004000357882 */ /* 0x000fe20000000000 */
[----:B------:R-:W-:Y:S01]  /*12530*/  UIADD3 UR48, UR20, 0xc00, URZ ;  /* 0x00000c0014307890 */ /* 0x000fe2000fffe03f */
[----:B------:R-:W-:Y:S01]  /*12540*/  UMOV UR49, 0x40000040 ;  /* 0x4000004000317882 */ /* 0x000fe20000000000 */
[----:B------:R-:W-:Y:S01]  /*12550*/  UIADD3 UR44, UR20, 0xc02, URZ ;  /* 0x00000c02142c7890 */ /* 0x000fe2000fffe03f */
[----:B0-----:R-:W-:Y:S01]  /*12560*/  IMAD.U32 R11, RZ, RZ, UR25 ;  /* 0x00000019ff0b7e24 */ /* 0x001fe2000f8e00ff */
[----:B------:R-:W-:Y:S01]  /*12570*/  UMOV UR45, 0x40000040 ;  /* 0x40000040002d7882 */ /* 0x000fe20000000000 */
[----:B------:R-:W-:Y:S01]  /*12580*/  UIADD3 UR40, UR20, 0xc04, URZ ;  /* 0x00000c0414287890 */ /* 0x000fe2000fffe03f */
[----:B------:R-:W-:Y:S01]  /*12590*/  UMOV UR41, 0x40000040 ;  /* 0x4000004000297882 */ /* 0x000fe20000000000 */
[----:B------:R-:W-:Y:S01]  /*125a0*/  UIADD3 UR36, UR20, 0xc06, URZ ;  /* 0x00000c0614247890 */ /* 0x000fe2000fffe03f */
[----:B------:R-:W-:Y:S01]  /*125b0*/  UMOV UR37, 0x40000040 ;  /* 0x4000004000257882 */ /* 0x000fe20000000000 */
[----:B------:R-:W-:-:S02]  /*125c0*/  WARPGROUP.DEPBAR.LE gsb0, 0x0 ;  /* 0x00008000000079c5 */ /* 0x000fc40000010000 */
[----:B------:R-:W-:-:S06]  /*125d0*/  WARPGROUP.ARRIVE ;  /* 0x00000000000079c5 */ /* 0x000fcc0000000000 */
[----:B------:R-:W-:Y:S01]  /*125e0*/  HGMMA.64x16x16.F32 R48, gdesc[UR4], RZ, !UPT, gsb0 ;  /* 0x00200000043079f0 */ /* 0x000fe2000c0008ff */
[----:B------:R-:W-:Y:S01]  /*125f0*/  UIADD3 UR4, UR20, 0x2, URZ ;  /* 0x0000000214047890 */ /* 0x000fe2000fffe03f */
[----:B------:R-:W-:Y:S02]  /*12600*/  R2UR UR6, R6 ;  /* 0x00000000060672ca */ /* 0x000fe400000e0000 */
[----:B------:R-:W-:Y:S01]  /*12610*/  R2UR UR7, R7 ;  /* 0x00000000070772ca */ /* 0x000fe200000e0000 */
[----:B------:R-:W-:Y:S01]  /*12620*/  IMAD.MOV.U32 R7, RZ, RZ, 0x40000040 ;  /* 0x40000040ff077424 */ /* 0x000fe200078e00ff */
[----:B------:R-:W-:Y:S02]  /*12630*/  IADD3 R6, R2, 0x202, RZ ;  /* 0x0000020202067810 */ /* 0x000fe40007ffe0ff */
[----:B------:R-:W-:Y:S02]  /*12640*/  UMOV UR24, UR4 ;  /* 0x0000000400187c82 */ /* 0x000fe40008000000 */
[----:B------:R-:W-:-:S05]  /*12650*/  MOV R10, UR24 ;  /* 0x00000018000a7c02 */ /* 0x000fca0008000f00 */
[----:B------:R0:W-:Y:S01]  /*12660*/  STL.64 [R1], R10 ;  /* 0x0000000a01007387 */ /* 0x0001e20000100a00 */
[----:B------:R-:W-:Y:S02]  /*12670*/  WARPGROUP.DEPBAR.LE gsb0, 0x0 ;  /* 0x00008000000079c5 */ /* 0x000fe40000010000 */
[----:B------:R-:W-:-:S06]  /*12680*/  WARPGROUP.ARRIVE ;  /* 0x00000000000079c5 */ /* 0x000fcc0000000000 */
[----:B------:R-:W-:Y:S01]  /*12690*/  HGMMA.64x16x16.F32 R40, gdesc[UR8], RZ, !UPT, gsb0 ;  /* 0x00200000082879f0 */ /* 0x000fe2000c0008ff */
[----:B------:R-:W-:Y:S01]  /*126a0*/  R2UR UR10, R8 ;  /* 0x00000000080a72ca */ /* 0x000fe200000e0000 */
[----:B------:R-:W-:Y:S01]  /*126b0*/  VIADD R8, R2, 0x104 ;  /* 0x0000010402087836 */ /* 0x000fe20000000000 */
[----:B------:R-:W-:Y:S01]  /*126c0*/  R2UR UR11, R9 ;  /* 0x00000000090b72ca */ /* 0x000fe200000e0000 */
[----:B------:R-:W-:Y:S01]  /*126d0*/  IMAD.MOV.U32 R9, RZ, RZ, 0x40000040 ;  /* 0x40000040ff097424 */ /* 0x000fe200078e00ff */
        /* <DEDUP_REMOVED lines=10> */
[----:B------:R-:W-:Y:S01]  /*12780*/  UMOV UR16, UR24 ;  /* 0x0000001800107c82 */ /* 0x000fe20008000000 */
[----:B------:R-:W-:Y:S01]  /*12790*/  UMOV UR17, UR25 ;  /* 0x0000001900117c82 */ /* 0x000fe20008000000 */
[----:B------:R-:W-:Y:S01]  /*127a0*/  UMOV UR4, UR16 ;  /* 0x0000001000047c82 */ /* 0x000fe20008000000 */
[----:B------:R-:W-:Y:S01]  /*127b0*/  UMOV UR5, UR17 ;  /* 0x0000001100057c82 */ /* 0x000fe20008000000 */
[----:B------:R-:W-:Y:S01]  /*127c0*/  UMOV UR8, UR16 ;  /* 0x0000001000087c82 */ /* 0x000fe20008000000 */
[----:B------:R-:W-:Y:S01]  /*127d0*/  UMOV UR9, UR17 ;  /* 0x0000001100097c82 */ /* 0x000fe20008000000 */
[----:B------:R-:W-:Y:S01]  /*127e0*/  UMOV UR12, UR16 ;  /* 0x00000010000c7c82 */ /* 0x000fe20008000000 */
[----:B------:R-:W-:Y:S01]  /*127f0*/  UMOV UR13, UR17 ;  /* 0x00000011000d7c82 */ /* 0x000fe20008000000 */
[----:B------:R-:W-:Y:S02]  /*12800*/  R2UR UR18, R6 ;  /* 0x00000000061272ca */ /* 0x000fe400000e0000 */
[----:B------:R-:W-:-:S02]  /*12810*/  R2UR UR19, R7 ;  /* 0x00000000071372ca */ /* 0x000fc400000e0000 */
[----:B------:R-:W-:Y:S02]  /*12820*/  IADD3 R6, R2, 0x84, RZ ;  /* 0x0000008402067810 */ /* 0x000fe40007ffe0ff */
[----:B------:R-:W-:Y:S01]  /*12830*/  MOV R7, 0x40000040 ;  /* 0x4000004000077802 */ /* 0x000fe20000000f00 */
[----:B------:R-:W-:Y:S02]  /*12840*/  WARPGROUP.DEPBAR.LE gsb0, 0x0 ;  /* 0x00008000000079c5 */ /* 0x000fe40000010000 */
[----:B------:R-:W-:-:S06]  /*12850*/  WARPGROUP.ARRIVE ;  /* 0x00000000000079c5 */ /* 0x000fcc0000000000 */
[----:B------:R-:W-:Y:S01]  /*12860*/  HGMMA.64x16x16.F32 R56, gdesc[UR24], R56, gsb0 ;  /* 0x00200000183879f0 */ /* 0x000fe20008000838 */
[----:B------:R-:W-:Y:S01]  /*12870*/  R2UR UR26, R4 ;  /* 0x00000000041a72ca */ /* 0x000fe200000e0000 */
[----:B------:R-:W-:Y:S01]  /*12880*/  UMOV UR25, 0x40000040 ;  /* 0x4000004000197882 */ /* 0x000fe20000000000 */
[----:B------:R-:W-:Y:S01]  /*12890*/  R2UR UR27, R5 ;  /* 0x00000000051b72ca */ /* 0x000fe200000e0000 */
[----:B------:R-:W-:Y:S02]  /*128a0*/  VIADD R4, R2, 0x184 ;  /* 0x0000018402047836 */ /* 0x000fe40000000000 */
[----:B------:R-:W-:Y:S02]  /*128b0*/  IMAD.MOV.U32 R5, RZ, RZ, 0x40000040 ;  /* 0x40000040ff057424 */ /* 0x000fe400078e00ff */
[----:B0-----:R-:W-:Y:S01]  /*128c0*/  IMAD.U32 R11, RZ, RZ, UR25 ;  /* 0x00000019ff0b7e24 */ /* 0x001fe2000f8e00ff */
[----:B------:R-:W-:Y:S02]  /*128d0*/  WARPGROUP.DEPBAR.LE gsb0, 0x0 ;  /* 0x00008000000079c5 */ /* 0x000fe40000010000 */
[----:B------:R-:W-:-:S06]  /*128e0*/  WARPGROUP.ARRIVE ;  /* 0x00000000000079c5 */ /* 0x000fcc0000000000 */
[----:B------:R-:W-:Y:S01]  /*128f0*/  HGMMA.64x16x16.F32 R48, gdesc[UR4], R48, gsb0 ;  /* 0x00200000043079f0 */ /* 0x000fe20008000830 */
[----:B------:R-:W-:Y:S01]  /*12900*/  UIADD3 UR4, UR20, 0x4, URZ ;  /* 0x0000000414047890 */ /* 0x000fe2000fffe03f */
[----:B------:R-:W-:Y:S02]  /*12910*/  R2UR UR6, R6 ;  /* 0x00000000060672ca */ /* 0x000fe400000e0000 */
[----:B------:R-:W-:Y:S01]  /*12920*/  R2UR UR7, R7 ;  /* 0x00000000070772ca */ /* 0x000fe200000e0000 */
[----:B------:R-:W-:Y:S01]  /*12930*/  IMAD.MOV.U32 R7, RZ, RZ, 0x40000040 ;  /* 0x40000040ff077424 */ /* 0x000fe200078e00ff */
[----:B------:R-:W-:Y:S02]  /*12940*/  IADD3 R6, R2, 0x204, RZ ;  /* 0x0000020402067810 */ /* 0x000fe40007ffe0ff */
[----:B------:R-:W-:Y:S02]  /*12950*/  UMOV UR24, UR4 ;  /* 0x0000000400187c82 */ /* 0x000fe40008000000 */
[----:B------:R-:W-:-:S05]  /*12960*/  MOV R10, UR24 ;  /* 0x00000018000a7c02 */ /* 0x000fca0008000f00 */
[----:B------:R0:W-:Y:S01]  /*12970*/  STL.64 [R1+0x48], R10 ;  /* 0x0000480a01007387 */ /* 0x0001e20000100a00 */
[----:B------:R-:W-:Y:S02]  /*12980*/  WARPGROUP.DEPBAR.LE gsb0, 0x0 ;  /* 0x00008000000079c5 */ /* 0x000fe40000010000 */
[----:B------:R-:W-:-:S06]  /*12990*/  WARPGROUP.ARRIVE ;  /* 0x00000000000079c5 */ /* 0x000fcc0000000000 */
[----:B------:R-:W-:Y:S01]  /*129a0*/  HGMMA.64x16x16.F32 R40, gdesc[UR8], R40, gsb0 ;  /* 0x00200000082879f0 */ /* 0x000fe20008000828 */
[----:B------:R-:W-:Y:S01]  /*129b0*/  R2UR UR10, R8 ;  /* 0x00000000080a72ca */ /* 0x000fe200000e0000 */
[----:B------:R-:W-:Y:S01]  /*129c0*/  VIADD R8, R2, 0x106 ;  /* 0x0000010602087836 */ /* 0x000fe20000000000 */
[----:B------:R-:W-:Y:S01]  /*129d0*/  R2UR UR11, R9 ;  /* 0x00000000090b72ca */ /* 0x000fe200000e0000 */
[----:B------:R-:W-:Y:S01]  /*129e0*/  IMAD.MOV.U32 R9, RZ, RZ, 0x40000040 ;  /* 0x40000040ff097424 */ /* 0x000fe200078e00ff */
        /* <DEDUP_REMOVED lines=349> */
[----:B------:R-:W-:-:S03]  /*13fc0*/  IMAD.MOV.U32 R5, RZ, RZ, 0x40000040 ;  /* 0x40000040ff057424 */ /* 0x000fc600078e00ff */
        /* <DEDUP_REMOVED lines=21> */
[----:B------:R-:W-:Y:S03]  /*14120*/  HGMMA.64x16x16.F32 R56, gdesc[UR24], R56, gsb0 ;  /* 0x00200000183879f0 */ /* 0x000fe60008000838 */
[----:B------:R-:W-:Y:S02]  /*14130*/  WARPGROUP.DEPBAR.LE gsb0, 0x0 ;  /* 0x00008000000079c5 */ /* 0x000fe40000010000 */
[----:B------:R-:W-:-:S06]  /*14140*/  WARPGROUP.ARRIVE ;  /* 0x00000000000079c5 */ /* 0x000fcc0000000000 */
[----:B------:R-:W-:Y:S01]  /*14150*/  HGMMA.64x16x16.F32 R48, gdesc[UR4], R48, gsb0 ;  /* 0x00200000043079f0 */ /* 0x000fe20008000830 */
[----:B------:R-:W-:Y:S01]  /*14160*/  R2UR UR6, R8 ;  /* 0x00000000080672ca */ /* 0x000fe200000e0000 */
[----:B------:R-:W-:Y:S01]  /*14170*/  UMOV UR4, UR56 ;  /* 0x0000003800047c82 */ /* 0x000fe20008000000 */
[----:B------:R-:W-:Y:S01]  /*14180*/  R2UR UR7, R9 ;  /* 0x00000000090772ca */ /* 0x000fe200000e0000 */
[----:B------:R-:W-:Y:S01]  /*14190*/  UMOV UR5, UR57 ;  /* 0x0000003900057c82 */ /* 0x000fe20008000000 */
[----:B------:R-:W-:Y:S01]  /*141a0*/  VIADD R8, R2, 0x606 ;  /* 0x0000060602087836 */ /* 0x000fe20000000000 */
[----:B------:R-:W-:Y:S01]  /*141b0*/  MOV R9, 0x40000040 ;  /* 0x4000004000097802 */ /* 0x000fe20000000f00 */
[----:B------:R-:W-:Y:S02]  /*141c0*/  WARPGROUP.DEPBAR.LE gsb0, 0x0 ;  /* 0x00008000000079c5 */ /* 0x000fe40000010000 */
[----:B------:R-:W-:-:S06]  /*141d0*/  WARPGROUP.ARRIVE ;  /* 0x00000000000079c5 */ /* 0x000fcc0000000000 */
[----:B------:R-:W-:Y:S01]  /*141e0*/  HGMMA.64x16x16.F32 R40, gdesc[UR8], R40, gsb0 ;  /* 0x00200000082879f0 */ /* 0x000fe20008000828 */
[----:B------:R-:W-:Y:S01]  /*141f0*/  R2UR UR10, R4 ;  /* 0x00000000040a72ca */ /* 0x000fe200000e0000 */
[----:B------:R-:W-:Y:S01]  /*14200*/  UMOV UR8, UR56 ;  /* 0x0000003800087c82 */ /* 0x000fe20008000000 */
[----:B------:R-:W-:Y:S01]  /*14210*/  R2UR UR11, R5 ;  /* 0x00000000050b72ca */ /* 0x000fe200000e0000 */
[----:B------:R-:W-:Y:S01]  /*14220*/  UMOV UR9, UR57 ;  /* 0x0000003900097c82 */ /* 0x000fe20008000000 */
[----:B------:R-:W-:Y:S02]  /*14230*/  IADD3 R4, R2, 0x506, RZ ;  /* 0x0000050602047810 */ /* 0x000fe40007ffe0ff */
[----:B------:R-:W-:Y:S02]  /*14240*/  MOV R5, 0x40000040 ;  /* 0x4000004000057802 */ /* 0x000fe40000000f00 */
[----:B------:R-:W-:Y:S01]  /*14250*/  R2UR UR54, R4 ;  /* 0x00000000043672ca */ /* 0x000fe200000e0000 */
[----:B------:R-:W-:Y:S01]  /*14260*/  VIADD R4, R2, 0x686 ;  /* 0x0000068602047836 */ /* 0x000fe20000000000 */
[----:B------:R-:W-:Y:S01]  /*14270*/  R2UR UR55, R5 ;  /* 0x00000000053772ca */ /* 0x000fe200000e0000 */
[----:B------:R-:W-:Y:S01]  /*14280*/  IMAD.MOV.U32 R5, RZ, RZ, 0x40000040 ;  /* 0x40000040ff057424 */ /* 0x000fe200078e00ff */
[----:B------:R-:W-:-:S02]  /*14290*/  WARPGROUP.DEPBAR.LE gsb0, 0x0 ;  /* 0x00008000000079c5 */ /* 0x000fc40000010000 */
[----:B------:R-:W-:-:S06]  /*142a0*/  WARPGROUP.ARRIVE ;  /* 0x00000000000079c5 */ /* 0x000fcc0000000000 */
[----:B------:R-:W-:Y:S01]  /*142b0*/  HGMMA.64x16x16.F32 R32, gdesc[UR12], R32, gsb0 ;  /* 0x002000000c2079f0 */ /* 0x000fe20008000820 */
[----:B------:R-:W-:Y:S01]  /*142c0*/  UMOV UR12, UR56 ;  /* 0x00000038000c7c82 */ /* 0x000fe20008000000 */
[----:B------:R-:W-:Y:S01]  /*142d0*/  UMOV UR13, UR57 ;  /* 0x00000039000d7c82 */ /* 0x000fe20008000000 */
[----:B------:R-:W-:Y:S02]  /*142e0*/  WARPGROUP.DEPBAR.LE gsb0, 0x0 ;  /* 0x00008000000079c5 */ /* 0x000fe40000010000 */
[----:B------:R-:W-:-:S06]  /*142f0*/  WARPGROUP.ARRIVE ;  /* 0x00000000000079c5 */ /* 0x000fcc0000000000 */
[----:B------:R-:W-:Y:S01]  /*14300*/  HGMMA.64x16x16.F32 R24, gdesc[UR16], R24, gsb0 ;  /* 0x00200000101879f0 */ /* 0x000fe20008000818 */
[----:B------:R-:W-:Y:S01]  /*14310*/  R2UR UR18, R6 ;  /* 0x00000000061272ca */ /* 0x000fe200000e0000 */
[----:B------:R-:W-:Y:S01]  /*14320*/  UMOV UR16, UR56 ;  /* 0x0000003800107c82 */ /* 0x000fe20008000000 */
[----:B------:R-:W-:Y:S01]  /*14330*/  R2UR UR19, R7 ;  /* 0x00000000071372ca */ /* 0x000fe200000e0000 */
[----:B------:R-:W-:Y:S01]  /*14340*/  UMOV UR17, UR57 ;  /* 0x0000003900117c82 */ /* 0x000fe20008000000 */
[----:B------:R-:W-:Y:S01]  /*14350*/  IMAD.MOV.U32 R7, RZ, RZ, 0x40000040 ;  /* 0x40000040ff077424 */ /* 0x000fe200078e00ff */
[----:B------:R-:W-:-:S04]  /*14360*/  IADD3 R6, R2, 0x704, RZ ;  /* 0x0000070402067810 */ /* 0x000fc80007ffe0ff */
[----:B------:R-:W-:Y:S01]  /*14370*/  R2UR UR14, R6 ;  /* 0x00000000060e72ca */ /* 0x000fe200000e0000 */
[----:B------:R-:W-:Y:S01]  /*14380*/  VIADD R6, R2, 0x586 ;  /* 0x0000058602067836 */ /* 0x000fe20000000000 */
[----:B------:R-:W-:Y:S01]  /*14390*/  R2UR UR15, R7 ;  /* 0x00000000070f72ca */ /* 0x000fe200000e0000 */
[----:B------:R-:W-:Y:S01]  /*143a0*/  IMAD.MOV.U32 R7, RZ, RZ, 0x40000040 ;  /* 0x40000040ff077424 */ /* 0x000fe200078e00ff */
        /* <DEDUP_REMOVED lines=19> */
[----:B------:R-:W-:Y:S02]  /*144e0*/  VIADD R4, R2, 0x780 ;  /* 0x0000078002047836 */ /* 0x000fe40000000000 */
[----:B------:R-:W-:-:S03]  /*144f0*/  IMAD.MOV.U32 R5, RZ, RZ, 0x40000040 ;  /* 0x40000040ff057424 */ /* 0x000fc600078e00ff */
[----:B------:R-:W-:Y:S02]  /*14500*/  R2UR UR50, R4 ;  /* 0x00000000043272ca */ /* 0x000fe400000e0000 */
[----:B------:R-:W-:Y:S02]  /*14510*/  R2UR UR51, R5 ;  /* 0x00000000053372ca */ /* 0x000fe400000e0000 */
[----:B------:R-:W-:Y:S02]  /*14520*/  IADD3 R4, R2, 0x900, RZ ;  /* 0x0000090002047810 */ /* 0x000fe40007ffe0ff */
        /* <DEDUP_REMOVED lines=9> */
[----:B------:R-:W-:Y:S01]  /*145c0*/  IMAD.MOV.U32 R7, RZ, RZ, 0x40000040 ;  /* 0x40000040ff077424 */ /* 0x000fe200078e00ff */
        /* <DEDUP_REMOVED lines=8> */
[----:B------:R-:W-:Y:S01]  /*14650*/  IADD3 R8, R2, 0x880, RZ ;  /* 0x0000088002087810 */ /* 0x000fe20007ffe0ff */
        /* <DEDUP_REMOVED lines=127> */
[C---:B------:R-:W-:Y:S02]  /*14e50*/  VIADD R6, R2.reuse, 0x806 ;  /* 0x0000080602067836 */ /* 0x040fe40000000000 */
[----:B------:R-:W-:Y:S02]  /*14e60*/  IMAD.MOV.U32 R7, RZ, RZ, 0x40000040 ;  /* 0x40000040ff077424 */ /* 0x000fe400078e00ff */
[----:B------:R-:W-:Y:S01]  /*14e70*/  VIADD R2, R2, 0x986 ;  /* 0x0000098602027836 */ /* 0x000fe20000000000 */
[----:B------:R-:W-:-:S02]  /*14e80*/  WARPGROUP.DEPBAR.LE gsb0, 0x0 ;  /* 0x00008000000079c5 */ /* 0x000fc40000010000 */
        /* <DEDUP_REMOVED lines=32> */
[----:B------:R-:W-:Y:S03]  /*15090*/  HGMMA.64x16x16.F32 R56, gdesc[UR36], R56, gsb0 ;  /* 0x00200000243879f0 */ /* 0x000fe60008000838 */
        /* <DEDUP_REMOVED lines=13> */
[----:B0-----:R-:W-:Y:S05]  /*15170*/  @!P0 BRA `(.L_x_633) ;  /* 0x0000000000048947 */ /* 0x001fea0003800000 */
[----:B------:R-:W-:Y:S01]  /*15180*/  BPT.TRAP 0x1 ;  /* 0x000000040000795c */ /* 0x000fe20000300000 */
.L_x_633:
[----:B------:R-:W-:Y:S01]  /*15190*/  LOP3.LUT R65, R65, 0xffffff80, RZ, 0xc0, !PT ;  /* 0xffffff8041417812 */ /* 0x000fe200078ec0ff */
[----:B------:R-:W2:Y:S01]  /*151a0*/  LDL R67, [R1+0x60] ;  /* 0x0000600001437983 */ /* 0x000ea20000100800 */
[----:B------:R-:W-:Y:S01]  /*151b0*/  MOV R3, 0xfffffffe ;  /* 0xfffffffe00037802 */ /* 0x000fe20000000f00 */
[----:B------:R-:W-:Y:S01]  /*151c0*/  ULDC UR4, c[0x0][0x988] ;  /* 0x0002620000047ab9 */ /* 0x000fe20000000800 */
[----:B------:R-:W-:Y:S01]  /*151d0*/  P2R R13, PR, RZ, 0x1 ;  /* 0x00000001ff0d7803 */ /* 0x000fe20000000000 */
[----:B------:R-:W-:Y:S01]  /*151e0*/  IMAD.IADD R65, R64, 0x1, -R65 ;  /* 0x0000000140417824 */ /* 0x000fe200078e0a41 */
[----:B------:R-:W-:Y:S01]  /*151f0*/  ULDC UR38, c[0x0][0x988] ;  /* 0x0002620000267ab9 */ /* 0x000fe20000000800 */
[----:B------:R-:W-:Y:S01]  /*15200*/  VIADD R0, R0, 0x38840 ;  /* 0x0003884000007836 */ /* 0x000fe20000000000 */
[----:B------:R-:W-:Y:S01]  /*15210*/  BSSY B0, `(.L_x_634) ;  /* 0x000065e000007945 */ /* 0x000fe20003800000 */
[----:B------:R-:W-:Y:S01]  /*15220*/  IMAD.MOV.U32 R150, RZ, RZ, R151 ;  /* 0x000000ffff967224 */ /* 0x000fe200078e0097 */
[----:B------:R-:W-:Y:S01]  /*15230*/  SHF.R.S32.HI R2, RZ, 0x1f, R65 ;  /* 0x0000001fff027819 */ /* 0x000fe20000011441 */
[--C-:B------:R-:W-:Y:S01]  /*15240*/  IMAD.MOV.U32 R149, RZ, RZ, R151.reuse ;  /* 0x000000ffff957224 */ /* 0x100fe200078e0097 */
[----:B------:R-:W-:Y:S01]  /*15250*/  MOV R148, R151 ;  /* 0x0000009700947202 */ /* 0x000fe20000000f00 */
[--C-:B------:R-:W-:Y:S01]  /*15260*/  IMAD.MOV.U32 R147, RZ, RZ, R151.reuse ;  /* 0x000000ffff937224 */ /* 0x100fe200078e0097 */
[----:B------:R-:W-:Y:S01]  /*15270*/  LEA.HI R2, R2, R65, RZ, 0x2 ;  /* 0x0000004102027211 */ /* 0x000fe200078f10ff */
[--C-:B------:R-:W-:Y:S01]  /*15280*/  IMAD.MOV.U32 R146, RZ, RZ, R151.reuse ;  /* 0x000000ffff927224 */ /* 0x100fe200078e0097 */
[-C--:B------:R-:W-:Y:S01]  /*15290*/  MOV R145, R151.reuse ;  /* 0x0000009700917202 */ /* 0x080fe20000000f00 */
[--C-:B------:R-:W-:Y:S01]  /*152a0*/  IMAD.MOV.U32 R144, RZ, RZ, R151.reuse ;  /* 0x000000ffff907224 */ /* 0x100fe200078e0097 */
[----:B------:R-:W-:Y:S01]  /*152b0*/  LOP3.LUT R2, R2, 0x7ffffffc, RZ, 0xc0, !PT ;  /* 0x7ffffffc02027812 */ /* 0x000fe200078ec0ff */
[--C-:B------:R-:W-:Y:S01]  /*152c0*/  IMAD.MOV.U32 R143, RZ, RZ, R151.reuse ;  /* 0x000000ffff8f7224 */ /* 0x100fe200078e0097 */
[-C--:B------:R-:W-:Y:S01]  /*152d0*/  MOV R142, R151.reuse ;  /* 0x00000097008e7202 */ /* 0x080fe20000000f00 */
[--C-:B------:R-:W-:Y:S01]  /*152e0*/  IMAD.MOV.U32 R141, RZ, RZ, R151.reuse ;  /* 0x000000ffff8d7224 */ /* 0x100fe200078e0097 */
[-C--:B------:R-:W-:Y:S01]  /*152f0*/  MOV R139, R151.reuse ;  /* 0x00000097008b7202 */ /* 0x080fe20000000f00 */
[----:B------:R-:W-:Y:S01]  /*15300*/  IMAD.IADD R2, R65, 0x1, -R2 ;  /* 0x0000000141027824 */ /* 0x000fe200078e0a02 */
[-C--:B------:R-:W-:Y:S01]  /*15310*/  MOV R136, R151.reuse ;  /* 0x0000009700887202 */ /* 0x080fe20000000f00 */
[--C-:B------:R-:W-:Y:S01]  /*15320*/  IMAD.MOV.U32 R140, RZ, RZ, R151.reuse ;  /* 0x000000ffff8c7224 */ /* 0x100fe200078e0097 */
[----:B------:R-:W-:Y:S01]  /*15330*/  MOV R133, R151 ;  /* 0x0000009700857202 */ /* 0x000fe20000000f00 */
[----:B------:R-:W-:Y:S01]  /*15340*/  IMAD R3, R2, R3, 0x50 ;  /* 0x0000005002037424 */ /* 0x000fe200078e0203 */
[-C--:B------:R-:W-:Y:S01]  /*15350*/  MOV R130, R151.reuse ;  /* 0x0000009700827202 */ /* 0x080fe20000000f00 */
[--C-:B------:R-:W-:Y:S01]  /*15360*/  IMAD.MOV.U32 R138, RZ, RZ, R151.reuse ;  /* 0x000000ffff8a7224 */ /* 0x100fe200078e0097 */
[-C--:B------:R-:W-:Y:S01]  /*15370*/  MOV R127, R151.reuse ;  /* 0x00000097007f7202 */ /* 0x080fe20000000f00 */
[----:B------:R-:W-:Y:S01]  /*15380*/  IMAD.IADD R2, R3, 0x1, R180 ;  /* 0x0000000103027824 */ /* 0x000fe200078e02b4 */
[-C--:B------:R-:W-:Y:S01]  /*15390*/  MOV R124, R151.reuse ;  /* 0x00000097007c7202 */ /* 0x080fe20000000f00 */
[--C-:B------:R-:W-:Y:S01]  /*153a0*/  IMAD.MOV.U32 R137, RZ, RZ, R151.reuse ;  /* 0x000000ffff897224 */ /* 0x100fe200078e0097 */
[-C--:B------:R-:W-:Y:S01]  /*153b0*/  MOV R121, R151.reuse ;  /* 0x0000009700797202 */ /* 0x080fe20000000f00 */
        /* <DEDUP_REMOVED lines=97> */
[----:B------:R-:W-:Y:S02]  /*159d0*/  ISETP.GT.AND P6, PT, R2, 0x38, PT ;  /* 0x000000380200780c */ /* 0x000fe40003fc4270 */
[----:B------:R-:W-:Y:S02]  /*159e0*/  FSEL R70, R33, -INF , P1 ;  /* 0xff80000021467808 */ /* 0x000fe40000800000 */
[----:B------:R-:W-:Y:S02]  /*159f0*/  FMNMX.FTZ R3, R68, R3, !PT ;  /* 0x0000000344037209 */ /* 0x000fe40007810000 */
[----:B------:R-:W-:Y:S02]  /*15a00*/  FSEL R20, R43, -INF , P5 ;  /* 0xff8000002b147808 */ /* 0x000fe40002800000 */
[----:B------:R-:W-:-:S02]  /*15a10*/  ISETP.GT.AND P5, PT, R2, 0x39, PT ;  /* 0x000000390200780c */ /* 0x000fc40003fa4270 */
[----:B------:R-:W-:Y:S02]  /*15a20*/  FSEL R36, R36, -INF , P6 ;  /* 0xff80000024247808 */ /* 0x000fe40003000000 */
[----:B------:R-:W-:Y:S02]  /*15a30*/  FMNMX.FTZ R3, R70, R3, !PT ;  /* 0x0000000346037209 */ /* 0x000fe40007810000 */
[----:B------:R-:W-:Y:S02]  /*15a40*/  FSEL R46, R46, -INF , P4 ;  /* 0xff8000002e2e7808 */ /* 0x000fe40002000000 */
[----:B------:R-:W-:Y:S02]  /*15a50*/  ISETP.GT.AND P4, PT, R2, 0x40, PT ;  /* 0x000000400200780c */ /* 0x000fe40003f84270 */
[----:B------:R-:W-:Y:S02]  /*15a60*/  FSEL R72, R37, -INF , P5 ;  /* 0xff80000025487808 */ /* 0x000fe40002800000 */
[----:B------:R-:W-:-:S02]  /*15a70*/  FMNMX.FTZ R3, R36, R3, !PT ;  /* 0x0000000324037209 */ /* 0x000fc40007810000 */
[----:B------:R-:W-:Y:S01]  /*15a80*/  FSEL R32, R47, -INF , P3 ;  /* 0xff8000002f207808 */ /* 0x000fe20001800000 */
[----:B------:R-:W-:Y:S01]  /*15a90*/  IMAD.MOV.U32 R47, RZ, RZ, R151 ;  /* 0x000000ffff2f7224 */ /* 0x000fe200078e0097 */
        /* <DEDUP_REMOVED lines=11> */
[----:B------:R-:W-:Y:S02]  /*15b50*/  FSEL R80, R29, -INF , P1 ;  /* 0xff8000001d507808 */ /* 0x000fe40000800000 */
[----:B------:R-:W-:Y:S02]  /*15b60*/  FMNMX.FTZ R3, R78, R3, !PT ;  /* 0x000000034e037209 */ /* 0x000fe40007810000 */
[----:B------:R-:W-:Y:S02]  /*15b70*/  FSEL R38, R38, -INF , P6 ;  /* 0xff80000026267808 */ /* 0x000fe40003000000 */
[----:B------:R-:W-:Y:S02]  /*15b80*/  FMNMX.FTZ R2, R80, R3, !PT ;  /* 0x0000000350027209 */ /* 0x000fe40007810000 */
[----:B------:R-:W-:Y:S02]  /*15b90*/  FSEL R26, R26, -INF , P4 ;  /* 0xff8000001a1a7808 */ /* 0x000fe40002000000 */
[----:B------:R-:W-:Y:S01]  /*15ba0*/  FSEL R30, R30, -INF , P2 ;  /* 0xff8000001e1e7808 */ /* 0x000fe20001000000 */
[----:B------:R-:W0:Y:S01]  /*15bb0*/  SHFL.BFLY PT, R3, R2, 0x2, 0x1f ;  /* 0x0c401f0002037f89 */ /* 0x000e2200000e0000 */
[----:B------:R-:W-:-:S02]  /*15bc0*/  MOV R112, R151 ;  /* 0x0000009700707202 */ /* 0x000fc40000000f00 */
        /* <DEDUP_REMOVED lines=12> */
[----:B------:R-:W-:Y:S02]  /*15c90*/  MOV R3, UR4 ;  /* 0x0000000400037c02 */ /* 0x000fe40008000f00 */
[----:B------:R-:W-:Y:S01]  /*15ca0*/  FSEL R2, R39, -INF , P5 ;  /* 0xff80000027027808 */ /* 0x000fe20002800000 */
[----:B------:R-:W0:Y:S01]  /*15cb0*/  SHFL.BFLY PT, R28, R9, 0x1, 0x1f ;  /* 0x0c201f00091c7f89 */ /* 0x000e2200000e0000 */
[-C--:B------:R-:W-:Y:S01]  /*15cc0*/  MOV R73, R151.reuse ;  /* 0x0000009700497202 */ /* 0x080fe20000000f00 */
[----:B------:R-:W-:Y:S01]  /*15cd0*/  IMAD.MOV.U32 R39, RZ, RZ, R151 ;  /* 0x000000ffff277224 */ /* 0x000fe200078e0097 */
[-C--:B------:R-:W-:Y:S02]  /*15ce0*/  MOV R61, R151.reuse ;  /* 0x00000097003d7202 */ /* 0x080fe40000000f00 */
[-C--:B------:R-:W-:Y:S02]  /*15cf0*/  MOV R55, R151.reuse ;  /* 0x0000009700377202 */ /* 0x080fe40000000f00 */
[----:B------:R-:W-:-:S02]  /*15d00*/  MOV R49, R151 ;  /* 0x0000009700317202 */ /* 0x000fc40000000f00 */
[-C--:B------:R-:W-:Y:S02]  /*15d10*/  MOV R43, R151.reuse ;  /* 0x00000097002b7202 */ /* 0x080fe40000000f00 */
[----:B------:R-:W-:Y:S02]  /*15d20*/  MOV R37, R151 ;  /* 0x0000009700257202 */ /* 0x000fe40000000f00 */
[----:B0-----:R-:W-:Y:S02]  /*15d30*/  FMNMX.FTZ R5, R9, R28, !PT ;  /* 0x0000001c09057209 */ /* 0x001fe40007810000 */
[----:B------:R-:W-:Y:S02]  /*15d40*/  FSEL R28, R27, -INF , P3 ;  /* 0xff8000001b1c7808 */ /* 0x000fe40001800000 */
[C---:B------:R-:W-:Y:S01]  /*15d50*/  FSETP.NEU.FTZ.AND P0, PT, R5.reuse, -INF , PT ;  /* 0xff8000000500780b */ /* 0x040fe20003f1d000 */
[----:B------:R-:W-:-:S05]  /*15d60*/  FMUL.FTZ R7, R5, R3 ;  /* 0x0000000305077220 */ /* 0x000fca0000410000 */
[----:B------:R-:W-:Y:S02]  /*15d70*/  FSEL R11, R7, RZ, P0 ;  /* 0x000000ff070b7208 */ /* 0x000fe40000000000 */
[----:B------:R-:W-:Y:S02]  /*15d80*/  FMNMX.FTZ R7, R58, R59, !PT ;  /* 0x0000003b3a077209 */ /* 0x000fe40007810000 */
[----:B------:R-:W-:Y:S01]  /*15d90*/  ISETP.NE.AND P0, PT, R13, RZ, PT ;  /* 0x000000ff0d00720c */ /* 0x000fe20003f05270 */
[--C-:B------:R-:W-:Y:S01]  /*15da0*/  FFMA.FTZ R9, R10, R3, -R11.reuse ;  /* 0x000000030a097223 */ /* 0x100fe2000001080b */
[----:B------:R-:W-:Y:S01]  /*15db0*/  FMNMX.FTZ R7, R62, R7, !PT ;  /* 0x000000073e077209 */ /* 0x000fe20007810000 */
[--C-:B------:R-:W-:Y:S01]  /*15dc0*/  FFMA.FTZ R4, R4, R3, -R11.reuse ;  /* 0x0000000304047223 */ /* 0x100fe2000001080b */
[----:B------:R-:W-:Y:S01]  /*15dd0*/  FSEL R10, R31, -INF , P1 ;  /* 0xff8000001f0a7808 */ /* 0x000fe20000800000 */
[----:B------:R-:W-:Y:S01]  /*15de0*/  MUFU.EX2 R15, R9 ;  /* 0x00000009000f7308 */ /* 0x000fe20000000800 */
[----:B------:R-:W-:Y:S01]  /*15df0*/  FMNMX.FTZ R7, R6, R7, !PT ;  /* 0x0000000706077209 */ /* 0x000fe20007810000 */
[-CC-:B------:R-:W-:Y:S01]  /*15e00*/  FFMA.FTZ R14, R14, R3.reuse, -R11.reuse ;  /* 0x000000030e0e7223 */ /* 0x180fe2000001080b */
[-CC-:B------:R-:W-:Y:S01]  /*15e10*/  FFMA.FTZ R208, R56, R3.reuse, -R11.reuse ;  /* 0x0000000338d07223 */ /* 0x180fe2000001080b */
[--C-:B------:R-:W-:Y:S01]  /*15e20*/  FFMA.FTZ R57, R57, R3, -R11.reuse ;  /* 0x0000000339397223 */ /* 0x100fe2000001080b */
[----:B------:R-:W-:Y:S01]  /*15e30*/  FMNMX.FTZ R7, R50, R7, !PT ;  /* 0x0000000732077209 */ /* 0x000fe20007810000 */
[-CC-:B------:R-:W-:Y:S01]  /*15e40*/  FFMA.FTZ R60, R60, R3.reuse, -R11.reuse ;  /* 0x000000033c3c7223 */ /* 0x180fe2000001080b */
[--C-:B------:R-:W-:Y:S01]  /*15e50*/  FFMA.FTZ R48, R48, R3, -R11.reuse ;  /* 0x0000000330307223 */ /* 0x100fe2000001080b */
        /* <DEDUP_REMOVED lines=20> */
[----:B------:R-:W-:Y:S01]  /*15fa0*/  FFMA.FTZ R11, R80, R3, -R11 ;  /* 0x00000003500b7223 */ /* 0x000fe2000001080b */
[----:B------:R-:W-:Y:S01]  /*15fb0*/  FMNMX.FTZ R7, R46, R7, !PT ;  /* 0x000000072e077209 */ /* 0x000fe20007810000 */
[----:B------:R-:W-:-:S02]  /*15fc0*/  IMAD.MOV.U32 R80, RZ, RZ, R151 ;  /* 0x000000ffff507224 */ /* 0x000fc400078e0097 */
[----:B------:R-:W0:Y:S01]  /*15fd0*/  MUFU.EX2 R57, R57 ;  /* 0x0000003900397308 */ /* 0x000e220000000800 */
[----:B------:R-:W-:Y:S01]  /*15fe0*/  FMNMX.FTZ R7, R32, R7, !PT ;  /* 0x0000000720077209 */ /* 0x000fe20007810000 */
[----:B------:R-:W-:-:S03]  /*15ff0*/  IMAD.MOV.U32 R56, RZ, RZ, R151 ;  /* 0x000000ffff387224 */ /* 0x000fc600078e0097 */
[----:B------:R-:W-:Y:S02]  /*16000*/  FMNMX.FTZ R7, R34, R7, !PT ;  /* 0x0000000722077209 */ /* 0x000fe40007810000 */
[----:B--2---:R-:W-:Y:S01]  /*16010*/  PRMT R0, R67, 0x654, R0 ;  /* 0x0000065443007816 */ /* 0x004fe20000000000 */
[----:B------:R-:W1:Y:S01]  /*16020*/  MUFU.EX2 R60, R60 ;  /* 0x0000003c003c7308 */ /* 0x000e620000000800 */
[----:B------:R-:W-:Y:S02]  /*16030*/  FMNMX.FTZ R7, R24, R7, !PT ;  /* 0x0000000718077209 */ /* 0x000fe40007810000 */
[----:B------:R2:W-:Y:S01]  /*16040*/  SYNCS.ARRIVE.TRANS64.RED.A1T0 RZ, [R0+URZ], RZ ;  /* 0x000000ff00ff79a7 */ /* 0x0005e2000810043f */
[----:B------:R-:W-:Y:S02]  /*16050*/  MOV R67, R151 ;  /* 0x0000009700437202 */ /* 0x000fe40000000f00 */
[----:B------:R-:W-:Y:S02]  /*16060*/  FMNMX.FTZ R7, R38, R7, !PT ;  /* 0x0000000726077209 */ /* 0x000fe40007810000 */
[----:B------:R-:W3:Y:S01]  /*16070*/  MUFU.EX2 R48, R48 ;  /* 0x0000003000307308 */ /* 0x000ee20000000800 */
[----:B0-----:R-:W-:Y:S01]  /*16080*/  FADD.FTZ R33, R208, R57 ;  /* 0x00000039d0217221 */ /* 0x001fe20000010000 */
[----:B------:R-:W-:-:S02]  /*16090*/  FMNMX.FTZ R7, R2, R7, !PT ;  /* 0x0000000702077209 */ /* 0x000fc40007810000 */
[----:B------:R-:W-:Y:S01]  /*160a0*/  F2FP.F16.F32.PACK_AB R208, R57, R208 ;  /* 0x000000d039d0723e */ /* 0x000fe200000000ff */
[----:B------:R-:W-:Y:S01]  /*160b0*/  IMAD.MOV.U32 R57, RZ, RZ, R151 ;  /* 0x000000ffff397224 */ /* 0x000fe200078e0097 */
[----:B------:R-:W-:Y:S02]  /*160c0*/  FMNMX.FTZ R7, R26, R7, !PT ;  /* 0x000000071a077209 */ /* 0x000fe40007810000 */
[----:B------:R-:W0:Y:S01]  /*160d0*/  MUFU.EX2 R52, R52 ;  /* 0x0000003400347308 */ /* 0x000e220000000800 */
[----:B-1----:R-:W-:Y:S02]  /*160e0*/  F2FP.F16.F32.PACK_AB R210, R13, R60 ;  /* 0x0000003c0dd2723e */ /* 0x002fe400000000ff */
[----:B------:R-:W-:-:S04]  /*160f0*/  FMNMX.FTZ R7, R28, R7, !PT ;  /* 0x000000071c077209 */ /* 0x000fc80007810000 */
[----:B------:R-:W-:Y:S01]  /*16100*/  FMNMX.FTZ R7, R30, R7, !PT ;  /* 0x000000071e077209 */ /* 0x000fe20007810000 */
[----:B------:R-:W-:Y:S01]  /*16110*/  MUFU.EX2 R40, R40 ;  /* 0x0000002800287308 */ /* 0x000fe20000000800 */
[----:B---3--:R-:W-:Y:S02]  /*16120*/  F2FP.F16.F32.PACK_AB R204, R15, R48 ;  /* 0x000000300fcc723e */ /* 0x008fe400000000ff */
[----:B------:R-:W-:-:S05]  /*16130*/  FMNMX.FTZ R7, R10, R7, !PT ;  /* 0x000000070a077209 */ /* 0x000fca0007810000 */
[----:B------:R-:W1:Y:S01]  /*16140*/  SHFL.BFLY PT, R4, R7, 0x2, 0x1f ;  /* 0x0c401f0007047f89 */ /* 0x000e6200000e0000 */
[----:B------:R3:W4:Y:S01]  /*16150*/  MUFU.EX2 R25, R64 ;  /* 0x0000004000197308 */ /* 0x0007220000000800 */
[----:B0-----:R-:W-:-:S07]  /*16160*/  F2FP.F16.F32.PACK_AB R206, R21, R52 ;  /* 0x0000003415ce723e */ /* 0x001fce00000000ff */
[----:B------:R-:W-:Y:S01]  /*16170*/  MUFU.EX2 R44, R44 ;  /* 0x0000002c002c7308 */ /* 0x000fe20000000800 */
[----:B---3--:R-:W-:-:S07]  /*16180*/  MOV R64, R151 ;  /* 0x0000009700407202 */ /* 0x008fce0000000f00 */
[----:B------:R0:W3:Y:S01]  /*16190*/  MUFU.EX2 R27, R66 ;  /* 0x00000042001b7308 */ /* 0x0000e20000000800 */
[----:B----4-:R-:W-:Y:S02]  /*161a0*/  F2FP.F16.F32.PACK_AB R200, R25, R40 ;  /* 0x0000002819c8723e */ /* 0x010fe400000000ff */
[----:B-1----:R-:W-:-:S05]  /*161b0*/  FMNMX.FTZ R9, R7, R4, !PT ;  /* 0x0000000407097209 */ /* 0x002fca0007810000 */
[----:B------:R-:W-:Y:S01]  /*161c0*/  MUFU.EX2 R68, R68 ;  /* 0x0000004400447308 */ /* 0x000fe20000000800 */
[----:B0-----:R-:W-:Y:S01]  /*161d0*/  IMAD.MOV.U32 R66, RZ, RZ, R151 ;  /* 0x000000ffff427224 */ /* 0x001fe200078e0097 */
[----:B------:R-:W0:Y:S06]  /*161e0*/  SHFL.BFLY PT, R4, R9, 0x1, 0x1f ;  /* 0x0c201f0009047f89 */ /* 0x000e2c00000e0000 */
[----:B------:R1:W4:Y:S01]  /*161f0*/  MUFU.EX2 R7, R70 ;  /* 0x0000004600077308 */ /* 0x0003220000000800 */
[----:B---3--:R-:W-:-:S07]  /*16200*/  F2FP.F16.F32.PACK_AB R202, R27, R44 ;  /* 0x0000002c1bca723e */ /* 0x008fce00000000ff */
[----:B------:R-:W-:Y:S01]  /*16210*/  MUFU.EX2 R36, R36 ;  /* 0x0000002400247308 */ /* 0x000fe20000000800 */
[----:B-1----:R-:W-:-:S07]  /*16220*/  MOV R70, R151 ;  /* 0x0000009700467202 */ /* 0x002fce0000000f00 */
[----:B------:R1:W3:Y:S01]  /*16230*/  MUFU.EX2 R29, R72 ;  /* 0x00000048001d7308 */ /* 0x0002e20000000800 */
[----:B----4-:R-:W-:Y:S02]  /*16240*/  F2FP.F16.F32.PACK_AB R196, R7, R68 ;  /* 0x0000004407c4723e */ /* 0x010fe400000000ff */
[----:B0-----:R-:W-:-:S04]  /*16250*/  FMNMX.FTZ R4, R9, R4, !PT ;  /* 0x0000000409047209 */ /* 0x001fc80007810000 */
[C---:B------:R-:W-:Y:S01]  /*16260*/  FSETP.NEU.FTZ.AND P1, PT, R4.reuse, -INF , PT ;  /* 0xff8000000400780b */ /* 0x040fe20003f3d000 */
[----:B------:R-:W-:Y:S01]  /*16270*/  FMUL.FTZ R14, R4, R3 ;  /* 0x00000003040e7220 */ /* 0x000fe20000410000 */
[----:B------:R-:W-:Y:S01]  /*16280*/  MUFU.EX2 R74, R74 ;  /* 0x0000004a004a7308 */ /* 0x000fe20000000800 */
[----:B-1----:R-:W-:-:S03]  /*16290*/  IMAD.MOV.U32 R72, RZ, RZ, R151 ;  /* 0x000000ffff487224 */ /* 0x002fc600078e0097 */
[----:B------:R-:W-:Y:S02]  /*162a0*/  FSEL R31, R14, RZ, P1 ;  /* 0x000000ff0e1f7208 */ /* 0x000fe40000800000 */
[----:B------:R-:W-:Y:S02]  /*162b0*/  ISETP.GE.AND P1, PT, R180, 0x51, PT ;  /* 0x00000051b400780c */ /* 0x000fe40003f26270 */
[----:B------:R-:W0:Y:S01]  /*162c0*/  MUFU.EX2 R9, R76 ;  /* 0x0000004c00097308 */ /* 0x000e220000000800 */
[-CC-:B------:R-:W-:Y:S01]  /*162d0*/  FFMA.FTZ R58, R58, R3.reuse, -R31.reuse ;  /* 0x000000033a3a7223 */ /* 0x180fe2000001081f */
[-CC-:B------:R-:W-:Y:S01]  /*162e0*/  FFMA.FTZ R59, R59, R3.reuse, -R31.reuse ;  /* 0x000000033b3b7223 */ /* 0x180fe2000001081f */
[-CC-:B------:R-:W-:Y:S01]  /*162f0*/  FFMA.FTZ R62, R62, R3.reuse, -R31.reuse ;  /* 0x000000033e3e7223 */ /* 0x180fe2000001081f */
[-CC-:B------:R-:W-:Y:S01]  /*16300*/  FFMA.FTZ R6, R6, R3.reuse, -R31.reuse ;  /* 0x0000000306067223 */ /* 0x180fe2000001081f */
[-CC-:B------:R-:W-:Y:S01]  /*16310*/  FFMA.FTZ R50, R50, R3.reuse, -R31.reuse ;  /* 0x0000000332327223 */ /* 0x180fe2000001081f */
[-CC-:B------:R-:W-:Y:S01]  /*16320*/  FFMA.FTZ R8, R8, R3.reuse, -R31.reuse ;  /* 0x0000000308087223 */ /* 0x180fe2000001081f */
[-CC-:B------:R-:W-:Y:S01]  /*16330*/  FFMA.FTZ R54, R54, R3.reuse, -R31.reuse ;  /* 0x0000000336367223 */ /* 0x180fe2000001081f */
[----:B------:R-:W-:Y:S01]  /*16340*/  MUFU.EX2 R58, R58 ;  /* 0x0000003a003a7308 */ /* 0x000fe20000000800 */
[-CC-:B------:R-:W-:Y:S01]  /*16350*/  FFMA.FTZ R12, R12, R3.reuse, -R31.reuse ;  /* 0x000000030c0c7223 */ /* 0x180fe2000001081f */
[-CC-:B------:R-:W-:Y:S01]  /*16360*/  FFMA.FTZ R42, R42, R3.reuse, -R31.reuse ;  /* 0x000000032a2a7223 */ /* 0x180fe2000001081f */
[-CC-:B------:R-:W-:Y:S01]  /*16370*/  FFMA.FTZ R20, R20, R3.reuse, -R31.reuse ;  /* 0x0000000314147223 */ /* 0x180fe2000001081f */
[-CC-:B------:R-:W-:Y:S01]  /*16380*/  FFMA.FTZ R46, R46, R3.reuse, -R31.reuse ;  /* 0x000000032e2e7223 */ /* 0x180fe2000001081f */
[-CC-:B------:R-:W-:Y:S01]  /*16390*/  FFMA.FTZ R32, R32, R3.reuse, -R31.reuse ;  /* 0x0000000320207223 */ /* 0x180fe2000001081f */
[-CC-:B------:R-:W-:Y:S01]  /*163a0*/  FFMA.FTZ R34, R34, R3.reuse, -R31.reuse ;  /* 0x0000000322227223 */ /* 0x180fe2000001081f */
[-CC-:B------:R-:W-:Y:S01]  /*163b0*/  FFMA.FTZ R24, R24, R3.reuse, -R31.reuse ;  /* 0x0000000318187223 */ /* 0x180fe2000001081f */
[----:B------:R-:W1:Y:S01]  /*163c0*/  MUFU.EX2 R59, R59 ;  /* 0x0000003b003b7308 */ /* 0x000e620000000800 */
[-CC-:B------:R-:W-:Y:S01]  /*163d0*/  FFMA.FTZ R38, R38, R3.reuse, -R31.reuse ;  /* 0x0000000326267223 */ /* 0x180fe2000001081f */
[-CC-:B------:R-:W-:Y:S01]  /*163e0*/  FFMA.FTZ R2, R2, R3.reuse, -R31.reuse ;  /* 0x0000000302027223 */ /* 0x180fe2000001081f */
[-CC-:B------:R-:W-:Y:S01]  /*163f0*/  FFMA.FTZ R26, R26, R3.reuse, -R31.reuse ;  /* 0x000000031a1a7223 */ /* 0x180fe2000001081f */
[-CC-:B------:R-:W-:Y:S01]  /*16400*/  FFMA.FTZ R28, R28, R3.reuse, -R31.reuse ;  /* 0x000000031c1c7223 */ /* 0x180fe2000001081f */
[-CC-:B------:R-:W-:Y:S01]  /*16410*/  FFMA.FTZ R30, R30, R3.reuse, -R31.reuse ;  /* 0x000000031e1e7223 */ /* 0x180fe2000001081f */
[----:B------:R-:W-:Y:S01]  /*16420*/  FFMA.FTZ R10, R10, R3, -R31 ;  /* 0x000000030a0a7223 */ /* 0x000fe2000001081f */
[----:B---3--:R-:W-:Y:S01]  /*16430*/  F2FP.F16.F32.PACK_AB R198, R29, R36 ;  /* 0x000000241dc6723e */ /* 0x008fe200000000ff */
[----:B------:R-:W3:Y:S01]  /*16440*/  MUFU.EX2 R62, R62 ;  /* 0x0000003e003e7308 */ /* 0x000ee20000000800 */
[----:B0-----:R-:W-:-:S02]  /*16450*/  F2FP.F16.F32.PACK_AB R192, R9, R74 ;  /* 0x0000004a09c0723e */ /* 0x001fc400000000ff */
[----:B------:R-:W-:-:S05]  /*16460*/  MOV R76, R151 ;  /* 0x00000097004c7202 */ /* 0x000fca0000000f00 */
[----:B------:R0:W4:Y:S01]  /*16470*/  MUFU.EX2 R211, R6 ;  /* 0x0000000600d37308 */ /* 0x0001220000000800 */
[----:B-1----:R-:W-:-:S07]  /*16480*/  F2FP.F16.F32.PACK_AB R209, R59, R58 ;  /* 0x0000003a3bd1723e */ /* 0x002fce00000000ff */
[----:B------:R-:W1:Y:S01]  /*16490*/  MUFU.EX2 R50, R50 ;  /* 0x0000003200327308 */ /* 0x000e620000000800 */
[----:B0-----:R-:W-:Y:S01]  /*164a0*/  FADD.FTZ R6, R60, R33 ;  /* 0x000000213c067221 */ /* 0x001fe20000010000 */
[----:B------:R-:W-:-:S03]  /*164b0*/  IMAD.MOV.U32 R60, RZ, RZ, R151 ;  /* 0x000000ffff3c7224 */ /* 0x000fc600078e0097 */
[----:B------:R-:W-:-:S03]  /*164c0*/  FADD.FTZ R33, R13, R6 ;  /* 0x000000060d217221 */ /* 0x000fc60000010000 */
[----:B------:R0:W5:Y:S01]  /*164d0*/  MUFU.EX2 R205, R8 ;  /* 0x0000000800cd7308 */ /* 0x0001620000000800 */
[----:B------:R-:W-:Y:S01]  /*164e0*/  FADD.FTZ R6, R48, R33 ;  /* 0x0000002130067221 */ /* 0x000fe20000010000 */
[----:B------:R-:W-:Y:S01]  /*164f0*/  FADD.FTZ R33, R58, R59 ;  /* 0x0000003b3a217221 */ /* 0x000fe20000010000 */
[----:B------:R-:W-:Y:S01]  /*16500*/  IMAD.MOV.U32 R59, RZ, RZ, R151 ;  /* 0x000000ffff3b7224 */ /* 0x000fe200078e0097 */
[----:B------:R-:W-:Y:S01]  /*16510*/  MOV R58, R151 ;  /* 0x00000097003a7202 */ /* 0x000fe20000000f00 */
[----:B------:R-:W-:Y:S01]  /*16520*/  FADD.FTZ R35, R15, R6 ;  /* 0x000000060f237221 */ /* 0x000fe20000010000 */
[----:B---3--:R-:W-:Y:S01]  /*16530*/  FADD.FTZ R6, R62, R33 ;  /* 0x000000213e067221 */ /* 0x008fe20000010000 */
[----:B------:R-:W-:Y:S01]  /*16540*/  IMAD.MOV.U32 R48, RZ, RZ, R151 ;  /* 0x000000ffff307224 */ /* 0x000fe200078e0097 */
[----:B------:R-:W3:Y:S01]  /*16550*/  MUFU.EX2 R54, R54 ;  /* 0x0000003600367308 */ /* 0x000ee20000000800 */
[----:B0-----:R-:W-:Y:S01]  /*16560*/  FADD.FTZ R8, R52, R35 ;  /* 0x0000002334087221 */ /* 0x001fe20000010000 */
[C---:B----4-:R-:W-:Y:S01]  /*16570*/  FADD.FTZ R33, R211.reuse, R6 ;  /* 0x00000006d3217221 */ /* 0x050fe20000010000 */
[----:B------:R-:W-:Y:S01]  /*16580*/  F2FP.F16.F32.PACK_AB R211, R211, R62 ;  /* 0x0000003ed3d3723e */ /* 0x000fe200000000ff */
[----:B------:R-:W-:-:S02]  /*16590*/  IMAD.MOV.U32 R62, RZ, RZ, R151 ;  /* 0x000000ffff3e7224 */ /* 0x000fc400078e0097 */
[----:B------:R-:W-:Y:S01]  /*165a0*/  FADD.FTZ R35, R21, R8 ;  /* 0x0000000815237221 */ /* 0x000fe20000010000 */
[----:B-1----:R-:W-:Y:S01]  /*165b0*/  FADD.FTZ R6, R50, R33 ;  /* 0x0000002132067221 */ /* 0x002fe20000010000 */
[-C--:B------:R-:W-:Y:S01]  /*165c0*/  MOV R52, R151.reuse ;  /* 0x0000009700347202 */ /* 0x080fe20000000f00 */
[----:B------:R-:W0:Y:S01]  /*165d0*/  MUFU.EX2 R207, R12 ;  /* 0x0000000c00cf7308 */ /* 0x000e220000000800 */
[----:B------:R-:W-:Y:S01]  /*165e0*/  FADD.FTZ R8, R40, R35 ;  /* 0x0000002328087221 */ /* 0x000fe20000010000 */
[C---:B-----5:R-:W-:Y:S01]  /*165f0*/  FADD.FTZ R33, R205.reuse, R6 ;  /* 0x00000006cd217221 */ /* 0x060fe20000010000 */
[----:B------:R-:W-:Y:S01]  /*16600*/  F2FP.F16.F32.PACK_AB R205, R205, R50 ;  /* 0x00000032cdcd723e */ /* 0x000fe200000000ff */
[----:B------:R-:W-:Y:S02]  /*16610*/  IMAD.MOV.U32 R50, RZ, RZ, R151 ;  /* 0x000000ffff327224 */ /* 0x000fe400078e0097 */
[----:B------:R-:W-:Y:S01]  /*16620*/  FADD.FTZ R35, R25, R8 ;  /* 0x0000000819237221 */ /* 0x000fe20000010000 */
[-C--:B------:R-:W-:Y:S01]  /*16630*/  MOV R40, R151.reuse ;  /* 0x0000009700287202 */ /* 0x080fe20000000f00 */
[----:B------:R-:W1:Y:S01]  /*16640*/  MUFU.EX2 R42, R42 ;  /* 0x0000002a002a7308 */ /* 0x000e620000000800 */
[----:B---3--:R-:W-:Y:S01]  /*16650*/  FADD.FTZ R6, R54, R33 ;  /* 0x0000002136067221 */ /* 0x008fe20000010000 */
[----:B--2---:R-:W-:Y:S01]  /*16660*/  FADD.FTZ R0, R44, R35 ;  /* 0x000000232c007221 */ /* 0x004fe20000010000 */
[----:B------:R-:W-:Y:S01]  /*16670*/  IMAD.MOV.U32 R44, RZ, RZ, R151 ;  /* 0x000000ffff2c7224 */ /* 0x000fe200078e0097 */
[----:B------:R-:W-:-:S02]  /*16680*/  MOV R25, R151 ;  /* 0x0000009700197202 */ /* 0x000fc40000000f00 */
[----:B------:R-:W-:Y:S01]  /*16690*/  FADD.FTZ R35, R27, R0 ;  /* 0x000000001b237221 */ /* 0x000fe20000010000 */
[----:B------:R-:W-:Y:S01]  /*166a0*/  IMAD.MOV.U32 R27, RZ, RZ, R151 ;  /* 0x000000ffff1b7224 */ /* 0x000fe200078e0097 */
[----:B------:R-:W2:Y:S01]  /*166b0*/  MUFU.EX2 R201, R20 ;  /* 0x0000001400c97308 */ /* 0x000ea20000000800 */
[C---:B0-----:R-:W-:Y:S01]  /*166c0*/  FADD.FTZ R33, R207.reuse, R6 ;  /* 0x00000006cf217221 */ /* 0x041fe20000010000 */
[----:B------:R-:W-:Y:S01]  /*166d0*/  FADD.FTZ R6, R68, R35 ;  /* 0x0000002344067221 */ /* 0x000fe20000010000 */
[----:B------:R-:W-:Y:S01]  /*166e0*/  F2FP.F16.F32.PACK_AB R207, R207, R54 ;  /* 0x00000036cfcf723e */ /* 0x000fe200000000ff */
[--C-:B------:R-:W-:Y:S02]  /*166f0*/  IMAD.MOV.U32 R68, RZ, RZ, R151.reuse ;  /* 0x000000ffff447224 */ /* 0x100fe400078e0097 */
[----:B------:R-:W-:Y:S01]  /*16700*/  FADD.FTZ R31, R7, R6 ;  /* 0x00000006071f7221 */ /* 0x000fe20000010000 */
[----:B------:R-:W-:Y:S01]  /*16710*/  IMAD.MOV.U32 R54, RZ, RZ, R151 ;  /* 0x000000ffff367224 */ /* 0x000fe200078e0097 */
[----:B------:R-:W0:Y:S01]  /*16720*/  MUFU.EX2 R46, R46 ;  /* 0x0000002e002e7308 */ /* 0x000e220000000800 */
[----:B-1----:R-:W-:Y:S01]  /*16730*/  FADD.FTZ R0, R42, R33 ;  /* 0x000000212a007221 */ /* 0x002fe20000010000 */
[----:B------:R-:W-:-:S06]  /*16740*/  IMAD.MOV.U32 R35, RZ, RZ, R151 ;  /* 0x000000ffff237224 */ /* 0x000fcc00078e0097 */
[----:B------:R1:W3:Y:S01]  /*16750*/  MUFU.EX2 R203, R32 ;  /* 0x0000002000cb7308 */ /* 0x0002e20000000800 */
[C---:B--2---:R-:W-:Y:S01]  /*16760*/  FADD.FTZ R33, R201.reuse, R0 ;  /* 0x00000000c9217221 */ /* 0x044fe20000010000 */
[----:B------:R-:W-:Y:S01]  /*16770*/  F2FP.F16.F32.PACK_AB R201, R201, R42 ;  /* 0x0000002ac9c9723e */ /* 0x000fe200000000ff */
[----:B------:R-:W-:-:S05]  /*16780*/  IMAD.MOV.U32 R42, RZ, RZ, R151 ;  /* 0x000000ffff2a7224 */ /* 0x000fca00078e0097 */
[----:B------:R-:W2:Y:S01]  /*16790*/  MUFU.EX2 R34, R34 ;  /* 0x0000002200227308 */ /* 0x000ea20000000800 */
[----:B0-----:R-:W-:Y:S01]  /*167a0*/  FADD.FTZ R0, R46, R33 ;  /* 0x000000212e007221 */ /* 0x001fe20000010000 */
[--C-:B------:R-:W-:Y:S02]  /*167b0*/  IMAD.MOV.U32 R33, RZ, RZ, R151.reuse ;  /* 0x000000ffff217224 */ /* 0x100fe400078e0097 */
[----:B-1----:R-:W-:-:S04]  /*167c0*/  IMAD.MOV.U32 R32, RZ, RZ, R151 ;  /* 0x000000ffff207224 */ /* 0x002fc800078e0097 */
[----:B------:R0:W1:Y:S01]  /*167d0*/  MUFU.EX2 R197, R24 ;  /* 0x0000001800c57308 */ /* 0x0000620000000800 */
[C---:B---3--:R-:W-:Y:S01]  /*167e0*/  FADD.FTZ R13, R203.reuse, R0 ;  /* 0x00000000cb0d7221 */ /* 0x048fe20000010000 */
[----:B------:R-:W-:Y:S02]  /*167f0*/  F2FP.F16.F32.PACK_AB R203, R203, R46 ;  /* 0x0000002ecbcb723e */ /* 0x000fe400000000ff */
[----:B------:R-:W-:-:S04]  /*16800*/  MOV R46, R151 ;  /* 0x00000097002e7202 */ /* 0x000fc80000000f00 */
[----:B------:R-:W3:Y:S01]  /*16810*/  MUFU.EX2 R38, R38 ;  /* 0x0000002600267308 */ /* 0x000ee20000000800 */
[----:B--2---:R-:W-:Y:S01]  /*16820*/  FADD.FTZ R0, R34, R13 ;  /* 0x0000000d22007221 */ /* 0x004fe20000010000 */
[----:B0-----:R-:W-:-:S06]  /*16830*/  IMAD.MOV.U32 R24, RZ, RZ, R151 ;  /* 0x000000ffff187224 */ /* 0x001fcc00078e0097 */
[----:B------:R0:W2:Y:S01]  /*16840*/  MUFU.EX2 R199, R2 ;  /* 0x0000000200c77308 */ /* 0x0000a20000000800 */
[C---:B-1----:R-:W-:Y:S01]  /*16850*/  FADD.FTZ R13, R197.reuse, R0 ;  /* 0x00000000c50d7221 */ /* 0x042fe20000010000 */
[----:B------:R-:W-:Y:S02]  /*16860*/  F2FP.F16.F32.PACK_AB R197, R197, R34 ;  /* 0x00000022c5c5723e */ /* 0x000fe400000000ff */
[----:B------:R-:W-:-:S04]  /*16870*/  MOV R34, R151 ;  /* 0x0000009700227202 */ /* 0x000fc80000000f00 */
[----:B------:R-:W1:Y:S01]  /*16880*/  MUFU.EX2 R26, R26 ;  /* 0x0000001a001a7308 */ /* 0x000e620000000800 */
[----:B---3--:R-:W-:Y:S01]  /*16890*/  FADD.FTZ R0, R38, R13 ;  /* 0x0000000d26007221 */ /* 0x008fe20000010000 */
[----:B0-----:R-:W-:Y:S01]  /*168a0*/  FADD.FTZ R2, R36, R31 ;  /* 0x0000001f24027221 */ /* 0x001fe20000010000 */
[--C-:B------:R-:W-:Y:S01]  /*168b0*/  IMAD.MOV.U32 R36, RZ, RZ, R151.reuse ;  /* 0x000000ffff247224 */ /* 0x100fe200078e0097 */
[----:B------:R-:W-:Y:S02]  /*168c0*/  MOV R31, R151 ;  /* 0x00000097001f7202 */ /* 0x000fe40000000f00 */
[----:B------:R-:W-:Y:S01]  /*168d0*/  FADD.FTZ R15, R29, R2 ;  /* 0x000000021d0f7221 */ /* 0x000fe20000010000 */
[----:B------:R-:W-:Y:S01]  /*168e0*/  IMAD.MOV.U32 R29, RZ, RZ, R151 ;  /* 0x000000ffff1d7224 */ /* 0x000fe200078e0097 */
[----:B------:R0:W3:Y:S01]  /*168f0*/  MUFU.EX2 R193, R28 ;  /* 0x0000001c00c17308 */ /* 0x0000e20000000800 */
[C---:B--2---:R-:W-:Y:S01]  /*16900*/  FADD.FTZ R7, R199.reuse, R0 ;  /* 0x00000000c7077221 */ /* 0x044fe20000010000 */
[----:B------:R-:W-:Y:S01]  /*16910*/  FADD.FTZ R2, R74, R15 ;  /* 0x0000000f4a027221 */ /* 0x000fe20000010000 */
[----:B------:R-:W-:Y:S01]  /*16920*/  F2FP.F16.F32.PACK_AB R199, R199, R38 ;  /* 0x00000026c7c7723e */ /* 0x000fe200000000ff */
[----:B------:R-:W-:-:S02]  /*16930*/  IMAD.MOV.U32 R74, RZ, RZ, R151 ;  /* 0x000000ffff4a7224 */ /* 0x000fc400078e0097 */
[----:B------:R-:W-:Y:S01]  /*16940*/  FADD.FTZ R15, R9, R2 ;  /* 0x00000002090f7221 */ /* 0x000fe20000010000 */
[----:B------:R-:W-:Y:S01]  /*16950*/  IMAD.MOV.U32 R2, RZ, RZ, 0x3f800000 ;  /* 0x3f800000ff027424 */ /* 0x000fe200078e00ff */
[----:B------:R-:W2:Y:S01]  /*16960*/  MUFU.EX2 R30, R30 ;  /* 0x0000001e001e7308 */ /* 0x000ea20000000800 */
[----:B-1----:R-:W-:Y:S01]  /*16970*/  FADD.FTZ R0, R26, R7 ;  /* 0x000000071a007221 */ /* 0x002fe20000010000 */
[----:B------:R-:W-:Y:S01]  /*16980*/  IMAD.MOV.U32 R38, RZ, RZ, R151 ;  /* 0x000000ffff267224 */ /* 0x000fe200078e0097 */
[----:B0-----:R-:W-:-:S05]  /*16990*/  MOV R28, R151 ;  /* 0x00000097001c7202 */ /* 0x001fca0000000f00 */
[----:B------:R-:W0:Y:S01]  /*169a0*/  MUFU.EX2 R78, R78 ;  /* 0x0000004e004e7308 */ /* 0x000e220000000800 */
[C---:B---3--:R-:W-:Y:S01]  /*169b0*/  FADD.FTZ R7, R193.reuse, R0 ;  /* 0x00000000c1077221 */ /* 0x048fe20000010000 */
[----:B------:R-:W-:Y:S01]  /*169c0*/  F2FP.F16.F32.PACK_AB R193, R193, R26 ;  /* 0x0000001ac1c1723e */ /* 0x000fe200000000ff */
[----:B------:R-:W-:-:S05]  /*169d0*/  IMAD.MOV.U32 R26, RZ, RZ, R151 ;  /* 0x000000ffff1a7224 */ /* 0x000fca00078e0097 */
[----:B------:R-:W1:Y:S01]  /*169e0*/  MUFU.EX2 R195, R10 ;  /* 0x0000000a00c37308 */ /* 0x000e620000000800 */
[----:B--2---:R-:W-:-:S07]  /*169f0*/  FADD.FTZ R0, R30, R7 ;  /* 0x000000071e007221 */ /* 0x004fce0000010000 */
[----:B------:R-:W2:Y:S01]  /*16a00*/  MUFU.EX2 R11, R11 ;  /* 0x0000000b000b7308 */ /* 0x000ea20000000800 */
[----:B0-----:R-:W-:Y:S01]  /*16a10*/  FADD.FTZ R228, R78, R15 ;  /* 0x0000000f4ee47221 */ /* 0x001fe20000010000 */
[C---:B-1----:R-:W-:Y:S01]  /*16a20*/  FADD.FTZ R227, R195.reuse, R0 ;  /* 0x00000000c3e37221 */ /* 0x042fe20000010000 */
[----:B------:R-:W-:Y:S01]  /*16a30*/  F2FP.F16.F32.PACK_AB R195, R195, R30 ;  /* 0x0000001ec3c3723e */ /* 0x000fe200000000ff */
[--C-:B------:R-:W-:Y:S01]  /*16a40*/  IMAD.MOV.U32 R30, RZ, RZ, R151.reuse ;  /* 0x000000ffff1e7224 */ /* 0x100fe200078e0097 */
[----:B------:R-:W-:Y:S02]  /*16a50*/  MOV R0, 0x3f800000 ;  /* 0x3f80000000007802 */ /* 0x000fe40000000f00 */
[C---:B--2---:R-:W-:Y:S01]  /*16a60*/  F2FP.F16.F32.PACK_AB R194, R11.reuse, R78 ;  /* 0x0000004e0bc2723e */ /* 0x044fe200000000ff */
[----:B------:R-:W-:Y:S01]  /*16a70*/  FADD.FTZ R228, R11, R228 ;  /* 0x000000e40be47221 */ /* 0x000fe20000010000 */
[----:B------:R-:W-:Y:S01]  /*16a80*/  IMAD.MOV.U32 R78, RZ, RZ, R151 ;  /* 0x000000ffff4e7224 */ /* 0x000fe200078e0097 */
[----:B------:R-:W-:Y:S06]  /*16a90*/  @!P1 BRA `(.L_x_635) ;  /* 0x0000004c00549947 */ /* 0x000fec0003800000 */
[----:B------:R0:W5:Y:S01]  /*16aa0*/  LDL.LU R14, [R1+0x50] ;  /* 0x00005000010e7983 */ /* 0x0001620000300800 */
[----:B------:R-:W-:Y:S01]  /*16ab0*/  VIADD R223, R223, 0xfffffffe ;  /* 0xfffffffedfdf7836 */ /* 0x000fe20000000000 */
[----:B------:R-:W-:Y:S01]  /*16ac0*/  MOV R20, R4 ;  /* 0x0000000400147202 */ /* 0x000fe20000000f00 */
[----:B------:R-:W-:Y:S01]  /*16ad0*/  IMAD.MOV.U32 R15, RZ, RZ, R5 ;  /* 0x000000ffff0f7224 */ /* 0x000fe200078e0005 */
[----:B------:R-:W-:Y:S01]  /*16ae0*/  MOV R2, 0x3f800000 ;  /* 0x3f80000000027802 */ /* 0x000fe20000000f00 */
[----:B------:R-:W-:Y:S01]  /*16af0*/  IMAD.MOV.U32 R8, RZ, RZ, R226 ;  /* 0x000000ffff087224 */ /* 0x000fe200078e00e2 */
        /* <DEDUP_REMOVED lines=63> */
[----:B0-----:R-:W-:-:S07]  /*16ef0*/  CS2R R24, SRZ ;  /* 0x0000000000187805 */ /* 0x001fce000001ff00 */
.L_x_648:
[----:B------:R-:W-:-:S04]  /*16f00*/  ISETP.NE.AND P1, PT, R8, 0x1, PT ;  /* 0x000000010800780c */ /* 0x000fc80003f25270 */
[----:B------:R-:W-:-:S04]  /*16f10*/  SEL R3, RZ, 0x1, P1 ;  /* 0x00000001ff037807 */ /* 0x000fc80000800000 */
[----:B-----5:R-:W-:-:S05]  /*16f20*/  LOP3.LUT R4, R14, R3, RZ, 0x3c, !PT ;  /* 0x000000030e047212 */ /* 0x020fca00078e3cff */
[----:B------:R0:W-:Y:S01]  /*16f30*/  STL [R1+0x50], R4 ;  /* 0x0000500401007387 */ /* 0x0001e20000100800 */
[----:B------:R-:W-:Y:S05]  /*16f40*/  @!P0 BRA `(.L_x_636) ;  /* 0x0000000000048947 */ /* 0x000fea0003800000 */
[----:B------:R-:W-:Y:S01]  /*16f50*/  BPT.TRAP 0x1 ;  /* 0x000000040000795c */ /* 0x000fe20000300000 */
.L_x_636:
[----:B------:R-:W-:Y:S01]  /*16f60*/  VIADD R226, R8, 0x1 ;  /* 0x0000000108e27836 */ /* 0x000fe20000000000 */
[----:B------:R-:W-:-:S04]  /*16f70*/  SHF.L.U32 R6, R4, 0x1f, RZ ;  /* 0x0000001f04067819 */ /* 0x000fc800000006ff */
[----:B------:R-:W-:-:S04]  /*16f80*/  ISETP.NE.AND P1, PT, R226, 0x2, PT ;  /* 0x00000002e200780c */ /* 0x000fc80003f25270 */
[----:B------:R-:W-:-:S05]  /*16f90*/  SEL R226, R226, RZ, P1 ;  /* 0x000000ffe2e27207 */ /* 0x000fca0000800000 */
[----:B------:R-:W-:-:S04]  /*16fa0*/  IMAD R9, R226, 0x8, R22 ;  /* 0x00000008e2097824 */ /* 0x000fc800078e0216 */
[----:B------:R1:W2:Y:S01]  /*16fb0*/  SYNCS.PHASECHK.TRANS64.TRYWAIT P1, [R9+URZ+0x38830], R6 ;  /* 0x03883006090075a7 */ /* 0x0002a2000802017f */
[----:B------:R-:W-:Y:S05]  /*16fc0*/  @!P0 BRA `(.L_x_637) ;  /* 0x0000000000048947 */ /* 0x000fea0003800000 */
[----:B------:R-:W-:Y:S01]  /*16fd0*/  BPT.TRAP 0x1 ;  /* 0x000000040000795c */ /* 0x000fe20000300000 */
.L_x_637:
[----:B------:R-:W0:Y:S01]  /*16fe0*/  LDL R3, [R1+0x5c] ;  /* 0x00005c0001037983 */ /* 0x000e220000100800 */
[----:B------:R-:W-:Y:S01]  /*16ff0*/  BSSY B1, `(.L_x_638) ;  /* 0x0000007000017945 */ /* 0x000fe20003800000 */
[----:B------:R-:W-:Y:S02]  /*17000*/  IMAD.MOV.U32 R5, RZ, RZ, 0x40000040 ;  /* 0x40000040ff057424 */ /* 0x000fe400078e00ff */
[----:B0-----:R-:W-:-:S05]  /*17010*/  IMAD R4, R226, 0xa00, R3 ;  /* 0x00000a00e2047824 */ /* 0x001fca00078e0203 */
[----:B------:R-:W-:Y:S01]  /*17020*/  IADD3 R3, R4, 0x80, RZ ;  /* 0x0000008004037810 */ /* 0x000fe20007ffe0ff */
[----:B--2---:R-:W-:Y:S06]  /*17030*/  @P1 BRA `(.L_x_639) ;  /* 0x0000000000081947 */ /* 0x004fec0003800000 */
[----:B------:R-:W0:Y:S02]  /*17040*/  SYNCS.PHASECHK.TRANS64.TRYWAIT P1, [R9+URZ+0x38830], R6 ;  /* 0x03883006090075a7 */ /* 0x000e24000802017f */
[----:B0-----:R-:W-:Y:S05]  /*17050*/  @!P1 BRA `(.L_x_640) ;  /* 0x0000010c00d49947 */ /* 0x001fea0003800000 */
.L_x_639:
[----:B------:R-:W-:Y:S05]  /*17060*/  BSYNC B1 ;  /* 0x0000000000017941 */ /* 0x000fea0003800000 */
.L_x_638:
[----:B------:R-:W2:Y:S04]  /*17070*/  LDL.64 R152, [R1+0x48] ;  /* 0x0000480001987983 */ /* 0x000ea80000100a00 */
[----:B------:R-:W3:Y:S04]  /*17080*/  LDL.64 R156, [R1+0x8] ;  /* 0x00000800019c7983 */ /* 0x000ee80000100a00 */
[----:B------:R-:W4:Y:S01]  /*17090*/  LDL.64 R154, [R1] ;  /* 0x00000000019a7983 */ /* 0x000f220000100a00 */
[----:B------:R-:W-:Y:S02]  /*170a0*/  R2UR UR10, R4 ;  /* 0x00000000040a72ca */ /* 0x000fe400000e0000 */
[----:B------:R-:W-:Y:S01]  /*170b0*/  R2UR UR11, R5 ;  /* 0x00000000050b72ca */ /* 0x000fe200000e0000 */
[----:B------:R-:W-:Y:S01]  /*170c0*/  WARPGROUP.ARRIVE ;  /* 0x00000000000079c5 */ /* 0x000fe20000000000 */
[----:B01----:R-:W-:Y:S01]  /*170d0*/  IMAD.MOV.U32 R6, RZ, RZ, R3 ;  /* 0x000000ffff067224 */ /* 0x003fe200078e0003 */
[----:B------:R-:W-:-:S04]  /*170e0*/  MOV R7, 0x40000040 ;  /* 0x4000004000077802 */ /* 0x000fc80000000f00 */
[----:B------:R-:W-:Y:S02]  /*170f0*/  R2UR UR6, R6 ;  /* 0x00000000060672ca */ /* 0x000fe400000e0000 */
[----:B------:R-:W-:Y:S01]  /*17100*/  R2UR UR7, R7 ;  /* 0x00000000070772ca */ /* 0x000fe200000e0000 */
[C---:B------:R-:W-:Y:S01]  /*17110*/  VIADD R6, R4.reuse, 0x100 ;  /* 0x0000010004067836 */ /* 0x040fe20000000000 */
[----:B------:R-:W-:Y:S01]  /*17120*/  MOV R7, 0x40000040 ;  /* 0x4000004000077802 */ /* 0x000fe20000000f00 */
[----:B------:R-:W-:Y:S01]  /*17130*/  VIADD R10, R4, 0x180 ;  /* 0x00000180040a7836 */ /* 0x000fe20000000000 */
[----:B------:R-:W-:Y:S02]  /*17140*/  MOV R11, 0x40000040 ;  /* 0x40000040000b7802 */ /* 0x000fe40000000f00 */
[----:B--2---:R-:W-:Y:S02]  /*17150*/  R2UR UR46, R152 ;  /* 0x00000000982e72ca */ /* 0x004fe400000e0000 */
[----:B------:R-:W-:-:S02]  /*17160*/  R2UR UR47, R153 ;  /* 0x00000000992f72ca */ /* 0x000fc400000e0000 */
[----:B------:R-:W2:Y:S01]  /*17170*/  LDL.64 R152, [R1+0x40] ;  /* 0x0000400001987983 */ /* 0x000ea20000100a00 */
[----:B---3--:R-:W-:Y:S02]  /*17180*/  R2UR UR12, R156 ;  /* 0x000000009c0c72ca */ /* 0x008fe400000e0000 */
[----:B------:R-:W-:-:S11]  /*17190*/  R2UR UR13, R157 ;  /* 0x000000009d0d72ca */ /* 0x000fd600000e0000 */
[----:B------:R-:W-:Y:S02]  /*171a0*/  UMOV UR8, UR12 ;  /* 0x0000000c00087c82 */ /* 0x000fe40008000000 */
[----:B------:R-:W-:Y:S02]  /*171b0*/  UMOV UR9, UR13 ;  /* 0x0000000d00097c82 */ /* 0x000fe40008000000 */
[----:B------:R-:W-:Y:S01]  /*171c0*/  HGMMA.64x16x16.F32 R184, gdesc[UR8], RZ, !UPT, gsb0 ;  /* 0x0020000008b879f0 */ /* 0x000fe2000c0008ff */
[----:B------:R-:W-:Y:S01]  /*171d0*/  UMOV UR4, UR12 ;  /* 0x0000000c00047c82 */ /* 0x000fe20008000000 */
[----:B------:R-:W-:Y:S01]  /*171e0*/  UMOV UR5, UR13 ;  /* 0x0000000d00057c82 */ /* 0x000fe20008000000 */
[----:B------:R-:W-:Y:S02]  /*171f0*/  WARPGROUP.DEPBAR.LE gsb0, 0x0 ;  /* 0x00008000000079c5 */ /* 0x000fe40000010000 */
[----:B------:R-:W-:-:S06]  /*17200*/  WARPGROUP.ARRIVE ;  /* 0x00000000000079c5 */ /* 0x000fcc0000000000 */
[----:B------:R-:W-:Y:S01]  /*17210*/  HGMMA.64x16x16.F32 R176, gdesc[UR4], RZ, !UPT, gsb0 ;  /* 0x0020000004b079f0 */ /* 0x000fe2000c0008ff */
[----:B------:R-:W-:Y:S02]  /*17220*/  R2UR UR10, R6 ;  /* 0x00000000060a72ca */ /* 0x000fe400000e0000 */
[----:B------:R-:W-:Y:S01]  /*17230*/  R2UR UR11, R7 ;  /* 0x00000000070b72ca */ /* 0x000fe200000e0000 */
[----:B------:R-:W-:Y:S01]  /*17240*/  UMOV UR8, UR12 ;  /* 0x0000000c00087c82 */ /* 0x000fe20008000000 */
[----:B------:R-:W-:Y:S01]  /*17250*/  UMOV UR9, UR13 ;  /* 0x0000000d00097c82 */ /* 0x000fe20008000000 */
[----:B------:R-:W-:Y:S02]  /*17260*/  WARPGROUP.DEPBAR.LE gsb0, 0x0 ;  /* 0x00008000000079c5 */ /* 0x000fe40000010000 */
[----:B------:R-:W-:-:S08]  /*17270*/  WARPGROUP.ARRIVE ;  /* 0x00000000000079c5 */ /* 0x000fd00000000000 */
        /* <DEDUP_REMOVED lines=8> */
[----:B------:R-:W-:Y:S02]  /*17300*/  VIADD R6, R4, 0x200 ;  /* 0x0000020004067836 */ /* 0x000fe40000000000 */
[----:B------:R-:W-:-:S03]  /*17310*/  IMAD.MOV.U32 R7, RZ, RZ, 0x40000040 ;  /* 0x40000040ff077424 */ /* 0x000fc600078e00ff */
[----:B------:R-:W-:Y:S02]  /*17320*/  R2UR UR34, R6 ;  /* 0x00000000062272ca */ /* 0x000fe400000e0000 */
[----:B------:R-:W-:Y:S02]  /*17330*/  R2UR UR35, R7 ;  /* 0x00000000072372ca */ /* 0x000fe400000e0000 */
[----:B----4-:R-:W-:Y:S02]  /*17340*/  R2UR UR28, R154 ;  /* 0x000000009a1c72ca */ /* 0x010fe400000e0000 */
[----:B------:R-:W-:Y:S01]  /*17350*/  R2UR UR29, R155 ;  /* 0x000000009b1d72ca */ /* 0x000fe200000e0000 */
[----:B------:R-:W-:Y:S01]  /*17360*/  UMOV UR32, UR12 ;  /* 0x0000000c00207c82 */ /* 0x000fe20008000000 */
[----:B------:R-:W-:Y:S01]  /*17370*/  UMOV UR33, UR13 ;  /* 0x0000000d00217c82 */ /* 0x000fe20008000000 */
[----:B------:R-:W-:Y:S02]  /*17380*/  WARPGROUP.DEPBAR.LE gsb0, 0x0 ;  /* 0x00008000000079c5 */ /* 0x000fe40000010000 */
[----:B------:R-:W-:Y:S01]  /*17390*/  VIADD R12, R4, 0x2 ;  /* 0x00000002040c7836 */ /* 0x000fe20000000000 */
[----:B--2---:R-:W-:-:S02]  /*173a0*/  R2UR UR42, R152 ;  /* 0x00000000982a72ca */ /* 0x004fc400000e0000 */
[----:B------:R-:W-:Y:S02]  /*173b0*/  R2UR UR43, R153 ;  /* 0x00000000992b72ca */ /* 0x000fe400000e0000 */
[----:B------:R-:W-:-:S06]  /*173c0*/  WARPGROUP.ARRIVE ;  /* 0x00000000000079c5 */ /* 0x000fcc0000000000 */
[----:B------:R-:W-:Y:S01]  /*173d0*/  HGMMA.64x16x16.F32 R152, gdesc[UR32], RZ, !UPT, gsb0 ;  /* 0x00200000209879f0 */ /* 0x000fe2000c0008ff */
[----:B------:R-:W-:Y:S02]  /*173e0*/  MOV R13, 0x40000040 ;  /* 0x40000040000d7802 */ /* 0x000fe40000000f00 */
[----:B------:R-:W-:Y:S02]  /*173f0*/  R2UR UR26, R12 ;  /* 0x000000000c1a72ca */ /* 0x000fe400000e0000 */
[----:B------:R-:W-:Y:S01]  /*17400*/  R2UR UR27, R13 ;  /* 0x000000000d1b72ca */ /* 0x000fe200000e0000 */
[----:B------:R-:W-:Y:S01]  /*17410*/  UMOV UR24, UR28 ;  /* 0x0000001c00187c82 */ /* 0x000fe20008000000 */
[----:B------:R-:W-:Y:S01]  /*17420*/  UMOV UR25, UR29 ;  /* 0x0000001d00197c82 */ /* 0x000fe20008000000 */
[----:B------:R-:W-:Y:S02]  /*17430*/  WARPGROUP.DEPBAR.LE gsb0, 0x0 ;  /* 0x00008000000079c5 */ /* 0x000fe40000010000 */
[----:B------:R-:W-:-:S08]  /*17440*/  WARPGROUP.ARRIVE ;  /* 0x00000000000079c5 */ /* 0x000fd00000000000 */
[----:B------:R-:W-:Y:S01]  /*17450*/  HGMMA.64x16x16.F32 R184, gdesc[UR24], R184, gsb0 ;  /* 0x0020000018b879f0 */ /* 0x000fe200080008b8 */
[----:B------:R-:W-:Y:S02]  /*17460*/  VIADD R10, R4, 0x82 ;  /* 0x00000082040a7836 */ /* 0x000fe40000000000 */
[----:B------:R-:W-:-:S03]  /*17470*/  IMAD.MOV.U32 R11, RZ, RZ, 0x40000040 ;  /* 0x40000040ff0b7424 */ /* 0x000fc600078e00ff */
        /* <DEDUP_REMOVED lines=16> */
[----:B------:R-:W-:Y:S01]  /*17580*/  IMAD.MOV.U32 R11, RZ, RZ, 0x40000040 ;  /* 0x40000040ff0b7424 */ /* 0x000fe200078e00ff */
[----:B------:R-:W-:-:S04]  /*17590*/  IADD3 R10, R4, 0x182, RZ ;  /* 0x00000182040a7810 */ /* 0x000fc80007ffe0ff */
[----:B------:R-:W-:Y:S02]  /*175a0*/  R2UR UR14, R10 ;  /* 0x000000000a0e72ca */ /* 0x000fe400000e0000 */
[----:B------:R-:W-:Y:S01]  /*175b0*/  R2UR UR15, R11 ;  /* 0x000000000b0f72ca */ /* 0x000fe200000e0000 */
[----:B------:R-:W-:Y:S01]  /*175c0*/  UMOV UR12, UR28 ;  /* 0x0000001c000c7c82 */ /* 0x000fe20008000000 */
[----:B------:R-:W-:Y:S01]  /*175d0*/  UMOV UR13, UR29 ;  /* 0x0000001d000d7c82 */ /* 0x000fe20008000000 */
[C---:B------:R-:W-:Y:S02]  /*175e0*/  VIADD R12, R4.reuse, 0x202 ;  /* 0x00000202040c7836 */ /* 0x040fe40000000000 */
[----:B------:R-:W-:Y:S01]  /*175f0*/  IMAD.MOV.U32 R13, RZ, RZ, 0x40000040 ;  /* 0x40000040ff0d7424 */ /* 0x000fe200078e00ff */
[----:B------:R-:W-:Y:S02]  /*17600*/  IADD3 R6, R4, 0x4, RZ ;  /* 0x0000000404067810 */ /* 0x000fe40007ffe0ff */
[----:B------:R-:W-:Y:S01]  /*17610*/  MOV R7, 0x40000040 ;  /* 0x4000004000077802 */ /* 0x000fe20000000f00 */
[----:B------:R-:W-:Y:S01]  /*17620*/  UMOV UR8, UR46 ;  /* 0x0000002e00087c82 */ /* 0x000fe20008000000 */
[----:B------:R-:W-:-:S02]  /*17630*/  WARPGROUP.DEPBAR.LE gsb0, 0x0 ;  /* 0x00008000000079c5 */ /* 0x000fc40000010000 */
[----:B------:R-:W-:Y:S01]  /*17640*/  WARPGROUP.ARRIVE ;  /* 0x00000000000079c5 */ /* 0x000fe20000000000 */
[----:B------:R-:W-:Y:S01]  /*17650*/  UMOV UR9, UR47 ;  /* 0x0000002f00097c82 */ /* 0x000fe20008000000 */
[----:B------:R-:W-:Y:S01]  /*17660*/  UMOV UR4, UR46 ;  /* 0x0000002e00047c82 */ /* 0x000fe20008000000 */
[----:B------:R-:W-:Y:S01]  /*17670*/  UMOV UR5, UR47 ;  /* 0x0000002f00057c82 */ /* 0x000fe20008000000 */
[----:B------:R-:W-:Y:S01]  /*17680*/  UMOV UR24, UR46 ;  /* 0x0000002e00187c82 */ /* 0x000fe20008000000 */
[----:B------:R-:W-:Y:S01]  /*17690*/  UMOV UR25, UR47 ;  /* 0x0000002f00197c82 */ /* 0x000fe20008000000 */
[----:B------:R-:W-:Y:S01]  /*176a0*/  HGMMA.64x16x16.F32 R160, gdesc[UR12], R160, gsb0 ;  /* 0x002000000ca079f0 */ /* 0x000fe200080008a0 */
[----:B------:R-:W-:Y:S01]  /*176b0*/  R2UR UR30, R12 ;  /* 0x000000000c1e72ca */ /* 0x000fe200000e0000 */
[----:B------:R-:W-:Y:S01]  /*176c0*/  UMOV UR20, UR46 ;  /* 0x0000002e00147c82 */ /* 0x000fe20008000000 */
[----:B------:R-:W-:Y:S01]  /*176d0*/  R2UR UR31, R13 ;  /* 0x000000000d1f72ca */ /* 0x000fe200000e0000 */
[----:B------:R-:W-:Y:S01]  /*176e0*/  UMOV UR21, UR47 ;  /* 0x0000002f00157c82 */ /* 0x000fe20008000000 */
[----:B------:R-:W-:Y:S01]  /*176f0*/  R2UR UR10, R6 ;  /* 0x00000000060a72ca */ /* 0x000fe200000e0000 */
[----:B------:R-:W-:Y:S01]  /*17700*/  UMOV UR32, UR46 ;  /* 0x0000002e00207c82 */ /* 0x000fe20008000000 */
[----:B------:R-:W-:Y:S01]  /*17710*/  UMOV UR33, UR47 ;  /* 0x0000002f00217c82 */ /* 0x000fe20008000000 */
[----:B------:R-:W-:Y:S01]  /*17720*/  UMOV UR16, UR42 ;  /* 0x0000002a00107c82 */ /* 0x000fe20008000000 */
[----:B------:R-:W-:Y:S01]  /*17730*/  UMOV UR17, UR43 ;  /* 0x0000002b00117c82 */ /* 0x000fe20008000000 */
[----:B------:R-:W2:Y:S01]  /*17740*/  LDL.64 R10, [R1+0x30] ;  /* 0x00003000010a7983 */ /* 0x000ea20000100a00 */
[----:B------:R-:W-:-:S02]  /*17750*/  WARPGROUP.DEPBAR.LE gsb0, 0x0 ;  /* 0x00008000000079c5 */ /* 0x000fc40000010000 */
[----:B------:R-:W-:Y:S01]  /*17760*/  WARPGROUP.ARRIVE ;  /* 0x00000000000079c5 */ /* 0x000fe20000000000 */
[----:B------:R-:W-:Y:S01]  /*17770*/  R2UR UR11, R7 ;  /* 0x00000000070b72ca */ /* 0x000fe200000e0000 */
[----:B------:R-:W3:Y:S04]  /*17780*/  LDL.64 R12, [R1+0x38] ;  /* 0x00003800010c7983 */ /* 0x000ee80000100a00 */
[----:B------:R-:W-:Y:S01]  /*17790*/  HGMMA.64x16x16.F32 R152, gdesc[UR28], R152, gsb0 ;  /* 0x002000001c9879f0 */ /* 0x000fe20008000898 */
[----:B------:R-:W-:Y:S02]  /*177a0*/  VIADD R6, R4, 0x84 ;  /* 0x0000008404067836 */ /* 0x000fe40000000000 */
[----:B------:R-:W-:Y:S01]  /*177b0*/  IMAD.MOV.U32 R7, RZ, RZ, 0x40000040 ;  /* 0x40000040ff077424 */ /* 0x000fe200078e00ff */
[----:B------:R-:W-:-:S02]  /*177c0*/  WARPGROUP.DEPBAR.LE gsb0, 0x0 ;  /* 0x00008000000079c5 */ /* 0x000fc40000010000 */
[----:B------:R-:W-:-:S06]  /*177d0*/  WARPGROUP.ARRIVE ;  /* 0x00000000000079c5 */ /* 0x000fcc0000000000 */
[----:B------:R-:W-:Y:S01]  /*177e0*/  HGMMA.64x16x16.F32 R184, gdesc[UR8], R184, gsb0 ;  /* 0x0020000008b879f0 */ /* 0x000fe200080008b8 */
[----:B------:R-:W-:Y:S02]  /*177f0*/  R2UR UR6, R6 ;  /* 0x00000000060672ca */ /* 0x000fe400000e0000 */
[----:B------:R-:W-:Y:S01]  /*17800*/  R2UR UR7, R7 ;  /* 0x00000000070772ca */ /* 0x000fe200000e0000 */
[----:B------:R-:W-:Y:S01]  /*17810*/  IMAD.MOV.U32 R7, RZ, RZ, 0x40000040 ;  /* 0x40000040ff077424 */ /* 0x000fe200078e00ff */
[----:B------:R-:W-:Y:S02]  /*17820*/  WARPGROUP.DEPBAR.LE gsb0, 0x0 ;  /* 0x00008000000079c5 */ /* 0x000fe40000010000 */
[----:B------:R-:W-:-:S09]  /*17830*/  WARPGROUP.ARRIVE ;  /* 0x00000000000079c5 */ /* 0x000fd20000000000 */
[----:B------:R-:W-:Y:S01]  /*17840*/  HGMMA.64x16x16.F32 R176, gdesc[UR4], R176, gsb0 ;  /* 0x0020000004b079f0 */ /* 0x000fe200080008b0 */
[----:B------:R-:W-:Y:S02]  /*17850*/  IADD3 R6, R4, 0x104, RZ ;  /* 0x0000010404067810 */ /* 0x000fe40007ffe0ff */
[----:B------:R-:W-:Y:S02]  /*17860*/  R2UR UR27, R7 ;  /* 0x00000000071b72ca */ /* 0x000fe400000e0000 */
[----:B------:R-:W-:Y:S01]  /*17870*/  R2UR UR26, R6 ;  /* 0x00000000061a72ca */ /* 0x000fe200000e0000 */
[----:B------:R-:W-:Y:S02]  /*17880*/  WARPGROUP.DEPBAR.LE gsb0, 0x0 ;  /* 0x00008000000079c5 */ /* 0x000fe40000010000 */
[----:B------:R-:W-:-:S10]  /*17890*/  WARPGROUP.ARRIVE ;  /* 0x00000000000079c5 */ /* 0x000fd40000000000 */
[----:B------:R-:W-:Y:S01]  /*178a0*/  HGMMA.64x16x16.F32 R168, gdesc[UR24], R168, gsb0 ;  /* 0x0020000018a879f0 */ /* 0x000fe200080008a8 */
[----:B------:R-:W-:Y:S01]  /*178b0*/  VIADD R6, R4, 0x184 ;  /* 0x0000018404067836 */ /* 0x000fe20000000000 */
[----:B------:R-:W-:-:S04]  /*178c0*/  MOV R7, 0x40000040 ;  /* 0x4000004000077802 */ /* 0x000fc80000000f00 */
[----:B------:R-:W-:Y:S02]  /*178d0*/  R2UR UR22, R6 ;  /* 0x00000000061672ca */ /* 0x000fe400000e0000 */
[----:B------:R-:W-:Y:S01]  /*178e0*/  R2UR UR23, R7 ;  /* 0x00000000071772ca */ /* 0x000fe200000e0000 */
[----:B------:R-:W-:Y:S02]  /*178f0*/  WARPGROUP.DEPBAR.LE gsb0, 0x0 ;  /* 0x00008000000079c5 */ /* 0x000fe40000010000 */
[----:B------:R-:W-:-:S10]  /*17900*/  WARPGROUP.ARRIVE ;  /* 0x00000000000079c5 */ /* 0x000fd40000000000 */
[----:B------:R-:W-:Y:S01]  /*17910*/  HGMMA.64x16x16.F32 R160, gdesc[UR20], R160, gsb0 ;  /* 0x0020000014a079f0 */ /* 0x000fe200080008a0 */
[----:B------:R-:W-:Y:S02]  /*17920*/  VIADD R6, R4, 0x204 ;  /* 0x0000020404067836 */ /* 0x000fe40000000000 */
[----:B------:R-:W-:-:S03]  /*17930*/  IMAD.MOV.U32 R7, RZ, RZ, 0x40000040 ;  /* 0x40000040ff077424 */ /* 0x000fc600078e00ff */
[----:B------:R-:W-:Y:S02]  /*17940*/  R2UR UR34, R6 ;  /* 0x00000000062272ca */ /* 0x000fe400000e0000 */
[----:B------:R-:W-:Y:S01]  /*17950*/  R2UR UR35, R7 ;  /* 0x00000000072372ca */ /* 0x000fe200000e0000 */
[----:B------:R-:W-:Y:S02]  /*17960*/  WARPGROUP.DEPBAR.LE gsb0, 0x0 ;  /* 0x00008000000079c5 */ /* 0x000fe40000010000 */
[----:B------:R-:W-:-:S10]  /*17970*/  WARPGROUP.ARRIVE ;  /* 0x00000000000079c5 */ /* 0x000fd40000000000 */
[----:B------:R-:W-:Y:S01]  /*17980*/  HGMMA.64x16x16.F32 R152, gdesc[UR32], R152, gsb0 ;  /* 0x00200000209879f0 */ /* 0x000fe20008000898 */
[----:B------:R-:W-:Y:S01]  /*17990*/  IMAD.MOV.U32 R7, RZ, RZ, 0x40000040 ;  /* 0x40000040ff077424 */ /* 0x000fe200078e00ff */
[----:B------:R-:W-:-:S04]  /*179a0*/  IADD3 R6, R4, 0x6, RZ ;  /* 0x0000000604067810 */ /* 0x000fc80007ffe0ff */
        /* <DEDUP_REMOVED lines=29> */
[----:B------:R-:W-:Y:S02]  /*17b80*/  WARPGROUP.DEPBAR.LE gsb0, 0x0 ;  /* 0x00008000000079c5 */ /* 0x000fe40000010000 */
[----:B------:R-:W-:-:S08]  /*17b90*/  WARPGROUP.ARRIVE ;  /* 0x00000000000079c5 */ /* 0x000fd00000000000 */
        /* <DEDUP_REMOVED lines=11> */
[----:B------:R-:W-:Y:S01]  /*17c50*/  IMAD.MOV.U32 R7, RZ, RZ, 0x40000040 ;  /* 0x40000040ff077424 */ /* 0x000fe200078e00ff */
[----:B---3--:R-:W-:Y:S02]  /*17c60*/  R2UR UR50, R12 ;  /* 0x000000000c3272ca */ /* 0x008fe400000e0000 */
[----:B------:R-:W-:Y:S02]  /*17c70*/  R2UR UR51, R13 ;  /* 0x000000000d3372ca */ /* 0x000fe400000e0000 */
[----:B------:R-:W-:Y:S01]  /*17c80*/  R2UR UR26, R6 ;  /* 0x00000000061a72ca */ /* 0x000fe200000e0000 */
[----:B------:R-:W3:Y:S01]  /*17c90*/  LDL.64 R12, [R1+0x28] ;  /* 0x00002800010c7983 */ /* 0x000ee20000100a00 */
[----:B------:R-:W-:-:S07]  /*17ca0*/  R2UR UR27, R7 ;  /* 0x00000000071b72ca */ /* 0x000fce00000e0000 */
[----:B------:R-:W-:Y:S02]  /*17cb0*/  UMOV UR24, UR50 ;  /* 0x0000003200187c82 */ /* 0x000fe40008000000 */
[----:B------:R-:W-:Y:S01]  /*17cc0*/  UMOV UR25, UR51 ;  /* 0x0000003300197c82 */ /* 0x000fe20008000000 */
[----:B------:R-:W-:Y:S02]  /*17cd0*/  WARPGROUP.DEPBAR.LE gsb0, 0x0 ;  /* 0x00008000000079c5 */ /* 0x000fe40000010000 */
[----:B------:R-:W-:-:S06]  /*17ce0*/  WARPGROUP.ARRIVE ;  /* 0x00000000000079c5 */ /* 0x000fcc0000000000 */
        /* <DEDUP_REMOVED lines=38> */
[----:B------:R-:W-:Y:S02]  /*17f50*/  MOV R7, 0x40000040 ;  /* 0x4000004000077802 */ /* 0x000fe40000000f00 */
[----:B--2---:R-:W-:Y:S02]  /*17f60*/  R2UR UR46, R10 ;  /* 0x000000000a2e72ca */ /* 0x004fe400000e0000 */
[----:B------:R-:W-:Y:S02]  /*17f70*/  R2UR UR47, R11 ;  /* 0x000000000b2f72ca */ /* 0x000fe400000e0000 */
[----:B------:R-:W-:Y:S01]  /*17f80*/  R2UR UR10, R6 ;  /* 0x00000000060a72ca */ /* 0x000fe200000e0000 */
[----:B------:R-:W2:Y:S01]  /*17f90*/  LDL.64 R10, [R1+0x20] ;  /* 0x00002000010a7983 */ /* 0x000ea20000100a00 */
[----:B------:R-:W-:-:S07]  /*17fa0*/  R2UR UR11, R7 ;  /* 0x00000000070b72ca */ /* 0x000fce00000e0000 */
[----:B------:R-:W-:Y:S02]  /*17fb0*/  UMOV UR8, UR46 ;  /* 0x0000002e00087c82 */ /* 0x000fe40008000000 */
[----:B------:R-:W-:Y:S01]  /*17fc0*/  UMOV UR9, UR47 ;  /* 0x0000002f00097c82 */ /* 0x000fe20008000000 */
[----:B------:R-:W-:Y:S02]  /*17fd0*/  WARPGROUP.DEPBAR.LE gsb0, 0x0 ;  /* 0x00008000000079c5 */ /* 0x000fe40000010000 */
[----:B------:R-:W-:-:S06]  /*17fe0*/  WARPGROUP.ARRIVE ;  /* 0x00000000000079c5 */ /* 0x000fcc0000000000 */
        /* <DEDUP_REMOVED lines=38> */
[----:B------:R-:W-:Y:S02]  /*18250*/  IADD3 R6, R4, 0x284, RZ ;  /* 0x0000028404067810 */ /* 0x000fe40007ffe0ff */
        /* <DEDUP_REMOVED lines=96> */
[----:B---3--:R-:W-:Y:S02]  /*18860*/  R2UR UR46, R12 ;  /* 0x000000000c2e72ca */ /* 0x008fe400000e0000 */
[----:B------:R-:W-:Y:S02]  /*18870*/  R2UR UR47, R13 ;  /* 0x000000000d2f72ca */ /* 0x000fe400000e0000 */
[----:B------:R-:W-:Y:S02]  /*18880*/  R2UR UR10, R6 ;  /* 0x00000000060a72ca */ /* 0x000fe400000e0000 */
        /* <DEDUP_REMOVED lines=44> */
[----:B--2---:R-:W-:Y:S02]  /*18b50*/  R2UR UR42, R10 ;  /* 0x000000000a2a72ca */ /* 0x004fe400000e0000 */
        /* <DEDUP_REMOVED lines=445> */
.L_x_641:
[----:B------:R-:W-:Y:S01]  /*1a730*/  SHF.L.U32 R0, R14, 0x1f, RZ ;  /* 0x0000001f0e007819 */ /* 0x000fe200000006ff */
[----:B------:R-:W-:-:S04]  /*1a740*/  IMAD R6, R8, 0x8, R22 ;  /* 0x0000000808067824 */ /* 0x000fc800078e0216 */
[----:B------:R0:W1:Y:S01]  /*1a750*/  SYNCS.PHASECHK.TRANS64.TRYWAIT P1, [R6+URZ+0x38850], R0 ;  /* 0x03885000060075a7 */ /* 0x000062000802017f */
[----:B------:R-:W-:Y:S05]  /*1a760*/  @!P0 BRA `(.L_x_642) ;  /* 0x0000000000048947 */ /* 0x000fea0003800000 */
[----:B------:R-:W-:Y:S01]  /*1a770*/  BPT.TRAP 0x1 ;  /* 0x000000040000795c */ /* 0x000fe20000300000 */
.L_x_642:
[----:B------:R-:W-:Y:S04]  /*1a780*/  BSSY B1, `(.L_x_643) ;  /* 0x0000004000017945 */ /* 0x000fe80003800000 */
[----:B-1----:R-:W-:Y:S05]  /*1a790*/  @P1 BRA `(.L_x_644) ;  /* 0x0000000000081947 */ /* 0x002fea0003800000 */
[----:B------:R-:W1:Y:S02]  /*1a7a0*/  SYNCS.PHASECHK.TRANS64.TRYWAIT P1, [R6+URZ+0x38850], R0 ;  /* 0x03885000060075a7 */ /* 0x000e64000802017f */
[----:B-1----:R-:W-:Y:S05]  /*1a7b0*/  @!P1 BRA `(.L_x_645) ;  /* 0x000000d800109947 */ /* 0x002fea0003800000 */
.L_x_644:
[----:B------:R-:W-:Y:S05]  /*1a7c0*/  BSYNC B1 ;  /* 0x0000000000017941 */ /* 0x000fea0003800000 */
.L_x_643:
[----:B01----:R-:W-:Y:S01]  /*1a7d0*/  VIADD R0, R22, 0x400 ;  /* 0x0000040016007836 */ /* 0x003fe20000000000 */
[----:B------:R-:W-:Y:S01]  /*1a7e0*/  MOV R3, 0x40000040 ;  /* 0x4000004000037802 */ /* 0x000fe20000000f00 */
[----:B------:R-:W-:Y:S01]  /*1a7f0*/  WARPGROUP.ARRIVE ;  /* 0x00000000000079c5 */ /* 0x000fe20000000000 */
[----:B------:R-:W-:Y:S02]  /*1a800*/  IMAD.MOV.U32 R5, RZ, RZ, 0x40000040 ;  /* 0x40000040ff057424 */ /* 0x000fe400078e00ff */
[----:B------:R-:W-:Y:S02]  /*1a810*/  SHF.R.U32.HI R0, RZ, 0x4, R0 ;  /* 0x00000004ff007819 */ /* 0x000fe40000011600 */
[----:B------:R-:W-:Y:S01]  /*1a820*/  R2UR UR7, R3 ;  /* 0x00000000030772ca */ /* 0x000fe200000e0000 */
[----:B------:R-:W-:Y:S01]  /*1a830*/  IMAD.MOV.U32 R3, RZ, RZ, 0x40000040 ;  /* 0x40000040ff037424 */ /* 0x000fe200078e00ff */
[----:B------:R-:W-:-:S04]  /*1a840*/  LOP3.LUT R0, R0, 0x3fff, RZ, 0xc0, !PT ;  /* 0x00003fff00007812 */ /* 0x000fc800078ec0ff */
[----:B------:R-:W-:-:S05]  /*1a850*/  LOP3.LUT R0, R0, 0x2800000, RZ, 0xfc, !PT ;  /* 0x0280000000007812 */ /* 0x000fca00078efcff */
[----:B------:R-:W-:-:S04]  /*1a860*/  IMAD R2, R8, 0xa00, R0 ;  /* 0x00000a0008027824 */ /* 0x000fc800078e0200 */
[C---:B------:R-:W-:Y:S01]  /*1a870*/  VIADD R4, R2.reuse, 0x80 ;  /* 0x0000008002047836 */ /* 0x040fe20000000000 */
[----:B------:R-:W-:-:S13]  /*1a880*/  R2UR UR6, R2 ;  /* 0x00000000020672ca */ /* 0x000fda00000e0000 */
[----:B------:R-:W-:Y:S01]  /*1a890*/  HGMMA.64x256x16.F32 R24, R208, gdesc[UR4].tnspB, R24, gsb0 ;  /* 0x43e00004d0187df0 */ /* 0x000fe20008000818 */
[----:B------:R-:W-:Y:S02]  /*1a8a0*/  R2UR UR6, R4 ;  /* 0x00000000040672ca */ /* 0x000fe400000e0000 */
[----:B------:R-:W-:Y:S01]  /*1a8b0*/  R2UR UR7, R5 ;  /* 0x00000000050772ca */ /* 0x000fe200000e0000 */
[----:B------:R-:W-:Y:S01]  /*1a8c0*/  IMAD.MOV.U32 R5, RZ, RZ, 0x40000040 ;  /* 0x40000040ff057424 */ /* 0x000fe200078e00ff */
[----:B------:R-:W-:Y:S01]  /*1a8d0*/  IADD3 R4, R2, 0x100, RZ ;  /* 0x0000010002047810 */ /* 0x000fe20007ffe0ff */
[----:B------:R-:W-:Y:S02]  /*1a8e0*/  WARPGROUP.DEPBAR.LE gsb0, 0x0 ;  /* 0x00008000000079c5 */ /* 0x000fe40000010000 */
[----:B------:R-:W-:-:S15]  /*1a8f0*/  WARPGROUP.ARRIVE ;  /* 0x00000000000079c5 */ /* 0x000fde0000000000 */
[----:B------:R-:W-:-:S05]  /*1a900*/  NOP ;  /* 0x0000000000007918 */ /* 0x000fca0000000000 */
[----:B------:R-:W-:Y:S01]  /*1a910*/  HGMMA.64x256x16.F32 R24, R204, gdesc[UR4].tnspB, R24, gsb0 ;  /* 0x43e00004cc187df0 */ /* 0x000fe20008000818 */
[----:B------:R-:W-:Y:S01]  /*1a920*/  R2UR UR6, R4 ;  /* 0x00000000040672ca */ /* 0x000fe200000e0000 */
[C---:B------:R-:W-:Y:S01]  /*1a930*/  VIADD R4, R2.reuse, 0x180 ;  /* 0x0000018002047836 */ /* 0x040fe20000000000 */
[----:B------:R-:W-:Y:S01]  /*1a940*/  R2UR UR7, R5 ;  /* 0x00000000050772ca */ /* 0x000fe200000e0000 */
[----:B------:R-:W-:Y:S01]  /*1a950*/  VIADD R2, R2, 0x200 ;  /* 0x0000020002027836 */ /* 0x000fe20000000000 */
[----:B------:R-:W-:Y:S01]  /*1a960*/  MOV R5, 0x40000040 ;  /* 0x4000004000057802 */ /* 0x000fe20000000f00 */
[----:B------:R-:W-:Y:S02]  /*1a970*/  WARPGROUP.DEPBAR.LE gsb0, 0x0 ;  /* 0x00008000000079c5 */ /* 0x000fe40000010000 */
[----:B------:R-:W-:-:S15]  /*1a980*/  WARPGROUP.ARRIVE ;  /* 0x00000000000079c5 */ /* 0x000fde0000000000 */
[----:B------:R-:W-:-:S05]  /*1a990*/  NOP ;  /* 0x0000000000007918 */ /* 0x000fca0000000000 */
[----:B------:R-:W-:Y:S01]  /*1a9a0*/  HGMMA.64x256x16.F32 R24, R200, gdesc[UR4].tnspB, R24, gsb0 ;  /* 0x43e00004c8187df0 */ /* 0x000fe20008000818 */
[----:B------:R-:W-:Y:S02]  /*1a9b0*/  R2UR UR6, R4 ;  /* 0x00000000040672ca */ /* 0x000fe400000e0000 */
[----:B------:R-:W-:Y:S01]  /*1a9c0*/  R2UR UR7, R5 ;  /* 0x00000000050772ca */ /* 0x000fe200000e0000 */
[----:B------:R-:W-:Y:S02]  /*1a9d0*/  WARPGROUP.DEPBAR.LE gsb0, 0x0 ;  /* 0x00008000000079c5 */ /* 0x000fe40000010000 */
[----:B------:R-:W-:-:S15]  /*1a9e0*/  WARPGROUP.ARRIVE ;  /* 0x00000000000079c5 */ /* 0x000fde0000000000 */
[----:B------:R-:W-:-:S07]  /*1a9f0*/  NOP ;  /* 0x0000000000007918 */ /* 0x000fce0000000000 */
[----:B------:R-:W-:Y:S01]  /*1aa00*/  HGMMA.64x256x16.F32 R24, R196, gdesc[UR4].tnspB, R24, gsb0 ;  /* 0x43e00004c4187df0 */ /* 0x000fe20008000818 */
[----:B------:R-:W-:Y:S02]  /*1aa10*/  R2UR UR6, R2 ;  /* 0x00000000020672ca */ /* 0x000fe400000e0000 */
[----:B------:R-:W-:Y:S01]  /*1aa20*/  R2UR UR7, R3 ;  /* 0x00000000030772ca */ /* 0x000fe200000e0000 */
[----:B------:R-:W-:Y:S02]  /*1aa30*/  WARPGROUP.DEPBAR.LE gsb0, 0x0 ;  /* 0x00008000000079c5 */ /* 0x000fe40000010000 */
[----:B------:R-:W-:-:S15]  /*1aa40*/  WARPGROUP.ARRIVE ;  /* 0x00000000000079c5 */ /* 0x000fde0000000000 */
[----:B------:R-:W-:-:S07]  /*1aa50*/  NOP ;  /* 0x0000000000007918 */ /* 0x000fce0000000000 */
[----:B------:R-:W-:Y:S03]  /*1aa60*/  HGMMA.64x256x16.F32 R24, R192, gdesc[UR4].tnspB, R24, gsb0 ;  /* 0x43e00004c0187df0 */ /* 0x000fe60008000818 */
[----:B------:R-:W-:Y:S02]  /*1aa70*/  WARPGROUP.DEPBAR.LE gsb0, 0x0 ;  /* 0x00008000000079c5 */ /* 0x000fe40000010000 */
[----:B------:R-:W-:Y:S05]  /*1aa80*/  @!P0 BRA `(.L_x_646) ;  /* 0x0000000000048947 */ /* 0x000fea0003800000 */
[----:B------:R-:W-:Y:S01]  /*1aa90*/  BPT.TRAP 0x1 ;  /* 0x000000040000795c */ /* 0x000fe20000300000 */
.L_x_646:
[----:B------:R-:W-:Y:S02]  /*1aaa0*/  FMNMX.FTZ R5, R184, R15, !PT ;  /* 0x0000000fb8057209 */ /* 0x000fe40007810000 */
[----:B------:R-:W-:Y:S02]  /*1aab0*/  MOV R3, UR38 ;  /* 0x0000002600037c02 */ /* 0x000fe40008000f00 */
        /* <DEDUP_REMOVED lines=38> */
[----:B------:R-:W0:Y:S01]  /*1ad20*/  SHFL.BFLY PT, R2, R5, 0x2, 0x1f ;  /* 0x0c401f0005027f89 */ /* 0x000e2200000e0000 */
[----:B------:R-:W-:-:S05]  /*1ad30*/  FMNMX.FTZ R4, R159, R4, !PT ;  /* 0x000000049f047209 */ /* 0x000fca0007810000 */
[----:B------:R-:W1:Y:S01]  /*1ad40*/  SHFL.BFLY PT, R0, R4, 0x2, 0x1f ;  /* 0x0c401f0004007f89 */ /* 0x000e6200000e0000 */
[----:B0-----:R-:W-:-:S05]  /*1ad50*/  FMNMX.FTZ R5, R5, R2, !PT ;  /* 0x0000000205057209 */ /* 0x001fca0007810000 */
[----:B------:R-:W0:Y:S01]  /*1ad60*/  SHFL.BFLY PT, R2, R5, 0x1, 0x1f ;  /* 0x0c201f0005027f89 */ /* 0x000e2200000e0000 */
[----:B-1----:R-:W-:-:S05]  /*1ad70*/  FMNMX.FTZ R4, R4, R0, !PT ;  /* 0x0000000004047209 */ /* 0x002fca0007810000 */
[----:B------:R-:W1:Y:S01]  /*1ad80*/  SHFL.BFLY PT, R0, R4, 0x1, 0x1f ;  /* 0x0c201f0004007f89 */ /* 0x000e6200000e0000 */
[----:B0-----:R-:W-:-:S05]  /*1ad90*/  FMNMX.FTZ R5, R5, R2, !PT ;  /* 0x0000000205057209 */ /* 0x001fca0007810000 */
[CC--:B------:R-:W-:Y:S01]  /*1ada0*/  FMUL.FTZ R8, R5.reuse, R3.reuse ;  /* 0x0000000305087220 */ /* 0x0c0fe20000410000 */
[----:B-1----:R-:W-:Y:S01]  /*1adb0*/  FMNMX.FTZ R4, R4, R0, !PT ;  /* 0x0000000004047209 */ /* 0x002fe20007810000 */
[----:B------:R-:W-:Y:S02]  /*1adc0*/  FADD.FTZ R0, -R5, R15 ;  /* 0x0000000f05007221 */ /* 0x000fe40000010100 */
[-CC-:B------:R-:W-:Y:S02]  /*1add0*/  FFMA.FTZ R208, R184, R3.reuse, -R8.reuse ;  /* 0x00000003b8d07223 */ /* 0x180fe40000010808 */
[----:B------:R-:W2:Y:S01]  /*1ade0*/  LDL R184, [R1+0x60] ;  /* 0x0000600001b87983 */ /* 0x000ea20000100800 */
[-C--:B------:R-:W-:Y:S01]  /*1adf0*/  FFMA.FTZ R192, R152, R3.reuse, -R8 ;  /* 0x0000000398c07223 */ /* 0x080fe20000010808 */
[C---:B------:R-:W-:Y:S01]  /*1ae00*/  FADD.FTZ R2, -R4.reuse, R20 ;  /* 0x0000001404027221 */ /* 0x040fe20000010100 */
[-C--:B------:R-:W-:Y:S01]  /*1ae10*/  FMUL.FTZ R152, R4, R3.reuse ;  /* 0x0000000304987220 */ /* 0x080fe20000410000 */
[----:B------:R-:W-:-:S02]  /*1ae20*/  FMUL.FTZ R0, R0, R3 ;  /* 0x0000000300007220 */ /* 0x000fc40000410000 */
[-C--:B------:R-:W-:Y:S01]  /*1ae30*/  FMUL.FTZ R2, R2, R3.reuse ;  /* 0x0000000302027220 */ /* 0x080fe20000410000 */
[-C--:B------:R-:W-:Y:S01]  /*1ae40*/  FFMA.FTZ R209, R186, R3.reuse, -R152 ;  /* 0x00000003bad17223 */ /* 0x080fe20000010898 */
[-CC-:B------:R-:W-:Y:S01]  /*1ae50*/  FFMA.FTZ R196, R160, R3.reuse, -R8.reuse ;  /* 0x00000003a0c47223 */ /* 0x180fe20000010808 */
[-C--:B------:R-:W-:Y:S01]  /*1ae60*/  FFMA.FTZ R21, R185, R3.reuse, -R8 ;  /* 0x00000003b9157223 */ /* 0x080fe20000010808 */
[-C--:B------:R-:W-:Y:S01]  /*1ae70*/  FFMA.FTZ R160, R187, R3.reuse, -R152 ;  /* 0x00000003bba07223 */ /* 0x080fe20000010898 */
[----:B------:R-:W-:Y:S01]  /*1ae80*/  MUFU.EX2 R0, R0 ;  /* 0x0000000000007308 */ /* 0x000fe20000000800 */
[-C--:B------:R-:W-:Y:S01]  /*1ae90*/  FFMA.FTZ R210, R188, R3.reuse, -R8 ;  /* 0x00000003bcd27223 */ /* 0x080fe20000010808 */
[-C--:B------:R-:W-:Y:S01]  /*1aea0*/  FFMA.FTZ R211, R190, R3.reuse, -R152 ;  /* 0x00000003bed37223 */ /* 0x080fe20000010898 */
[-CC-:B------:R-:W-:Y:S01]  /*1aeb0*/  FFMA.FTZ R20, R189, R3.reuse, -R8.reuse ;  /* 0x00000003bd147223 */ /* 0x180fe20000010808 */
[----:B------:R-:W-:-:S04]  /*1aec0*/  FFMA.FTZ R204, R176, R3, -R8 ;  /* 0x00000003b0cc7223 */ /* 0x000fc80000010808 */
[----:B------:R-:W-:Y:S01]  /*1aed0*/  MUFU.EX2 R2, R2 ;  /* 0x0000000200027308 */ /* 0x000fe20000000800 */
[-CC-:B------:R-:W-:Y:S01]  /*1aee0*/  FFMA.FTZ R15, R177, R3.reuse, -R8.reuse ;  /* 0x00000003b10f7223 */ /* 0x180fe20000010808 */
[-CC-:B------:R-:W-:Y:S01]  /*1aef0*/  FFMA.FTZ R206, R180, R3.reuse, -R8.reuse ;  /* 0x00000003b4ce7223 */ /* 0x180fe20000010808 */
[-CC-:B------:R-:W-:Y:S01]  /*1af00*/  FFMA.FTZ R14, R181, R3.reuse, -R8.reuse ;  /* 0x00000003b50e7223 */ /* 0x180fe20000010808 */
[----:B------:R-:W-:-:S04]  /*1af10*/  FFMA.FTZ R200, R168, R3, -R8 ;  /* 0x00000003a8c87223 */ /* 0x000fc80000010808 */
[----:B------:R-:W0:Y:S01]  /*1af20*/  MUFU.EX2 R208, R208 ;  /* 0x000000d000d07308 */ /* 0x000e220000000800 */
[-CC-:B------:R-:W-:Y:S01]  /*1af30*/  FFMA.FTZ R13, R169, R3.reuse, -R8.reuse ;  /* 0x00000003a90d7223 */ /* 0x180fe20000010808 */
[-CC-:B------:R-:W-:Y:S01]  /*1af40*/  FFMA.FTZ R202, R172, R3.reuse, -R8.reuse ;  /* 0x00000003acca7223 */ /* 0x180fe20000010808 */
[-CC-:B------:R-:W-:Y:S01]  /*1af50*/  FFMA.FTZ R12, R173, R3.reuse, -R8.reuse ;  /* 0x00000003ad0c7223 */ /* 0x180fe20000010808 */
[----:B------:R-:W-:-:S04]  /*1af60*/  FFMA.FTZ R11, R161, R3, -R8 ;  /* 0x00000003a10b7223 */ /* 0x000fc80000010808 */
[----:B------:R-:W1:Y:S01]  /*1af70*/  MUFU.EX2 R209, R209 ;  /* 0x000000d100d17308 */ /* 0x000e620000000800 */
[-CC-:B------:R-:W-:Y:S01]  /*1af80*/  FFMA.FTZ R198, R164, R3.reuse, -R8.reuse ;  /* 0x00000003a4c67223 */ /* 0x180fe20000010808 */
[-CC-:B------:R-:W-:Y:S01]  /*1af90*/  FFMA.FTZ R10, R165, R3.reuse, -R8.reuse ;  /* 0x00000003a50a7223 */ /* 0x180fe20000010808 */
[-CC-:B------:R-:W-:Y:S01]  /*1afa0*/  FFMA.FTZ R7, R153, R3.reuse, -R8.reuse ;  /* 0x0000000399077223 */ /* 0x180fe20000010808 */
[-CC-:B------:R-:W-:Y:S01]  /*1afb0*/  FFMA.FTZ R194, R156, R3.reuse, -R8.reuse ;  /* 0x000000039cc27223 */ /* 0x180fe20000010808 */
[-C--:B------:R-:W-:Y:S01]  /*1afc0*/  FFMA.FTZ R8, R157, R3.reuse, -R8 ;  /* 0x000000039d087223 */ /* 0x080fe20000010808 */
[-CC-:B------:R-:W-:Y:S02]  /*1afd0*/  FFMA.FTZ R157, R191, R3.reuse, -R152.reuse ;  /* 0x00000003bf9d7223 */ /* 0x180fe40000010898 */
[----:B------:R-:W3:Y:S01]  /*1afe0*/  MUFU.EX2 R21, R21 ;  /* 0x0000001500157308 */ /* 0x000ee20000000800 */
[----:B------:R-:W-:Y:S02]  /*1aff0*/  VIADD R161, R9, 0x38840 ;  /* 0x0003884009a17836 */ /* 0x000fe40000000000 */
[----:B------:R-:W-:-:S05]  /*1b000*/  FFMA.FTZ R205, R178, R3, -R152 ;  /* 0x00000003b2cd7223 */ /* 0x000fca0000010898 */
[----:B------:R-:W-:Y:S01]  /*1b010*/  MUFU.EX2 R160, R160 ;  /* 0x000000a000a07308 */ /* 0x000fe20000000800 */
[----:B------:R-:W-:-:S07]  /*1b020*/  FFMA.FTZ R156, R179, R3, -R152 ;  /* 0x00000003b39c7223 */ /* 0x000fce0000010898 */
[----:B------:R-:W4:Y:S08]  /*1b030*/  MUFU.EX2 R210, R210 ;  /* 0x000000d200d27308 */ /* 0x000f300000000800 */
[----:B------:R-:W-:Y:S01]  /*1b040*/  MUFU.EX2 R211, R211 ;  /* 0x000000d300d37308 */ /* 0x000fe20000000800 */
[----:B0-----:R-:W-:Y:S01]  /*1b050*/  FFMA.FTZ R228, R0, R228, R208 ;  /* 0x000000e400e47223 */ /* 0x001fe200000100d0 */
[----:B-1----:R-:W-:-:S06]  /*1b060*/  FFMA.FTZ R227, R2, R227, R209 ;  /* 0x000000e302e37223 */ /* 0x002fcc00000100d1 */
[----:B------:R-:W0:Y:S01]  /*1b070*/  MUFU.EX2 R20, R20 ;  /* 0x0000001400147308 */ /* 0x000e220000000800 */
[-CC-:B------:R-:W-:Y:S01]  /*1b080*/  FFMA.FTZ R207, R182, R3.reuse, -R152.reuse ;  /* 0x00000003b6cf7223 */ /* 0x180fe20000010898 */
[----:B------:R-:W-:-:S06]  /*1b090*/  FFMA.FTZ R193, R154, R3, -R152 ;  /* 0x000000039ac17223 */ /* 0x000fcc0000010898 */
[----:B------:R-:W-:Y:S01]  /*1b0a0*/  MUFU.EX2 R157, R157 ;  /* 0x0000009d009d7308 */ /* 0x000fe20000000800 */
[-CC-:B------:R-:W-:Y:S01]  /*1b0b0*/  FFMA.FTZ R153, R183, R3.reuse, -R152.reuse ;  /* 0x00000003b7997223 */ /* 0x180fe20000010898 */
[-CC-:B------:R-:W-:Y:S01]  /*1b0c0*/  FFMA.FTZ R201, R170, R3.reuse, -R152.reuse ;  /* 0x00000003aac97223 */ /* 0x180fe20000010898 */
[-CC-:B------:R-:W-:Y:S01]  /*1b0d0*/  FFMA.FTZ R171, R171, R3.reuse, -R152.reuse ;  /* 0x00000003abab7223 */ /* 0x180fe20000010898 */
[-CC-:B------:R-:W-:Y:S01]  /*1b0e0*/  FFMA.FTZ R203, R174, R3.reuse, -R152.reuse ;  /* 0x00000003aecb7223 */ /* 0x180fe20000010898 */
[----:B------:R-:W-:-:S03]  /*1b0f0*/  FFMA.FTZ R197, R162, R3, -R152 ;  /* 0x00000003a2c57223 */ /* 0x000fc60000010898 */
[----:B------:R-:W1:Y:S01]  /*1b100*/  MUFU.EX2 R204, R204 ;  /* 0x000000cc00cc7308 */ /* 0x000e620000000800 */
[-CC-:B------:R-:W-:Y:S01]  /*1b110*/  FFMA.FTZ R163, R163, R3.reuse, -R152.reuse ;  /* 0x00000003a3a37223 */ /* 0x180fe20000010898 */
[-CC-:B------:R-:W-:Y:S01]  /*1b120*/  FFMA.FTZ R199, R166, R3.reuse, -R152.reuse ;  /* 0x00000003a6c77223 */ /* 0x180fe20000010898 */
[-CC-:B------:R-:W-:Y:S01]  /*1b130*/  FFMA.FTZ R167, R167, R3.reuse, -R152.reuse ;  /* 0x00000003a7a77223 */ /* 0x180fe20000010898 */
[-CC-:B------:R-:W-:Y:S01]  /*1b140*/  FFMA.FTZ R154, R155, R3.reuse, -R152.reuse ;  /* 0x000000039b9a7223 */ /* 0x180fe20000010898 */
[----:B------:R-:W-:-:S03]  /*1b150*/  FFMA.FTZ R195, R158, R3, -R152 ;  /* 0x000000039ec37223 */ /* 0x000fc60000010898 */
[----:B------:R-:W-:Y:S01]  /*1b160*/  MUFU.EX2 R205, R205 ;  /* 0x000000cd00cd7308 */ /* 0x000fe20000000800 */
[----:B---3--:R-:W-:-:S07]  /*1b170*/  FADD.FTZ R155, R21, R228 ;  /* 0x000000e4159b7221 */ /* 0x008fce0000010000 */
[----:B------:R-:W3:Y:S01]  /*1b180*/  MUFU.EX2 R15, R15 ;  /* 0x0000000f000f7308 */ /* 0x000ee20000000800 */
[----:B----4-:R-:W-:-:S07]  /*1b190*/  FADD.FTZ R155, R210, R155 ;  /* 0x0000009bd29b7221 */ /* 0x010fce0000010000 */
[----:B------:R-:W4:Y:S01]  /*1b1a0*/  MUFU.EX2 R156, R156 ;  /* 0x0000009c009c7308 */ /* 0x000f220000000800 */
[----:B0-----:R-:W-:-:S07]  /*1b1b0*/  FADD.FTZ R155, R20, R155 ;  /* 0x0000009b149b7221 */ /* 0x001fce0000010000 */
[----:B------:R-:W0:Y:S08]  /*1b1c0*/  MUFU.EX2 R206, R206 ;  /* 0x000000ce00ce7308 */ /* 0x000e300000000800 */
[----:B------:R-:W5:Y:S01]  /*1b1d0*/  MUFU.EX2 R207, R207 ;  /* 0x000000cf00cf7308 */ /* 0x000f620000000800 */
[----:B-1----:R-:W-:-:S07]  /*1b1e0*/  FADD.FTZ R155, R204, R155 ;  /* 0x0000009bcc9b7221 */ /* 0x002fce0000010000 */
[----:B------:R-:W1:Y:S08]  /*1b1f0*/  MUFU.EX2 R14, R14 ;  /* 0x0000000e000e7308 */ /* 0x000e700000000800 */
[----:B------:R-:W1:Y:S01]  /*1b200*/  MUFU.EX2 R153, R153 ;  /* 0x0000009900997308 */ /* 0x000e620000000800 */
[----:B---3--:R-:W-:-:S07]  /*1b210*/  FADD.FTZ R155, R15, R155 ;  /* 0x0000009b0f9b7221 */ /* 0x008fce0000010000 */
[----:B------:R-:W3:Y:S08]  /*1b220*/  MUFU.EX2 R200, R200 ;  /* 0x000000c800c87308 */ /* 0x000ef00000000800 */
[----:B------:R-:W3:Y:S08]  /*1b230*/  MUFU.EX2 R201, R201 ;  /* 0x000000c900c97308 */ /* 0x000ef00000000800 */
[----:B------:R-:W3:Y:S08]  /*1b240*/  MUFU.EX2 R13, R13 ;  /* 0x0000000d000d7308 */ /* 0x000ef00000000800 */
[----:B------:R-:W3:Y:S08]  /*1b250*/  MUFU.EX2 R9, R171 ;  /* 0x000000ab00097308 */ /* 0x000ef00000000800 */
[----:B------:R-:W3:Y:S08]  /*1b260*/  MUFU.EX2 R202, R202 ;  /* 0x000000ca00ca7308 */ /* 0x000ef00000000800 */
[----:B------:R-:W3:Y:S08]  /*1b270*/  MUFU.EX2 R203, R203 ;  /* 0x000000cb00cb7308 */ /* 0x000ef00000000800 */
[----:B------:R-:W3:Y:S08]  /*1b280*/  MUFU.EX2 R12, R12 ;  /* 0x0000000c000c7308 */ /* 0x000ef00000000800 */
[----:B------:R-:W-:Y:S08]  /*1b290*/  MUFU.EX2 R196, R196 ;  /* 0x000000c400c47308 */ /* 0x000ff00000000800 */
[----:B------:R-:W-:Y:S08]  /*1b2a0*/  MUFU.EX2 R197, R197 ;  /* 0x000000c500c57308 */ /* 0x000ff00000000800 */
[----:B------:R-:W-:Y:S08]  /*1b2b0*/  MUFU.EX2 R11, R11 ;  /* 0x0000000b000b7308 */ /* 0x000ff00000000800 */
[----:B------:R-:W-:Y:S08]  /*1b2c0*/  MUFU.EX2 R158, R163 ;  /* 0x000000a3009e7308 */ /* 0x000ff00000000800 */
[----:B------:R-:W-:Y:S08]  /*1b2d0*/  MUFU.EX2 R198, R198 ;  /* 0x000000c600c67308 */ /* 0x000ff00000000800 */
[----:B------:R-:W-:Y:S01]  /*1b2e0*/  MUFU.EX2 R199, R199 ;  /* 0x000000c700c77308 */ /* 0x000fe20000000800 */
[----:B--2---:R-:W-:-:S04]  /*1b2f0*/  PRMT R161, R184, 0x654, R161 ;  /* 0x00000654b8a17816 */ /* 0x004fc800000000a1 */
[----:B------:R2:W-:Y:S02]  /*1b300*/  SYNCS.ARRIVE.TRANS64.RED.A1T0 RZ, [R161+URZ], RZ ;  /* 0x000000ffa1ff79a7 */ /* 0x0005e4000810043f */
[-CC-:B--2---:R-:W-:Y:S01]  /*1b310*/  FFMA.FTZ R161, R175, R3.reuse, -R152.reuse ;  /* 0x00000003afa17223 */ /* 0x184fe20000010898 */
[----:B------:R-:W-:Y:S01]  /*1b320*/  FFMA.FTZ R152, R159, R3, -R152 ;  /* 0x000000039f987223 */ /* 0x000fe20000010898 */
[----:B------:R-:W-:-:S04]  /*1b330*/  FADD.FTZ R159, R160, R227 ;  /* 0x000000e3a09f7221 */ /* 0x000fc80000010000 */
[----:B------:R-:W-:-:S04]  /*1b340*/  FADD.FTZ R159, R211, R159 ;  /* 0x0000009fd39f7221 */ /* 0x000fc80000010000 */
[----:B------:R-:W-:-:S04]  /*1b350*/  FADD.FTZ R159, R157, R159 ;  /* 0x0000009f9d9f7221 */ /* 0x000fc80000010000 */
[----:B------:R-:W-:-:S04]  /*1b360*/  FADD.FTZ R159, R205, R159 ;  /* 0x0000009fcd9f7221 */ /* 0x000fc80000010000 */
[----:B----4-:R-:W-:Y:S01]  /*1b370*/  FADD.FTZ R162, R156, R159 ;  /* 0x0000009f9ca27221 */ /* 0x010fe20000010000 */
[----:B0-----:R-:W-:-:S03]  /*1b380*/  FADD.FTZ R159, R206, R155 ;  /* 0x0000009bce9f7221 */ /* 0x001fc60000010000 */
[----:B-----5:R-:W-:Y:S01]  /*1b390*/  FADD.FTZ R162, R207, R162 ;  /* 0x000000a2cfa27221 */ /* 0x020fe20000010000 */
[----:B------:R-:W0:Y:S01]  /*1b3a0*/  MUFU.EX2 R161, R161 ;  /* 0x000000a100a17308 */ /* 0x000e220000000800 */
[----:B-1----:R-:W-:Y:S02]  /*1b3b0*/  FADD.FTZ R159, R14, R159 ;  /* 0x0000009f0e9f7221 */ /* 0x002fe40000010000 */
[----:B------:R-:W-:Y:S02]  /*1b3c0*/  FADD.FTZ R162, R153, R162 ;  /* 0x000000a299a27221 */ /* 0x000fe40000010000 */
[----:B---3--:R-:W-:Y:S02]  /*1b3d0*/  FADD.FTZ R159, R200, R159 ;  /* 0x0000009fc89f7221 */ /* 0x008fe40000010000 */
[----:B------:R-:W-:Y:S02]  /*1b3e0*/  FADD.FTZ R162, R201, R162 ;  /* 0x000000a2c9a27221 */ /* 0x000fe40000010000 */
[----:B------:R-:W-:-:S02]  /*1b3f0*/  FADD.FTZ R159, R13, R159 ;  /* 0x0000009f0d9f7221 */ /* 0x000fc40000010000 */
[----:B------:R-:W-:Y:S02]  /*1b400*/  FADD.FTZ R162, R9, R162 ;  /* 0x000000a209a27221 */ /* 0x000fe40000010000 */
[----:B------:R-:W-:Y:S02]  /*1b410*/  FADD.FTZ R159, R202, R159 ;  /* 0x0000009fca9f7221 */ /* 0x000fe40000010000 */
[----:B------:R-:W-:Y:S01]  /*1b420*/  FADD.FTZ R162, R203, R162 ;  /* 0x000000a2cba27221 */ /* 0x000fe20000010000 */
[----:B------:R-:W1:Y:S01]  /*1b430*/  MUFU.EX2 R10, R10 ;  /* 0x0000000a000a7308 */ /* 0x000e620000000800 */
[----:B------:R-:W-:Y:S02]  /*1b440*/  FADD.FTZ R159, R12, R159 ;  /* 0x0000009f0c9f7221 */ /* 0x000fe40000010000 */
[----:B0-----:R-:W-:-:S05]  /*1b450*/  FADD.FTZ R162, R161, R162 ;  /* 0x000000a2a1a27221 */ /* 0x001fca0000010000 */
[----:B------:R-:W0:Y:S01]  /*1b460*/  MUFU.EX2 R155, R167 ;  /* 0x000000a7009b7308 */ /* 0x000e220000000800 */
[----:B------:R-:W-:Y:S01]  /*1b470*/  FADD.FTZ R159, R196, R159 ;  /* 0x0000009fc49f7221 */ /* 0x000fe20000010000 */
[----:B------:R-:W-:-:S06]  /*1b480*/  FADD.FTZ R162, R197, R162 ;  /* 0x000000a2c5a27221 */ /* 0x000fcc0000010000 */
[----:B------:R-:W2:Y:S01]  /*1b490*/  MUFU.EX2 R192, R192 ;  /* 0x000000c000c07308 */ /* 0x000ea20000000800 */
[----:B------:R-:W-:Y:S01]  /*1b4a0*/  FADD.FTZ R159, R11, R159 ;  /* 0x0000009f0b9f7221 */ /* 0x000fe20000010000 */
[----:B------:R-:W-:-:S06]  /*1b4b0*/  FADD.FTZ R162, R158, R162 ;  /* 0x000000a29ea27221 */ /* 0x000fcc0000010000 */
[----:B------:R-:W3:Y:S01]  /*1b4c0*/  MUFU.EX2 R193, R193 ;  /* 0x000000c100c17308 */ /* 0x000ee20000000800 */
[----:B------:R-:W-:Y:S01]  /*1b4d0*/  FADD.FTZ R159, R198, R159 ;  /* 0x0000009fc69f7221 */ /* 0x000fe20000010000 */
[----:B------:R-:W-:-:S06]  /*1b4e0*/  FADD.FTZ R162, R199, R162 ;  /* 0x000000a2c7a27221 */ /* 0x000fcc0000010000 */
[----:B------:R-:W4:Y:S08]  /*1b4f0*/  MUFU.EX2 R7, R7 ;  /* 0x0000000700077308 */ /* 0x000f300000000800 */
[----:B------:R-:W5:Y:S01]  /*1b500*/  MUFU.EX2 R154, R154 ;  /* 0x0000009a009a7308 */ /* 0x000f620000000800 */
[----:B-1----:R-:W-:Y:S01]  /*1b510*/  FADD.FTZ R159, R10, R159 ;  /* 0x0000009f0a9f7221 */ /* 0x002fe20000010000 */
[----:B0-----:R-:W-:-:S06]  /*1b520*/  FADD.FTZ R162, R155, R162 ;  /* 0x000000a29ba27221 */ /* 0x001fcc0000010000 */
[----:B------:R-:W0:Y:S08]  /*1b530*/  MUFU.EX2 R194, R194 ;  /* 0x000000c200c27308 */ /* 0x000e300000000800 */
[----:B------:R-:W1:Y:S01]  /*1b540*/  MUFU.EX2 R195, R195 ;  /* 0x000000c300c37308 */ /* 0x000e620000000800 */
[----:B--2---:R-:W-:Y:S01]  /*1b550*/  FADD.FTZ R159, R192, R159 ;  /* 0x0000009fc09f7221 */ /* 0x004fe20000010000 */
[----:B---3--:R-:W-:-:S06]  /*1b560*/  FADD.FTZ R162, R193, R162 ;  /* 0x000000a2c1a27221 */ /* 0x008fcc0000010000 */
[----:B------:R-:W2:Y:S08]  /*1b570*/  MUFU.EX2 R8, R8 ;  /* 0x0000000800087308 */ /* 0x000eb00000000800 */
[----:B------:R-:W3:Y:S01]  /*1b580*/  MUFU.EX2 R152, R152 ;  /* 0x0000009800987308 */ /* 0x000ee20000000800 */
[----:B----4-:R-:W-:Y:S01]  /*1b590*/  FADD.FTZ R159, R7, R159 ;  /* 0x0000009f079f7221 */ /* 0x010fe20000010000 */
[----:B-----5:R-:W-:-:S03]  /*1b5a0*/  FADD.FTZ R162, R154, R162 ;  /* 0x000000a29aa27221 */ /* 0x020fc60000010000 */
[----:B0-----:R-:W-:Y:S01]  /*1b5b0*/  FADD.FTZ R159, R194, R159 ;  /* 0x0000009fc29f7221 */ /* 0x001fe20000010000 */
[----:B-1----:R-:W-:-:S03]  /*1b5c0*/  FADD.FTZ R162, R195, R162 ;  /* 0x000000a2c3a27221 */ /* 0x002fc60000010000 */
[----:B--2---:R-:W-:Y:S01]  /*1b5d0*/  FADD.FTZ R228, R8, R159 ;  /* 0x0000009f08e47221 */ /* 0x004fe20000010000 */
[----:B---3--:R-:W-:Y:S01]  /*1b5e0*/  FADD.FTZ R227, R152, R162 ;  /* 0x000000a298e37221 */ /* 0x008fe20000010000 */
[----:B------:R-:W-:Y:S06]  /*1b5f0*/  @!P0 BRA `(.L_x_647) ;  /* 0x0000000000048947 */ /* 0x000fec0003800000 */
[----:B------:R-:W-:Y:S01]  /*1b600*/  BPT.TRAP 0x1 ;  /* 0x000000040000795c */ /* 0x000fe20000300000 */
.L_x_647:
[----:B------:R-:W-:Y:S01]  /*1b610*/  F2FP.F16.F32.PACK_AB R206, R14, R206 ;  /* 0x000000ce0ece723e */ /* 0x000fe200000000ff */
[----:B------:R-:W-:Y:S01]  /*1b620*/  VIADD R6, R6, 0x38860 ;  /* 0x0003886006067836 */ /* 0x000fe20000000000 */
[----:B------:R0:W5:Y:S01]  /*1b630*/  LDL R14, [R1+0x50] ;  /* 0x00005000010e7983 */ /* 0x0001620000100800 */
[----:B------:R-:W-:Y:S02]  /*1b640*/  ISETP.GT.AND P1, PT, R223, RZ, PT ;  /* 0x000000ffdf00720c */ /* 0x000fe40003f24270 */
[----:B------:R-:W-:Y:S01]  /*1b650*/  F2FP.F16.F32.PACK_AB R210, R20, R210 ;  /* 0x000000d214d2723e */ /* 0x000fe200000000ff */
[----:B------:R-:W-:Y:S01]  /*1b660*/  IMAD.MOV.U32 R20, RZ, RZ, R4 ;  /* 0x000000ffff147224 */ /* 0x000fe200078e0004 */
[----:B------:R-:W-:Y:S02]  /*1b670*/  PRMT R6, R184, 0x654, R6 ;  /* 0x00000654b8067816 */ /* 0x000fe40000000006 */
[----:B------:R-:W-:Y:S01]  /*1b680*/  F2FP.F16.F32.PACK_AB R204, R15, R204 ;  /* 0x000000cc0fcc723e */ /* 0x000fe200000000ff */
[----:B------:R-:W-:Y:S01]  /*1b690*/  IMAD.MOV.U32 R15, RZ, RZ, R5 ;  /* 0x000000ffff0f7224 */ /* 0x000fe200078e0005 */
[----:B------:R0:W-:Y:S01]  /*1b6a0*/  SYNCS.ARRIVE.TRANS64.RED.A1T0 RZ, [R6+URZ], RZ ;  /* 0x000000ff06ff79a7 */ /* 0x0001e2000810043f */
[----:B------:R-:W-:-:S02]  /*1b6b0*/  F2FP.F16.F32.PACK_AB R194, R8, R194 ;  /* 0x000000c208c2723e */ /* 0x000fc400000000ff */
        /* <DEDUP_REMOVED lines=16> */
[----:B------:R-:W-:Y:S02]  /*1b7c0*/  IADD3 R223, R223, -0x1, RZ ;  /* 0xffffffffdfdf7810 */ /* 0x000fe40007ffe0ff */
[----:B------:R-:W-:Y:S01]  /*1b7d0*/  MOV R8, R226 ;  /* 0x000000e200087202 */ /* 0x000fe20000000f00 */
[----:B0-----:R-:W-:Y:S06]  /*1b7e0*/  @P1 BRA `(.L_x_648) ;  /* 0xffffffb400c41947 */ /* 0x001fec000383ffff */
.L_x_635:
[----:B------:R-:W-:Y:S05]  /*1b7f0*/  BSYNC B0 ;  /* 0x0000000000007941 */ /* 0x000fea0003800000 */
.L_x_634:
        /* <DEDUP_REMOVED lines=131> */
.L_x_649:
[----:B------:R-:W2:Y:S01]  /*1c030*/  LDL R0, [R1+0x50] ;  /* 0x0000500001007983 */ /* 0x000ea20000100800 */
[----:B------:R-:W-:Y:S01]  /*1c040*/  IMAD R8, R226, 0x8, R22 ;  /* 0x00000008e2087824 */ /* 0x000fe200078e0216 */
[----:B--2---:R-:W-:-:S04]  /*1c050*/  SHF.L.U32 R7, R0, 0x1f, RZ ;  /* 0x0000001f00077819 */ /* 0x004fc800000006ff */
[----:B------:R0:W1:Y:S01]  /*1c060*/  SYNCS.PHASECHK.TRANS64.TRYWAIT P1, [R8+URZ+0x38850], R7 ;  /* 0x03885007080075a7 */ /* 0x000062000802017f */
[----:B------:R-:W-:Y:S05]  /*1c070*/  @!P0 BRA `(.L_x_650) ;  /* 0x0000000000048947 */ /* 0x000fea0003800000 */
[----:B------:R-:W-:Y:S01]  /*1c080*/  BPT.TRAP 0x1 ;  /* 0x000000040000795c */ /* 0x000fe20000300000 */
.L_x_650:
[----:B------:R-:W-:Y:S01]  /*1c090*/  VIADD R22, R22, 0x400 ;  /* 0x0000040016167836 */ /* 0x000fe20000000000 */
[----:B------:R-:W-:Y:S04]  /*1c0a0*/  BSSY B0, `(.L_x_651) ;  /* 0x0000008000007945 */ /* 0x000fe80003800000 */
[----:B------:R-:W-:-:S04]  /*1c0b0*/  SHF.R.U32.HI R22, RZ, 0x4, R22 ;  /* 0x00000004ff167819 */ /* 0x000fc80000011616 */
[----:B------:R-:W-:-:S04]  /*1c0c0*/  LOP3.LUT R22, R22, 0x3fff, RZ, 0xc0, !PT ;  /* 0x00003fff16167812 */ /* 0x000fc800078ec0ff */
[----:B------:R-:W-:-:S05]  /*1c0d0*/  LOP3.LUT R9, R22, 0x2800000, RZ, 0xfc, !PT ;  /* 0x0280000016097812 */ /* 0x000fca00078efcff */
[----:B------:R-:W-:Y:S01]  /*1c0e0*/  IMAD R0, R226, 0xa00, R9 ;  /* 0x00000a00e2007824 */ /* 0x000fe200078e0209 */
[----:B-1----:R-:W-:Y:S06]  /*1c0f0*/  @P1 BRA `(.L_x_652) ;  /* 0x0000000000081947 */ /* 0x002fec0003800000 */
[----:B------:R-:W1:Y:S02]  /*1c100*/  SYNCS.PHASECHK.TRANS64.TRYWAIT P1, [R8+URZ+0x38850], R7 ;  /* 0x03885007080075a7 */ /* 0x000e64000802017f */
[----:B-1----:R-:W-:Y:S05]  /*1c110*/  @!P1 BRA `(.L_x_653) ;  /* 0x000000bc00cc9947 */ /* 0x002fea0003800000 */
.L_x_652:
[----:B------:R-:W-:Y:S05]  /*1c120*/  BSYNC B0 ;  /* 0x0000000000007941 */ /* 0x000fea0003800000 */
.L_x_651:
[----:B01----:R-:W-:Y:S01]  /*1c130*/  IMAD.MOV.U32 R7, RZ, RZ, 0x40000040 ;  /* 0x40000040ff077424 */ /* 0x003fe200078e00ff */
[----:B------:R-:W-:Y:S01]  /*1c140*/  MOV R6, R0 ;  /* 0x0000000000067202 */ /* 0x000fe20000000f00 */
[----:B------:R-:W-:Y:S01]  /*1c150*/  WARPGROUP.ARRIVE ;  /* 0x00000000000079c5 */ /* 0x000fe20000000000 */
[----:B------:R-:W0:Y:S02]  /*1c160*/  SHFL.BFLY PT, R2, R227, 0x2, 0x1f ;  /* 0x0c401f00e3027f89 */ /* 0x000e2400000e0000 */
[----:B------:R-:W-:Y:S01]  /*1c170*/  R2UR UR6, R6 ;  /* 0x00000000060672ca */ /* 0x000fe200000e0000 */
[----:B------:R-:W-:Y:S01]  /*1c180*/  VIADD R6, R0, 0x80 ;  /* 0x0000008000067836 */ /* 0x000fe20000000000 */
[----:B------:R-:W-:Y:S02]  /*1c190*/  R2UR UR7, R7 ;  /* 0x00000000070772ca */ /* 0x000fe400000e0000 */
[----:B------:R-:W-:-:S11]  /*1c1a0*/  MOV R7, 0x40000040 ;  /* 0x4000004000077802 */ /* 0x000fd60000000f00 */
[----:B------:R-:W-:Y:S01]  /*1c1b0*/  HGMMA.64x256x16.F32 R24, R208, gdesc[UR4].tnspB, R24, gsb0 ;  /* 0x43e00004d0187df0 */ /* 0x000fe20008000818 */
[----:B------:R-:W-:Y:S01]  /*1c1c0*/  R2UR UR6, R6 ;  /* 0x00000000060672ca */ /* 0x000fe200000e0000 */
[----:B------:R-:W-:Y:S01]  /*1c1d0*/  VIADD R6, R0, 0x100 ;  /* 0x0000010000067836 */ /* 0x000fe20000000000 */
[----:B------:R-:W-:Y:S01]  /*1c1e0*/  R2UR UR7, R7 ;  /* 0x00000000070772ca */ /* 0x000fe200000e0000 */
[----:B------:R-:W-:Y:S02]  /*1c1f0*/  IMAD.MOV.U32 R7, RZ, RZ, 0x40000040 ;  /* 0x40000040ff077424 */ /* 0x000fe400078e00ff */
[----:B0-----:R-:W-:-:S05]  /*1c200*/  FADD.FTZ R2, R2, R227 ;  /* 0x000000e302027221 */ /* 0x001fca0000010000 */
[----:B------:R-:W0:Y:S02]  /*1c210*/  SHFL.BFLY PT, R9, R2, 0x1, 0x1f ;  /* 0x0c201f0002097f89 */ /* 0x000e2400000e0000 */
[----:B0-----:R-:W-:Y:S01]  /*1c220*/  FADD.FTZ R13, R2, R9 ;  /* 0x00000009020d7221 */ /* 0x001fe20000010000 */
[----:B------:R-:W-:-:S04]  /*1c230*/  IMAD.MOV.U32 R2, RZ, RZ, -0x800000 ;  /* 0xff800000ff027424 */ /* 0x000fc800078e00ff */
[----:B------:R-:W-:-:S13]  /*1c240*/  FSETP.NE.FTZ.AND P2, PT, R13, RZ, PT ;  /* 0x000000ff0d00720b */ /* 0x000fda0003f55000 */
[----:B------:R-:W0:Y:S01]  /*1c250*/  @P2 MUFU.LG2 R11, R13 ;  /* 0x0000000d000b2308 */ /* 0x000e220000000c00 */
[----:B-----5:R-:W-:Y:S01]  /*1c260*/  @P2 FMUL.FTZ R14, R3, 0.69314718246459960938 ;  /* 0x3f317218030e2820 */ /* 0x020fe20000410000 */
[----:B0-----:R-:W-:-:S04]  /*1c270*/  @P2 FMUL.FTZ R11, R11, 0.69314718246459960938 ;  /* 0x3f3172180b0b2820 */ /* 0x001fc80000410000 */
[----:B------:R-:W-:Y:S01]  /*1c280*/  @P2 FFMA.FTZ R2, R14, R4, R11 ;  /* 0x000000040e022223 */ /* 0x000fe2000001000b */
[----:B------:R-:W-:Y:S02]  /*1c290*/  WARPGROUP.DEPBAR.LE gsb0, 0x0 ;  /* 0x00008000000079c5 */ /* 0x000fe40000010000 */
[----:B------:R-:W-:-:S06]  /*1c2a0*/  WARPGROUP.ARRIVE ;  /* 0x00000000000079c5 */ /* 0x000fcc0000000000 */
        /* <DEDUP_REMOVED lines=10> */
[----:B------:R-:W-:Y:S01]  /*1c350*/  VIADD R6, R0, 0x200 ;  /* 0x0000020000067836 */ /* 0x000fe20000000000 */
[----:B------:R-:W-:Y:S02]  /*1c360*/  R2UR UR7, R7 ;  /* 0x00000000070772ca */ /* 0x000fe400000e0000 */
[----:B------:R-:W-:Y:S01]  /*1c370*/  MOV R7, 0x40000040 ;  /* 0x4000004000077802 */ /* 0x000fe20000000f00 */
[----:B------:R-:W-:Y:S02]  /*1c380*/  WARPGROUP.DEPBAR.LE gsb0, 0x0 ;  /* 0x00008000000079c5 */ /* 0x000fe40000010000 */
[----:B------:R-:W-:-:S15]  /*1c390*/  WARPGROUP.ARRIVE ;  /* 0x00000000000079c5 */ /* 0x000fde0000000000 */
[----:B------:R-:W-:-:S05]  /*1c3a0*/  NOP ;  /* 0x0000000000007918 */ /* 0x000fca0000000000 */
[----:B------:R-:W-:Y:S01]  /*1c3b0*/  HGMMA.64x256x16.F32 R24, R196, gdesc[UR4].tnspB, R24, gsb0 ;  /* 0x43e00004c4187df0 */ /* 0x000fe20008000818 */
[----:B------:R-:W-:Y:S02]  /*1c3c0*/  R2UR UR6, R6 ;  /* 0x00000000060672ca */ /* 0x000fe400000e0000 */
[----:B------:R-:W-:Y:S02]  /*1c3d0*/  R2UR UR7, R7 ;  /* 0x00000000070772ca */ /* 0x000fe400000e0000 */
[----:B------:R-:W0:Y:S02]  /*1c3e0*/  SHFL.BFLY PT, R7, R228, 0x2, 0x1f ;  /* 0x0c401f00e4077f89 */ /* 0x000e2400000e0000 */
[----:B0-----:R-:W-:-:S05]  /*1c3f0*/  FADD.FTZ R0, R7, R228 ;  /* 0x000000e407007221 */ /* 0x001fca0000010000 */
[----:B------:R-:W0:Y:S02]  /*1c400*/  SHFL.BFLY PT, R7, R0, 0x1, 0x1f ;  /* 0x0c201f0000077f89 */ /* 0x000e2400000e0000 */
[----:B0-----:R-:W-:Y:S01]  /*1c410*/  FADD.FTZ R12, R0, R7 ;  /* 0x00000007000c7221 */ /* 0x001fe20000010000 */
[----:B------:R-:W-:Y:S01]  /*1c420*/  CS2R R6, SRZ ;  /* 0x0000000000067805 */ /* 0x000fe2000001ff00 */
[----:B------:R-:W-:-:S03]  /*1c430*/  IMAD.MOV.U32 R0, RZ, RZ, -0x800000 ;  /* 0xff800000ff007424 */ /* 0x000fc600078e00ff */
[----:B------:R-:W-:Y:S02]  /*1c440*/  FSETP.NE.FTZ.AND P1, PT, R12, RZ, PT ;  /* 0x000000ff0c00720b */ /* 0x000fe40003f35000 */
[----:B------:R-:W-:Y:S11]  /*1c450*/  @P2 MUFU.RCP R6, R13 ;  /* 0x0000000d00062308 */ /* 0x000ff60000001000 */
[----:B------:R-:W0:Y:S01]  /*1c460*/  @P1 MUFU.LG2 R9, R12 ;  /* 0x0000000c00091308 */ /* 0x000e220000000c00 */
[----:B------:R-:W-:-:S07]  /*1c470*/  @P1 FMUL.FTZ R10, R3, 0.69314718246459960938 ;  /* 0x3f317218030a1820 */ /* 0x000fce0000410000 */
[----:B------:R1:W2:Y:S01]  /*1c480*/  @P1 MUFU.RCP R7, R12 ;  /* 0x0000000c00071308 */ /* 0x0002a20000001000 */
[----:B0-----:R-:W-:-:S04]  /*1c490*/  @P1 FMUL.FTZ R9, R9, 0.69314718246459960938 ;  /* 0x3f31721809091820 */ /* 0x001fc80000410000 */
[----:B------:R-:W-:Y:S01]  /*1c4a0*/  @P1 FFMA.FTZ R0, R10, R5, R9 ;  /* 0x000000050a001223 */ /* 0x000fe20000010009 */
[----:B------:R-:W-:Y:S02]  /*1c4b0*/  WARPGROUP.DEPBAR.LE gsb0, 0x0 ;  /* 0x00008000000079c5 */ /* 0x000fe40000010000 */
[----:B------:R-:W-:-:S06]  /*1c4c0*/  WARPGROUP.ARRIVE ;  /* 0x00000000000079c5 */ /* 0x000fcc0000000000 */
[----:B------:R-:W-:Y:S03]  /*1c4d0*/  HGMMA.64x256x16.F32 R24, R192, gdesc[UR4].tnspB, R24, gsb0 ;  /* 0x43e00004c0187df0 */ /* 0x000fe60008000818 */
[----:B------:R-:W-:Y:S02]  /*1c4e0*/  WARPGROUP.DEPBAR.LE gsb0, 0x0 ;  /* 0x00008000000079c5 */ /* 0x000fe40000010000 */
[----:B-12---:R-:W-:Y:S05]  /*1c4f0*/  @!P0 BRA `(.L_x_654) ;  /* 0x0000000000048947 */ /* 0x006fea0003800000 */
[----:B------:R-:W-:Y:S01]  /*1c500*/  BPT.TRAP 0x1 ;  /* 0x000000040000795c */ /* 0x000fe20000300000 */
.L_x_654:
[----:B------:R-:W2:Y:S01]  /*1c510*/  LDL.LU R3, [R1+0x60] ;  /* 0x0000600001037983 */ /* 0x000ea20000300800 */
[----:B------:R-:W-:Y:S01]  /*1c520*/  IADD3 R5, R8, 0x38860, RZ ;  /* 0x0003886008057810 */ /* 0x000fe20007ffe0ff */
[-C--:B------:R-:W-:Y:S01]  /*1c530*/  FMUL.FTZ R4, R24, R7.reuse ;  /* 0x0000000718047220 */ /* 0x080fe20000410000 */
[----:B------:R-:W-:Y:S01]  /*1c540*/  FMUL.FTZ R25, R25, R7 ;  /* 0x0000000719197220 */ /* 0x000fe20000410000 */
[----:B------:R-:W3:Y:S04]  /*1c550*/  LDL.LU R14, [R1+0x50] ;  /* 0x00005000010e7983 */ /* 0x000ee80000300800 */
[----:B------:R-:W4:Y:S01]  /*1c560*/  LDL.LU R13, [R1+0x74] ;  /* 0x00007400010d7983 */ /* 0x000f220000300800 */
[----:B------:R-:W-:-:S05]  /*1c570*/  VIADD R226, R226, 0x1 ;  /* 0x00000001e2e27836 */ /* 0x000fca0000000000 */
[----:B------:R-:W-:-:S04]  /*1c580*/  ISETP.NE.AND P0, PT, R226, 0x2, PT ;  /* 0x00000002e200780c */ /* 0x000fc80003f05270 */
[----:B------:R-:W-:Y:S01]  /*1c590*/  SEL R12, RZ, 0x1, P0 ;  /* 0x00000001ff0c7807 */ /* 0x000fe20000000000 */
        /* <DEDUP_REMOVED lines=120> */
[----:B------:R-:W-:Y:S01]  /*1cd20*/  PLOP3.LUT P1, PT, PT, PT, PT, 0x8, 0x0 ;  /* 0x000000000000781c */ /* 0x000fe20003f2e170 */
[-C--:B------:R-:W-:Y:S01]  /*1cd30*/  FMUL.FTZ R147, R147, R6.reuse ;  /* 0x0000000693937220 */ /* 0x080fe20000410000 */
[-C--:B------:R-:W-:Y:S01]  /*1cd40*/  FMUL.FTZ R150, R150, R6.reuse ;  /* 0x0000000696967220 */ /* 0x080fe20000410000 */
[----:B------:R-:W-:Y:S01]  /*1cd50*/  FMUL.FTZ R151, R151, R6 ;  /* 0x0000000697977220 */ /* 0x000fe20000410000 */
[----:B------:R-:W-:-:S02]  /*1cd60*/  SEL R226, R226, RZ, P0 ;  /* 0x000000ffe2e27207 */ /* 0x000fc40000000000 */
[----:B--2---:R-:W-:Y:S02]  /*1cd70*/  PRMT R5, R3, 0x654, R5 ;  /* 0x0000065403057816 */ /* 0x004fe40000000005 */
[----:B---3--:R-:W-:Y:S01]  /*1cd80*/  LOP3.LUT R14, R14, R12, RZ, 0x3c, !PT ;  /* 0x0000000c0e0e7212 */ /* 0x008fe200078e3cff */
[----:B----4-:R-:W-:Y:S02]  /*1cd90*/  VIADD R13, R13, 0x1 ;  /* 0x000000010d0d7836 */ /* 0x010fe40000000000 */
[----:B------:R-:W-:Y:S01]  /*1cda0*/  FMUL.FTZ R3, R29, R7 ;  /* 0x000000071d037220 */ /* 0x000fe20000410000 */
[----:B------:R0:W-:Y:S02]  /*1cdb0*/  SYNCS.ARRIVE.TRANS64.RED.A1T0 RZ, [R5+URZ], RZ ;  /* 0x000000ff05ff79a7 */ /* 0x0001e4000810043f */
[----:B------:R1:W-:Y:S04]  /*1cdc0*/  STL [R1+0x74], R13 ;  /* 0x0000740d01007387 */ /* 0x0003e80000100800 */
[----:B------:R1:W-:Y:S01]  /*1cdd0*/  STL [R1+0x50], R14 ;  /* 0x0000500e01007387 */ /* 0x0003e20000100800 */
[-C--:B0-----:R-:W-:Y:S01]  /*1cde0*/  FMUL.FTZ R5, R26, R6.reuse ;  /* 0x000000061a057220 */ /* 0x081fe20000410000 */
[----:B------:R-:W-:-:S07]  /*1cdf0*/  FMUL.FTZ R7, R30, R6 ;  /* 0x000000061e077220 */ /* 0x000fce0000410000 */
.L_x_564:
[----:B------:R-:W0:Y:S08]  /*1ce00*/  S2UR UR4, SR_CgaCtaId ;  /* 0x00000000000479c3 */ /* 0x000e300000008800 */
[----:B------:R-:W-:Y:S01]  /*1ce10*/  BAR.SYNC.DEFER_BLOCKING 0x5, 0x180 ;  /* 0x0146000000007b1d */ /* 0x000fe20000010000 */
[----:B------:R-:W-:-:S05]  /*1ce20*/  MOV R22, 0x400 ;  /* 0x0000040000167802 */ /* 0x000fca0000000f00 */
[----:B------:R-:W-:Y:S01]  /*1ce30*/  BSSY B0, `(.L_x_655) ;  /* 0x00002f6000007945 */ /* 0x000fe20003800000 */
[----:B0-----:R-:W-:-:S04]  /*1ce40*/  MOV R6, UR4 ;  /* 0x0000000400067c02 */ /* 0x001fc80008000f00 */
[----:B------:R-:W-:Y:S01]  /*1ce50*/  LEA R22, R6, R22, 0x18 ;  /* 0x0000001606167211 */ /* 0x000fe200078ec0ff */
[----:B------:R0:W-:Y:S04]  /*1ce60*/  STL [R1+0x60], R6 ;  /* 0x0000600601007387 */ /* 0x0001e80000100800 */
[----:B----4-:R0:W2:Y:S01]  /*1ce70*/  LDS.128 R28, [R22+0x388d0] ;  /* 0x0388d000161c7984 */ /* 0x0100a20000000c00 */
[----:B------:R-:W-:Y:S06]  /*1ce80*/  BAR.ARV 0x4, 0x180 ;  /* 0x0106000000007b1d */ /* 0x000fec0000002000 */
[----:B------:R-:W-:Y:S05]  /*1ce90*/  @P1 BRA `(.L_x_656) ;  /* 0x0000002000501947 */ /* 0x000fea0003800000 */
[----:B0-----:R-:W3:Y:S04]  /*1cea0*/  LDL R6, [R1+0x7c] ;  /* 0x00007c0001067983 */ /* 0x001ee80000100800 */
[----:B-----5:R-:W4:Y:S01]  /*1ceb0*/  LDL R136, [R1+0x64] ;  /* 0x0000640001887983 */ /* 0x020f220000100800 */
[----:B-1----:R-:W0:Y:S01]  /*1cec0*/  S2R R13, SR_SWINHI ;  /* 0x00000000000d7919 */ /* 0x002e220000002f00 */
[----:B------:R-:W-:Y:S01]  /*1ced0*/  F2FP.F16.F32.PACK_AB R4, R25, R4 ;  /* 0x000000041904723e */ /* 0x000fe200000000ff */
[----:B------:R-:W-:Y:S01]  /*1cee0*/  ULDC.64 UR4, c[0x0][0xc00] ;  /* 0x0003000000047ab9 */ /* 0x000fe20000000a00 */
[----:B------:R-:W-:Y:S02]  /*1cef0*/  MOV R20, R22 ;  /* 0x0000001600147202 */ /* 0x000fe40000000f00 */
[----:B0-----:R-:W-:-:S02]  /*1cf00*/  MOV R21, R13 ;  /* 0x0000000d00157202 */ /* 0x001fc40000000f00 */
        /* <DEDUP_REMOVED lines=9> */
[----:B------:R-:W-:Y:S01]  /*1cfa0*/  F2FP.F16.F32.PACK_AB R147, R151, R150 ;  /* 0x000000969793723e */ /* 0x000fe200000000ff */
[----:B------:R-:W-:Y:S01]  /*1cfb0*/  ULDC.64 UR6, c[0x0][0x208] ;  /* 0x0000820000067ab9 */ /* 0x000fe20000000a00 */
[----:B------:R-:W-:Y:S01]  /*1cfc0*/  BAR.SYNC.DEFER_BLOCKING 0x1, 0x100 ;  /* 0x0044000000007b1d */ /* 0x000fe20000010000 */
[----:B---3--:R-:W-:-:S03]  /*1cfd0*/  IMAD.WIDE R114, R6, 0x2, R20 ;  /* 0x0000000206727825 */ /* 0x008fc600078e0214 */
[C---:B--2---:R-:W-:Y:S02]  /*1cfe0*/  IADD3 R28, P0, R114.reuse, 0x40, RZ ;  /* 0x00000040721c7810 */ /* 0x044fe40007f1e0ff */
[----:B------:R-:W-:Y:S02]  /*1cff0*/  IADD3 R6, P1, R114, 0x20, RZ ;  /* 0x0000002072067810 */ /* 0x000fe40007f3e0ff */
[----:B------:R-:W-:Y:S02]  /*1d000*/  LOP3.LUT R76, R28, 0x380, RZ, 0xc0, !PT ;  /* 0x000003801c4c7812 */ /* 0x000fe400078ec0ff */
[----:B------:R-:W-:Y:S02]  /*1d010*/  IADD3 R84, P3, R114, 0x4000, RZ ;  /* 0x0000400072547810 */ /* 0x000fe40007f7e0ff */
[----:B------:R-:W-:Y:S02]  /*1d020*/  LOP3.LUT R72, R6, 0x380, RZ, 0xc0, !PT ;  /* 0x0000038006487812 */ /* 0x000fe400078ec0ff */
[----:B------:R-:W-:-:S02]  /*1d030*/  SHF.R.U64 R76, R76, 0x3, RZ ;  /* 0x000000034c4c7819 */ /* 0x000fc400000012ff */
[----:B------:R-:W-:Y:S01]  /*1d040*/  IADD3 R96, P2, R114, 0x4060, RZ ;  /* 0x0000406072607810 */ /* 0x000fe20007f5e0ff */
[----:B------:R-:W-:Y:S01]  /*1d050*/  IMAD.X R73, RZ, RZ, R115, P1 ;  /* 0x000000ffff497224 */ /* 0x000fe200008e0673 */
[----:B------:R-:W-:Y:S02]  /*1d060*/  LOP3.LUT R112, R84, 0x380, RZ, 0xc0, !PT ;  /* 0x0000038054707812 */ /* 0x000fe400078ec0ff */
[----:B------:R-:W-:Y:S02]  /*1d070*/  SHF.R.U64 R72, R72, 0x3, RZ ;  /* 0x0000000348487819 */ /* 0x000fe400000012ff */
[----:B------:R-:W-:Y:S02]  /*1d080*/  IADD3 R100, P1, R114, 0x8000, RZ ;  /* 0x0000800072647810 */ /* 0x000fe40007f3e0ff */
[----:B------:R-:W-:Y:S02]  /*1d090*/  LOP3.LUT R76, R76, R28, RZ, 0x3c, !PT ;  /* 0x0000001c4c4c7212 */ /* 0x000fe400078e3cff */
[----:B------:R-:W-:-:S02]  /*1d0a0*/  LOP3.LUT R28, R96, 0x380, RZ, 0xc0, !PT ;  /* 0x00000380601c7812 */ /* 0x000fc400078ec0ff */
[----:B------:R-:W-:Y:S02]  /*1d0b0*/  SHF.R.U64 R112, R112, 0x3, RZ ;  /* 0x0000000370707819 */ /* 0x000fe400000012ff */
[----:B------:R-:W-:Y:S02]  /*1d0c0*/  IADD3 R88, P6, R114, 0x4020, RZ ;  /* 0x0000402072587810 */ /* 0x000fe40007fde0ff */
[----:B------:R-:W-:Y:S01]  /*1d0d0*/  LOP3.LUT R72, R72, R6, RZ, 0x3c, !PT ;  /* 0x0000000648487212 */ /* 0x000fe200078e3cff */
[----:B------:R-:W-:Y:S01]  /*1d0e0*/  IMAD.X R85, RZ, RZ, R115, P3 ;  /* 0x000000ffff557224 */ /* 0x000fe200018e0673 */
[----:B------:R-:W-:Y:S02]  /*1d0f0*/  IADD3 R47, P4, R114, 0x60, RZ ;  /* 0x00000060722f7810 */ /* 0x000fe40007f9e0ff */
[----:B------:R-:W-:Y:S02]  /*1d100*/  LOP3.LUT R6, R100, 0x380, RZ, 0xc0, !PT ;  /* 0x0000038064067812 */ /* 0x000fe400078ec0ff */
[----:B------:R-:W-:-:S02]  /*1d110*/  SHF.R.U64 R28, R28, 0x3, RZ ;  /* 0x000000031c1c7819 */ /* 0x000fc400000012ff */
[----:B------:R-:W-:Y:S02]  /*1d120*/  IADD3 R108, P3, R114, 0x8060, RZ ;  /* 0x00008060726c7810 */ /* 0x000fe40007f7e0ff */
[----:B------:R-:W-:Y:S02]  /*1d130*/  LOP3.LUT R84, R112, R84, RZ, 0x3c, !PT ;  /* 0x0000005470547212 */ /* 0x000fe400078e3cff */
[----:B------:R-:W-:Y:S02]  /*1d140*/  LOP3.LUT R112, R88, 0x380, RZ, 0xc0, !PT ;  /* 0x0000038058707812 */ /* 0x000fe400078ec0ff */
[----:B------:R-:W-:Y:S02]  /*1d150*/  IADD3 R92, P5, R114, 0x4040, RZ ;  /* 0x00004040725c7810 */ /* 0x000fe40007fbe0ff */
[----:B------:R-:W-:Y:S02]  /*1d160*/  IADD3.X R81, RZ, R115, RZ, P4, !PT ;  /* 0x00000073ff517210 */ /* 0x000fe400027fe4ff */
[----:B------:R-:W-:-:S02]  /*1d170*/  SHF.R.U64 R6, R6, 0x3, RZ ;  /* 0x0000000306067819 */ /* 0x000fc400000012ff */
[----:B------:R-:W-:Y:S02]  /*1d180*/  IADD3 R106, P4, R114, 0x8040, RZ ;  /* 0x00008040726a7810 */ /* 0x000fe40007f9e0ff */
[----:B------:R-:W-:Y:S01]  /*1d190*/  LOP3.LUT R96, R28, R96, RZ, 0x3c, !PT ;  /* 0x000000601c607212 */ /* 0x000fe200078e3cff */
[--C-:B------:R-:W-:Y:S01]  /*1d1a0*/  IMAD.X R77, RZ, RZ, R115.reuse, P0 ;  /* 0x000000ffff4d7224 */ /* 0x100fe200000e0673 */
[----:B------:R-:W-:Y:S02]  /*1d1b0*/  LOP3.LUT R13, R114, 0x380, RZ, 0xc0, !PT ;  /* 0x00000380720d7812 */ /* 0x000fe400078ec0ff */
[----:B------:R-:W-:Y:S02]  /*1d1c0*/  LOP3.LUT R28, R108, 0x380, RZ, 0xc0, !PT ;  /* 0x000003806c1c7812 */ /* 0x000fe400078ec0ff */
[----:B------:R-:W-:Y:S02]  /*1d1d0*/  LOP3.LUT R80, R47, 0x380, RZ, 0xc0, !PT ;  /* 0x000003802f507812 */ /* 0x000fe400078ec0ff */
[----:B------:R-:W-:Y:S01]  /*1d1e0*/  SHF.R.U64 R112, R112, 0x3, RZ ;  /* 0x0000000370707819 */ /* 0x000fe200000012ff */
[----:B------:R-:W-:Y:S01]  /*1d1f0*/  IMAD.X R97, RZ, RZ, R115, P2 ;  /* 0x000000ffff617224 */ /* 0x000fe200010e0673 */
[----:B------:R-:W-:-:S02]  /*1d200*/  IADD3 R104, P0, R114, 0x8020, RZ ;  /* 0x0000802072687810 */ /* 0x000fc40007f1e0ff */
[----:B------:R-:W-:Y:S02]  /*1d210*/  IADD3.X R93, RZ, R115, RZ, P5, !PT ;  /* 0x00000073ff5d7210 */ /* 0x000fe40002ffe4ff */
[----:B------:R-:W-:Y:S01]  /*1d220*/  LOP3.LUT R100, R6, R100, RZ, 0x3c, !PT ;  /* 0x0000006406647212 */ /* 0x000fe200078e3cff */
[----:B------:R-:W-:Y:S01]  /*1d230*/  IMAD.X R101, RZ, RZ, R115, P1 ;  /* 0x000000ffff657224 */ /* 0x000fe200008e0673 */
[----:B------:R-:W-:Y:S02]  /*1d240*/  IADD3 R12, P5, R114, 0xc020, RZ ;  /* 0x0000c020720c7810 */ /* 0x000fe40007fbe0ff */
[----:B------:R-:W-:Y:S02]  /*1d250*/  LOP3.LUT R6, R106, 0x380, RZ, 0xc0, !PT ;  /* 0x000003806a067812 */ /* 0x000fe400078ec0ff */
[----:B------:R-:W-:Y:S02]  /*1d260*/  IADD3 R14, P2, R114, 0xc040, RZ ;  /* 0x0000c040720e7810 */ /* 0x000fe40007f5e0ff */
[----:B------:R-:W-:-:S02]  /*1d270*/  SHF.R.U64 R13, R13, 0x3, RZ ;  /* 0x000000030d0d7819 */ /* 0x000fc400000012ff */
[----:B------:R-:W-:Y:S01]  /*1d280*/  SHF.R.U64 R28, R28, 0x3, RZ ;  /* 0x000000031c1c7819 */ /* 0x000fe200000012ff */
[----:B------:R-:W-:Y:S01]  /*1d290*/  IMAD.X R89, RZ, RZ, R115, P6 ;  /* 0x000000ffff597224 */ /* 0x000fe200030e0673 */
[----:B------:R-:W-:Y:S02]  /*1d2a0*/  IADD3 R26, P1, R114, 0xc060, RZ ;  /* 0x0000c060721a7810 */ /* 0x000fe40007f3e0ff */
[----:B------:R-:W-:Y:S02]  /*1d2b0*/  SHF.R.U64 R80, R80, 0x3, RZ ;  /* 0x0000000350507819 */ /* 0x000fe400000012ff */
[----:B------:R-:W-:Y:S02]  /*1d2c0*/  LOP3.LUT R88, R112, R88, RZ, 0x3c, !PT ;  /* 0x0000005870587212 */ /* 0x000fe400078e3cff */
[----:B------:R-:W-:Y:S02]  /*1d2d0*/  LOP3.LUT R112, R104, 0x380, RZ, 0xc0, !PT ;  /* 0x0000038068707812 */ /* 0x000fe400078ec0ff */
[----:B------:R-:W-:-:S02]  /*1d2e0*/  IADD3 R110, P6, R114, 0xc000, RZ ;  /* 0x0000c000726e7810 */ /* 0x000fc40007fde0ff */
[----:B------:R-:W-:Y:S02]  /*1d2f0*/  SHF.R.U64 R6, R6, 0x3, RZ ;  /* 0x0000000306067819 */ /* 0x000fe400000012ff */
[----:B------:R-:W-:Y:S02]  /*1d300*/  LOP3.LUT R25, R12, 0x380, RZ, 0xc0, !PT ;  /* 0x000003800c197812 */ /* 0x000fe400078ec0ff */
[----:B------:R-:W-:Y:S02]  /*1d310*/  LOP3.LUT R114, R13, R114, RZ, 0x3c, !PT ;  /* 0x000000720d727212 */ /* 0x000fe400078e3cff */
[----:B------:R-:W-:Y:S02]  /*1d320*/  LOP3.LUT R108, R28, R108, RZ, 0x3c, !PT ;  /* 0x0000006c1c6c7212 */ /* 0x000fe400078e3cff */
[----:B------:R-:W-:Y:S02]  /*1d330*/  LOP3.LUT R27, R14, 0x380, RZ, 0xc0, !PT ;  /* 0x000003800e1b7812 */ /* 0x000fe400078ec0ff */
[----:B------:R-:W-:-:S02]  /*1d340*/  LOP3.LUT R80, R80, R47, RZ, 0x3c, !PT ;  /* 0x0000002f50507212 */ /* 0x000fc400078e3cff */
[----:B------:R-:W-:Y:S02]  /*1d350*/  LOP3.LUT R28, R26, 0x380, RZ, 0xc0, !PT ;  /* 0x000003801a1c7812 */ /* 0x000fe400078ec0ff */
[----:B------:R-:W-:Y:S02]  /*1d360*/  LOP3.LUT R47, R92, 0x380, RZ, 0xc0, !PT ;  /* 0x000003805c2f7812 */ /* 0x000fe400078ec0ff */
[----:B------:R-:W-:Y:S02]  /*1d370*/  SHF.R.U64 R112, R112, 0x3, RZ ;  /* 0x0000000370707819 */ /* 0x000fe400000012ff */
[----:B------:R-:W-:Y:S02]  /*1d380*/  LOP3.LUT R106, R6, R106, RZ, 0x3c, !PT ;  /* 0x0000006a066a7212 */ /* 0x000fe400078e3cff */
[----:B------:R-:W-:Y:S02]  /*1d390*/  SHF.R.U64 R25, R25, 0x3, RZ ;  /* 0x0000000319197819 */ /* 0x000fe400000012ff */
[----:B------:R-:W-:-:S02]  /*1d3a0*/  MOV R114, R114 ;  /* 0x0000007200727202 */ /* 0x000fc40000000f00 */
[----:B------:R-:W-:Y:S02]  /*1d3b0*/  F2FP.F16.F32.PACK_AB R6, R3, R10 ;  /* 0x0000000a0306723e */ /* 0x000fe400000000ff */
[----:B------:R-:W-:Y:S02]  /*1d3c0*/  SHF.R.U64 R27, R27, 0x3, RZ ;  /* 0x000000031b1b7819 */ /* 0x000fe400000012ff */
[----:B------:R-:W-:Y:S02]  /*1d3d0*/  SHF.R.U64 R28, R28, 0x3, RZ ;  /* 0x000000031c1c7819 */ /* 0x000fe400000012ff */
[----:B------:R-:W-:Y:S02]  /*1d3e0*/  SHF.R.U64 R47, R47, 0x3, RZ ;  /* 0x000000032f2f7819 */ /* 0x000fe400000012ff */
[----:B------:R-:W-:Y:S01]  /*1d3f0*/  LOP3.LUT R104, R112, R104, RZ, 0x3c, !PT ;  /* 0x0000006870687212 */ /* 0x000fe200078e3cff */
[----:B------:R-:W-:Y:S01]  /*1d400*/  IMAD.X R13, RZ, RZ, R115, P2 ;  /* 0x000000ffff0d7224 */ /* 0x000fe200010e0673 */
[----:B------:R-:W-:Y:S01]  /*1d410*/  LOP3.LUT R112, R25, R12, RZ, 0x3c, !PT ;  /* 0x0000000c19707212 */ /* 0x000fe200078e3cff */
[----:B------:R0:W-:Y:S01]  /*1d420*/  STSM.16.M88.4 [R114], R4 ;  /* 0x0000000472007844 */ /* 0x0001e20000000200 */
[----:B------:R-:W-:-:S02]  /*1d430*/  LOP3.LUT R12, R27, R14, RZ, 0x3c, !PT ;  /* 0x0000000e1b0c7212 */ /* 0x000fc400078e3cff */
[----:B------:R-:W-:Y:S02]  /*1d440*/  IADD3.X R15, RZ, R115, RZ, P1, !PT ;  /* 0x00000073ff0f7210 */ /* 0x000fe40000ffe4ff */
[----:B------:R-:W-:Y:S02]  /*1d450*/  LOP3.LUT R14, R28, R26, RZ, 0x3c, !PT ;  /* 0x0000001a1c0e7212 */ /* 0x000fe400078e3cff */
[----:B------:R-:W-:Y:S02]  /*1d460*/  LOP3.LUT R92, R47, R92, RZ, 0x3c, !PT ;  /* 0x0000005c2f5c7212 */ /* 0x000fe400078e3cff */
[----:B------:R-:W-:Y:S02]  /*1d470*/  MOV R72, R72 ;  /* 0x0000004800487202 */ /* 0x000fe40000000f00 */
[----:B------:R-:W-:Y:S02]  /*1d480*/  LOP3.LUT R47, R110, 0x380, RZ, 0xc0, !PT ;  /* 0x000003806e2f7812 */ /* 0x000fe400078ec0ff */
[----:B------:R-:W-:-:S02]  /*1d490*/  MOV R76, R76 ;  /* 0x0000004c004c7202 */ /* 0x000fc40000000f00 */
[----:B0-----:R-:W-:Y:S02]  /*1d4a0*/  F2FP.F16.F32.PACK_AB R4, R33, R24 ;  /* 0x000000182104723e */ /* 0x001fe400000000ff */
[----:B------:R-:W-:Y:S02]  /*1d4b0*/  F2FP.F16.F32.PACK_AB R5, R35, R34 ;  /* 0x000000222305723e */ /* 0x000fe400000000ff */
[----:B------:R-:W-:Y:S02]  /*1d4c0*/  F2FP.F16.F32.PACK_AB R6, R37, R158 ;  /* 0x0000009e2506723e */ /* 0x000fe400000000ff */
[----:B------:R-:W-:Y:S02]  /*1d4d0*/  F2FP.F16.F32.PACK_AB R7, R39, R38 ;  /* 0x000000262707723e */ /* 0x000fe400000000ff */
[----:B------:R-:W-:Y:S02]  /*1d4e0*/  F2FP.F16.F32.PACK_AB R10, R45, R160 ;  /* 0x000000a02d0a723e */ /* 0x000fe400000000ff */
[----:B------:R-:W-:-:S02]  /*1d4f0*/  MOV R3, R12 ;  /* 0x0000000c00037202 */ /* 0x000fc40000000f00 */
[----:B------:R-:W-:Y:S01]  /*1d500*/  MOV R28, R14 ;  /* 0x0000000e001c7202 */ /* 0x000fe20000000f00 */
[----:B------:R0:W-:Y:S01]  /*1d510*/  STSM.16.M88.4 [R72], R4 ;  /* 0x0000000448007844 */ /* 0x0001e20000000200 */
[----:B------:R-:W-:Y:S02]  /*1d520*/  MOV R80, R80 ;  /* 0x0000005000507202 */ /* 0x000fe40000000f00 */
[----:B------:R-:W-:Y:S02]  /*1d530*/  F2FP.F16.F32.PACK_AB R12, R49, R161 ;  /* 0x000000a1310c723e */ /* 0x000fe400000000ff */
[----:B------:R-:W-:Y:S02]  /*1d540*/  F2FP.F16.F32.PACK_AB R13, R51, R50 ;  /* 0x00000032330d723e */ /* 0x000fe400000000ff */
[----:B------:R-:W-:Y:S02]  /*1d550*/  F2FP.F16.F32.PACK_AB R14, R53, R162 ;  /* 0x000000a2350e723e */ /* 0x000fe400000000ff */
[----:B------:R-:W-:-:S02]  /*1d560*/  F2FP.F16.F32.PACK_AB R15, R55, R54 ;  /* 0x00000036370f723e */ /* 0x000fc400000000ff */
[----:B------:R-:W-:Y:S02]  /*1d570*/  SHF.R.U64 R47, R47, 0x3, RZ ;  /* 0x000000032f2f7819 */ /* 0x000fe400000012ff */
[----:B------:R-:W-:Y:S02]  /*1d580*/  MOV R84, R84 ;  /* 0x0000005400547202 */ /* 0x000fe40000000f00 */
[----:B------:R-:W-:Y:S02]  /*1d590*/  F2FP.F16.F32.PACK_AB R24, R57, R163 ;  /* 0x000000a33918723e */ /* 0x000fe400000000ff */
[----:B------:R-:W-:Y:S02]  /*1d5a0*/  F2FP.F16.F32.PACK_AB R25, R59, R58 ;  /* 0x0000003a3b19723e */ /* 0x000fe400000000ff */
[----:B------:R-:W-:Y:S02]  /*1d5b0*/  F2FP.F16.F32.PACK_AB R26, R61, R164 ;  /* 0x000000a43d1a723e */ /* 0x000fe400000000ff */
[----:B------:R-:W-:Y:S01]  /*1d5c0*/  F2FP.F16.F32.PACK_AB R27, R63, R62 ;  /* 0x0000003e3f1b723e */ /* 0x000fe200000000ff */
[----:B------:R-:W-:Y:S01]  /*1d5d0*/  IMAD.X R107, RZ, RZ, R115, P4 ;  /* 0x000000ffff6b7224 */ /* 0x000fe200020e0673 */
[----:B------:R-:W-:Y:S01]  /*1d5e0*/  MOV R88, R88 ;  /* 0x0000005800587202 */ /* 0x000fe20000000f00 */
[----:B------:R1:W-:Y:S01]  /*1d5f0*/  STSM.16.M88.4 [R76], R8 ;  /* 0x000000084c007844 */ /* 0x0003e20000000200 */
[----:B0-----:R-:W-:-:S02]  /*1d600*/  F2FP.F16.F32.PACK_AB R4, R65, R165 ;  /* 0x000000a54104723e */ /* 0x001fc400000000ff */
[----:B------:R-:W-:Y:S02]  /*1d610*/  F2FP.F16.F32.PACK_AB R5, R67, R66 ;  /* 0x000000424305723e */ /* 0x000fe400000000ff */
[----:B------:R-:W-:Y:S02]  /*1d620*/  F2FP.F16.F32.PACK_AB R6, R69, R166 ;  /* 0x000000a64506723e */ /* 0x000fe400000000ff */
[----:B------:R-:W-:Y:S02]  /*1d630*/  F2FP.F16.F32.PACK_AB R7, R71, R70 ;  /* 0x000000464707723e */ /* 0x000fe400000000ff */
[----:B------:R-:W-:Y:S01]  /*1d640*/  IADD3.X R105, RZ, R115, RZ, P0, !PT ;  /* 0x00000073ff697210 */ /* 0x000fe200007fe4ff */
[----:B------:R-:W-:Y:S01]  /*1d650*/  STSM.16.M88.4 [R80], R12 ;  /* 0x0000000c50007844 */ /* 0x000fe20000000200 */
[----:B------:R-:W-:Y:S02]  /*1d660*/  MOV R92, R92 ;  /* 0x0000005c005c7202 */ /* 0x000fe40000000f00 */
[----:B------:R-:W-:Y:S01]  /*1d670*/  LOP3.LUT R110, R47, R110, RZ, 0x3c, !PT ;  /* 0x0000006e2f6e7212 */ /* 0x000fe200078e3cff */
[----:B------:R-:W-:Y:S01]  /*1d680*/  STSM.16.M88.4 [R84], R24 ;  /* 0x0000001854007844 */ /* 0x000fe20000000200 */
[----:B------:R-:W-:-:S02]  /*1d690*/  MOV R96, R96 ;  /* 0x0000006000607202 */ /* 0x000fc40000000f00 */
[----:B-1----:R-:W-:Y:S02]  /*1d6a0*/  F2FP.F16.F32.PACK_AB R8, R32, R167 ;  /* 0x000000a72008723e */ /* 0x002fe400000000ff */
[----:B------:R-:W-:Y:S02]  /*1d6b0*/  F2FP.F16.F32.PACK_AB R9, R75, R74 ;  /* 0x0000004a4b09723e */ /* 0x000fe400000000ff */
[----:B------:R-:W-:Y:S02]  /*1d6c0*/  F2FP.F16.F32.PACK_AB R10, R44, R168 ;  /* 0x000000a82c0a723e */ /* 0x000fe400000000ff */
[----:B------:R-:W-:Y:S02]  /*1d6d0*/  F2FP.F16.F32.PACK_AB R11, R79, R78 ;  /* 0x0000004e4f0b723e */ /* 0x000fe400000000ff */
[----:B------:R-:W-:Y:S02]  /*1d6e0*/  F2FP.F16.F32.PACK_AB R32, R56, R169 ;  /* 0x000000a93820723e */ /* 0x000fe400000000ff */
[----:B------:R-:W-:-:S02]  /*1d6f0*/  F2FP.F16.F32.PACK_AB R33, R83, R82 ;  /* 0x000000525321723e */ /* 0x000fc400000000ff */
[----:B------:R-:W-:Y:S02]  /*1d700*/  F2FP.F16.F32.PACK_AB R34, R64, R170 ;  /* 0x000000aa4022723e */ /* 0x000fe400000000ff */
[----:B------:R-:W-:Y:S01]  /*1d710*/  F2FP.F16.F32.PACK_AB R35, R87, R86 ;  /* 0x000000565723723e */ /* 0x000fe200000000ff */
[----:B------:R0:W-:Y:S01]  /*1d720*/  STSM.16.M88.4 [R88], R4 ;  /* 0x0000000458007844 */ /* 0x0001e20000000200 */
[----:B------:R-:W-:Y:S01]  /*1d730*/  MOV R100, R100 ;  /* 0x0000006400647202 */ /* 0x000fe20000000f00 */
[----:B------:R-:W-:Y:S01]  /*1d740*/  IMAD.X R109, RZ, RZ, R115, P3 ;  /* 0x000000ffff6d7224 */ /* 0x000fe200018e0673 */
[----:B------:R-:W-:Y:S02]  /*1d750*/  F2FP.F16.F32.PACK_AB R44, R68, R171 ;  /* 0x000000ab442c723e */ /* 0x000fe400000000ff */
[----:B------:R-:W-:Y:S02]  /*1d760*/  F2FP.F16.F32.PACK_AB R45, R91, R90 ;  /* 0x0000005a5b2d723e */ /* 0x000fe400000000ff */
[----:B------:R-:W-:-:S02]  /*1d770*/  F2FP.F16.F32.PACK_AB R47, R95, R94 ;  /* 0x0000005e5f2f723e */ /* 0x000fc400000000ff */
[----:B------:R-:W-:Y:S02]  /*1d780*/  MOV R104, R104 ;  /* 0x0000006800687202 */ /* 0x000fe40000000f00 */
[----:B------:R-:W-:Y:S02]  /*1d790*/  F2FP.F16.F32.PACK_AB R56, R153, R173 ;  /* 0x000000ad9938723e */ /* 0x000fe400000000ff */
[----:B------:R-:W-:Y:S02]  /*1d7a0*/  F2FP.F16.F32.PACK_AB R57, R99, R98 ;  /* 0x000000626339723e */ /* 0x000fe400000000ff */
[----:B------:R-:W-:Y:S02]  /*1d7b0*/  F2FP.F16.F32.PACK_AB R58, R154, R174 ;  /* 0x000000ae9a3a723e */ /* 0x000fe400000000ff */
[----:B------:R-:W-:Y:S01]  /*1d7c0*/  F2FP.F16.F32.PACK_AB R59, R103, R102 ;  /* 0x00000066673b723e */ /* 0x000fe200000000ff */
[----:B------:R-:W-:Y:S01]  /*1d7d0*/  STSM.16.M88.4 [R92], R8 ;  /* 0x000000085c007844 */ /* 0x000fe20000000200 */
[----:B------:R-:W-:Y:S01]  /*1d7e0*/  MOV R106, R106 ;  /* 0x0000006a006a7202 */ /* 0x000fe20000000f00 */
[----:B------:R-:W1:Y:S01]  /*1d7f0*/  LDC R82, c[0x0][0xbe8] ;  /* 0x0002fa00ff527b82 */ /* 0x000e620000000800 */
[----:B0-----:R-:W-:-:S02]  /*1d800*/  F2FP.F16.F32.PACK_AB R4, R155, R175 ;  /* 0x000000af9b04723e */ /* 0x001fc400000000ff */
[----:B------:R-:W-:Y:S02]  /*1d810*/  F2FP.F16.F32.PACK_AB R5, R40, R36 ;  /* 0x000000242805723e */ /* 0x000fe400000000ff */
[----:B------:R-:W-:Y:S02]  /*1d820*/  F2FP.F16.F32.PACK_AB R6, R156, R176 ;  /* 0x000000b09c06723e */ /* 0x000fe400000000ff */
[----:B------:R-:W-:Y:S01]  /*1d830*/  F2FP.F16.F32.PACK_AB R7, R48, R43 ;  /* 0x0000002b3007723e */ /* 0x000fe200000000ff */
[----:B------:R-:W-:Y:S04]  /*1d840*/  STSM.16.M88.4 [R96], R32 ;  /* 0x0000002060007844 */ /* 0x000fe80000000200 */
[----:B------:R-:W-:Y:S04]  /*1d850*/  STSM.16.M88.4 [R100], R44 ;  /* 0x0000002c64007844 */ /* 0x000fe80000000200 */
[----:B------:R-:W-:Y:S04]  /*1d860*/  STSM.16.M88.4 [R104], R56 ;  /* 0x0000003868007844 */ /* 0x000fe80000000200 */
[----:B------:R0:W-:Y:S02]  /*1d870*/  STSM.16.M88.4 [R106], R4 ;  /* 0x000000046a007844 */ /* 0x0001e40000000200 */
[----:B0-----:R-:W0:Y:S01]  /*1d880*/  S2R R5, SR_TID.X ;  /* 0x0000000000057919 */ /* 0x001e220000002100 */
[----:B------:R-:W-:-:S02]  /*1d890*/  IADD3.X R111, RZ, R115, RZ, P6, !PT ;  /* 0x00000073ff6f7210 */ /* 0x000fc400037fe4ff */
[----:B------:R-:W-:Y:S02]  /*1d8a0*/  MOV R108, R108 ;  /* 0x0000006c006c7202 */ /* 0x000fe40000000f00 */
[----:B------:R-:W-:Y:S02]  /*1d8b0*/  F2FP.F16.F32.PACK_AB R8, R157, R177 ;  /* 0x000000b19d08723e */ /* 0x000fe400000000ff */
[----:B------:R-:W-:Y:S02]  /*1d8c0*/  F2FP.F16.F32.PACK_AB R9, R60, R52 ;  /* 0x000000343c09723e */ /* 0x000fe400000000ff */
[----:B------:R-:W-:Y:S02]  /*1d8d0*/  F2FP.F16.F32.PACK_AB R10, R117, R116 ;  /* 0x00000074750a723e */ /* 0x000fe400000000ff */
[----:B------:R-:W-:Y:S02]  /*1d8e0*/  F2FP.F16.F32.PACK_AB R11, R119, R118 ;  /* 0x00000076770b723e */ /* 0x000fe400000000ff */
[----:B------:R-:W-:-:S02]  /*1d8f0*/  MOV R110, R110 ;  /* 0x0000006e006e7202 */ /* 0x000fc40000000f00 */
[----:B------:R-:W-:Y:S02]  /*1d900*/  F2FP.F16.F32.PACK_AB R12, R121, R120 ;  /* 0x00000078790c723e */ /* 0x000fe400000000ff */
[----:B------:R-:W-:Y:S02]  /*1d910*/  F2FP.F16.F32.PACK_AB R13, R123, R122 ;  /* 0x0000007a7b0d723e */ /* 0x000fe400000000ff */
[----:B------:R-:W-:Y:S02]  /*1d920*/  F2FP.F16.F32.PACK_AB R14, R125, R124 ;  /* 0x0000007c7d0e723e */ /* 0x000fe400000000ff */
[----:B------:R-:W-:Y:S01]  /*1d930*/  F2FP.F16.F32.PACK_AB R15, R127, R126 ;  /* 0x0000007e7f0f723e */ /* 0x000fe200000000ff */
[----:B------:R-:W-:Y:S04]  /*1d940*/  STSM.16.M88.4 [R108], R8 ;  /* 0x000000086c007844 */ /* 0x000fe80000000200 */
[----:B------:R2:W-:Y:S01]  /*1d950*/  STSM.16.M88.4 [R110], R12 ;  /* 0x0000000c6e007844 */ /* 0x0005e20000000200 */
[----:B0-----:R-:W-:Y:S01]  /*1d960*/  IADD3 R5, R5, -0x80, RZ ;  /* 0xffffff8005057810 */ /* 0x001fe20007ffe0ff */
[----:B------:R-:W-:-:S03]  /*1d970*/  IMAD.X R113, RZ, RZ, R115, P5 ;  /* 0x000000ffff717224 */ /* 0x000fc600028e0673 */
[----:B--2---:R-:W-:-:S04]  /*1d980*/  SHF.R.S32.HI R12, RZ, 0x1f, R5 ;  /* 0x0000001fff0c7819 */ /* 0x004fc80000011405 */
[----:B------:R-:W-:Y:S01]  /*1d990*/  LEA.HI R9, R12, R5, RZ, 0x7 ;  /* 0x000000050c097211 */ /* 0x000fe200078f38ff */
[----:B----4-:R-:W-:-:S03]  /*1d9a0*/  IMAD.SHL.U32 R4, R136, 0x4, RZ ;  /* 0x0000000488047824 */ /* 0x010fc600078e00ff */
[----:B------:R-:W-:Y:S02]  /*1d9b0*/  LOP3.LUT R8, R9, 0xffffff80, RZ, 0xc0, !PT ;  /* 0xffffff8009087812 */ /* 0x000fe400078ec0ff */
[----:B------:R-:W-:Y:S02]  /*1d9c0*/  MOV R112, R112 ;  /* 0x0000007000707202 */ /* 0x000fe40000000f00 */
[----:B------:R-:W-:Y:S02]  /*1d9d0*/  F2FP.F16.F32.PACK_AB R24, R129, R128 ;  /* 0x000000808118723e */ /* 0x000fe400000000ff */
[----:B------:R-:W-:Y:S02]  /*1d9e0*/  F2FP.F16.F32.PACK_AB R25, R131, R130 ;  /* 0x000000828319723e */ /* 0x000fe400000000ff */
[----:B------:R-:W-:Y:S02]  /*1d9f0*/  F2FP.F16.F32.PACK_AB R26, R133, R132 ;  /* 0x00000084851a723e */ /* 0x000fe400000000ff */
[----:B------:R-:W-:-:S02]  /*1da00*/  F2FP.F16.F32.PACK_AB R27, R135, R134 ;  /* 0x00000086871b723e */ /* 0x000fc400000000ff */
[----:B------:R-:W-:Y:S01]  /*1da10*/  SHF.R.S32.HI R10, RZ, 0x1f, R136 ;  /* 0x0000001fff0a7819 */ /* 0x000fe20000011488 */
[----:B------:R-:W-:Y:S01]  /*1da20*/  IMAD.IADD R14, R5, 0x1, -R8 ;  /* 0x00000001050e7824 */ /* 0x000fe200078e0a08 */
[----:B------:R-:W-:Y:S02]  /*1da30*/  F2FP.F16.F32.PACK_AB R32, R137, R178 ;  /* 0x000000b28920723e */ /* 0x000fe400000000ff */
[----:B------:R-:W-:Y:S02]  /*1da40*/  F2FP.F16.F32.PACK_AB R33, R139, R138 ;  /* 0x0000008a8b21723e */ /* 0x000fe400000000ff */
[----:B------:R-:W-:Y:S02]  /*1da50*/  F2FP.F16.F32.PACK_AB R34, R141, R179 ;  /* 0x000000b38d22723e */ /* 0x000fe400000000ff */
[----:B------:R-:W-:Y:S01]  /*1da60*/  F2FP.F16.F32.PACK_AB R35, R143, R142 ;  /* 0x0000008e8f23723e */ /* 0x000fe200000000ff */
[----:B------:R-:W-:Y:S01]  /*1da70*/  STSM.16.M88.4 [R112], R24 ;  /* 0x0000001870007844 */ /* 0x000fe20000000200 */
[----:B------:R-:W-:-:S02]  /*1da80*/  SHF.L.U64.HI R15, R136, 0x2, R10 ;  /* 0x00000002880f7819 */ /* 0x000fc4000001020a */
[----:B------:R-:W-:Y:S01]  /*1da90*/  IADD3 R6, P1, R4, UR4, RZ ;  /* 0x0000000404067c10 */ /* 0x000fe2000ff3e0ff */
[----:B------:R0:W-:Y:S01]  /*1daa0*/  STSM.16.M88.4 [R3], R32 ;  /* 0x0000002003007844 */ /* 0x0001e20000000200 */
[----:B------:R-:W-:Y:S02]  /*1dab0*/  ISETP.NE.U32.AND P0, PT, RZ, UR4, PT ;  /* 0x00000004ff007c0c */ /* 0x000fe4000bf05070 */
[----:B------:R-:W-:Y:S02]  /*1dac0*/  IADD3.X R7, R15, UR5, RZ, P1, !PT ;  /* 0x000000050f077c10 */ /* 0x000fe40008ffe4ff */
[----:B-1----:R-:W-:Y:S02]  /*1dad0*/  ISETP.NE.AND P1, PT, R82, 0x1, PT ;  /* 0x000000015200780c */ /* 0x002fe40003f25270 */
[----:B------:R-:W-:Y:S01]  /*1dae0*/  ISETP.NE.AND.EX P0, PT, RZ, UR5, PT, P0 ;  /* 0x00000005ff007c0c */ /* 0x000fe2000bf05300 */
[----:B------:R-:W-:Y:S01]  /*1daf0*/  ULDC.64 UR4, c[0x0][0xc08] ;  /* 0x0003020000047ab9 */ /* 0x000fe20000000a00 */
[----:B------:R1:W-:Y:S01]  /*1db00*/  STSM.16.M88.4 [R28], R144 ;  /* 0x000000901c007844 */ /* 0x0003e20000000200 */
[----:B------:R-:W-:Y:S01]  /*1db10*/  BAR.SYNC.DEFER_BLOCKING 0x1, 0x100 ;  /* 0x0044000000007b1d */ /* 0x000fe20000010000 */
[----:B0-----:R-:W-:-:S02]  /*1db20*/  SHF.R.S32.HI R3, RZ, 0x1f, R14 ;  /* 0x0000001fff037819 */ /* 0x001fc4000001140e */
[----:B------:R-:W-:-:S05]  /*1db30*/  ISETP.NE.U32.AND P2, PT, RZ, UR4, PT ;  /* 0x00000004ff007c0c */ /* 0x000fca000bf45070 */
[----:B------:R-:W0:Y:S01]  /*1db40*/  @P1 LDC R13, c[0x0][0xbf0] ;  /* 0x0002fc00ff0d1b82 */ /* 0x000e220000000800 */
[----:B------:R-:W-:Y:S02]  /*1db50*/  LEA.HI R8, R3, R14, RZ, 0x2 ;  /* 0x0000000e03087211 */ /* 0x000fe400078f10ff */
[----:B------:R-:W-:Y:S02]  /*1db60*/  LEA.HI R12, R12, R5, RZ, 0x2 ;  /* 0x000000050c0c7211 */ /* 0x000fe400078f10ff */
[--C-:B------:R-:W-:Y:S02]  /*1db70*/  SHF.R.S32.HI R11, RZ, 0x2, R8.reuse ;  /* 0x00000002ff0b7819 */ /* 0x100fe40000011408 */
[----:B------:R-:W-:Y:S02]  /*1db80*/  SHF.R.S32.HI R26, RZ, 0x1f, R8 ;  /* 0x0000001fff1a7819 */ /* 0x000fe40000011408 */
[----:B------:R-:W-:Y:S01]  /*1db90*/  ISETP.NE.AND.EX P2, PT, RZ, UR5, PT, P2 ;  /* 0x00000005ff007c0c */ /* 0x000fe2000bf45320 */
[----:B------:R-:W2:Y:S01]  /*1dba0*/  @P1 LDC R8, c[0x0][0xbec] ;  /* 0x0002fb00ff081b82 */ /* 0x000ea20000000800 */
[----:B------:R-:W-:-:S02]  /*1dbb0*/  LEA.HI R26, R26, R11, RZ, 0x3 ;  /* 0x0000000b1a1a7211 */ /* 0x000fc400078f18ff */
[----:B------:R-:W-:Y:S02]  /*1dbc0*/  LOP3.LUT R12, R12, 0xfffffffc, RZ, 0xc0, !PT ;  /* 0xfffffffc0c0c7812 */ /* 0x000fe400078ec0ff */
[----:B------:R-:W-:Y:S02]  /*1dbd0*/  LOP3.LUT R26, R26, 0xfffffff8, RZ, 0xc0, !PT ;  /* 0xfffffff81a1a7812 */ /* 0x000fe400078ec0ff */
[----:B------:R-:W-:Y:S01]  /*1dbe0*/  LEA.HI R3, R3, R14, RZ, 0x5 ;  /* 0x0000000e03037211 */ /* 0x000fe200078f28ff */
[----:B------:R-:W-:Y:S01]  /*1dbf0*/  IMAD.IADD R12, R5, 0x1, -R12 ;  /* 0x00000001050c7824 */ /* 0x000fe200078e0a0c */
[----:B------:R-:W-:Y:S02]  /*1dc00*/  SHF.R.S32.HI R24, RZ, 0x7, R9 ;  /* 0x00000007ff187819 */ /* 0x000fe40000011409 */
[----:B------:R-:W-:Y:S02]  /*1dc10*/  IADD3 R26, R11, -R26, RZ ;  /* 0x8000001a0b1a7210 */ /* 0x000fe40007ffe0ff */
[----:B------:R-:W-:-:S02]  /*1dc20*/  SHF.R.S32.HI R3, RZ, 0x5, R3 ;  /* 0x00000005ff037819 */ /* 0x000fc40000011403 */
[----:B------:R-:W-:Y:S02]  /*1dc30*/  LEA.HI R9, R9, R24, RZ, 0x1 ;  /* 0x0000001809097211 */ /* 0x000fe400078f08ff */
[----:B------:R-:W-:Y:S02]  /*1dc40*/  LEA.HI R5, R12, R12, RZ, 0x1 ;  /* 0x0000000c0c057211 */ /* 0x000fe400078f08ff */
[----:B------:R-:W-:Y:S01]  /*1dc50*/  @P2 IADD3 R4, P3, R4, UR4, RZ ;  /* 0x0000000404042c10 */ /* 0x000fe2000ff7e0ff */
[----:B------:R-:W-:Y:S01]  /*1dc60*/  ULDC UR4, c[0x0][0xa88] ;  /* 0x0002a20000047ab9 */ /* 0x000fe20000000800 */
[----:B------:R-:W-:Y:S01]  /*1dc70*/  IMAD R26, R3, 0x10, R26 ;  /* 0x00000010031a7824 */ /* 0x000fe200078e021a */
[----:B------:R-:W-:Y:S01]  /*1dc80*/  LOP3.LUT R9, R9, 0x3fffffe, RZ, 0xc0, !PT ;  /* 0x03fffffe09097812 */ /* 0x000fe200078ec0ff */
[----:B------:R-:W-:Y:S01]  /*1dc90*/  IMAD.MOV.U32 R80, RZ, RZ, RZ ;  /* 0x000000ffff507224 */ /* 0x000fe200078e00ff */
[----:B------:R-:W-:Y:S02]  /*1dca0*/  LOP3.LUT R11, R5, 0x1ffffffe, RZ, 0xc0, !PT ;  /* 0x1ffffffe050b7812 */ /* 0x000fe400078ec0ff */
[----:B------:R-:W-:-:S02]  /*1dcb0*/  MOV R3, UR4 ;  /* 0x0000000400037c02 */ /* 0x000fc40008000f00 */
[----:B------:R-:W-:Y:S01]  /*1dcc0*/  @P2 IADD3.X R5, R15, UR5, RZ, P3, !PT ;  /* 0x000000050f052c10 */ /* 0x000fe20009ffe4ff */
[----:B------:R-:W-:Y:S01]  /*1dcd0*/  IMAD.IADD R9, R24, 0x1, -R9 ;  /* 0x0000000118097824 */ /* 0x000fe200078e0a09 */
[----:B------:R1:W5:Y:S01]  /*1dce0*/  @P0 LDG.E R80, desc[UR6][R6.64] ;  /* 0x0000000606500981 */ /* 0x000362000c1e1900 */
[----:B------:R-:W-:-:S03]  /*1dcf0*/  IMAD.IADD R11, R12, 0x1, -R11 ;  /* 0x000000010c0b7824 */ /* 0x000fc600078e0a0b */
[----:B------:R1:W5:Y:S01]  /*1dd00*/  @P2 LDG.E R3, desc[UR6][R4.64] ;  /* 0x0000000604032981 */ /* 0x000362000c1e1900 */
[----:B------:R-:W-:Y:S01]  /*1dd10*/  IMAD R26, R9, 0x40, R26 ;  /* 0x00000040091a7824 */ /* 0x000fe200078e021a */
[----:B------:R-:W-:Y:S06]  /*1dd20*/  @P2 BRA `(.L_x_657) ;  /* 0x0000000000142947 */ /* 0x000fec0003800000 */
[----:B------:R-:W-:Y:S05]  /*1dd30*/  @!P0 BRA `(.L_x_657) ;  /* 0x0000000000108947 */ /* 0x000fea0003800000 */
[----:B------:R-:W-:Y:S02]  /*1dd40*/  ULDC.64 UR4, c[0x0][0x208] ;  /* 0x0000820000047ab9 */ /* 0x000fe40000000a00 */
[----:B-1----:R-:W3:Y:S04]  /*1dd50*/  LDG.E R4, desc[UR4][R6.64] ;  /* 0x0000000406047981 */ /* 0x002ee8000c1e1900 */
[----:B-----5:R-:W3:Y:S02]  /*1dd60*/  LDG.E R3, desc[UR4][R6.64+0x4] ;  /* 0x0000040406037981 */ /* 0x020ee4000c1e1900 */
[----:B---3--:R-:W-:-:S07]  /*1dd70*/  IADD3 R3, -R4, R3, RZ ;  /* 0x0000000304037210 */ /* 0x008fce0007ffe1ff */
.L_x_657:
[----:B------:R-:W3:Y:S01]  /*1dd80*/  LDL R89, [R1+0x68] ;  /* 0x0000680001597983 */ /* 0x000ee20000100800 */
[----:B------:R-:W-:Y:S01]  /*1dd90*/  IMAD R11, R11, 0x8, R26 ;  /* 0x000000080b0b7824 */ /* 0x000fe200078e021a */
[----:B------:R-:W-:Y:S01]  /*1dda0*/  ULDC.64 UR4, c[0x0][0xb90] ;  /* 0x0002e40000047ab9 */ /* 0x000fe20000000a00 */
[----:B-----5:R-:W-:Y:S01]  /*1ddb0*/  SHF.R.S32.HI R81, RZ, 0x1f, R80 ;  /* 0x0000001fff517819 */ /* 0x020fe20000011450 */
[----:B------:R-:W4:Y:S01]  /*1ddc0*/  LDL.LU R88, [R1+0x6c] ;  /* 0x00006c0001587983 */ /* 0x000f220000300800 */
[----:B-1----:R-:W-:Y:S02]  /*1ddd0*/  SEL R28, R10, RZ, !P0 ;  /* 0x000000ff0a1c7207 */ /* 0x002fe40004000000 */
[----:B------:R-:W-:Y:S01]  /*1dde0*/  SEL R83, R136, RZ, !P0 ;  /* 0x000000ff88537207 */ /* 0x000fe20004000000 */
[----:B------:R-:W2:Y:S01]  /*1ddf0*/  LDL.LU R86, [R1+0x78] ;  /* 0x0000780001567983 */ /* 0x000ea20000300800 */
[----:B------:R-:W-:Y:S01]  /*1de00*/  IMAD R3, R3, R82, RZ ;  /* 0x0000005203037224 */ /* 0x000fe200078e02ff */
[----:B------:R-:W1:Y:S01]  /*1de10*/  @P1 LDC R85, c[0x0][0xbec] ;  /* 0x0002fb00ff551b82 */ /* 0x000e620000000800 */
[----:B------:R-:W-:-:S07]  /*1de20*/  ULDC.64 UR6, c[0x0][0x208] ;  /* 0x0000820000067ab9 */ /* 0x000fce0000000a00 */
[----:B------:R-:W1:Y:S01]  /*1de30*/  @P1 LDC R87, c[0x0][0xbf0] ;  /* 0x0002fc00ff571b82 */ /* 0x000e620000000800 */
[----:B------:R-:W-:Y:S01]  /*1de40*/  BSSY B1, `(.L_x_658) ;  /* 0x00000d1000017945 */ /* 0x000fe20003800000 */
[----:B---3--:R-:W-:Y:S01]  /*1de50*/  IMAD R9, R219, 0x8, R89 ;  /* 0x00000008db097824 */ /* 0x008fe200078e0259 */
[----:B----4-:R-:W-:-:S03]  /*1de60*/  SHF.R.S32.HI R84, RZ, 0x1f, R88 ;  /* 0x0000001fff547819 */ /* 0x010fc60000011458 */
[----:B------:R-:W-:Y:S02]  /*1de70*/  IMAD.SHL.U32 R9, R9, 0x8, RZ ;  /* 0x0000000809097824 */ /* 0x000fe400078e00ff */
[----:B--2---:R-:W-:Y:S02]  /*1de80*/  IMAD R15, R86, 0x80, R11 ;  /* 0x00000080560f7824 */ /* 0x004fe400078e020b */
[----:B------:R-:W-:Y:S02]  /*1de90*/  IMAD R4, R84, UR4, RZ ;  /* 0x0000000454047c24 */ /* 0x000fe4000f8e02ff */
[----:B------:R-:W-:Y:S01]  /*1dea0*/  @P1 IMAD.HI.U32 R6, R15, R8, RZ ;  /* 0x000000080f061227 */ /* 0x000fe200078e00ff */
[----:B------:R-:W-:-:S03]  /*1deb0*/  MOV R7, R15 ;  /* 0x0000000f00077202 */ /* 0x000fc60000000f00 */
[C---:B------:R-:W-:Y:S01]  /*1dec0*/  IMAD R11, R88.reuse, UR5, R4 ;  /* 0x00000005580b7c24 */ /* 0x040fe2000f8e0204 */
[----:B0-----:R-:W-:Y:S01]  /*1ded0*/  @P1 SHF.R.U32.HI R7, RZ, R13, R6 ;  /* 0x0000000dff071219 */ /* 0x001fe20000011606 */
[----:B------:R-:W-:Y:S01]  /*1dee0*/  IMAD.WIDE.U32 R4, R88, UR4, R80 ;  /* 0x0000000458047c25 */ /* 0x000fe2000f8e0050 */
[----:B------:R-:W-:-:S03]  /*1def0*/  ULDC.64 UR4, c[0x0][0xb98] ;  /* 0x0002e60000047ab9 */ /* 0x000fc60000000a00 */
[----:B------:R-:W-:Y:S01]  /*1df00*/  IMAD.WIDE R20, R9, 0x2, R20 ;  /* 0x0000000209147825 */ /* 0x000fe200078e0214 */
[----:B------:R-:W-:-:S03]  /*1df10*/  IADD3 R5, R5, R11, RZ ;  /* 0x0000000b05057210 */ /* 0x000fc60007ffe0ff */
[----:B------:R-:W-:Y:S01]  /*1df20*/  IMAD.MOV R11, RZ, RZ, -R7 ;  /* 0x000000ffff0b7224 */ /* 0x000fe200078e0a07 */
[----:B------:R-:W-:Y:S01]  /*1df30*/  IADD3 R13, P6, R20, 0x2000, RZ ;  /* 0x00002000140d7810 */ /* 0x000fe20007fde0ff */
[----:B------:R-:W-:Y:S01]  /*1df40*/  IMAD R6, R28, UR4, RZ ;  /* 0x000000041c067c24 */ /* 0x000fe2000f8e02ff */
[C---:B------:R-:W-:Y:S01]  /*1df50*/  IADD3 R25, P5, R20.reuse, 0x3000, RZ ;  /* 0x0000300014197810 */ /* 0x040fe20007fbe0ff */
[----:B------:R-:W-:Y:S01]  /*1df60*/  IMAD.WIDE.U32 R4, R83, UR4, R4 ;  /* 0x0000000453047c25 */ /* 0x000fe2000f8e0004 */
[----:B------:R-:W-:Y:S02]  /*1df70*/  IADD3 R33, P4, R20, 0x4000, RZ ;  /* 0x0000400014217810 */ /* 0x000fe40007f9e0ff */
[----:B------:R-:W-:Y:S01]  /*1df80*/  LOP3.LUT R12, R13, 0x380, RZ, 0xc0, !PT ;  /* 0x000003800d0c7812 */ /* 0x000fe200078ec0ff */
[----:B------:R-:W-:Y:S01]  /*1df90*/  IMAD R9, R82, R11, R15 ;  /* 0x0000000b52097224 */ /* 0x000fe200078e020f */
[----:B------:R-:W-:Y:S01]  /*1dfa0*/  SHF.R.S32.HI R11, RZ, 0x1f, R7 ;  /* 0x0000001fff0b7819 */ /* 0x000fe20000011407 */
[----:B------:R-:W-:Y:S01]  /*1dfb0*/  IMAD R8, R83, UR5, R6 ;  /* 0x0000000553087c24 */ /* 0x000fe2000f8e0206 */
[----:B------:R-:W-:Y:S01]  /*1dfc0*/  IADD3 R4, P0, R7, R4, RZ ;  /* 0x0000000407047210 */ /* 0x000fe20007f1e0ff */
[----:B------:R-:W-:Y:S01]  /*1dfd0*/  ULDC.64 UR4, c[0x0][0xb88] ;  /* 0x0002e20000047ab9 */ /* 0x000fe20000000a00 */
[----:B------:R-:W-:-:S02]  /*1dfe0*/  SHF.R.S32.HI R6, RZ, 0x1f, R9 ;  /* 0x0000001fff067819 */ /* 0x000fc40000011409 */
[----:B------:R-:W-:Y:S02]  /*1dff0*/  IADD3.X R5, R11, R5, R8, P0, !PT ;  /* 0x000000050b057210 */ /* 0x000fe400007fe408 */
[----:B------:R-:W-:Y:S01]  /*1e000*/  IADD3 R7, P2, R20, 0x1000, RZ ;  /* 0x0000100014077810 */ /* 0x000fe20007f5e0ff */
[----:B------:R-:W-:Y:S01]  /*1e010*/  IMAD R6, R6, UR4, RZ ;  /* 0x0000000406067c24 */ /* 0x000fe2000f8e02ff */
[----:B------:R-:W-:Y:S01]  /*1e020*/  LOP3.LUT R24, R25, 0x380, RZ, 0xc0, !PT ;  /* 0x0000038019187812 */ /* 0x000fe200078ec0ff */
[----:B------:R-:W-:Y:S01]  /*1e030*/  IMAD.WIDE.U32 R4, R9, UR4, R4 ;  /* 0x0000000409047c25 */ /* 0x000fe2000f8e0004 */
[----:B------:R-:W-:Y:S02]  /*1e040*/  LOP3.LUT R32, R33, 0x380, RZ, 0xc0, !PT ;  /* 0x0000038021207812 */ /* 0x000fe400078ec0ff */
[----:B------:R-:W-:Y:S01]  /*1e050*/  SHF.R.U64 R12, R12, 0x3, RZ ;  /* 0x000000030c0c7819 */ /* 0x000fe200000012ff */
[----:B------:R-:W-:Y:S01]  /*1e060*/  IMAD R11, R9, UR5, R6 ;  /* 0x00000005090b7c24 */ /* 0x000fe2000f8e0206 */
[----:B------:R-:W-:Y:S01]  /*1e070*/  ULDC.64 UR4, c[0x0][0xb50] ;  /* 0x0002d40000047ab9 */ /* 0x000fe20000000a00 */
[----:B------:R-:W-:-:S02]  /*1e080*/  IADD3.X R9, RZ, R21, RZ, P2, !PT ;  /* 0x00000015ff097210 */ /* 0x000fc400017fe4ff */
[----:B------:R-:W-:Y:S01]  /*1e090*/  IMAD.IADD R5, R5, 0x1, R11 ;  /* 0x0000000105057824 */ /* 0x000fe200078e020b */
[----:B------:R-:W-:Y:S02]  /*1e0a0*/  LEA R6, P3, R4, UR4, 0x2 ;  /* 0x0000000404067c11 */ /* 0x000fe4000f8610ff */
[----:B------:R-:W-:Y:S02]  /*1e0b0*/  IADD3 R41, P2, R20, 0x6000, RZ ;  /* 0x0000600014297810 */ /* 0x000fe40007f5e0ff */
[----:B------:R-:W-:Y:S01]  /*1e0c0*/  LEA.HI.X R10, R4, UR5, R5, 0x2, P3 ;  /* 0x00000005040a7c11 */ /* 0x000fe200098f1405 */
[----:B------:R-:W-:Y:S01]  /*1e0d0*/  SHFL.IDX PT, R54, R6, RZ, 0x1c1f ;  /* 0x001c1fff06367589 */ /* 0x000fe200000e0000 */
[----:B------:R-:W-:Y:S01]  /*1e0e0*/  IADD3 R37, P3, R20, 0x5000, RZ ;  /* 0x0000500014257810 */ /* 0x000fe20007f7e0ff */
[----:B------:R-:W-:Y:S01]  /*1e0f0*/  ULDC.64 UR4, c[0x0][0xaa0] ;  /* 0x0002a80000047ab9 */ /* 0x000fe20000000a00 */
[----:B------:R-:W-:Y:S01]  /*1e100*/  LOP3.LUT R40, R41, 0x380, RZ, 0xc0, !PT ;  /* 0x0000038029287812 */ /* 0x000fe200078ec0ff */
[----:B------:R-:W0:Y:S01]  /*1e110*/  SHFL.IDX PT, R55, R10, RZ, 0x1c1f ;  /* 0x001c1fff0a377589 */ /* 0x000e2200000e0000 */
[----:B------:R-:W-:-:S02]  /*1e120*/  LOP3.LUT R36, R37, 0x380, RZ, 0xc0, !PT ;  /* 0x0000038025247812 */ /* 0x000fc400078ec0ff */
[----:B------:R-:W-:Y:S01]  /*1e130*/  SHF.R.U64 R40, R40, 0x3, RZ ;  /* 0x0000000328287819 */ /* 0x000fe200000012ff */
[----:B------:R-:W-:Y:S01]  /*1e140*/  SHFL.IDX PT, R58, R6, 0x1, 0x1c1f ;  /* 0x003c1f00063a7f89 */ /* 0x000fe200000e0000 */
[----:B------:R-:W-:Y:S02]  /*1e150*/  SHF.R.U64 R36, R36, 0x3, RZ ;  /* 0x0000000324247819 */ /* 0x000fe400000012ff */
[----:B------:R-:W-:Y:S01]  /*1e160*/  SHF.R.U64 R24, R24, 0x3, RZ ;  /* 0x0000000318187819 */ /* 0x000fe200000012ff */
[----:B------:R-:W2:Y:S01]  /*1e170*/  SHFL.IDX PT, R59, R10, 0x1, 0x1c1f ;  /* 0x003c1f000a3b7f89 */ /* 0x000ea200000e0000 */
[----:B------:R-:W-:Y:S02]  /*1e180*/  SHF.R.U64 R32, R32, 0x3, RZ ;  /* 0x0000000320207819 */ /* 0x000fe400000012ff */
[----:B------:R-:W-:Y:S01]  /*1e190*/  LOP3.LUT R40, R40, R41, RZ, 0x3c, !PT ;  /* 0x0000002928287212 */ /* 0x000fe200078e3cff */
[--C-:B------:R-:W-:Y:S01]  /*1e1a0*/  IMAD.X R41, RZ, RZ, R21.reuse, P2 ;  /* 0x000000ffff297224 */ /* 0x100fe200010e0615 */
[----:B------:R-:W-:Y:S01]  /*1e1b0*/  LOP3.LUT R36, R36, R37, RZ, 0x3c, !PT ;  /* 0x0000002524247212 */ /* 0x000fe200078e3cff */
[--C-:B------:R-:W-:Y:S01]  /*1e1c0*/  IMAD.X R37, RZ, RZ, R21.reuse, P3 ;  /* 0x000000ffff257224 */ /* 0x100fe200018e0615 */
[----:B------:R-:W-:Y:S01]  /*1e1d0*/  LOP3.LUT R12, R12, R13, RZ, 0x3c, !PT ;  /* 0x0000000d0c0c7212 */ /* 0x000fe200078e3cff */
[--C-:B------:R-:W-:Y:S01]  /*1e1e0*/  IMAD.X R13, RZ, RZ, R21.reuse, P6 ;  /* 0x000000ffff0d7224 */ /* 0x100fe200030e0615 */
[----:B------:R-:W-:Y:S01]  /*1e1f0*/  LOP3.LUT R24, R24, R25, RZ, 0x3c, !PT ;  /* 0x0000001918187212 */ /* 0x000fe200078e3cff */
[----:B------:R-:W-:Y:S01]  /*1e200*/  IMAD.X R25, RZ, RZ, R21, P5 ;  /* 0x000000ffff197224 */ /* 0x000fe200028e0615 */
[----:B------:R-:W-:-:S02]  /*1e210*/  LOP3.LUT R32, R32, R33, RZ, 0x3c, !PT ;  /* 0x0000002120207212 */ /* 0x000fc400078e3cff */
[C---:B------:R-:W-:Y:S02]  /*1e220*/  IADD3 R61, P2, R20.reuse, 0xb000, RZ ;  /* 0x0000b000143d7810 */ /* 0x040fe40007f5e0ff */
[----:B------:R-:W-:Y:S02]  /*1e230*/  IADD3.X R33, RZ, R21, RZ, P4, !PT ;  /* 0x00000015ff217210 */ /* 0x000fe400027fe4ff */
[C---:B------:R-:W-:Y:S02]  /*1e240*/  IADD3 R57, P3, R20.reuse, 0xa000, RZ ;  /* 0x0000a00014397810 */ /* 0x040fe40007f7e0ff */
[C---:B------:R-:W-:Y:S02]  /*1e250*/  IADD3 R45, P6, R20.reuse, 0x7000, RZ ;  /* 0x00007000142d7810 */ /* 0x040fe40007fde0ff */
[C---:B------:R-:W-:Y:S02]  /*1e260*/  IADD3 R49, P5, R20.reuse, 0x8000, RZ ;  /* 0x0000800014317810 */ /* 0x040fe40007fbe0ff */
[----:B------:R-:W-:-:S02]  /*1e270*/  IADD3 R53, P4, R20, 0x9000, RZ ;  /* 0x0000900014357810 */ /* 0x000fc40007f9e0ff */
[----:B------:R-:W-:Y:S02]  /*1e280*/  LOP3.LUT P0, RZ, R14, 0x3, RZ, 0xc0, !PT ;  /* 0x000000030eff7812 */ /* 0x000fe4000780c0ff */
[----:B------:R-:W-:Y:S02]  /*1e290*/  LOP3.LUT R60, R61, 0x380, RZ, 0xc0, !PT ;  /* 0x000003803d3c7812 */ /* 0x000fe400078ec0ff */
[----:B------:R-:W-:Y:S02]  /*1e2a0*/  LOP3.LUT R56, R57, 0x380, RZ, 0xc0, !PT ;  /* 0x0000038039387812 */ /* 0x000fe400078ec0ff */
[----:B------:R-:W-:Y:S02]  /*1e2b0*/  LEA R14, R86, R26, 0x7 ;  /* 0x0000001a560e7211 */ /* 0x000fe400078e38ff */
[----:B------:R-:W-:Y:S02]  /*1e2c0*/  LOP3.LUT R44, R45, 0x380, RZ, 0xc0, !PT ;  /* 0x000003802d2c7812 */ /* 0x000fe400078ec0ff */
[----:B------:R-:W-:Y:S01]  /*1e2d0*/  LOP3.LUT R48, R49, 0x380, RZ, 0xc0, !PT ;  /* 0x0000038031307812 */ /* 0x000fe200078ec0ff */
[----:B------:R-:W-:Y:S01]  /*1e2e0*/  VIADD R4, R14, 0x8 ;  /* 0x000000080e047836 */ /* 0x000fe20000000000 */
[----:B------:R-:W-:-:S02]  /*1e2f0*/  LOP3.LUT R52, R53, 0x380, RZ, 0xc0, !PT ;  /* 0x0000038035347812 */ /* 0x000fc400078ec0ff */
[----:B------:R-:W-:Y:S02]  /*1e300*/  LOP3.LUT R8, R7, 0x380, RZ, 0xc0, !PT ;  /* 0x0000038007087812 */ /* 0x000fe400078ec0ff */
[----:B------:R-:W-:Y:S02]  /*1e310*/  SHF.R.U64 R60, R60, 0x3, RZ ;  /* 0x000000033c3c7819 */ /* 0x000fe400000012ff */
[----:B------:R-:W-:Y:S02]  /*1e320*/  SHF.R.U64 R56, R56, 0x3, RZ ;  /* 0x0000000338387819 */ /* 0x000fe400000012ff */
[----:B------:R-:W-:Y:S02]  /*1e330*/  SHF.R.U64 R44, R44, 0x3, RZ ;  /* 0x000000032c2c7819 */ /* 0x000fe400000012ff */
[----:B------:R-:W-:Y:S02]  /*1e340*/  SHF.R.U64 R48, R48, 0x3, RZ ;  /* 0x0000000330307819 */ /* 0x000fe400000012ff */
[----:B------:R-:W-:-:S02]  /*1e350*/  SHF.R.U64 R52, R52, 0x3, RZ ;  /* 0x0000000334347819 */ /* 0x000fc400000012ff */
[----:B------:R-:W-:Y:S02]  /*1e360*/  SHF.R.U64 R8, R8, 0x3, RZ ;  /* 0x0000000308087819 */ /* 0x000fe400000012ff */
[----:B------:R-:W-:Y:S02]  /*1e370*/  LOP3.LUT R60, R60, R61, RZ, 0x3c, !PT ;  /* 0x0000003d3c3c7212 */ /* 0x000fe400078e3cff */
[----:B------:R-:W-:Y:S01]  /*1e380*/  LOP3.LUT R56, R56, R57, RZ, 0x3c, !PT ;  /* 0x0000003938387212 */ /* 0x000fe200078e3cff */
[--C-:B------:R-:W-:Y:S01]  /*1e390*/  IMAD.X R57, RZ, RZ, R21.reuse, P3 ;  /* 0x000000ffff397224 */ /* 0x100fe200018e0615 */
[----:B------:R-:W-:Y:S02]  /*1e3a0*/  IADD3.X R61, RZ, R21, RZ, P2, !PT ;  /* 0x00000015ff3d7210 */ /* 0x000fe400017fe4ff */
[----:B------:R-:W-:Y:S02]  /*1e3b0*/  LOP3.LUT R44, R44, R45, RZ, 0x3c, !PT ;  /* 0x0000002d2c2c7212 */ /* 0x000fe400078e3cff */
[----:B------:R-:W-:Y:S01]  /*1e3c0*/  LOP3.LUT R48, R48, R49, RZ, 0x3c, !PT ;  /* 0x0000003130307212 */ /* 0x000fe200078e3cff */
[--C-:B------:R-:W-:Y:S01]  /*1e3d0*/  IMAD.X R49, RZ, RZ, R21.reuse, P5 ;  /* 0x000000ffff317224 */ /* 0x100fe200028e0615 */
[----:B------:R-:W-:Y:S01]  /*1e3e0*/  LOP3.LUT R52, R52, R53, RZ, 0x3c, !PT ;  /* 0x0000003534347212 */ /* 0x000fe200078e3cff */
[----:B------:R-:W-:Y:S01]  /*1e3f0*/  IMAD.X R53, RZ, RZ, R21, P4 ;  /* 0x000000ffff357224 */ /* 0x000fe200020e0615 */
[----:B------:R-:W-:-:S02]  /*1e400*/  ISETP.GE.OR P2, PT, R14, R3, P0 ;  /* 0x000000030e00720c */ /* 0x000fc40000746670 */
[----:B------:R-:W-:Y:S02]  /*1e410*/  LOP3.LUT R8, R8, R7, RZ, 0x3c, !PT ;  /* 0x0000000708087212 */ /* 0x000fe400078e3cff */
[----:B------:R-:W-:Y:S02]  /*1e420*/  IADD3.X R45, RZ, R21, RZ, P6, !PT ;  /* 0x00000015ff2d7210 */ /* 0x000fe400037fe4ff */
[----:B------:R-:W-:Y:S02]  /*1e430*/  IADD3 R5, P3, R20, 0xf000, RZ ;  /* 0x0000f00014057810 */ /* 0x000fe40007f7e0ff */
[----:B------:R-:W-:Y:S02]  /*1e440*/  ISETP.GE.OR P0, PT, R4, R3, P0 ;  /* 0x000000030400720c */ /* 0x000fe40000706670 */
[C---:B------:R-:W-:Y:S01]  /*1e450*/  IADD3 R65, P6, R20.reuse, 0xc000, RZ ;  /* 0x0000c00014417810 */ /* 0x040fe20007fde0ff */
[----:B------:R-:W-:Y:S01]  /*1e460*/  IMAD.X R77, RZ, RZ, R21, P3 ;  /* 0x000000ffff4d7224 */ /* 0x000fe200018e0615 */
[C---:B------:R-:W-:Y:S01]  /*1e470*/  IADD3 R69, P5, R20.reuse, 0xd000, RZ ;  /* 0x0000d00014457810 */ /* 0x040fe20007fbe0ff */
[----:B0-----:R-:W-:Y:S01]  /*1e480*/  @!P2 ST.E desc[UR6][R54.64], R0 ;  /* 0x000000003600a985 */ /* 0x001fe2000c101906 */
[----:B------:R-:W-:-:S02]  /*1e490*/  IADD3 R73, P4, R20, 0xe000, RZ ;  /* 0x0000e00014497810 */ /* 0x000fc40007f9e0ff */
[----:B------:R-:W-:Y:S02]  /*1e4a0*/  LOP3.LUT R7, R20, 0x380, RZ, 0xc0, !PT ;  /* 0x0000038014077812 */ /* 0x000fe400078ec0ff */
[----:B------:R-:W-:Y:S02]  /*1e4b0*/  LOP3.LUT R4, R5, 0x380, RZ, 0xc0, !PT ;  /* 0x0000038005047812 */ /* 0x000fe400078ec0ff */
[----:B------:R-:W-:Y:S01]  /*1e4c0*/  LOP3.LUT R64, R65, 0x380, RZ, 0xc0, !PT ;  /* 0x0000038041407812 */ /* 0x000fe200078ec0ff */
[----:B--2---:R0:W-:Y:S01]  /*1e4d0*/  @!P0 ST.E desc[UR6][R58.64], R2 ;  /* 0x000000023a008985 */ /* 0x0041e2000c101906 */
[----:B------:R-:W-:Y:S02]  /*1e4e0*/  LOP3.LUT R68, R69, 0x380, RZ, 0xc0, !PT ;  /* 0x0000038045447812 */ /* 0x000fe400078ec0ff */
[----:B------:R-:W-:Y:S01]  /*1e4f0*/  LOP3.LUT R72, R73, 0x380, RZ, 0xc0, !PT ;  /* 0x0000038049487812 */ /* 0x000fe200078ec0ff */
[----:B------:R-:W5:Y:S01]  /*1e500*/  LD.E.128 R8, desc[UR6][R8.64] ;  /* 0x0000000608087980 */ /* 0x000f62000c101d00 */
[----:B------:R-:W-:-:S02]  /*1e510*/  SHF.R.U64 R7, R7, 0x3, RZ ;  /* 0x0000000307077819 */ /* 0x000fc400000012ff */
[----:B------:R-:W-:Y:S01]  /*1e520*/  SHF.R.U64 R4, R4, 0x3, RZ ;  /* 0x0000000304047819 */ /* 0x000fe200000012ff */
[----:B------:R-:W5:Y:S01]  /*1e530*/  LD.E.128 R12, desc[UR6][R12.64] ;  /* 0x000000060c0c7980 */ /* 0x000f62000c101d00 */
[----:B------:R-:W-:Y:S02]  /*1e540*/  SHF.R.U64 R64, R64, 0x3, RZ ;  /* 0x0000000340407819 */ /* 0x000fe400000012ff */
[----:B------:R-:W-:Y:S01]  /*1e550*/  SHF.R.U64 R68, R68, 0x3, RZ ;  /* 0x0000000344447819 */ /* 0x000fe200000012ff */
[----:B------:R-:W5:Y:S01]  /*1e560*/  LD.E.128 R24, desc[UR6][R24.64] ;  /* 0x0000000618187980 */ /* 0x000f62000c101d00 */
[----:B------:R-:W-:Y:S02]  /*1e570*/  SHF.R.U64 R72, R72, 0x3, RZ ;  /* 0x0000000348487819 */ /* 0x000fe400000012ff */
[----:B------:R-:W-:Y:S01]  /*1e580*/  LOP3.LUT R20, R7, R20, RZ, 0x3c, !PT ;  /* 0x0000001407147212 */ /* 0x000fe200078e3cff */
[----:B------:R-:W5:Y:S01]  /*1e590*/  LD.E.128 R32, desc[UR6][R32.64] ;  /* 0x0000000620207980 */ /* 0x000f62000c101d00 */
[----:B------:R-:W-:Y:S01]  /*1e5a0*/  LOP3.LUT R64, R64, R65, RZ, 0x3c, !PT ;  /* 0x0000004140407212 */ /* 0x000fe200078e3cff */
[--C-:B------:R-:W-:Y:S01]  /*1e5b0*/  IMAD.X R65, RZ, RZ, R21.reuse, P6 ;  /* 0x000000ffff417224 */ /* 0x100fe200030e0615 */
[----:B------:R-:W-:Y:S01]  /*1e5c0*/  LOP3.LUT R68, R68, R69, RZ, 0x3c, !PT ;  /* 0x0000004544447212 */ /* 0x000fe200078e3cff */
[----:B------:R-:W-:Y:S01]  /*1e5d0*/  IMAD.X R69, RZ, RZ, R21, P5 ;  /* 0x000000ffff457224 */ /* 0x000fe200028e0615 */
[----:B------:R-:W-:Y:S01]  /*1e5e0*/  LOP3.LUT R72, R72, R73, RZ, 0x3c, !PT ;  /* 0x0000004948487212 */ /* 0x000fe200078e3cff */
[----:B------:R-:W5:Y:S01]  /*1e5f0*/  LD.E.128 R36, desc[UR6][R36.64] ;  /* 0x0000000624247980 */ /* 0x000f62000c101d00 */
[----:B------:R-:W-:-:S02]  /*1e600*/  LOP3.LUT R76, R4, R5, RZ, 0x3c, !PT ;  /* 0x00000005044c7212 */ /* 0x000fc400078e3cff */
[----:B------:R-:W-:Y:S01]  /*1e610*/  IADD3.X R73, RZ, R21, RZ, P4, !PT ;  /* 0x00000015ff497210 */ /* 0x000fe200027fe4ff */
[----:B------:R2:W5:Y:S01]  /*1e620*/  LD.E.128 R4, desc[UR6][R20.64] ;  /* 0x0000000614047980 */ /* 0x000562000c101d00 */
[----:B0-----:R-:W-:-:S03]  /*1e630*/  LEA R2, R89, R219, 0x5 ;  /* 0x000000db59027211 */ /* 0x001fc600078e28ff */
[----:B------:R-:W5:Y:S04]  /*1e640*/  LD.E.128 R40, desc[UR6][R40.64] ;  /* 0x0000000628287980 */ /* 0x000f68000c101d00 */
[----:B------:R-:W5:Y:S01]  /*1e650*/  LD.E.128 R44, desc[UR6][R44.64] ;  /* 0x000000062c2c7980 */ /* 0x000f62000c101d00 */
[----:B--2---:R-:W-:-:S03]  /*1e660*/  IMAD R21, R81, UR4, RZ ;  /* 0x0000000451157c24 */ /* 0x004fc6000f8e02ff */
[----:B------:R-:W5:Y:S01]  /*1e670*/  LD.E.128 R48, desc[UR6][R48.64] ;  /* 0x0000000630307980 */ /* 0x000f62000c101d00 */
[C---:B------:R-:W-:Y:S02]  /*1e680*/  IMAD R81, R80.reuse, UR5, R21 ;  /* 0x0000000550517c24 */ /* 0x040fe4000f8e0215 */
[----:B------:R-:W-:Y:S01]  /*1e690*/  IMAD.WIDE.U32 R20, R80, UR4, RZ ;  /* 0x0000000450147c25 */ /* 0x000fe2000f8e00ff */
[----:B------:R-:W-:Y:S01]  /*1e6a0*/  ULDC.64 UR4, c[0x0][0xae8] ;  /* 0x0002ba0000047ab9 */ /* 0x000fe20000000a00 */
[----:B------:R-:W5:Y:S02]  /*1e6b0*/  LD.E.128 R52, desc[UR6][R52.64] ;  /* 0x0000000634347980 */ /* 0x000f64000c101d00 */
[----:B------:R-:W-:Y:S02]  /*1e6c0*/  IMAD.IADD R21, R21, 0x1, R81 ;  /* 0x0000000115157824 */ /* 0x000fe400078e0251 */
[----:B------:R-:W-:Y:S01]  /*1e6d0*/  IMAD R84, R84, UR4, RZ ;  /* 0x0000000454547c24 */ /* 0x000fe2000f8e02ff */
[----:B------:R-:W5:Y:S01]  /*1e6e0*/  LD.E.128 R56, desc[UR6][R56.64] ;  /* 0x0000000638387980 */ /* 0x000f62000c101d00 */
[----:B------:R-:W-:-:S02]  /*1e6f0*/  IMAD R2, R86, 0x80, R2 ;  /* 0x0000008056027824 */ /* 0x000fc400078e0202 */
[C---:B------:R-:W-:Y:S01]  /*1e700*/  IMAD R81, R88.reuse, UR5, R84 ;  /* 0x0000000558517c24 */ /* 0x040fe2000f8e0254 */
[----:B------:R-:W5:Y:S01]  /*1e710*/  LD.E.128 R60, desc[UR6][R60.64] ;  /* 0x000000063c3c7980 */ /* 0x000f62000c101d00 */
[----:B------:R-:W-:Y:S01]  /*1e720*/  IMAD.WIDE.U32 R20, R88, UR4, R20 ;  /* 0x0000000458147c25 */ /* 0x000fe2000f8e0014 */
[----:B------:R-:W-:Y:S02]  /*1e730*/  ULDC.64 UR4, c[0x0][0xaf0] ;  /* 0x0002bc0000047ab9 */ /* 0x000fe40000000a00 */
[----:B------:R-:W5:Y:S01]  /*1e740*/  LD.E.128 R64, desc[UR6][R64.64] ;  /* 0x0000000640407980 */ /* 0x000f62000c101d00 */
[----:B-1----:R-:W-:-:S03]  /*1e750*/  @P1 IMAD.HI.U32 R0, R2, R85, RZ ;  /* 0x0000005502001227 */ /* 0x002fc600078e00ff */
[----:B------:R-:W5:Y:S01]  /*1e760*/  LD.E.128 R68, desc[UR6][R68.64] ;  /* 0x0000000644447980 */ /* 0x000f62000c101d00 */
[----:B------:R-:W-:Y:S01]  /*1e770*/  IMAD.IADD R21, R21, 0x1, R81 ;  /* 0x0000000115157824 */ /* 0x000fe200078e0251 */
[----:B------:R-:W-:Y:S01]  /*1e780*/  MOV R81, R2 ;  /* 0x0000000200517202 */ /* 0x000fe20000000f00 */
[----:B------:R-:W-:Y:S01]  /*1e790*/  IMAD R28, R28, UR4, RZ ;  /* 0x000000041c1c7c24 */ /* 0x000fe2000f8e02ff */
[----:B------:R-:W-:Y:S01]  /*1e7a0*/  @P1 SHF.R.U32.HI R81, RZ, R87, R0 ;  /* 0x00000057ff511219 */ /* 0x000fe20000011600 */
[C---:B------:R-:W-:Y:S01]  /*1e7b0*/  IMAD.WIDE.U32 R20, R83.reuse, UR4, R20 ;  /* 0x0000000453147c25 */ /* 0x040fe2000f8e0014 */
[----:B------:R-:W5:Y:S02]  /*1e7c0*/  LD.E.128 R72, desc[UR6][R72.64] ;  /* 0x0000000648487980 */ /* 0x000f64000c101d00 */
[--C-:B------:R-:W-:Y:S01]  /*1e7d0*/  SHF.R.S32.HI R0, RZ, 0x1f, R81.reuse ;  /* 0x0000001fff007819 */ /* 0x100fe20000011451 */
[----:B------:R-:W-:Y:S01]  /*1e7e0*/  IMAD R85, R83, UR5, R28 ;  /* 0x0000000553557c24 */ /* 0x000fe2000f8e021c */
[----:B------:R-:W-:Y:S01]  /*1e7f0*/  ULDC.64 UR4, c[0x0][0xae0] ;  /* 0x0002b80000047ab9 */ /* 0x000fe20000000a00 */
[----:B------:R-:W-:Y:S01]  /*1e800*/  IMAD.MOV R83, RZ, RZ, -R81 ;  /* 0x000000ffff537224 */ /* 0x000fe200078e0a51 */
[----:B------:R-:W5:Y:S01]  /*1e810*/  LD.E.128 R76, desc[UR6][R76.64] ;  /* 0x000000064c4c7980 */ /* 0x000f62000c101d00 */
[----:B------:R-:W-:-:S02]  /*1e820*/  IMAD R0, R0, UR4, RZ ;  /* 0x0000000400007c24 */ /* 0x000fc4000f8e02ff */
[----:B------:R-:W-:Y:S01]  /*1e830*/  IMAD R83, R82, R83, R2 ;  /* 0x0000005352537224 */ /* 0x000fe200078e0202 */
[----:B------:R-:W-:Y:S01]  /*1e840*/  @!PT LDS RZ, [RZ] ;  /* 0x00000000fffff984 */ /* 0x000fe20000000800 */
[----:B------:R-:W-:Y:S01]  /*1e850*/  @!PT LDS RZ, [RZ] ;  /* 0x00000000fffff984 */ /* 0x000fe20000000800 */
[----:B------:R-:W-:Y:S01]  /*1e860*/  @!PT LDS RZ, [RZ] ;  /* 0x00000000fffff984 */ /* 0x000fe20000000800 */
[----:B------:R-:W-:Y:S01]  /*1e870*/  @!PT LDS RZ, [RZ] ;  /* 0x00000000fffff984 */ /* 0x000fe20000000800 */
[----:B------:R0:W-:Y:S06]  /*1e880*/  MEMBAR.ALL.CTA ;  /* 0x0000000000007992 */ /* 0x0001ec0000008000 */
[----:B0-----:R-:W0:Y:S01]  /*1e890*/  FENCE.VIEW.ASYNC.S ;  /* 0x00000000000073c6 */ /* 0x001e220000000000 */
[----:B------:R-:W-:Y:S02]  /*1e8a0*/  IMAD.IADD R21, R21, 0x1, R85 ;  /* 0x0000000115157824 */ /* 0x000fe400078e0255 */
[C---:B------:R-:W-:Y:S01]  /*1e8b0*/  IMAD R85, R81.reuse, UR5, R0 ;  /* 0x0000000551557c24 */ /* 0x040fe2000f8e0200 */
[----:B------:R-:W-:Y:S01]  /*1e8c0*/  SHF.R.S32.HI R0, RZ, 0x1f, R83 ;  /* 0x0000001fff007819 */ /* 0x000fe20000011453 */
[----:B------:R-:W-:Y:S01]  /*1e8d0*/  IMAD.WIDE.U32 R20, R81, UR4, R20 ;  /* 0x0000000451147c25 */ /* 0x000fe2000f8e0014 */
[----:B------:R-:W-:Y:S01]  /*1e8e0*/  ULDC.64 UR4, c[0x0][0xad8] ;  /* 0x0002b60000047ab9 */ /* 0x000fe20000000a00 */
[----:B------:R-:W-:-:S02]  /*1e8f0*/  LEA R86, R86, R219, 0x7 ;  /* 0x000000db56567211 */ /* 0x000fc400078e38ff */
[----:B------:R-:W-:Y:S02]  /*1e900*/  IMAD.IADD R21, R21, 0x1, R85 ;  /* 0x0000000115157824 */ /* 0x000fe400078e0255 */
[----:B------:R-:W-:Y:S02]  /*1e910*/  IMAD R2, R0, UR4, RZ ;  /* 0x0000000400027c24 */ /* 0x000fe4000f8e02ff */
[C---:B------:R-:W-:Y:S02]  /*1e920*/  VIADD R0, R86.reuse, 0x20 ;  /* 0x0000002056007836 */ /* 0x040fe40000000000 */
[C---:B------:R-:W-:Y:S02]  /*1e930*/  IMAD R81, R83.reuse, UR5, R2 ;  /* 0x0000000553517c24 */ /* 0x040fe4000f8e0202 */
[----:B------:R-:W-:Y:S01]  /*1e940*/  IMAD.WIDE.U32 R20, R83, UR4, R20 ;  /* 0x0000000453147c25 */ /* 0x000fe2000f8e0014 */
[----:B------:R-:W-:Y:S01]  /*1e950*/  ISETP.GE.AND P2, PT, R86, R3, PT ;  /* 0x000000035600720c */ /* 0x000fe20003f46270 */
[----:B------:R-:W-:-:S02]  /*1e960*/  ULDC.64 UR4, c[0x0][0xa80] ;  /* 0x0002a00000047ab9 */ /* 0x000fc40000000a00 */
[----:B------:R-:W-:Y:S01]  /*1e970*/  VIADD R2, R86, 0x40 ;  /* 0x0000004056027836 */ /* 0x000fe20000000000 */
[-C--:B------:R-:W-:Y:S01]  /*1e980*/  ISETP.GE.AND P1, PT, R0, R3.reuse, PT ;  /* 0x000000030000720c */ /* 0x080fe20003f26270 */
[----:B------:R-:W-:Y:S01]  /*1e990*/  IMAD.IADD R21, R21, 0x1, R81 ;  /* 0x0000000115157824 */ /* 0x000fe200078e0251 */
[----:B------:R-:W-:Y:S02]  /*1e9a0*/  LEA R28, P3, R20, UR4, 0x1 ;  /* 0x00000004141c7c11 */ /* 0x000fe4000f8608ff */
[----:B------:R-:W-:Y:S02]  /*1e9b0*/  IADD3 R0, R22, 0x38820, RZ ;  /* 0x0003882016007810 */ /* 0x000fe40007ffe0ff */
[----:B------:R-:W-:Y:S02]  /*1e9c0*/  ISETP.GE.AND P0, PT, R2, R3, PT ;  /* 0x000000030200720c */ /* 0x000fe40003f06270 */
[----:B------:R-:W-:Y:S02]  /*1e9d0*/  LEA.HI.X R2, R20, UR5, R21, 0x1, P3 ;  /* 0x0000000514027c11 */ /* 0x000fe400098f0c15 */
[----:B------:R-:W-:Y:S01]  /*1e9e0*/  PRMT R0, RZ, 0x654, R0 ;  /* 0x00000654ff007816 */ /* 0x000fe20000000000 */
[----:B0-----:R0:W1:Y:S03]  /*1e9f0*/  SHFL.IDX PT, R84, R28, RZ, 0x181f ;  /* 0x00181fff1c547589 */ /* 0x00106600000e0000 */
[----:B------:R0:W-:Y:S01]  /*1ea00*/  SYNCS.ARRIVE.TRANS64.RED.A1T0 RZ, [R0+URZ], RZ ;  /* 0x000000ff00ff79a7 */ /* 0x0001e2000810043f */
[----:B------:R0:W2:Y:S01]  /*1ea10*/  SHFL.IDX PT, R85, R2, RZ, 0x181f ;  /* 0x00181fff02557589 */ /* 0x0000a200000e0000 */
[----:B------:R-:W-:Y:S05]  /*1ea20*/  @P2 BRA `(.L_x_659) ;  /* 0x0000000000482947 */ /* 0x000fea0003800000 */
[----:B------:R-:W-:Y:S01]  /*1ea30*/  ULDC UR4, c[0x0][0xac8] ;  /* 0x0002b20000047ab9 */ /* 0x000fe20000000800 */
[----:B------:R-:W-:Y:S01]  /*1ea40*/  ULDC.64 UR6, c[0x0][0x208] ;  /* 0x0000820000067ab9 */ /* 0x000fe20000000a00 */
        /* <DEDUP_REMOVED lines=16> */
.L_x_659:
[----:B------:R-:W-:Y:S05]  /*1eb50*/  BSYNC B1 ;  /* 0x0000000000017941 */ /* 0x000fea0003800000 */
.L_x_658:
[----:B---3-5:R3:W4:Y:S01]  /*1eb60*/  SHFL.IDX PT, R33, R2, 0x1, 0x181f ;  /* 0x00381f0002217f89 */ /* 0x02872200000e0000 */
[----:B------:R-:W-:Y:S03]  /*1eb70*/  BSSY B1, `(.L_x_660) ;  /* 0x0000015000017945 */ /* 0x000fe60003800000 */
[----:B------:R3:W0:Y:S01]  /*1eb80*/  SHFL.IDX PT, R32, R28, 0x1, 0x181f ;  /* 0x00381f001c207f89 */ /* 0x00062200000e0000 */
[----:B------:R-:W-:Y:S05]  /*1eb90*/  @P1 BRA `(.L_x_661) ;  /* 0x0000000000481947 */ /* 0x000fea0003800000 */
[----:B------:R-:W-:Y:S01]  /*1eba0*/  ULDC UR4, c[0x0][0xac8] ;  /* 0x0002b20000047ab9 */ /* 0x000fe20000000800 */
[----:B------:R-:W-:Y:S01]  /*1ebb0*/  ULDC.64 UR6, c[0x0][0x208] ;  /* 0x0000820000067ab9 */ /* 0x000fe20000000a00 */
[----:B------:R-:W-:Y:S02]  /*1ebc0*/  ISETP.GE.AND P4, PT, R16, UR4, PT ;  /* 0x0000000410007c0c */ /* 0x000fe4000bf86270 */
[----:B------:R-:W-:Y:S02]  /*1ebd0*/  ISETP.GE.AND P3, PT, R213, UR4, PT ;  /* 0x00000004d5007c0c */ /* 0x000fe4000bf66270 */
[----:B------:R-:W-:Y:S02]  /*1ebe0*/  ISETP.GE.AND P2, PT, R18, UR4, PT ;  /* 0x0000000412007c0c */ /* 0x000fe4000bf46270 */
[----:B------:R-:W-:-:S07]  /*1ebf0*/  ISETP.GE.AND P1, PT, R19, UR4, PT ;  /* 0x0000000413007c0c */ /* 0x000fce000bf26270 */
[CC--:B0-----:R-:W-:Y:S02]  /*1ec00*/  @!P4 LEA R4, P6, R16.reuse, R32.reuse, 0x1 ;  /* 0x000000201004c211 */ /* 0x0c1fe400078c08ff */
[CC--:B------:R-:W-:Y:S02]  /*1ec10*/  @!P3 LEA R6, P5, R23.reuse, R32.reuse, 0x1 ;  /* 0x000000201706b211 */ /* 0x0c0fe400078a08ff */
[-C--:B----4-:R-:W-:Y:S02]  /*1ec20*/  @!P4 LEA.HI.X R5, R16, R33.reuse, R17, 0x1, P6 ;  /* 0x000000211005c211 */ /* 0x090fe400030f0c11 */
[-C--:B------:R-:W-:Y:S02]  /*1ec30*/  @!P2 LEA R20, P6, R18, R32.reuse, 0x1 ;  /* 0x000000201214a211 */ /* 0x080fe400078c08ff */
        /* <DEDUP_REMOVED lines=8> */
.L_x_661:
[----:B------:R-:W-:Y:S05]  /*1ecc0*/  BSYNC B1 ;  /* 0x0000000000017941 */ /* 0x000fea0003800000 */
.L_x_660:
[----:B0-----:R0:W0:Y:S01]  /*1ecd0*/  SHFL.IDX PT, R11, R2, 0x2, 0x181f ;  /* 0x00581f00020b7f89 */ /* 0x00102200000e0000 */
        /* <DEDUP_REMOVED lines=9> */
[-C--:B0-----:R-:W-:Y:S02]  /*1ed70*/  @!P3 LEA R4, P6, R16, R10.reuse, 0x1 ;  /* 0x0000000a1004b211 */ /* 0x081fe400078c08ff */
[-C--:B------:R-:W-:Y:S02]  /*1ed80*/  @!P2 LEA R6, P5, R23, R10.reuse, 0x1 ;  /* 0x0000000a1706a211 */ /* 0x080fe400078a08ff */
[-C--:B------:R-:W-:Y:S02]  /*1ed90*/  @!P1 LEA R8, P4, R18, R10.reuse, 0x1 ;  /* 0x0000000a12089211 */ /* 0x080fe400078808ff */
[-C--:B------:R-:W-:Y:S02]  /*1eda0*/  @!P3 LEA.HI.X R5, R16, R11.reuse, R17, 0x1, P6 ;  /* 0x0000000b1005b211 */ /* 0x080fe400030f0c11 */
        /* <DEDUP_REMOVED lines=8> */
.L_x_663:
[----:B------:R-:W-:Y:S05]  /*1ee30*/  BSYNC B1 ;  /* 0x0000000000017941 */ /* 0x000fea0003800000 */
.L_x_662:
[----:B------:R-:W-:Y:S01]  /*1ee40*/  IADD3 R0, R86, 0x60, RZ ;  /* 0x0000006056007810 */ /* 0x000fe20007ffe0ff */
[----:B0-----:R0:W0:Y:S03]  /*1ee50*/  SHFL.IDX PT, R9, R2, 0x3, 0x181f ;  /* 0x00781f0002097f89 */ /* 0x00102600000e0000 */
[----:B------:R-:W-:Y:S01]  /*1ee60*/  ISETP.GE.AND P0, PT, R0, R3, PT ;  /* 0x000000030000720c */ /* 0x000fe20003f06270 */
[----:B---3--:R-:W3:-:S12]  /*1ee70*/  SHFL.IDX PT, R28, R28, 0x3, 0x181f ;  /* 0x00781f001c1c7f89 */ /* 0x008ed800000e0000 */
[----:B------:R-:W-:Y:S05]  /*1ee80*/  @P0 BRA `(.L_x_664) ;  /* 0x0000000c00c00947 */ /* 0x000fea0003800000 */
[----:B------:R-:W-:Y:S01]  /*1ee90*/  ULDC UR4, c[0x0][0xac8] ;  /* 0x0002b20000047ab9 */ /* 0x000fe20000000800 */
[----:B------:R-:W-:Y:S01]  /*1eea0*/  ULDC.64 UR6, c[0x0][0x208] ;  /* 0x0000820000067ab9 */ /* 0x000fe20000000a00 */
[----:B------:R-:W-:Y:S02]  /*1eeb0*/  ISETP.GE.AND P3, PT, R16, UR4, PT ;  /* 0x0000000410007c0c */ /* 0x000fe4000bf66270 */
[----:B------:R-:W-:Y:S02]  /*1eec0*/  ISETP.GE.AND P4, PT, R213, UR4, PT ;  /* 0x00000004d5007c0c */ /* 0x000fe4000bf86270 */
[----:B------:R-:W-:-:S09]  /*1eed0*/  ISETP.GE.AND P5, PT, R18, UR4, PT ;  /* 0x0000000412007c0c */ /* 0x000fd2000bfa6270 */
[CC--:B0--3--:R-:W-:Y:S02]  /*1eee0*/  @!P3 LEA R2, P0, R16.reuse, R28.reuse, 0x1 ;  /* 0x0000001c1002b211 */ /* 0x0c9fe400078008ff */
[-C--:B------:R-:W-:Y:S02]  /*1eef0*/  @!P4 LEA R4, P1, R23, R28.reuse, 0x1 ;  /* 0x0000001c1704c211 */ /* 0x080fe400078208ff */
[-C--:B------:R-:W-:Y:S02]  /*1ef00*/  @!P3 LEA.HI.X R3, R16, R9.reuse, R17, 0x1, P0 ;  /* 0x000000091003b211 */ /* 0x080fe400000f0c11 */
[----:B------:R-:W-:Y:S02]  /*1ef10*/  ISETP.GE.AND P0, PT, R19, UR4, PT ;  /* 0x0000000413007c0c */ /* 0x000fe4000bf06270 */
[----:B------:R-:W-:Y:S01]  /*1ef20*/  @!P5 LEA R6, P2, R18, R28, 0x1 ;  /* 0x0000001c1206d211 */ /* 0x000fe200078408ff */
[----:B------:R0:W-:Y:S01]  /*1ef30*/  @!P3 ST.E.128 desc[UR6][R2.64], R24 ;  /* 0x000000180200b985 */ /* 0x0001e2000c101d06 */
[----:B------:R-:W-:-:S02]  /*1ef40*/  @!P4 LEA.HI.X R5, R23, R9, R216, 0x1, P1 ;  /* 0x000000091705c211 */ /* 0x000fc400008f0cd8 */
[----:B------:R-:W-:-:S03]  /*1ef50*/  @!P5 LEA.HI.X R7, R18, R9, R218, 0x1, P2 ;  /* 0x000000091207d211 */ /* 0x000fc600010f0cda */
[----:B------:R0:W-:Y:S04]  /*1ef60*/  @!P4 ST.E.128 desc[UR6][R4.64], R44 ;  /* 0x0000002c0400c985 */ /* 0x0001e8000c101d06 */
[----:B------:R0:W-:Y:S01]  /*1ef70*/  @!P5 ST.E.128 desc[UR6][R6.64], R60 ;  /* 0x0000003c0600d985 */ /* 0x0001e2000c101d06 */
[----:B------:R-:W-:Y:S05]  /*1ef80*/  @P0 BRA `(.L_x_664) ;  /* 0x0000000c00800947 */ /* 0x000fea0003800000 */
[----:B0-----:R-:W-:Y:S01]  /*1ef90*/  LEA R2, P0, R19, R28, 0x1 ;  /* 0x0000001c13027211 */ /* 0x001fe200078008ff */
[----:B------:R-:W-:-:S03]  /*1efa0*/  ULDC.64 UR4, c[0x0][0x208] ;  /* 0x0000820000047ab9 */ /* 0x000fc60000000a00 */
[----:B------:R-:W-:-:S05]  /*1efb0*/  LEA.HI.X R3, R19, R9, R217, 0x1, P0 ;  /* 0x0000000913037211 */ /* 0x000fca00000f0cd9 */
[----:B------:R0:W-:Y:S01]  /*1efc0*/  ST.E.128 desc[UR4][R2.64], R76 ;  /* 0x0000004c02007985 */ /* 0x0001e2000c101d04 */
[----:B------:R-:W-:Y:S05]  /*1efd0*/  BRA `(.L_x_664) ;  /* 0x0000000c006c7947 */ /* 0x000fea0003800000 */
.L_x_656:
[----:B------:R-:W3:Y:S01]  /*1efe0*/  LDL R9, [R1+0x64] ;  /* 0x0000640001097983 */ /* 0x000ee20000100800 */
[----:B------:R-:W-:Y:S01]  /*1eff0*/  ULDC.64 UR4, c[0x0][0xc00] ;  /* 0x0003000000047ab9 */ /* 0x000fe20000000a00 */
[----:B------:R-:W4:Y:S01]  /*1f000*/  LDC R25, c[0x0][0xbe8] ;  /* 0x0002fa00ff197b82 */ /* 0x000f220000000800 */
[----:B------:R-:W-:Y:S01]  /*1f010*/  ISETP.NE.U32.AND P0, PT, RZ, UR4, PT ;  /* 0x00000004ff007c0c */ /* 0x000fe2000bf05070 */
[----:B0-----:R-:W-:Y:S01]  /*1f020*/  IMAD.MOV.U32 R6, RZ, RZ, RZ ;  /* 0x000000ffff067224 */ /* 0x001fe200078e00ff */
[----:B------:R-:W-:Y:S02]  /*1f030*/  ULDC.64 UR6, c[0x0][0x208] ;  /* 0x0000820000067ab9 */ /* 0x000fe40000000a00 */
[----:B------:R-:W-:Y:S01]  /*1f040*/  ISETP.NE.AND.EX P0, PT, RZ, UR5, PT, P0 ;  /* 0x00000005ff007c0c */ /* 0x000fe2000bf05300 */
[----:B------:R-:W0:Y:S02]  /*1f050*/  S2R R7, SR_TID.X ;  /* 0x0000000000077919 */ /* 0x000e240000002100 */
[----:B0-----:R-:W-:-:S05]  /*1f060*/  VIADD R8, R7, 0xffffff80 ;  /* 0xffffff8007087836 */ /* 0x001fca0000000000 */
[----:B------:R-:W-:Y:S01]  /*1f070*/  ISETP.GE.AND P3, PT, R8, 0x80, PT ;  /* 0x000000800800780c */ /* 0x000fe20003f66270 */
[----:B---3--:R-:W-:Y:S01]  /*1f080*/  IMAD.SHL.U32 R4, R9, 0x4, RZ ;  /* 0x0000000409047824 */ /* 0x008fe200078e00ff */
[----:B------:R-:W-:-:S04]  /*1f090*/  SHF.R.S32.HI R12, RZ, 0x1f, R9 ;  /* 0x0000001fff0c7819 */ /* 0x000fc80000011409 */
[----:B------:R-:W-:Y:S02]  /*1f0a0*/  IADD3 R2, P1, R4, UR4, RZ ;  /* 0x0000000404027c10 */ /* 0x000fe4000ff3e0ff */
[----:B------:R-:W-:-:S04]  /*1f0b0*/  SHF.L.U64.HI R0, R9, 0x2, R12 ;  /* 0x0000000209007819 */ /* 0x000fc8000001020c */
[----:B------:R-:W-:Y:S01]  /*1f0c0*/  IADD3.X R3, R0, UR5, RZ, P1, !PT ;  /* 0x0000000500037c10 */ /* 0x000fe20008ffe4ff */
[----:B------:R-:W-:Y:S02]  /*1f0d0*/  ULDC.64 UR4, c[0x0][0xc08] ;  /* 0x0003020000047ab9 */ /* 0x000fe40000000a00 */
[----:B------:R-:W-:Y:S02]  /*1f0e0*/  ISETP.NE.U32.AND P1, PT, RZ, UR4, PT ;  /* 0x00000004ff007c0c */ /* 0x000fe4000bf25070 */
[----:B------:R0:W5:Y:S02]  /*1f0f0*/  @P0 LDG.E R6, desc[UR6][R2.64] ;  /* 0x0000000602060981 */ /* 0x000164000c1e1900 */
[----:B------:R-:W-:-:S13]  /*1f100*/  ISETP.NE.AND.EX P1, PT, RZ, UR5, PT, P1 ;  /* 0x00000005ff007c0c */ /* 0x000fda000bf25310 */
[----:B------:R-:W-:Y:S01]  /*1f110*/  @P1 IADD3 R4, P2, R4, UR4, RZ ;  /* 0x0000000404041c10 */ /* 0x000fe2000ff5e0ff */
[----:B------:R-:W-:-:S03]  /*1f120*/  ULDC UR4, c[0x0][0xa88] ;  /* 0x0002a20000047ab9 */ /* 0x000fc60000000800 */
[----:B------:R-:W-:Y:S02]  /*1f130*/  @P1 IADD3.X R5, R0, UR5, RZ, P2, !PT ;  /* 0x0000000500051c10 */ /* 0x000fe400097fe4ff */
[----:B----4-:R-:W-:Y:S02]  /*1f140*/  ISETP.NE.AND P2, PT, R25, 0x1, PT ;  /* 0x000000011900780c */ /* 0x010fe40003f45270 */
[----:B------:R-:W-:-:S06]  /*1f150*/  MOV R0, UR4 ;  /* 0x0000000400007c02 */ /* 0x000fcc0008000f00 */
[----:B------:R0:W5:Y:S05]  /*1f160*/  @P1 LDG.E R0, desc[UR6][R4.64] ;  /* 0x0000000604001981 */ /* 0x00016a000c1e1900 */
[----:B-1----:R-:W1:Y:S08]  /*1f170*/  @P2 LDC R14, c[0x0][0xbec] ;  /* 0x0002fb00ff0e2b82 */ /* 0x002e700000000800 */
[----:B------:R-:W3:Y:S01]  /*1f180*/  @P2 LDC R27, c[0x0][0xbf0] ;  /* 0x0002fc00ff1b2b82 */ /* 0x000ee20000000800 */
[----:B0-----:R-:W-:Y:S05]  /*1f190*/  @P1 BRA `(.L_x_665) ;  /* 0x0000000000141947 */ /* 0x001fea0003800000 */
[----:B------:R-:W-:Y:S05]  /*1f1a0*/  @!P0 BRA `(.L_x_665) ;  /* 0x0000000000108947 */ /* 0x000fea0003800000 */
[----:B------:R-:W-:Y:S02]  /*1f1b0*/  ULDC.64 UR4, c[0x0][0x208] ;  /* 0x0000820000047ab9 */ /* 0x000fe40000000a00 */
[----:B------:R-:W4:Y:S04]  /*1f1c0*/  LDG.E R5, desc[UR4][R2.64] ;  /* 0x0000000402057981 */ /* 0x000f28000c1e1900 */
[----:B-----5:R-:W4:Y:S02]  /*1f1d0*/  LDG.E R0, desc[UR4][R2.64+0x4] ;  /* 0x0000040402007981 */ /* 0x020f24000c1e1900 */
[----:B----4-:R-:W-:-:S07]  /*1f1e0*/  IMAD.IADD R0, R0, 0x1, -R5 ;  /* 0x0000000100007824 */ /* 0x010fce00078e0a05 */
.L_x_665:
[----:B------:R-:W4:Y:S04]  /*1f1f0*/  LDL R24, [R1+0x6c] ;  /* 0x00006c0001187983 */ /* 0x000f280000100800 */
[----:B------:R0:W5:Y:S01]  /*1f200*/  LDL R20, [R1+0x78] ;  /* 0x0000780001147983 */ /* 0x0001620000100800 */
[----:B------:R-:W-:Y:S01]  /*1f210*/  BSSY B1, `(.L_x_666) ;  /* 0x000002e000017945 */ /* 0x000fe20003800000 */
[----:B------:R-:W-:Y:S02]  /*1f220*/  SEL R13, R9, RZ, !P0 ;  /* 0x000000ff090d7207 */ /* 0x000fe40004000000 */
[----:B------:R-:W-:Y:S02]  /*1f230*/  SEL R12, R12, RZ, !P0 ;  /* 0x000000ff0c0c7207 */ /* 0x000fe40004000000 */
[----:B-----5:R-:W-:-:S02]  /*1f240*/  SHF.R.S32.HI R11, RZ, 0x1f, R6 ;  /* 0x0000001fff0b7819 */ /* 0x020fc40000011406 */
[----:B----4-:R-:W-:Y:S01]  /*1f250*/  SHF.R.S32.HI R10, RZ, 0x1f, R24 ;  /* 0x0000001fff0a7819 */ /* 0x010fe20000011418 */
[----:B0-----:R-:W-:Y:S06]  /*1f260*/  @P3 BRA `(.L_x_667) ;  /* 0x0000000000a03947 */ /* 0x001fec0003800000 */
[----:B------:R-:W0:Y:S01]  /*1f270*/  LDC R9, c[0x0][0xbe8] ;  /* 0x0002fa00ff097b82 */ /* 0x000e220000000800 */
[----:B------:R-:W-:-:S05]  /*1f280*/  LEA R2, R20, R7, 0x7 ;  /* 0x0000000714027211 */ /* 0x000fca00078e38ff */
[----:B------:R-:W-:Y:S02]  /*1f290*/  VIADD R8, R2, 0xffffff80 ;  /* 0xffffff8002087836 */ /* 0x000fe40000000000 */
[----:B0-----:R-:W-:-:S05]  /*1f2a0*/  IMAD R3, R0, R9, RZ ;  /* 0x0000000900037224 */ /* 0x001fca00078e02ff */
[----:B------:R-:W-:-:S13]  /*1f2b0*/  ISETP.GE.AND P0, PT, R8, R3, PT ;  /* 0x000000030800720c */ /* 0x000fda0003f06270 */
[----:B------:R-:W-:Y:S05]  /*1f2c0*/  @P0 BRA `(.L_x_667) ;  /* 0x0000000000880947 */ /* 0x000fea0003800000 */
[----:B------:R-:W-:Y:S01]  /*1f2d0*/  ISETP.NE.AND P0, PT, R9, 0x1, PT ;  /* 0x000000010900780c */ /* 0x000fe20003f05270 */
[----:B------:R-:W-:Y:S01]  /*1f2e0*/  ULDC.64 UR4, c[0x0][0xb90] ;  /* 0x0002e40000047ab9 */ /* 0x000fe20000000a00 */
[----:B------:R-:W-:Y:S01]  /*1f2f0*/  MOV R2, R6 ;  /* 0x0000000600027202 */ /* 0x000fe20000000f00 */
[----:B------:R-:W-:Y:S01]  /*1f300*/  IMAD R7, R10, UR4, RZ ;  /* 0x000000040a077c24 */ /* 0x000fe2000f8e02ff */
[----:B------:R-:W-:Y:S01]  /*1f310*/  ULDC.64 UR6, c[0x0][0x208] ;  /* 0x0000820000067ab9 */ /* 0x000fe20000000a00 */
[----:B------:R-:W-:Y:S02]  /*1f320*/  IMAD.MOV.U32 R3, RZ, RZ, R11 ;  /* 0x000000ffff037224 */ /* 0x000fe400078e000b */
[----:B------:R-:W-:Y:S02]  /*1f330*/  IMAD.MOV.U32 R5, RZ, RZ, R8 ;  /* 0x000000ffff057224 */ /* 0x000fe400078e0008 */
[----:B------:R-:W-:-:S04]  /*1f340*/  IMAD.WIDE.U32 R2, R24, UR4, R2 ;  /* 0x0000000418027c25 */ /* 0x000fc8000f8e0002 */
[----:B------:R-:W0:Y:S01]  /*1f350*/  @P0 LDC R15, c[0x0][0xbec] ;  /* 0x0002fb00ff0f0b82 */ /* 0x000e220000000800 */
[----:B------:R-:W-:Y:S01]  /*1f360*/  IMAD R7, R24, UR5, R7 ;  /* 0x0000000518077c24 */ /* 0x000fe2000f8e0207 */
[----:B------:R-:W-:-:S03]  /*1f370*/  ULDC.64 UR4, c[0x0][0xb98] ;  /* 0x0002e60000047ab9 */ /* 0x000fc60000000a00 */
[----:B------:R-:W-:-:S03]  /*1f380*/  IMAD.IADD R3, R3, 0x1, R7 ;  /* 0x0000000103037824 */ /* 0x000fc600078e0207 */
[----:B------:R-:W4:Y:S01]  /*1f390*/  @P0 LDC R21, c[0x0][0xbf0] ;  /* 0x0002fc00ff150b82 */ /* 0x000f220000000800 */
[----:B------:R-:W-:-:S04]  /*1f3a0*/  IMAD.WIDE.U32 R2, R13, UR4, R2 ;  /* 0x000000040d027c25 */ /* 0x000fc8000f8e0002 */
[----:B0-----:R-:W-:-:S05]  /*1f3b0*/  @P0 IMAD.HI.U32 R4, R8, R15, RZ ;  /* 0x0000000f08040227 */ /* 0x001fca00078e00ff */
[----:B----4-:R-:W-:Y:S01]  /*1f3c0*/  @P0 SHF.R.U32.HI R5, RZ, R21, R4 ;  /* 0x00000015ff050219 */ /* 0x010fe20000011604 */
[----:B------:R-:W-:-:S03]  /*1f3d0*/  IMAD R4, R12, UR4, RZ ;  /* 0x000000040c047c24 */ /* 0x000fc6000f8e02ff */
[C---:B------:R-:W-:Y:S02]  /*1f3e0*/  IADD3 R7, -R5.reuse, RZ, RZ ;  /* 0x000000ff05077210 */ /* 0x040fe40007ffe1ff */
[----:B------:R-:W-:-:S03]  /*1f3f0*/  IADD3 R2, P0, R5, R2, RZ ;  /* 0x0000000205027210 */ /* 0x000fc60007f1e0ff */
[----:B------:R-:W-:Y:S01]  /*1f400*/  IMAD R7, R9, R7, R8 ;  /* 0x0000000709077224 */ /* 0x000fe200078e0208 */
[----:B------:R-:W-:Y:S01]  /*1f410*/  SHF.R.S32.HI R9, RZ, 0x1f, R5 ;  /* 0x0000001fff097819 */ /* 0x000fe20000011405 */
[----:B------:R-:W-:Y:S01]  /*1f420*/  IMAD R8, R13, UR5, R4 ;  /* 0x000000050d087c24 */ /* 0x000fe2000f8e0204 */
[----:B------:R-:W-:Y:S02]  /*1f430*/  ULDC.64 UR4, c[0x0][0xb88] ;  /* 0x0002e20000047ab9 */ /* 0x000fe40000000a00 */
[----:B------:R-:W-:Y:S02]  /*1f440*/  SHF.R.S32.HI R4, RZ, 0x1f, R7 ;  /* 0x0000001fff047819 */ /* 0x000fe40000011407 */
[----:B------:R-:W-:-:S03]  /*1f450*/  IADD3.X R3, R9, R3, R8, P0, !PT ;  /* 0x0000000309037210 */ /* 0x000fc600007fe408 */
[----:B------:R-:W-:Y:S02]  /*1f460*/  IMAD R4, R4, UR4, RZ ;  /* 0x0000000404047c24 */ /* 0x000fe4000f8e02ff */
[----:B------:R-:W-:-:S04]  /*1f470*/  IMAD.WIDE.U32 R2, R7, UR4, R2 ;  /* 0x0000000407027c25 */ /* 0x000fc8000f8e0002 */
[----:B------:R-:W-:Y:S01]  /*1f480*/  IMAD R5, R7, UR5, R4 ;  /* 0x0000000507057c24 */ /* 0x000fe2000f8e0204 */
[----:B------:R-:W-:Y:S02]  /*1f490*/  ULDC.64 UR4, c[0x0][0xb50] ;  /* 0x0002d40000047ab9 */ /* 0x000fe40000000a00 */
[----:B------:R-:W-:Y:S01]  /*1f4a0*/  LEA R4, P0, R2, UR4, 0x2 ;  /* 0x0000000402047c11 */ /* 0x000fe2000f8010ff */
[----:B------:R-:W-:-:S05]  /*1f4b0*/  IMAD.IADD R3, R3, 0x1, R5 ;  /* 0x0000000103037824 */ /* 0x000fca00078e0205 */
[----:B------:R-:W-:Y:S01]  /*1f4c0*/  LEA.HI.X R5, R2, UR5, R3, 0x2, P0 ;  /* 0x0000000502057c11 */ /* 0x000fe200080f1403 */
[----:B------:R-:W-:-:S05]  /*1f4d0*/  IMAD.MOV.U32 R3, RZ, RZ, -0x800000 ;  /* 0xff800000ff037424 */ /* 0x000fca00078e00ff */
[----:B------:R0:W-:Y:S02]  /*1f4e0*/  STG.E desc[UR6][R4.64], R3 ;  /* 0x0000000304007986 */ /* 0x0001e4000c101906 */
.L_x_667:
[----:B------:R-:W-:Y:S05]  /*1f4f0*/  BSYNC B1 ;  /* 0x0000000000017941 */ /* 0x000fea0003800000 */
.L_x_666:
[----:B0-----:R-:W4:Y:S01]  /*1f500*/  LDL R4, [R1+0x68] ;  /* 0x0000680001047983 */ /* 0x001f220000100800 */
[----:B------:R-:W-:Y:S01]  /*1f510*/  ULDC.64 UR4, c[0x0][0xaa0] ;  /* 0x0002a80000047ab9 */ /* 0x000fe20000000a00 */
[----:B------:R-:W-:Y:S01]  /*1f520*/  BSSY B1, `(.L_x_668) ;  /* 0x0000041000017945 */ /* 0x000fe20003800000 */
[----:B------:R-:W-:-:S04]  /*1f530*/  IMAD R3, R11, UR4, RZ ;  /* 0x000000040b037c24 */ /* 0x000fc8000f8e02ff */
[C---:B------:R-:W-:Y:S02]  /*1f540*/  IMAD R5, R6.reuse, UR5, R3 ;  /* 0x0000000506057c24 */ /* 0x040fe4000f8e0203 */
[----:B------:R-:W-:Y:S01]  /*1f550*/  IMAD.WIDE.U32 R2, R6, UR4, RZ ;  /* 0x0000000406027c25 */ /* 0x000fe2000f8e00ff */
        /* <DEDUP_REMOVED lines=10> */
[----:B------:R-:W-:-:S04]  /*1f600*/  ULDC.64 UR4, c[0x0][0xae0] ;  /* 0x0002b80000047ab9 */ /* 0x000fc80000000a00 */
[----:B------:R-:W-:Y:S02]  /*1f610*/  IADD3 R3, R3, R7, RZ ;  /* 0x0000000703037210 */ /* 0x000fe40007ffe0ff */
[----:B----4-:R-:W-:-:S05]  /*1f620*/  LEA R4, R4, R219, 0x5 ;  /* 0x000000db04047211 */ /* 0x010fca00078e28ff */
[----:B------:R-:W-:-:S04]  /*1f630*/  IMAD R9, R20, 0x80, R4 ;  /* 0x0000008014097824 */ /* 0x000fc800078e0204 */
[----:B-1----:R-:W-:Y:S01]  /*1f640*/  @P2 IMAD.HI.U32 R4, R9, R14, RZ ;  /* 0x0000000e09042227 */ /* 0x002fe200078e00ff */
[----:B------:R-:W-:-:S04]  /*1f650*/  MOV R5, R9 ;  /* 0x0000000900057202 */ /* 0x000fc80000000f00 */
[----:B---3--:R-:W-:-:S04]  /*1f660*/  @P2 SHF.R.U32.HI R5, RZ, R27, R4 ;  /* 0x0000001bff052219 */ /* 0x008fc80000011604 */
[--C-:B------:R-:W-:Y:S01]  /*1f670*/  SHF.R.S32.HI R4, RZ, 0x1f, R5.reuse ;  /* 0x0000001fff047819 */ /* 0x100fe20000011405 */
[----:B------:R-:W-:Y:S02]  /*1f680*/  IMAD.MOV R6, RZ, RZ, -R5 ;  /* 0x000000ffff067224 */ /* 0x000fe400078e0a05 */
[----:B------:R-:W-:-:S04]  /*1f690*/  IMAD.WIDE.U32 R2, R5, UR4, R2 ;  /* 0x0000000405027c25 */ /* 0x000fc8000f8e0002 */
[----:B------:R-:W-:Y:S02]  /*1f6a0*/  IMAD R4, R4, UR4, RZ ;  /* 0x0000000404047c24 */ /* 0x000fe4000f8e02ff */
[----:B------:R-:W-:Y:S02]  /*1f6b0*/  IMAD R7, R25, R6, R9 ;  /* 0x0000000619077224 */ /* 0x000fe400078e0209 */
[----:B------:R-:W-:Y:S01]  /*1f6c0*/  IMAD R9, R5, UR5, R4 ;  /* 0x0000000505097c24 */ /* 0x000fe2000f8e0204 */
[----:B------:R-:W-:Y:S01]  /*1f6d0*/  ULDC.64 UR4, c[0x0][0xad8] ;  /* 0x0002b60000047ab9 */ /* 0x000fe20000000a00 */
[----:B------:R-:W-:Y:S01]  /*1f6e0*/  IMAD R6, R20, 0x80, R219 ;  /* 0x0000008014067824 */ /* 0x000fe200078e02db */
[----:B------:R-:W-:Y:S01]  /*1f6f0*/  SHF.R.S32.HI R4, RZ, 0x1f, R7 ;  /* 0x0000001fff047819 */ /* 0x000fe20000011407 */
[----:B------:R-:W-:Y:S02]  /*1f700*/  IMAD.IADD R3, R3, 0x1, R9 ;  /* 0x0000000103037824 */ /* 0x000fe400078e0209 */
[----:B------:R-:W-:Y:S01]  /*1f710*/  IMAD R25, R0, R25, RZ ;  /* 0x0000001900197224 */ /* 0x000fe200078e02ff */
[----:B------:R-:W-:Y:S01]  /*1f720*/  IADD3 R0, R6, 0x20, RZ ;  /* 0x0000002006007810 */ /* 0x000fe20007ffe0ff */
[----:B------:R-:W-:-:S02]  /*1f730*/  IMAD R4, R4, UR4, RZ ;  /* 0x0000000404047c24 */ /* 0x000fc4000f8e02ff */
[C---:B------:R-:W-:Y:S01]  /*1f740*/  IMAD.WIDE.U32 R2, R7.reuse, UR4, R2 ;  /* 0x0000000407027c25 */ /* 0x040fe2000f8e0002 */
[-C--:B------:R-:W-:Y:S02]  /*1f750*/  ISETP.GE.AND P2, PT, R6, R25.reuse, PT ;  /* 0x000000190600720c */ /* 0x080fe40003f46270 */
[----:B------:R-:W-:Y:S01]  /*1f760*/  ISETP.GE.AND P1, PT, R0, R25, PT ;  /* 0x000000190000720c */ /* 0x000fe20003f26270 */
[----:B------:R-:W-:Y:S01]  /*1f770*/  IMAD R5, R7, UR5, R4 ;  /* 0x0000000507057c24 */ /* 0x000fe2000f8e0204 */
[----:B------:R-:W-:Y:S01]  /*1f780*/  ULDC.64 UR4, c[0x0][0xa80] ;  /* 0x0002a00000047ab9 */ /* 0x000fe20000000a00 */
[----:B------:R-:W-:Y:S01]  /*1f790*/  VIADD R0, R6, 0x40 ;  /* 0x0000004006007836 */ /* 0x000fe20000000000 */
[----:B------:R-:W-:Y:S01]  /*1f7a0*/  LEA R4, P3, R2, UR4, 0x1 ;  /* 0x0000000402047c11 */ /* 0x000fe2000f8608ff */
[----:B------:R-:W-:-:S03]  /*1f7b0*/  IMAD.IADD R3, R3, 0x1, R5 ;  /* 0x0000000103037824 */ /* 0x000fc600078e0205 */
[----:B------:R-:W-:Y:S02]  /*1f7c0*/  ISETP.GE.AND P0, PT, R0, R25, PT ;  /* 0x000000190000720c */ /* 0x000fe40003f06270 */
[----:B------:R-:W-:Y:S02]  /*1f7d0*/  LEA.HI.X R5, R2, UR5, R3, 0x1, P3 ;  /* 0x0000000502057c11 */ /* 0x000fe400098f0c03 */
[----:B------:R0:W1:Y:S04]  /*1f7e0*/  SHFL.IDX PT, R2, R4, RZ, 0x181f ;  /* 0x00181fff04027589 */ /* 0x00006800000e0000 */
[----:B------:R0:W3:Y:S01]  /*1f7f0*/  SHFL.IDX PT, R3, R5, RZ, 0x181f ;  /* 0x00181fff05037589 */ /* 0x0000e200000e0000 */
        /* <DEDUP_REMOVED lines=8> */
[----:B---3--:R-:W-:Y:S02]  /*1f880*/  @!P5 LEA.HI.X R9, R16, R3, R17, 0x1, P6 ;  /* 0x000000031009d211 */ /* 0x008fe400030f0c11 */
        /* <DEDUP_REMOVED lines=10> */
.L_x_669:
[----:B------:R-:W-:Y:S05]  /*1f930*/  BSYNC B1 ;  /* 0x0000000000017941 */ /* 0x000fea0003800000 */
.L_x_668:
[----:B---34-:R3:W4:Y:S01]  /*1f940*/  SHFL.IDX PT, R3, R5, 0x1, 0x181f ;  /* 0x00381f0005037f89 */ /* 0x01872200000e0000 */
[----:B------:R-:W-:Y:S03]  /*1f950*/  BSSY B1, `(.L_x_670) ;  /* 0x0000015000017945 */ /* 0x000fe60003800000 */
[----:B-1----:R3:W1:Y:S01]  /*1f960*/  SHFL.IDX PT, R2, R4, 0x1, 0x181f ;  /* 0x00381f0004027f89 */ /* 0x00266200000e0000 */
[----:B------:R-:W-:Y:S05]  /*1f970*/  @P1 BRA `(.L_x_671) ;  /* 0x0000000000481947 */ /* 0x000fea0003800000 */
[----:B------:R-:W-:Y:S01]  /*1f980*/  ULDC UR4, c[0x0][0xac8] ;  /* 0x0002b20000047ab9 */ /* 0x000fe20000000800 */
[----:B------:R-:W-:Y:S01]  /*1f990*/  ULDC.64 UR6, c[0x0][0x208] ;  /* 0x0000820000067ab9 */ /* 0x000fe20000000a00 */
[----:B------:R-:W-:Y:S02]  /*1f9a0*/  ISETP.GE.AND P4, PT, R16, UR4, PT ;  /* 0x0000000410007c0c */ /* 0x000fe4000bf86270 */
[----:B------:R-:W-:Y:S02]  /*1f9b0*/  ISETP.GE.AND P3, PT, R213, UR4, PT ;  /* 0x00000004d5007c0c */ /* 0x000fe4000bf66270 */
[----:B------:R-:W-:Y:S02]  /*1f9c0*/  ISETP.GE.AND P2, PT, R18, UR4, PT ;  /* 0x0000000412007c0c */ /* 0x000fe4000bf46270 */
[----:B------:R-:W-:-:S07]  /*1f9d0*/  ISETP.GE.AND P1, PT, R19, UR4, PT ;  /* 0x0000000413007c0c */ /* 0x000fce000bf26270 */
[CC--:B-1----:R-:W-:Y:S02]  /*1f9e0*/  @!P4 LEA R8, P6, R16.reuse, R2.reuse, 0x1 ;  /* 0x000000021008c211 */ /* 0x0c2fe400078c08ff */
[CC--:B------:R-:W-:Y:S02]  /*1f9f0*/  @!P3 LEA R10, P5, R23.reuse, R2.reuse, 0x1 ;  /* 0x00000002170ab211 */ /* 0x0c0fe400078a08ff */
[-C--:B----4-:R-:W-:Y:S02]  /*1fa00*/  @!P4 LEA.HI.X R9, R16, R3.reuse, R17, 0x1, P6 ;  /* 0x000000031009c211 */ /* 0x090fe400030f0c11 */
[-C--:B------:R-:W-:Y:S02]  /*1fa10*/  @!P2 LEA R12, P6, R18, R2.reuse, 0x1 ;  /* 0x00000002120ca211 */ /* 0x080fe400078c08ff */
        /* <DEDUP_REMOVED lines=8> */
.L_x_671:
[----:B------:R-:W-:Y:S05]  /*1faa0*/  BSYNC B1 ;  /* 0x0000000000017941 */ /* 0x000fea0003800000 */
.L_x_670:
[----:B-1--4-:R1:W4:Y:S01]  /*1fab0*/  SHFL.IDX PT, R3, R5, 0x2, 0x181f ;  /* 0x00581f0005037f89 */ /* 0x01232200000e0000 */
        /* <DEDUP_REMOVED lines=12> */
[-C--:B----4-:R-:W-:Y:S02]  /*1fb80*/  @!P3 LEA.HI.X R9, R16, R3.reuse, R17, 0x1, P6 ;  /* 0x000000031009b211 */ /* 0x090fe400030f0c11 */
        /* <DEDUP_REMOVED lines=8> */
.L_x_673:
[----:B------:R-:W-:Y:S05]  /*1fc10*/  BSYNC B1 ;  /* 0x0000000000017941 */ /* 0x000fea0003800000 */
.L_x_672:
[----:B------:R-:W-:Y:S01]  /*1fc20*/  IADD3 R0, R6, 0x60, RZ ;  /* 0x0000006006007810 */ /* 0x000fe20007ffe0ff */
[----:B01-3--:R-:W0:Y:S03]  /*1fc30*/  SHFL.IDX PT, R5, R5, 0x3, 0x181f ;  /* 0x00781f0005057f89 */ /* 0x00be2600000e0000 */
[----:B------:R-:W-:Y:S01]  /*1fc40*/  ISETP.GE.AND P0, PT, R0, R25, PT ;  /* 0x000000190000720c */ /* 0x000fe20003f06270 */
[----:B------:R1:W3:-:S12]  /*1fc50*/  SHFL.IDX PT, R2, R4, 0x3, 0x181f ;  /* 0x00781f0004027f89 */ /* 0x0002d800000e0000 */
[----:B-1----:R-:W-:Y:S05]  /*1fc60*/  @P0 BRA `(.L_x_664) ;  /* 0x0000000000480947 */ /* 0x002fea0003800000 */
[----:B------:R-:W-:Y:S01]  /*1fc70*/  ULDC UR4, c[0x0][0xac8] ;  /* 0x0002b20000047ab9 */ /* 0x000fe20000000800 */
[----:B------:R-:W-:Y:S01]  /*1fc80*/  ULDC.64 UR6, c[0x0][0x208] ;  /* 0x0000820000067ab9 */ /* 0x000fe20000000a00 */
[----:B------:R-:W-:Y:S02]  /*1fc90*/  ISETP.GE.AND P3, PT, R16, UR4, PT ;  /* 0x0000000410007c0c */ /* 0x000fe4000bf66270 */
[----:B------:R-:W-:Y:S02]  /*1fca0*/  ISETP.GE.AND P2, PT, R213, UR4, PT ;  /* 0x00000004d5007c0c */ /* 0x000fe4000bf46270 */
[----:B------:R-:W-:Y:S02]  /*1fcb0*/  ISETP.GE.AND P1, PT, R18, UR4, PT ;  /* 0x0000000412007c0c */ /* 0x000fe4000bf26270 */
[----:B------:R-:W-:-:S07]  /*1fcc0*/  ISETP.GE.AND P0, PT, R19, UR4, PT ;  /* 0x0000000413007c0c */ /* 0x000fce000bf06270 */
[-C--:B---3--:R-:W-:Y:S02]  /*1fcd0*/  @!P3 LEA R6, P6, R16, R2.reuse, 0x1 ;  /* 0x000000021006b211 */ /* 0x088fe400078c08ff */
[-C--:B------:R-:W-:Y:S02]  /*1fce0*/  @!P2 LEA R8, P5, R23, R2.reuse, 0x1 ;  /* 0x000000021708a211 */ /* 0x080fe400078a08ff */
[-C--:B------:R-:W-:Y:S02]  /*1fcf0*/  @!P1 LEA R10, P4, R18, R2.reuse, 0x1 ;  /* 0x00000002120a9211 */ /* 0x080fe400078808ff */
[-C--:B0-----:R-:W-:Y:S02]  /*1fd00*/  @!P3 LEA.HI.X R7, R16, R5.reuse, R17, 0x1, P6 ;  /* 0x000000051007b211 */ /* 0x081fe400030f0c11 */
[----:B------:R-:W-:Y:S02]  /*1fd10*/  @!P0 LEA R2, P6, R19, R2, 0x1 ;  /* 0x0000000213028211 */ /* 0x000fe400078c08ff */
[-C--:B------:R-:W-:Y:S01]  /*1fd20*/  @!P2 LEA.HI.X R9, R23, R5.reuse, R216, 0x1, P5 ;  /* 0x000000051709a211 */ /* 0x080fe200028f0cd8 */
[----:B------:R1:W-:Y:S01]  /*1fd30*/  @!P3 ST.E.128 desc[UR6][R6.64], RZ ;  /* 0x000000ff0600b985 */ /* 0x0003e2000c101d06 */
[----:B------:R-:W-:-:S02]  /*1fd40*/  @!P1 LEA.HI.X R11, R18, R5, R218, 0x1, P4 ;  /* 0x00000005120b9211 */ /* 0x000fc400020f0cda */
[----:B----4-:R-:W-:Y:S01]  /*1fd50*/  @!P0 LEA.HI.X R3, R19, R5, R217, 0x1, P6 ;  /* 0x0000000513038211 */ /* 0x010fe200030f0cd9 */
[----:B------:R1:W-:Y:S04]  /*1fd60*/  @!P2 ST.E.128 desc[UR6][R8.64], RZ ;  /* 0x000000ff0800a985 */ /* 0x0003e8000c101d06 */
[----:B------:R1:W-:Y:S04]  /*1fd70*/  @!P1 ST.E.128 desc[UR6][R10.64], RZ ;  /* 0x000000ff0a009985 */ /* 0x0003e8000c101d06 */
[----:B------:R1:W-:Y:S02]  /*1fd80*/  @!P0 ST.E.128 desc[UR6][R2.64], RZ ;  /* 0x000000ff02008985 */ /* 0x0003e4000c101d06 */
.L_x_664:
[----:B------:R-:W-:Y:S05]  /*1fd90*/  BSYNC B0 ;  /* 0x0000000000007941 */ /* 0x000fea0003800000 */
.L_x_655:
[----:B------:R-:W-:Y:S02]  /*1fda0*/  ULDC UR4, c[0x0][0xc3c] ;  /* 0x00030f0000047ab9 */ /* 0x000fe40000000800 */
[----:B--2---:R-:W-:-:S13]  /*1fdb0*/  ISETP.GE.AND P0, PT, R31, UR4, PT ;  /* 0x000000041f007c0c */ /* 0x004fda000bf06270 */
[----:B------:R-:W-:Y:S05]  /*1fdc0*/  @!P0 BRA `(.L_x_674) ;  /* 0xfffffe1000408947 */ /* 0x000fea000383ffff */
[----:B------:R-:W-:Y:S05]  /*1fdd0*/  BRA `(.L_x_436) ;  /* 0x0000007000507947 */ /* 0x000fea0003800000 */
.L_x_434:
[----:B------:R-:W-:-:S08]  /*1fde0*/  NOP ;  /* 0x0000000000007918 */ /* 0x000fd00000000000 */
[----:B------:R-:W0:-:S00]  /*1fdf0*/  USETMAXREG.DEALLOC.CTAPOOL 0x28 ;  /* 0x00000028000079c8 */ /* 0x000e0000080e0500 */
[----:B0-----:R-:W-:Y:S01]  /*1fe00*/  LOP3.LUT R2, R2, 0x3, RZ, 0xc0, !PT ;  /* 0x0000000302027812 */ /* 0x001fe200078ec0ff */
[----:B------:R-:W-:Y:S01]  /*1fe10*/  IMAD.MOV.U32 R4, RZ, RZ, RZ ;  /* 0x000000ffff047224 */ /* 0x000fe200078e00ff */
[----:B------:R-:W-:-:S04]  /*1fe20*/  LOP3.LUT R23, R23, 0xffffffbf, RZ, 0xc0, !PT ;  /* 0xffffffbf17177812 */ /* 0x000fc800078ec0ff */
[----:B------:R-:W0:Y:S02]  /*1fe30*/  SHFL.IDX PT, R2, R2, RZ, 0x1f ;  /* 0x00001fff02027589 */ /* 0x000e2400000e0000 */
[----:B0-----:R-:W-:-:S13]  /*1fe40*/  ISETP.NE.AND P0, PT, R2, RZ, PT ;  /* 0x000000ff0200720c */ /* 0x001fda0003f05270 */
[----:B------:R-:W-:Y:S01]  /*1fe50*/  @P0 LOP3.LUT R23, R23, 0x40, RZ, 0xfc, !PT ;  /* 0x0000004017170812 */ /* 0x000fe200078efcff */
[----:B------:R-:W-:Y:S06]  /*1fe60*/  @!P0 BRA `(.L_x_675) ;  /* 0x00000000001c8947 */ /* 0x000fec0003800000 */
[----:B------:R-:W0:Y:S08]  /*1fe70*/  S2UR UR5, SR_CgaCtaId ;  /* 0x00000000000579c3 */ /* 0x000e300000008800 */
[----:B------:R-:W-:Y:S06]  /*1fe80*/  BAR.SYNC.DEFER_BLOCKING 0x5, 0x180 ;  /* 0x0146000000007b1d */ /* 0x000fec0000010000 */
[----:B------:R-:W-:-:S02]  /*1fe90*/  UMOV UR4, 0x400 ;  /* 0x0000040000047882 */ /* 0x000fc40000000000 */
[----:B0-----:R-:W-:-:S09]  /*1fea0*/  ULEA UR4, UR5, UR4, 0x18 ;  /* 0x0000000405047291 */ /* 0x001fd2000f8ec03f */
[----:B------:R-:W0:Y:S01]  /*1feb0*/  LDS.128 R16, [UR4+0x388d0] ;  /* 0x0388d004ff107984 */ /* 0x000e220008000c00 */
[----:B------:R-:W-:Y:S06]  /*1fec0*/  BAR.ARV 0x4, 0x180 ;  /* 0x0106000000007b1d */ /* 0x000fec0000002000 */
[----:B------:R-:W-:Y:S05]  /*1fed0*/  BRA `(.L_x_676) ;  /* 0x0000000800047947 */ /* 0x000fea0003800000 */
.L_x_675:
[----:B------:R-:W-:Y:S01]  /*1fee0*/  LOP3.LUT R5, R0, 0x1f, RZ, 0xc0, !PT ;  /* 0x0000001f00057812 */ /* 0x000fe200078ec0ff */
[----:B------:R-:W-:Y:S01]  /*1fef0*/  ULDC UR4, c[0x0][0xc3c] ;  /* 0x00030f0000047ab9 */ /* 0x000fe20000000800 */
[----:B------:R-:W-:Y:S01]  /*1ff00*/  ULDC.64 UR6, c[0x0][0x208] ;  /* 0x0000820000067ab9 */ /* 0x000fe20000000a00 */
[----:B------:R-:W-:Y:S01]  /*1ff10*/  ULDC UR5, c[0x0][0xc38] ;  /* 0x00030e0000057ab9 */ /* 0x000fe20000000800 */
[----:B------:R-:W-:-:S04]  /*1ff20*/  ISETP.NE.AND P0, PT, R5, 0x1f, PT ;  /* 0x0000001f0500780c */ /* 0x000fc80003f05270 */
[----:B------:R-:W-:-:S13]  /*1ff30*/  ISETP.GE.OR P1, PT, R5, UR4, !P0 ;  /* 0x0000000405007c0c */ /* 0x000fda000c726670 */
[----:B------:R-:W0:Y:S02]  /*1ff40*/  @!P1 LDC.64 R2, c[0x0][0xc80] ;  /* 0x00032000ff029b82 */ /* 0x000e240000000a00 */
[----:B0-----:R-:W-:-:S05]  /*1ff50*/  @!P1 IMAD.WIDE.U32 R2, R5, 0x4, R2 ;  /* 0x0000000405029825 */ /* 0x001fca00078e0002 */
[----:B------:R-:W2:Y:S01]  /*1ff60*/  @!P1 LDG.E R4, desc[UR6][R2.64] ;  /* 0x0000000602049981 */ /* 0x000ea2000c1e1900 */
[C---:B------:R-:W-:Y:S01]  /*1ff70*/  ISETP.NE.AND P1, PT, R5.reuse, RZ, PT ;  /* 0x000000ff0500720c */ /* 0x040fe20003f25270 */
[----:B------:R-:W0:Y:S01]  /*1ff80*/  S2UR UR6, SR_CTAID.X ;  /* 0x00000000000679c3 */ /* 0x000e220000002500 */
[C---:B------:R-:W-:Y:S01]  /*1ff90*/  ISETP.GE.U32.AND P2, PT, R5.reuse, 0x2, PT ;  /* 0x000000020500780c */ /* 0x040fe20003f46070 */
[----:B------:R-:W-:Y:S01]  /*1ffa0*/  UMOV UR4, URZ ;  /* 0x0000003f00047c82 */ /* 0x000fe20008000000 */
[C---:B------:R-:W-:Y:S01]  /*1ffb0*/  ISETP.GE.U32.AND P3, PT, R5.reuse, 0x4, PT ;  /* 0x000000040500780c */ /* 0x040fe20003f66070 */
[----:B------:R-:W-:Y:S01]  /*1ffc0*/  IMAD.MOV.U32 R16, RZ, RZ, RZ ;  /* 0x000000ffff107224 */ /* 0x000fe200078e00ff */
[C---:B------:R-:W-:Y:S02]  /*1ffd0*/  ISETP.GE.U32.AND P4, PT, R5.reuse, 0x8, PT ;  /* 0x000000080500780c */ /* 0x040fe40003f86070 */
[----:B------:R-:W-:Y:S01]  /*1ffe0*/  ISETP.GE.U32.AND P5, PT, R5, 0x10, PT ;  /* 0x000000100500780c */ /* 0x000fe20003fa6070 */
[----:B--2---:R-:W1:Y:S02]  /*1fff0*/  SHFL.UP PT, R6, R4, 0x1, RZ ;  /* 0x0420000004067989 */ /* 0x004e6400000e00ff */
[----:B-1----:R-:W-:-:S05]  /*20000*/  SEL R7, R6, RZ, P1 ;  /* 0x000000ff06077207 */ /* 0x002fca0000800000 */
[----:B------:R-:W-:-:S05]  /*20010*/  IMAD.IADD R7, R4, 0x1, R7 ;  /* 0x0000000104077824 */ /* 0x000fca00078e0207 */
[----:B------:R-:W1:Y:S02]  /*20020*/  SHFL.UP PT, R6, R7, 0x2, RZ ;  /* 0x0440000007067989 */ /* 0x000e6400000e00ff */
[----:B-1----:R-:W-:-:S04]  /*20030*/  SEL R6, R6, RZ, P2 ;  /* 0x000000ff06067207 */ /* 0x002fc80001000000 */
[----:B------:R-:W-:-:S05]  /*20040*/  IADD3 R6, R7, R6, RZ ;  /* 0x0000000607067210 */ /* 0x000fca0007ffe0ff */
[----:B------:R-:W1:Y:S02]  /*20050*/  SHFL.UP PT, R8, R6, 0x4, RZ ;  /* 0x0480000006087989 */ /* 0x000e6400000e00ff */
[----:B-1----:R-:W-:-:S05]  /*20060*/  SEL R3, R8, RZ, P3 ;  /* 0x000000ff08037207 */ /* 0x002fca0001800000 */
[----:B------:R-:W-:-:S05]  /*20070*/  IMAD.IADD R3, R6, 0x1, R3 ;  /* 0x0000000106037824 */ /* 0x000fca00078e0203 */
[----:B------:R-:W1:Y:S02]  /*20080*/  SHFL.UP PT, R2, R3, 0x8, RZ ;  /* 0x0500000003027989 */ /* 0x000e6400000e00ff */
[----:B-1----:R-:W-:-:S05]  /*20090*/  SEL R2, R2, RZ, P4 ;  /* 0x000000ff02027207 */ /* 0x002fca0002000000 */
[----:B------:R-:W-:-:S05]  /*200a0*/  IMAD.IADD R2, R3, 0x1, R2 ;  /* 0x0000000103027824 */ /* 0x000fca00078e0202 */
[----:B------:R-:W1:Y:S02]  /*200b0*/  SHFL.UP PT, R7, R2, 0x10, RZ ;  /* 0x0600000002077989 */ /* 0x000e6400000e00ff */
[----:B-1----:R-:W-:-:S04]  /*200c0*/  SEL R7, R7, RZ, P5 ;  /* 0x000000ff07077207 */ /* 0x002fc80002800000 */
[----:B------:R-:W-:-:S05]  /*200d0*/  IADD3 R7, R2, R7, RZ ;  /* 0x0000000702077210 */ /* 0x000fca0007ffe0ff */
[----:B------:R-:W1:Y:S02]  /*200e0*/  SHFL.IDX PT, R6, R7, 0x1f, 0x1f ;  /* 0x03e01f0007067f89 */ /* 0x000e6400000e0000 */
[----:B-1----:R-:W-:-:S04]  /*200f0*/  IMAD R6, R6, UR5, RZ ;  /* 0x0000000506067c24 */ /* 0x002fc8000f8e02ff */
[----:B------:R-:W-:Y:S01]  /*20100*/  IMAD.MOV.U32 R3, RZ, RZ, R6 ;  /* 0x000000ffff037224 */ /* 0x000fe200078e0006 */
[----:B0-----:R-:W-:-:S13]  /*20110*/  ISETP.GT.AND P6, PT, R6, UR6, PT ;  /* 0x0000000606007c0c */ /* 0x001fda000bfc4270 */
[----:B------:R-:W-:Y:S05]  /*20120*/  @P6 BRA `(.L_x_677) ;  /* 0x0000000000a06947 */ /* 0x000fea0003800000 */
[----:B------:R-:W0:Y:S01]  /*20130*/  LDC R10, c[0x0][0xc3c] ;  /* 0x00030f00ff0a7b82 */ /* 0x000e220000000800 */
[----:B------:R-:W-:Y:S01]  /*20140*/  MOV R6, R3 ;  /* 0x0000000300067202 */ /* 0x000fe20000000f00 */
[----:B------:R-:W-:Y:S01]  /*20150*/  UMOV UR4, URZ ;  /* 0x0000003f00047c82 */ /* 0x000fe20008000000 */
[----:B------:R-:W-:Y:S01]  /*20160*/  ULDC UR7, c[0x0][0xc3c] ;  /* 0x00030f0000077ab9 */ /* 0x000fe20000000800 */
[----:B------:R-:W-:-:S05]  /*20170*/  ULDC UR5, c[0x0][0xc38] ;  /* 0x00030e0000057ab9 */ /* 0x000fca0000000800 */
.L_x_681:
[----:B------:R-:W-:Y:S01]  /*20180*/  UIADD3 UR4, UR4, 0x1f, URZ ;  /* 0x0000001f04047890 */ /* 0x000fe2000fffe03f */
[----:B------:R-:W-:-:S05]  /*20190*/  IMAD.U32 R19, RZ, RZ, UR7 ;  /* 0x00000007ff137e24 */ /* 0x000fca000f8e00ff */
[----:B0-----:R-:W-:-:S13]  /*201a0*/  ISETP.LE.AND P6, PT, R10, UR4, PT ;  /* 0x000000040a007c0c */ /* 0x001fda000bfc3270 */
[----:B------:R-:W-:Y:S05]  /*201b0*/  @P6 BRA `(.L_x_678) ;  /* 0x0000000400286947 */ /* 0x000fea0003800000 */
[----:B------:R-:W-:Y:S01]  /*201c0*/  VIADD R7, R5, UR4 ;  /* 0x0000000405077c36 */ /* 0x000fe20008000000 */
[----:B------:R-:W-:Y:S01]  /*201d0*/  BSSY B0, `(.L_x_679) ;  /* 0x0000008000007945 */ /* 0x000fe20003800000 */
[----:B------:R-:W-:-:S03]  /*201e0*/  MOV R4, RZ ;  /* 0x000000ff00047202 */ /* 0x000fc60000000f00 */
[----:B------:R-:W-:-:S13]  /*201f0*/  ISETP.GE.OR P6, PT, R7, R10, !P0 ;  /* 0x0000000a0700720c */ /* 0x000fda00047c6670 */
[----:B------:R-:W-:Y:S05]  /*20200*/  @P6 BRA `(.L_x_680) ;  /* 0x0000000000106947 */ /* 0x000fea0003800000 */
[----:B------:R-:W0:Y:S01]  /*20210*/  LDC.64 R2, c[0x0][0xc80] ;  /* 0x00032000ff027b82 */ /* 0x000e220000000a00 */
[----:B------:R-:W-:Y:S01]  /*20220*/  ULDC.64 UR8, c[0x0][0x208] ;  /* 0x0000820000087ab9 */ /* 0x000fe20000000a00 */
[----:B0-----:R-:W-:-:S05]  /*20230*/  IMAD.WIDE R2, R7, 0x4, R2 ;  /* 0x0000000407027825 */ /* 0x001fca00078e0202 */
[----:B------:R0:W5:Y:S02]  /*20240*/  LDG.E R4, desc[UR8][R2.64] ;  /* 0x0000000802047981 */ /* 0x000164000c1e1900 */
.L_x_680:
[----:B------:R-:W-:Y:S05]  /*20250*/  BSYNC B0 ;  /* 0x0000000000007941 */ /* 0x000fea0003800000 */
.L_x_679:
[----:B0----5:R-:W0:Y:S02]  /*20260*/  SHFL.UP PT, R2, R4, 0x1, RZ ;  /* 0x0420000004027989 */ /* 0x021e2400000e00ff */
        /* <DEDUP_REMOVED lines=16> */
[----:B------:R-:W-:-:S04]  /*20370*/  IADD3 R6, R3, R6, RZ ;  /* 0x0000000603067210 */ /* 0x000fc80007ffe0ff */
[----:B------:R-:W-:-:S13]  /*20380*/  ISETP.GT.AND P6, PT, R6, UR6, PT ;  /* 0x0000000606007c0c */ /* 0x000fda000bfc4270 */
[----:B------:R-:W-:Y:S05]  /*20390*/  @!P6 BRA `(.L_x_681) ;  /* 0xfffffffc0078e947 */ /* 0x000fea000383ffff */
[----:B------:R-:W-:-:S07]  /*203a0*/  IMAD.MOV.U32 R7, RZ, RZ, R9 ;  /* 0x000000ffff077224 */ /* 0x000fce00078e0009 */
.L_x_677:
        /* <DEDUP_REMOVED lines=10> */
[----:B0-----:R-:W-:-:S06]  /*20450*/  IADD3 R2, R8, 0xffffffe, RZ ;  /* 0x0ffffffe08027810 */ /* 0x001fcc0007ffe0ff */
[----:B------:R0:W1:Y:S01]  /*20460*/  F2I.FTZ.U32.TRUNC.NTZ R3, R2 ;  /* 0x0000000200037305 */ /* 0x000062000021f000 */
[----:B------:R-:W-:Y:S05]  /*20470*/  @!P0 BRA `(.L_x_682) ;  /* 0x0000000000088947 */ /* 0x000fea0003800000 */
[----:B------:R-:W-:-:S06]  /*20480*/  VIADD R16, R19, 0xffffffff ;  /* 0xffffffff13107836 */ /* 0x000fcc0000000000 */
[----:B------:R2:W3:Y:S02]  /*20490*/  SHFL.IDX PT, R16, R7, R16, 0x1f ;  /* 0x00001f1007107589 */ /* 0x0004e400000e0000 */
.L_x_682:
[----:B---3--:R-:W-:Y:S01]  /*204a0*/  IMAD R16, R16, UR5, R9 ;  /* 0x0000000510107c24 */ /* 0x008fe2000f8e0209 */
[----:B0-----:R-:W-:Y:S01]  /*204b0*/  IABS R2, R12 ;  /* 0x0000000c00027213 */ /* 0x001fe20000000000 */
[----:B-12---:R-:W-:Y:S01]  /*204c0*/  IMAD.MOV R7, RZ, RZ, -R3 ;  /* 0x000000ffff077224 */ /* 0x006fe200078e0a03 */
[----:B------:R-:W-:Y:S02]  /*204d0*/  IADD3 R19, R19, UR4, RZ ;  /* 0x0000000413137c10 */ /* 0x000fe4000fffe0ff */
[----:B------:R-:W-:Y:S01]  /*204e0*/  IADD3 R9, -R16, UR6, RZ ;  /* 0x0000000610097c10 */ /* 0x000fe2000fffe1ff */
[----:B------:R-:W-:Y:S01]  /*204f0*/  IMAD R7, R7, R10, RZ ;  /* 0x0000000a07077224 */ /* 0x000fe200078e02ff */
[----:B------:R-:W-:Y:S01]  /*20500*/  IADD3 R6, RZ, -R2, RZ ;  /* 0x80000002ff067210 */ /* 0x000fe20007ffe0ff */
[----:B------:R-:W-:Y:S01]  /*20510*/  IMAD.MOV.U32 R2, RZ, RZ, RZ ;  /* 0x000000ffff027224 */ /* 0x000fe200078e00ff */
[----:B------:R-:W-:-:S03]  /*20520*/  IABS R4, R9 ;  /* 0x0000000900047213 */ /* 0x000fc60000000000 */
[----:B------:R-:W-:-:S04]  /*20530*/  IMAD.HI.U32 R2, R3, R7, R2 ;  /* 0x0000000703027227 */ /* 0x000fc800078e0002 */
[----:B------:R-:W-:Y:S01]  /*20540*/  IMAD.MOV.U32 R3, RZ, RZ, R4 ;  /* 0x000000ffff037224 */ /* 0x000fe200078e0004 */
[----:B------:R-:W-:-:S03]  /*20550*/  MOV R4, R6 ;  /* 0x0000000600047202 */ /* 0x000fc60000000f00 */
        /* <DEDUP_REMOVED lines=9> */
[----:B------:R-:W-:-:S06]  /*205f0*/  @P0 IADD3 R2, R2, 0x1, RZ ;  /* 0x0000000102020810 */ /* 0x000fcc0007ffe0ff */
[----:B------:R-:W-:Y:S01]  /*20600*/  @!P2 IMAD.MOV R2, RZ, RZ, -R2 ;  /* 0x000000ffff02a224 */ /* 0x000fe200078e0a02 */
[----:B------:R-:W-:-:S05]  /*20610*/  @!P1 LOP3.LUT R2, RZ, R12, RZ, 0x33, !PT ;  /* 0x0000000cff029212 */ /* 0x000fca00078e33ff */
[--C-:B------:R-:W-:Y:S02]  /*20620*/  IMAD.MOV R17, RZ, RZ, -R2.reuse ;  /* 0x000000ffff117224 */ /* 0x100fe400078e0a02 */
[----:B------:R-:W-:Y:S02]  /*20630*/  IMAD.MOV.U32 R18, RZ, RZ, R2 ;  /* 0x000000ffff127224 */ /* 0x000fe400078e0002 */
[----:B------:R-:W-:Y:S01]  /*20640*/  IMAD R17, R12, R17, R9 ;  /* 0x000000110c117224 */ /* 0x000fe200078e0209 */
[----:B------:R-:W-:Y:S06]  /*20650*/  BRA `(.L_x_683) ;  /* 0x00000000000c7947 */ /* 0x000fec0003800000 */
.L_x_678:
[----:B------:R-:W-:Y:S01]  /*20660*/  IMAD.MOV.U32 R17, RZ, RZ, RZ ;  /* 0x000000ffff117224 */ /* 0x000fe200078e00ff */
[----:B------:R-:W-:Y:S01]  /*20670*/  MOV R16, UR6 ;  /* 0x0000000600107c02 */ /* 0x000fe20008000f00 */
[----:B------:R-:W-:-:S07]  /*20680*/  IMAD.MOV.U32 R18, RZ, RZ, RZ ;  /* 0x000000ffff127224 */ /* 0x000fce00078e00ff */
.L_x_683:
[----:B------:R-:W-:-:S13]  /*20690*/  ISETP.NE.AND P0, PT, R5, RZ, PT ;  /* 0x000000ff0500720c */ /* 0x000fda0003f05270 */
[----:B------:R-:W0:Y:S01]  /*206a0*/  @!P0 S2R R3, SR_CgaCtaId ;  /* 0x0000000000038919 */ /* 0x000e220000008800 */
[----:B------:R-:W-:-:S04]  /*206b0*/  @!P0 MOV R2, 0x400 ;  /* 0x0000040000028802 */ /* 0x000fc80000000f00 */
[----:B0-----:R-:W-:-:S05]  /*206c0*/  @!P0 LEA R2, R3, R2, 0x18 ;  /* 0x0000000203028211 */ /* 0x001fca00078ec0ff */
[----:B------:R1:W-:Y:S01]  /*206d0*/  @!P0 STS.128 [R2+0x388d0], R16 ;  /* 0x0388d01002008388 */ /* 0x0003e20000000c00 */
[----:B------:R-:W-:Y:S06]  /*206e0*/  BAR.ARV 0x5, 0x180 ;  /* 0x0146000000007b1d */ /* 0x000fec0000002000 */
.L_x_676:
[----:B------:R2:W-:Y:S01]  /*206f0*/  STL [R1+0x30], RZ ;  /* 0x000030ff01007387 */ /* 0x0005e20000100800 */
[----:B------:R-:W-:Y:S01]  /*20700*/  ULDC UR4, c[0x0][0xc3c] ;  /* 0x00030f0000047ab9 */ /* 0x000fe20000000800 */
[----:B------:R-:W-:Y:S01]  /*20710*/  IMAD.MOV.U32 R29, RZ, RZ, 0x1 ;  /* 0x00000001ff1d7424 */ /* 0x000fe200078e00ff */
[----:B0-----:R-:W-:Y:S02]  /*20720*/  ISETP.GE.AND P0, PT, R19, UR4, PT ;  /* 0x0000000413007c0c */ /* 0x001fe4000bf06270 */
[----:B------:R-:W-:-:S11]  /*20730*/  MOV R27, RZ ;  /* 0x000000ff001b7202 */ /* 0x000fd60000000f00 */
[----:B--2---:R-:W-:Y:S05]  /*20740*/  @P0 BRA `(.L_x_684) ;  /* 0x0000006400180947 */ /* 0x004fea0003800000 */
[----:B------:R-:W0:Y:S01]  /*20750*/  S2UR UR5, SR_CgaCtaId ;  /* 0x00000000000579c3 */ /* 0x000e220000008800 */
[----:B------:R2:W-:Y:S01]  /*20760*/  STL [R1+0x30], RZ ;  /* 0x000030ff01007387 */ /* 0x0005e20000100800 */
[C---:B------:R-:W-:Y:S01]  /*20770*/  IMAD.SHL.U32 R36, R0.reuse, 0x8, RZ ;  /* 0x0000000800247824 */ /* 0x040fe200078e00ff */
[----:B-1----:R-:W-:Y:S01]  /*20780*/  LOP3.LUT R2, R0, 0x7f, RZ, 0xc0, !PT ;  /* 0x0000007f00027812 */ /* 0x002fe200078ec0ff */
[----:B------:R-:W-:Y:S01]  /*20790*/  UMOV UR4, 0x400 ;  /* 0x0000040000047882 */ /* 0x000fe20000000000 */
[----:B------:R-:W-:Y:S01]  /*207a0*/  BSSY B8, `(.L_x_684) ;  /* 0x0000640000087945 */ /* 0x000fe20003800000 */
[----:B------:R-:W-:Y:S01]  /*207b0*/  IMAD.MOV.U32 R29, RZ, RZ, 0x1 ;  /* 0x00000001ff1d7424 */ /* 0x000fe200078e00ff */
[----:B------:R-:W-:Y:S01]  /*207c0*/  LOP3.LUT R3, R36, 0x1f8, RZ, 0xc0, !PT ;  /* 0x000001f824037812 */ /* 0x000fe200078ec0ff */
[----:B------:R-:W-:Y:S01]  /*207d0*/  IMAD.SHL.U32 R34, R2, 0x8, RZ ;  /* 0x0000000802227824 */ /* 0x000fe200078e00ff */
[----:B------:R-:W-:Y:S01]  /*207e0*/  SHF.R.U32.HI R2, RZ, 0x3, R2 ;  /* 0x00000003ff027819 */ /* 0x000fe20000011602 */
[----:B------:R-:W-:Y:S01]  /*207f0*/  IMAD.MOV.U32 R27, RZ, RZ, RZ ;  /* 0x000000ffff1b7224 */ /* 0x000fe200078e00ff */
[----:B------:R-:W-:Y:S01]  /*20800*/  LOP3.LUT R3, R3, 0x38, R0, 0x78, !PT ;  /* 0x0000003803037812 */ /* 0x000fe200078e7800 */
[----:B------:R-:W-:Y:S01]  /*20810*/  IMAD.MOV.U32 R28, RZ, RZ, RZ ;  /* 0x000000ffff1c7224 */ /* 0x000fe200078e00ff */
[----:B------:R-:W-:Y:S01]  /*20820*/  SHF.L.U32 R0, R0, 0x4, RZ ;  /* 0x0000000400007819 */ /* 0x000fe200000006ff */
[----:B------:R-:W-:Y:S01]  /*20830*/  ULDC.64 UR38, c[0x0][0x198] ;  /* 0x0000660000267ab9 */ /* 0x000fe20000000a00 */
[----:B------:R-:W-:Y:S01]  /*20840*/  LOP3.LUT R34, R3, 0x200, R34, 0xf8, !PT ;  /* 0x0000020003227812 */ /* 0x000fe200078ef822 */
[----:B------:R-:W-:Y:S01]  /*20850*/  ULOP3.LUT UR37, UR60, 0x2, URZ, 0xfc, !UPT ;  /* 0x000000023c257892 */ /* 0x000fe2000f8efc3f */
[----:B------:R-:W-:Y:S01]  /*20860*/  LOP3.LUT R36, R36, 0x38, RZ, 0xc0, !PT ;  /* 0x0000003824247812 */ /* 0x000fe200078ec0ff */
[----:B------:R-:W-:Y:S01]  /*20870*/  ULDC UR36, c[0x0][0xc] ;  /* 0x0000030000247ab9 */ /* 0x000fe20000000800 */
[----:B------:R-:W-:-:S02]  /*20880*/  LOP3.LUT R0, R2, 0x70, R0, 0xf8, !PT ;  /* 0x0000007002007812 */ /* 0x000fc400078ef800 */
[----:B------:R-:W-:Y:S02]  /*20890*/  MOV R30, 0x1 ;  /* 0x00000001001e7802 */ /* 0x000fe40000000f00 */
[C---:B------:R-:W-:Y:S01]  /*208a0*/  LOP3.LUT R3, R36.reuse, 0x40, RZ, 0xfc, !PT ;  /* 0x0000004024037812 */ /* 0x040fe200078efcff */
[----:B0-----:R-:W-:Y:S01]  /*208b0*/  ULEA UR4, UR5, UR4, 0x18 ;  /* 0x0000000405047291 */ /* 0x001fe2000f8ec03f */
[C---:B------:R-:W-:Y:S02]  /*208c0*/  LOP3.LUT R2, R36.reuse, 0x80, RZ, 0xfc, !PT ;  /* 0x0000008024027812 */ /* 0x040fe400078efcff */
[----:B------:R-:W-:-:S03]  /*208d0*/  LOP3.LUT R0, R36, 0xc0, RZ, 0xfc, !PT ;  /* 0x000000c024007812 */ /* 0x000fc600078efcff */
[----:B------:R-:W-:-:S05]  /*208e0*/  IMAD.U32 R22, RZ, RZ, UR4 ;  /* 0x00000004ff167e24 */ /* 0x000fca000f8e00ff */
[----:B--2---:R-:W-:-:S07]  /*208f0*/  LEA R37, R34, R22, 0x1 ;  /* 0x0000001622257211 */ /* 0x004fce00078e08ff */
.L_x_793:
[----:B0-----:R-:W0:Y:S01]  /*20900*/  LDC.64 R2, c[0x0][0xc88] ;  /* 0x00032200ff027b82 */ /* 0x001e220000000a00 */
[----:B------:R-:W-:Y:S01]  /*20910*/  ULDC.64 UR4, c[0x0][0x208] ;  /* 0x0000820000047ab9 */ /* 0x000fe20000000a00 */
[----:B0-----:R-:W-:-:S05]  /*20920*/  IMAD.WIDE R2, R19, 0x4, R2 ;  /* 0x0000000413027825 */ /* 0x001fca00078e0202 */
[----:B--2---:R-:W2:Y:S01]  /*20930*/  LDG.E R31, desc[UR4][R2.64] ;  /* 0x00000004021f7981 */ /* 0x004ea2000c1e1900 */
[----:B------:R-:W-:Y:S05]  /*20940*/  YIELD ;  /* 0x0000000000007946 */ /* 0x000fea0003800000 */
[----:B------:R-:W-:Y:S01]  /*20950*/  ULDC.64 UR4, c[0x0][0xa28] ;  /* 0x00028a0000047ab9 */ /* 0x000fe20000000a00 */
[----:B------:R-:W-:Y:S01]  /*20960*/  ULDC.64 UR8, c[0x0][0xa18] ;  /* 0x0002860000087ab9 */ /* 0x000fe20000000a00 */
[----:B------:R-:W-:Y:S01]  /*20970*/  ISETP.NE.U32.AND P0, PT, RZ, UR4, PT ;  /* 0x00000004ff007c0c */ /* 0x000fe2000bf05070 */
[----:B------:R-:W-:Y:S01]  /*20980*/  IMAD.MOV.U32 R9, RZ, RZ, RZ ;  /* 0x000000ffff097224 */ /* 0x000fe200078e00ff */
[----:B------:R-:W-:Y:S01]  /*20990*/  ULDC.64 UR10, c[0x0][0x208] ;  /* 0x00008200000a7ab9 */ /* 0x000fe20000000a00 */
[----:B------:R-:W-:Y:S01]  /*209a0*/  ULDC.64 UR6, c[0x0][0xa10] ;  /* 0x0002840000067ab9 */ /* 0x000fe20000000a00 */
[----:B------:R-:W-:-:S02]  /*209b0*/  ISETP.NE.AND.EX P0, PT, RZ, UR5, PT, P0 ;  /* 0x00000005ff007c0c */ /* 0x000fc4000bf05300 */
[----:B------:R-:W-:-:S04]  /*209c0*/  ISETP.NE.U32.AND P2, PT, RZ, UR8, PT ;  /* 0x00000008ff007c0c */ /* 0x000fc8000bf45070 */
[----:B------:R-:W-:Y:S02]  /*209d0*/  ISETP.NE.AND.EX P2, PT, RZ, UR9, PT, P2 ;  /* 0x00000009ff007c0c */ /* 0x000fe4000bf45320 */
[----:B--2---:R-:W-:-:S05]  /*209e0*/  SHF.R.S32.HI R0, RZ, 0x1f, R31 ;  /* 0x0000001fff007819 */ /* 0x004fca000001141f */
[C---:B------:R-:W-:Y:S01]  /*209f0*/  @P0 LEA R2, P1, R31.reuse, UR4, 0x2 ;  /* 0x000000041f020c11 */ /* 0x040fe2000f8210ff */
[C---:B------:R-:W-:Y:S01]  /*20a00*/  IMAD.SHL.U32 R24, R31.reuse, 0x4, RZ ;  /* 0x000000041f187824 */ /* 0x040fe200078e00ff */
[C-C-:B------:R-:W-:Y:S01]  /*20a10*/  SHF.L.U64.HI R25, R31.reuse, 0x2, R0.reuse ;  /* 0x000000021f197819 */ /* 0x140fe20000010200 */
[----:B------:R0:W-:Y:S01]  /*20a20*/  STL [R1+0x1c], R0 ;  /* 0x00001c0001007387 */ /* 0x0001e20000100800 */
[----:B------:R-:W-:Y:S01]  /*20a30*/  @P0 LEA.HI.X R3, R31, UR5, R0, 0x2, P1 ;  /* 0x000000051f030c11 */ /* 0x000fe200088f1400 */
[----:B------:R-:W-:-:S04]  /*20a40*/  ULDC.64 UR4, c[0x0][0xa00] ;  /* 0x0002800000047ab9 */ /* 0x000fc80000000a00 */
[----:B------:R1:W2:Y:S01]  /*20a50*/  @P0 LDG.E R9, desc[UR10][R2.64] ;  /* 0x0000000a02090981 */ /* 0x0002a2000c1e1900 */
[----:B------:R-:W-:Y:S02]  /*20a60*/  ISETP.NE.U32.AND P0, PT, RZ, UR4, PT ;  /* 0x00000004ff007c0c */ /* 0x000fe4000bf05070 */
[----:B------:R-:W-:Y:S01]  /*20a70*/  ISETP.NE.U32.AND P1, PT, RZ, UR6, PT ;  /* 0x00000006ff007c0c */ /* 0x000fe2000bf25070 */
[----:B0-----:R-:W-:Y:S01]  /*20a80*/  IMAD.MOV.U32 R0, RZ, RZ, RZ ;  /* 0x000000ffff007224 */ /* 0x001fe200078e00ff */
[----:B------:R-:W-:Y:S02]  /*20a90*/  ISETP.NE.AND.EX P0, PT, RZ, UR5, PT, P0 ;  /* 0x00000005ff007c0c */ /* 0x000fe4000bf05300 */
[----:B------:R-:W-:Y:S02]  /*20aa0*/  ISETP.NE.AND.EX P1, PT, RZ, UR7, PT, P1 ;  /* 0x00000007ff007c0c */ /* 0x000fe4000bf25310 */
[C---:B------:R-:W-:Y:S02]  /*20ab0*/  IADD3 R4, P4, R24.reuse, UR6, RZ ;  /* 0x0000000618047c10 */ /* 0x040fe4000ff9e0ff */
[----:B-1----:R-:W-:Y:S01]  /*20ac0*/  IADD3 R2, P3, R24, UR4, RZ ;  /* 0x0000000418027c10 */ /* 0x002fe2000ff7e0ff */
[----:B------:R-:W-:Y:S01]  /*20ad0*/  ULDC UR4, c[0x0][0x288] ;  /* 0x0000a20000047ab9 */ /* 0x000fe20000000800 */
[----:B------:R-:W-:-:S02]  /*20ae0*/  MOV R35, RZ ;  /* 0x000000ff00237202 */ /* 0x000fc40000000f00 */
[C---:B------:R-:W-:Y:S02]  /*20af0*/  IADD3.X R3, R25.reuse, UR5, RZ, P3, !PT ;  /* 0x0000000519037c10 */ /* 0x040fe40009ffe4ff */
[----:B------:R-:W-:Y:S01]  /*20b00*/  @P2 IADD3 R6, P3, R24, UR8, RZ ;  /* 0x0000000818062c10 */ /* 0x000fe2000ff7e0ff */
[----:B------:R-:W-:Y:S01]  /*20b10*/  IMAD.U32 R8, RZ, RZ, UR4 ;  /* 0x00000004ff087e24 */ /* 0x000fe2000f8e00ff */
[----:B------:R-:W-:Y:S01]  /*20b20*/  ULDC.64 UR4, c[0x0][0x418] ;  /* 0x0001060000047ab9 */ /* 0x000fe20000000a00 */
[C---:B------:R-:W-:Y:S01]  /*20b30*/  IADD3.X R5, R25.reuse, UR7, RZ, P4, !PT ;  /* 0x0000000719057c10 */ /* 0x040fe2000a7fe4ff */
[----:B------:R-:W5:Y:S01]  /*20b40*/  @P0 LDG.E R35, desc[UR10][R2.64] ;  /* 0x0000000a02230981 */ /* 0x000f62000c1e1900 */
[----:B------:R-:W-:Y:S01]  /*20b50*/  @P2 IADD3.X R7, R25, UR9, RZ, P3, !PT ;  /* 0x0000000919072c10 */ /* 0x000fe20009ffe4ff */
[----:B------:R-:W-:Y:S02]  /*20b60*/  UISETP.NE.U32.AND UP0, UPT, UR4, URZ, UPT ;  /* 0x0000003f0400728c */ /* 0x000fe4000bf05070 */
[----:B------:R-:W5:Y:S01]  /*20b70*/  @P1 LDG.E R0, desc[UR10][R4.64] ;  /* 0x0000000a04001981 */ /* 0x000f62000c1e1900 */
[----:B------:R-:W-:-:S03]  /*20b80*/  ULDC UR4, c[0x0][0x424] ;  /* 0x0001090000047ab9 */ /* 0x000fc60000000800 */
[----:B------:R0:W3:Y:S01]  /*20b90*/  @P2 LDG.E R8, desc[UR10][R6.64] ;  /* 0x0000000a06082981 */ /* 0x0000e2000c1e1900 */
[----:B------:R-:W-:-:S03]  /*20ba0*/  UISETP.NE.AND.EX UP0, UPT, UR5, URZ, UPT, UP0 ;  /* 0x0000003f0500728c */ /* 0x000fc6000bf05300 */
[----:B------:R-:W-:Y:S01]  /*20bb0*/  ULDC UR5, c[0x0][0x2f0] ;  /* 0x0000bc0000057ab9 */ /* 0x000fe20000000800 */
[----:B------:R-:W-:-:S04]  /*20bc0*/  USEL UR4, UR4, 0x1, UP0 ;  /* 0x0000000104047887 */ /* 0x000fc80008000000 */
[----:B------:R-:W-:-:S03]  /*20bd0*/  UIMAD UR4, UR4, UR5, URZ ;  /* 0x00000005040472a4 */ /* 0x000fc6000f8e023f */
[----:B------:R-:W-:Y:S02]  /*20be0*/  ULDC UR5, c[0x0][0x348] ;  /* 0x0000d20000057ab9 */ /* 0x000fe40000000800 */
[----:B0-----:R-:W-:Y:S01]  /*20bf0*/  MOV R6, UR5 ;  /* 0x0000000500067c02 */ /* 0x001fe20008000f00 */
[----:B--2---:R-:W-:Y:S04]  /*20c00*/  STL [R1+0x10], R9 ;  /* 0x0000100901007387 */ /* 0x004fe80000100800 */
[----:B---3--:R0:W-:Y:S02]  /*20c10*/  STL [R1+0x28], R8 ;  /* 0x0000280801007387 */ /* 0x0081e40000100800 */
[----:B0-----:R-:W-:Y:S01]  /*20c20*/  IMAD.U32 R8, RZ, RZ, UR4 ;  /* 0x00000004ff087e24 */ /* 0x001fe2000f8e00ff */
[----:B------:R-:W-:Y:S06]  /*20c30*/  @P2 BRA `(.L_x_685) ;  /* 0x0000000000182947 */ /* 0x000fec0003800000 */
[----:B------:R-:W-:Y:S05]  /*20c40*/  @!P0 BRA `(.L_x_685) ;  /* 0x0000000000148947 */ /* 0x000fea0003800000 */
[----:B------:R-:W-:Y:S02]  /*20c50*/  ULDC.64 UR4, c[0x0][0x208] ;  /* 0x0000820000047ab9 */ /* 0x000fe40000000a00 */
[----:B------:R-:W2:Y:S04]  /*20c60*/  LDG.E R10, desc[UR4][R2.64] ;  /* 0x00000004020a7981 */ /* 0x000ea8000c1e1900 */
[----:B------:R-:W2:Y:S02]  /*20c70*/  LDG.E R7, desc[UR4][R2.64+0x4] ;  /* 0x0000040402077981 */ /* 0x000ea4000c1e1900 */
[----:B--2---:R-:W-:-:S05]  /*20c80*/  IMAD.IADD R2, R7, 0x1, -R10 ;  /* 0x0000000107027824 */ /* 0x004fca00078e0a0a */
[----:B------:R0:W-:Y:S02]  /*20c90*/  STL [R1+0x28], R2 ;  /* 0x0000280201007387 */ /* 0x0001e40000100800 */
.L_x_685:
[----:B------:R-:W-:Y:S01]  /*20ca0*/  ULDC.64 UR4, c[0x0][0xa20] ;  /* 0x0002880000047ab9 */ /* 0x000fe20000000a00 */
[----:B------:R-:W-:Y:S02]  /*20cb0*/  MOV R33, R31 ;  /* 0x0000001f00217202 */ /* 0x000fe40000000f00 */
[----:B------:R-:W-:-:S04]  /*20cc0*/  ISETP.NE.U32.AND P0, PT, RZ, UR4, PT ;  /* 0x00000004ff007c0c */ /* 0x000fc8000bf05070 */
[----:B------:R-:W-:-:S13]  /*20cd0*/  ISETP.NE.AND.EX P0, PT, RZ, UR5, PT, P0 ;  /* 0x00000005ff007c0c */ /* 0x000fda000bf05300 */
[----:B------:R-:W-:Y:S05]  /*20ce0*/  @!P0 BRA `(.L_x_686) ;  /* 0x0000000000148947 */ /* 0x000fea0003800000 */
[----:B0-----:R-:W-:Y:S01]  /*20cf0*/  IADD3 R2, P0, R24, UR4, RZ ;  /* 0x0000000418027c10 */ /* 0x001fe2000ff1e0ff */
[----:B------:R-:W-:-:S03]  /*20d00*/  ULDC.64 UR6, c[0x0][0x208] ;  /* 0x0000820000067ab9 */ /* 0x000fc60000000a00 */
[----:B------:R-:W-:-:S05]  /*20d10*/  IADD3.X R3, R25, UR5, RZ, P0, !PT ;  /* 0x0000000519037c10 */ /* 0x000fca00087fe4ff */
[----:B------:R1:W5:Y:S01]  /*20d20*/  LDG.E R8, desc[UR6][R2.64] ;  /* 0x0000000602087981 */ /* 0x000362000c1e1900 */
[----:B------:R-:W-:Y:S05]  /*20d30*/  BRA `(.L_x_687) ;  /* 0x0000000000287947 */ /* 0x000fea0003800000 */
.L_x_686:
[----:B------:R-:W-:Y:S02]  /*20d40*/  ULDC.64 UR4, c[0x0][0xa08] ;  /* 0x0002820000047ab9 */ /* 0x000fe40000000a00 */
[----:B------:R-:W-:-:S04]  /*20d50*/  ISETP.NE.U32.AND P0, PT, RZ, UR4, PT ;  /* 0x00000004ff007c0c */ /* 0x000fc8000bf05070 */
[----:B------:R-:W-:-:S13]  /*20d60*/  ISETP.NE.AND.EX P0, PT, RZ, UR5, PT, P0 ;  /* 0x00000005ff007c0c */ /* 0x000fda000bf05300 */
[----:B------:R-:W-:Y:S05]  /*20d70*/  @!P0 BRA `(.L_x_687) ;  /* 0x0000000000188947 */ /* 0x000fea0003800000 */
[----:B0-----:R-:W0:Y:S01]  /*20d80*/  LDC.64 R2, c[0x0][0xa08] ;  /* 0x00028200ff027b82 */ /* 0x001e220000000a00 */
[----:B------:R-:W-:Y:S01]  /*20d90*/  ULDC.64 UR4, c[0x0][0x208] ;  /* 0x0000820000047ab9 */ /* 0x000fe20000000a00 */
[----:B0-----:R-:W-:-:S05]  /*20da0*/  IMAD.WIDE R2, R33, 0x4, R2 ;  /* 0x0000000421027825 */ /* 0x001fca00078e0202 */
[----:B------:R-:W2:Y:S04]  /*20db0*/  LDG.E R8, desc[UR4][R2.64] ;  /* 0x0000000402087981 */ /* 0x000ea8000c1e1900 */
[----:B------:R-:W2:Y:S02]  /*20dc0*/  LDG.E R7, desc[UR4][R2.64+0x4] ;  /* 0x0000040402077981 */ /* 0x000ea4000c1e1900 */
[----:B--2---:R-:W-:-:S07]  /*20dd0*/  IMAD.IADD R8, R7, 0x1, -R8 ;  /* 0x0000000107087824 */ /* 0x004fce00078e0a08 */
.L_x_687:
[----:B------:R-:W-:Y:S02]  /*20de0*/  ULDC.64 UR4, c[0x0][0x208] ;  /* 0x0000820000047ab9 */ /* 0x000fe40000000a00 */
[----:B-1----:R-:W2:Y:S04]  /*20df0*/  @P1 LDG.E R3, desc[UR4][R4.64] ;  /* 0x0000000404031981 */ /* 0x002ea8000c1e1900 */
[----:B0-----:R-:W2:Y:S01]  /*20e00*/  @P1 LDG.E R2, desc[UR4][R4.64+0x4] ;  /* 0x0000040404021981 */ /* 0x001ea2000c1e1900 */
[----:B------:R-:W-:Y:S01]  /*20e10*/  BSSY B0, `(.L_x_688) ;  /* 0x0000197000007945 */ /* 0x000fe20003800000 */
[----:B--2---:R-:W-:Y:S01]  /*20e20*/  @P1 IMAD.IADD R6, R2, 0x1, -R3 ;  /* 0x0000000102061824 */ /* 0x004fe200078e0a03 */
[----:B-----5:R-:W-:-:S05]  /*20e30*/  IADD3 R3, -R9, R8, RZ ;  /* 0x0000000809037210 */ /* 0x020fca0007ffe1ff */
[----:B------:R-:W-:-:S05]  /*20e40*/  IMAD.IADD R2, R3, 0x1, R6 ;  /* 0x0000000103027824 */ /* 0x000fca00078e0206 */
[----:B------:R0:W-:Y:S02]  /*20e50*/  STL [R1+0xc], R2 ;  /* 0x00000c0201007387 */ /* 0x0001e40000100800 */
[----:B0-----:R-:W-:-:S04]  /*20e60*/  VIADD R2, R2, 0x4f ;  /* 0x0000004f02027836 */ /* 0x001fc80000000000 */
[----:B------:R-:W-:-:S05]  /*20e70*/  IMAD.HI R2, R2, 0x66666667, RZ ;  /* 0x6666666702027827 */ /* 0x000fca00078e02ff */
[----:B------:R-:W-:-:S04]  /*20e80*/  SHF.R.U32.HI R7, RZ, 0x1f, R2 ;  /* 0x0000001fff077819 */ /* 0x000fc80000011602 */
[----:B------:R-:W-:-:S05]  /*20e90*/  LEA.HI.SX32 R4, R2, R7, 0x1b ;  /* 0x0000000702047211 */ /* 0x000fca00078fdaff */
[----:B------:R-:W-:Y:S01]  /*20ea0*/  IMAD R7, R4, 0x50, -R3 ;  /* 0x0000005004077824 */ /* 0x000fe200078e0a03 */
[----:B------:R-:W-:Y:S01]  /*20eb0*/  IADD3 R3, -R3, RZ, RZ ;  /* 0x000000ff03037210 */ /* 0x000fe20007ffe1ff */
[----:B------:R0:W-:Y:S03]  /*20ec0*/  STL [R1+0x2c], R4 ;  /* 0x00002c0401007387 */ /* 0x0001e60000100800 */
[----:B------:R-:W-:Y:S02]  /*20ed0*/  VIMNMX R7, R7, R6, PT ;  /* 0x0000000607077248 */ /* 0x000fe40003fe0100 */
[----:B0-----:R-:W-:-:S04]  /*20ee0*/  VIMNMX R4, RZ, R3, !PT ;  /* 0x00000003ff047248 */ /* 0x001fc80007fe0100 */
        /* <DEDUP_REMOVED lines=10> */
[----:B------:R-:W-:Y:S05]  /*20f90*/  @!P2 BRA `(.L_x_689) ;  /* 0x0000001400f8a947 */ /* 0x000fea0003800000 */
[----:B------:R-:W-:Y:S01]  /*20fa0*/  UMOV UR4, 0xffffffff ;  /* 0xffffffff00047882 */ /* 0x000fe20000000000 */
[----:B------:R-:W-:Y:S02]  /*20fb0*/  SEL R2, R33, RZ, !P1 ;  /* 0x000000ff21027207 */ /* 0x000fe40004800000 */
[----:B------:R-:W-:Y:S05]  /*20fc0*/  BRA.DIV UR4, `(.L_x_690) ;  /* 0x0000007204347947 */ /* 0x000fea000b800000 */
[----:B------:R-:W0:Y:S02]  /*20fd0*/  S2R R5, SR_TID.X ;  /* 0x0000000000057919 */ /* 0x000e240000002100 */
[----:B0-----:R-:W-:-:S04]  /*20fe0*/  SHF.R.U32.HI R5, RZ, 0x5, R5 ;  /* 0x00000005ff057819 */ /* 0x001fc80000011605 */
[----:B------:R-:W-:-:S05]  /*20ff0*/  LOP3.LUT R5, R5, 0x3, RZ, 0xc0, !PT ;  /* 0x0000000305057812 */ /* 0x000fca00078ec0ff */
[----:B------:R0:W1:Y:S02]  /*21000*/  SHFL.IDX PT, R14, R5, RZ, 0x1f ;  /* 0x00001fff050e7589 */ /* 0x00006400000e0000 */
.L_x_861:
[----:B-1----:R-:W-:Y:S02]  /*21010*/  ISETP.NE.AND P0, PT, R14, RZ, PT ;  /* 0x000000ff0e00720c */ /* 0x002fe40003f05270 */
[----:B------:R-:W-:-:S11]  /*21020*/  PLOP3.LUT P6, PT, PT, PT, PT, 0x8, 0x0 ;  /* 0x000000000000781c */ /* 0x000fd60003fce170 */
[----:B------:R-:W-:Y:S05]  /*21030*/  @P0 BRA `(.L_x_691) ;  /* 0x00000000000c0947 */ /* 0x000fea0003800000 */
[----:B------:R-:W-:-:S03]  /*21040*/  UMOV UR4, 0xffffffff ;  /* 0xffffffff00047882 */ /* 0x000fc60000000000 */
[----:B------:R-:W-:Y:S05]  /*21050*/  BRA.DIV UR4, `(.L_x_692) ;  /* 0x0000007204447947 */ /* 0x000fea000b800000 */
[----:B------:R-:W-:-:S13]  /*21060*/  ELECT P6, URZ, PT ;  /* 0x00000000003f782f */ /* 0x000fda00038c0000 */
.L_x_691:
[----:B0-----:R-:W2:Y:S01]  /*21070*/  LDL R5, [R1+0x30] ;  /* 0x0000300001057983 */ /* 0x001ea20000100800 */
[----:B------:R-:W-:Y:S01]  /*21080*/  BSSY B1, `(.L_x_693) ;  /* 0x0000008000017945 */ /* 0x000fe20003800000 */
[----:B--2---:R-:W-:-:S04]  /*21090*/  IADD3 R5, R5, 0x1, RZ ;  /* 0x0000000105057810 */ /* 0x004fc80007ffe0ff */
[----:B------:R-:W-:-:S04]  /*210a0*/  LEA.HI R6, R5, R5, RZ, 0x1 ;  /* 0x0000000505067211 */ /* 0x000fc800078f08ff */
[----:B------:R-:W-:-:S05]  /*210b0*/  LOP3.LUT R6, R6, 0xfffffffe, RZ, 0xc0, !PT ;  /* 0xfffffffe06067812 */ /* 0x000fca00078ec0ff */
[----:B------:R-:W-:-:S05]  /*210c0*/  IMAD.IADD R5, R5, 0x1, -R6 ;  /* 0x0000000105057824 */ /* 0x000fca00078e0a06 */
[----:B------:R-:W-:-:S04]  /*210d0*/  SHF.L.U32 R5, R5, 0x1f, RZ ;  /* 0x0000001f05057819 */ /* 0x000fc800000006ff */
[----:B------:R-:W0:Y:S02]  /*210e0*/  SYNCS.PHASECHK.TRANS64.TRYWAIT P0, [R22+URZ+0x38820], R5 ;  /* 0x03882005160075a7 */ /* 0x000e24000800017f */
[----:B0-----:R-:W-:Y:S05]  /*210f0*/  @!P0 BRA `(.L_x_694) ;  /* 0x00000070003c8947 */ /* 0x001fea0003800000 */
.L_x_864:
[----:B------:R-:W-:Y:S05]  /*21100*/  BSYNC B1 ;  /* 0x0000000000017941 */ /* 0x000fea0003800000 */
.L_x_693:
[----:B------:R-:W-:Y:S04]  /*21110*/  BSSY B1, `(.L_x_695) ;  /* 0x00000aa000017945 */ /* 0x000fe80003800000 */
[----:B------:R-:W-:Y:S05]  /*21120*/  @!P6 BRA `(.L_x_696) ;  /* 0x0000000800a0e947 */ /* 0x000fea0003800000 */
[----:B------:R-:W-:Y:S01]  /*21130*/  IMAD R9, R28, 0x8, R22 ;  /* 0x000000081c097824 */ /* 0x000fe200078e0216 */
[----:B------:R-:W-:Y:S01]  /*21140*/  SHF.L.U32 R8, R30, 0x1f, RZ ;  /* 0x0000001f1e087819 */ /* 0x000fe200000006ff */
[----:B------:R-:W1:Y:S01]  /*21150*/  S2R R6, SR_TID.X ;  /* 0x0000000000067919 */ /* 0x000e620000002100 */
[----:B------:R-:W-:Y:S02]  /*21160*/  BSSY B2, `(.L_x_697) ;  /* 0x0000005000027945 */ /* 0x000fe40003800000 */
[----:B------:R-:W2:Y:S01]  /*21170*/  SYNCS.PHASECHK.TRANS64.TRYWAIT P0, [R9+URZ+0x388a0], R8 ;  /* 0x0388a008090075a7 */ /* 0x000ea2000800017f */
[----:B-1----:R-:W-:-:S04]  /*21180*/  LOP3.LUT R6, R6, 0x7f, RZ, 0xc0, !PT ;  /* 0x0000007f06067812 */ /* 0x002fc800078ec0ff */
[----:B------:R-:W-:Y:S01]  /*21190*/  ISETP.NE.AND P1, PT, R6, RZ, PT ;  /* 0x000000ff0600720c */ /* 0x000fe20003f25270 */
[----:B--2---:R-:W-:-:S12]  /*211a0*/  @!P0 BRA `(.L_x_698) ;  /* 0x0000007000248947 */ /* 0x004fd80003800000 */
.L_x_865:
[----:B------:R-:W-:Y:S05]  /*211b0*/  BSYNC B2 ;  /* 0x0000000000027941 */ /* 0x000fea0003800000 */
.L_x_697:
[----:B------:R-:W-:Y:S04]  /*211c0*/  BSSY B2, `(.L_x_699) ;  /* 0x0000009000027945 */ /* 0x000fe80003800000 */
[----:B------:R-:W-:Y:S05]  /*211d0*/  @P1 BRA `(.L_x_700) ;  /* 0x00000000001c1947 */ /* 0x000fea0003800000 */
[----:B------:R-:W2:Y:S01]  /*211e0*/  S2R R6, SR_TID.X ;  /* 0x0000000000067919 */ /* 0x000ea20000002100 */
[----:B0-----:R-:W-:-:S04]  /*211f0*/  MOV R5, 0xa000 ;  /* 0x0000a00000057802 */ /* 0x001fc80000000f00 */
[----:B------:R3:W-:Y:S01]  /*21200*/  SYNCS.ARRIVE.TRANS64 RZ, [R9+URZ+0x38890], R5 ;  /* 0x0388900509ff79a7 */ /* 0x0007e2000800003f */
[----:B--2---:R-:W-:-:S04]  /*21210*/  LOP3.LUT R6, R6, 0x1f, RZ, 0xc0, !PT ;  /* 0x0000001f06067812 */ /* 0x004fc800078ec0ff */
[----:B------:R-:W-:-:S13]  /*21220*/  ISETP.NE.AND P0, PT, R6, RZ, PT ;  /* 0x000000ff0600720c */ /* 0x000fda0003f05270 */
[----:B---3--:R-:W-:Y:S05]  /*21230*/  @!P0 BRA `(.L_x_700) ;  /* 0x0000000000048947 */ /* 0x008fea0003800000 */
[----:B------:R-:W-:Y:S01]  /*21240*/  BPT.TRAP 0x1 ;  /* 0x000000040000795c */ /* 0x000fe20000300000 */
.L_x_700:
[----:B------:R-:W-:Y:S05]  /*21250*/  BSYNC B2 ;  /* 0x0000000000027941 */ /* 0x000fea0003800000 */
.L_x_699:
[----:B------:R-:W-:Y:S01]  /*21260*/  IMAD.MOV.U32 R15, RZ, RZ, RZ ;  /* 0x000000ffff0f7224 */ /* 0x000fe200078e00ff */
[----:B------:R-:W-:Y:S01]  /*21270*/  UIADD3 UR4, UP0, UR38, 0x570, URZ ;  /* 0x0000057026047890 */ /* 0x000fe2000ff1e03f */
[----:B------:R-:W-:Y:S01]  /*21280*/  IMAD R6, R3, 0x50, R0 ;  /* 0x0000005003067824 */ /* 0x000fe200078e0200 */
[----:B------:R-:W-:Y:S01]  /*21290*/  PLOP3.LUT P0, PT, PT, PT, PT, 0x80, 0x0 ;  /* 0x000000000000781c */ /* 0x000fe20003f0f070 */
[----:B------:R-:W-:Y:S01]  /*212a0*/  IMAD R7, R28, 0xa000, R22 ;  /* 0x0000a0001c077824 */ /* 0x000fe200078e0216 */
[----:B------:R-:W-:Y:S01]  /*212b0*/  R2UR UR10, R15 ;  /* 0x000000000f0a72ca */ /* 0x000fe200000e0000 */
[----:B------:R-:W-:Y:S01]  /*212c0*/  VIADD R6, R6, 0xffffffb0 ;  /* 0xffffffb006067836 */ /* 0x000fe20000000000 */
[----:B0-----:R-:W-:Y:S01]  /*212d0*/  IADD3 R5, R9, 0x38890, RZ ;  /* 0x0003889009057810 */ /* 0x001fe20007ffe0ff */
[----:B------:R-:W-:Y:S01]  /*212e0*/  VIADD R10, R7, 0x24400 ;  /* 0x00024400070a7836 */ /* 0x000fe20000000000 */
[----:B------:R-:W-:Y:S01]  /*212f0*/  UIADD3.X UR5, URZ, UR39, URZ, UP0, !UPT ;  /* 0x000000273f057290 */ /* 0x000fe200087fe43f */
[----:B------:R-:W-:Y:S01]  /*21300*/  UMOV UR6, 0x0 ;  /* 0x0000000000067882 */ /* 0x000fe20000000000 */
[----:B------:R-:W-:-:S10]  /*21310*/  UMOV UR7, 0x12f00000 ;  /* 0x12f0000000077882 */ /* 0x000fd40000000000 */
.L_x_701:
[----:B------:R-:W-:-:S13]  /*21320*/  @P0 ELECT P2, URZ, PT ;  /* 0x00000000003f082f */ /* 0x000fda0003840000 */
[----:B------:R-:W-:Y:S02]  /*21330*/  @P2 R2UR UR13, R2 ;  /* 0x00000000020d22ca */ /* 0x000fe400000e0000 */
[----:B------:R-:W-:Y:S02]  /*21340*/  @P2 R2UR UR12, R18 ;  /* 0x00000000120c22ca */ /* 0x000fe400000e0000 */
[----:B------:R-:W-:Y:S02]  /*21350*/  @P2 R2UR UR11, R6 ;  /* 0x00000000060b22ca */ /* 0x000fe400000e0000 */
[----:B------:R-:W-:Y:S02]  /*21360*/  @P2 R2UR UR9, R5 ;  /* 0x00000000050922ca */ /* 0x000fe400000e0000 */
[----:B------:R-:W-:Y:S02]  /*21370*/  @P2 R2UR UR8, R10 ;  /* 0x000000000a0822ca */ /* 0x000fe400000e0000 */
[----:B------:R-:W-:-:S02]  /*21380*/  @P2 PLOP3.LUT P0, PT, P2, PT, PT, 0x8, 0x0 ;  /* 0x000000000000281c */ /* 0x000fc4000170e170 */
[----:B------:R-:W-:-:S09]  /*21390*/  PLOP3.LUT P2, PT, PT, PT, PT, 0x8, 0x0 ;  /* 0x000000000000781c */ /* 0x000fd20003f4e170 */
[----:B------:R0:W-:Y:S02]  /*213a0*/  UTMALDG.4D [UR8], [UR4], desc[UR6] ;  /* 0x00000608040075b4 */ /* 0x0001e40008019000 */
[----:B0-----:R-:W-:Y:S05]  /*213b0*/  @P0 BRA.U.ANY `(.L_x_701) ;  /* 0xfffffffd00d80947 */ /* 0x001fea000393ffff */
[----:B------:R-:W-:Y:S01]  /*213c0*/  IMAD.MOV.U32 R14, RZ, RZ, 0x40 ;  /* 0x00000040ff0e7424 */ /* 0x000fe200078e00ff */
[----:B------:R-:W-:Y:S01]  /*213d0*/  PLOP3.LUT P0, PT, PT, PT, PT, 0x80, 0x0 ;  /* 0x000000000000781c */ /* 0x000fe20003f0f070 */
[----:B------:R-:W-:Y:S01]  /*213e0*/  UMOV UR6, 0x0 ;  /* 0x0000000000067882 */ /* 0x000fe20000000000 */
[----:B------:R-:W-:Y:S01]  /*213f0*/  IADD3 R10, R7, 0x26c00, RZ ;  /* 0x00026c00070a7810 */ /* 0x000fe20007ffe0ff */
[----:B------:R-:W-:Y:S01]  /*21400*/  UMOV UR7, 0x12f00000 ;  /* 0x12f0000000077882 */ /* 0x000fe20000000000 */
[----:B------:R-:W-:-:S15]  /*21410*/  R2UR UR10, R14 ;  /* 0x000000000e0a72ca */ /* 0x000fde00000e0000 */
.L_x_702:
        /* <DEDUP_REMOVED lines=12> */
[----:B------:R-:W-:Y:S01]  /*214e0*/  VIADD R10, R7, 0x29400 ;  /* 0x00029400070a7836 */ /* 0x000fe20000000000 */
[----:B------:R-:W-:Y:S01]  /*214f0*/  UMOV UR6, 0x0 ;  /* 0x0000000000067882 */ /* 0x000fe20000000000 */
[----:B------:R-:W-:Y:S01]  /*21500*/  UMOV UR7, 0x12f00000 ;  /* 0x12f0000000077882 */ /* 0x000fe20000000000 */
[----:B------:R-:W-:-:S15]  /*21510*/  R2UR UR10, R13 ;  /* 0x000000000d0a72ca */ /* 0x000fde00000e0000 */
.L_x_703:
        /* <DEDUP_REMOVED lines=10> */
[----:B------:R-:W-:Y:S01]  /*215c0*/  MOV R12, 0xc0 ;  /* 0x000000c0000c7802 */ /* 0x000fe20000000f00 */
[----:B------:R-:W-:Y:S01]  /*215d0*/  VIADD R10, R7, 0x2bc00 ;  /* 0x0002bc00070a7836 */ /* 0x000fe20000000000 */
[----:B------:R-:W-:Y:S01]  /*215e0*/  PLOP3.LUT P0, PT, PT, PT, PT, 0x80, 0x0 ;  /* 0x000000000000781c */ /* 0x000fe20003f0f070 */
[----:B------:R-:W-:Y:S01]  /*215f0*/  UMOV UR6, 0x0 ;  /* 0x0000000000067882 */ /* 0x000fe20000000000 */
[----:B------:R-:W-:Y:S01]  /*21600*/  R2UR UR10, R12 ;  /* 0x000000000c0a72ca */ /* 0x000fe200000e0000 */
[----:B------:R-:W-:-:S14]  /*21610*/  UMOV UR7, 0x12f00000 ;  /* 0x12f0000000077882 */ /* 0x000fdc0000000000 */
.L_x_704:
        /* <DEDUP_REMOVED lines=10> */
[----:B------:R-:W0:Y:S01]  /*216c0*/  SYNCS.PHASECHK.TRANS64.TRYWAIT P0, [R9+URZ+0x388c0], R8 ;  /* 0x0388c008090075a7 */ /* 0x000e22000800017f */
[----:B------:R-:W-:Y:S04]  /*216d0*/  BSSY B2, `(.L_x_705) ;  /* 0x0000002000027945 */ /* 0x000fe80003800000 */
[----:B0-----:R-:W-:Y:S05]  /*216e0*/  @!P0 BRA `(.L_x_706) ;  /* 0x0000006800e88947 */ /* 0x001fea0003800000 */
.L_x_866:
[----:B------:R-:W-:Y:S05]  /*216f0*/  BSYNC B2 ;  /* 0x0000000000027941 */ /* 0x000fea0003800000 */
.L_x_705:
[----:B------:R-:W-:Y:S01]  /*21700*/  BSSY B2, `(.L_x_707) ;  /* 0x000000b000027945 */ /* 0x000fe20003800000 */
[----:B------:R-:W-:Y:S01]  /*21710*/  IMAD.MOV.U32 R10, RZ, RZ, 0x0 ;  /* 0x00000000ff0a7424 */ /* 0x000fe200078e00ff */
[----:B------:R-:W-:Y:S02]  /*21720*/  MOV R11, 0x12f00000 ;  /* 0x12f00000000b7802 */ /* 0x000fe40000000f00 */
[----:B------:R-:W-:Y:S05]  /*21730*/  @P1 BRA `(.L_x_708) ;  /* 0x00000000001c1947 */ /* 0x000fea0003800000 */
[----:B------:R-:W2:Y:S01]  /*21740*/  S2R R20, SR_TID.X ;  /* 0x0000000000147919 */ /* 0x000ea20000002100 */
[----:B------:R-:W-:-:S04]  /*21750*/  IMAD.MOV.U32 R5, RZ, RZ, 0xa000 ;  /* 0x0000a000ff057424 */ /* 0x000fc800078e00ff */
[----:B------:R3:W-:Y:S01]  /*21760*/  SYNCS.ARRIVE.TRANS64 RZ, [R9+URZ+0x388b0], R5 ;  /* 0x0388b00509ff79a7 */ /* 0x0007e2000800003f */
[----:B--2---:R-:W-:-:S04]  /*21770*/  LOP3.LUT R20, R20, 0x1f, RZ, 0xc0, !PT ;  /* 0x0000001f14147812 */ /* 0x004fc800078ec0ff */
[----:B------:R-:W-:-:S13]  /*21780*/  ISETP.NE.AND P0, PT, R20, RZ, PT ;  /* 0x000000ff1400720c */ /* 0x000fda0003f05270 */
[----:B---3--:R-:W-:Y:S05]  /*21790*/  @!P0 BRA `(.L_x_708) ;  /* 0x0000000000048947 */ /* 0x008fea0003800000 */
[----:B------:R-:W-:Y:S01]  /*217a0*/  BPT.TRAP 0x1 ;  /* 0x000000040000795c */ /* 0x000fe20000300000 */
.L_x_708:
[----:B------:R-:W-:Y:S05]  /*217b0*/  BSYNC B2 ;  /* 0x0000000000027941 */ /* 0x000fea0003800000 */
.L_x_707:
[----:B------:R-:W-:Y:S01]  /*217c0*/  R2UR UR10, R15 ;  /* 0x000000000f0a72ca */ /* 0x000fe200000e0000 */
[----:B------:R-:W-:Y:S01]  /*217d0*/  UIADD3 UR4, UP0, UR38, 0x670, URZ ;  /* 0x0000067026047890 */ /* 0x000fe2000ff1e03f */
[----:B------:R-:W-:Y:S01]  /*217e0*/  R2UR UR6, R10 ;  /* 0x000000000a0672ca */ /* 0x000fe200000e0000 */
[----:B01----:R-:W-:Y:S01]  /*217f0*/  VIADD R9, R9, 0x388b0 ;  /* 0x000388b009097836 */ /* 0x003fe20000000000 */
[----:B------:R-:W-:Y:S01]  /*21800*/  R2UR UR7, R11 ;  /* 0x000000000b0772ca */ /* 0x000fe200000e0000 */
[----:B------:R-:W-:Y:S01]  /*21810*/  UIADD3.X UR5, URZ, UR39, URZ, UP0, !UPT ;  /* 0x000000273f057290 */ /* 0x000fe200087fe43f */
[----:B------:R-:W-:Y:S02]  /*21820*/  PLOP3.LUT P0, PT, PT, PT, PT, 0x80, 0x0 ;  /* 0x000000000000781c */ /* 0x000fe40003f0f070 */
[----:B------:R-:W-:-:S11]  /*21830*/  IADD3 R5, R7, 0x400, RZ ;  /* 0x0000040007057810 */ /* 0x000fd60007ffe0ff */
.L_x_709:
        /* <DEDUP_REMOVED lines=10> */
[----:B------:R-:W-:Y:S01]  /*218e0*/  R2UR UR10, R14 ;  /* 0x000000000e0a72ca */ /* 0x000fe200000e0000 */
[----:B------:R-:W-:Y:S01]  /*218f0*/  VIADD R5, R7, 0x2c00 ;  /* 0x00002c0007057836 */ /* 0x000fe20000000000 */
[----:B------:R-:W-:Y:S02]  /*21900*/  R2UR UR6, R10 ;  /* 0x000000000a0672ca */ /* 0x000fe400000e0000 */
[----:B------:R-:W-:Y:S02]  /*21910*/  R2UR UR7, R11 ;  /* 0x000000000b0772ca */ /* 0x000fe400000e0000 */
[----:B------:R-:W-:-:S13]  /*21920*/  PLOP3.LUT P0, PT, PT, PT, PT, 0x80, 0x0 ;  /* 0x000000000000781c */ /* 0x000fda0003f0f070 */
.L_x_710:
        /* <DEDUP_REMOVED lines=15> */
.L_x_711:
        /* <DEDUP_REMOVED lines=10> */
[----:B------:R-:W-:Y:S02]  /*21ac0*/  R2UR UR10, R12 ;  /* 0x000000000c0a72ca */ /* 0x000fe400000e0000 */
[----:B------:R-:W-:Y:S02]  /*21ad0*/  R2UR UR6, R10 ;  /* 0x000000000a0672ca */ /* 0x000fe400000e0000 */
[----:B------:R-:W-:Y:S02]  /*21ae0*/  R2UR UR7, R11 ;  /* 0x000000000b0772ca */ /* 0x000fe400000e0000 */
[----:B------:R-:W-:Y:S02]  /*21af0*/  PLOP3.LUT P0, PT, PT, PT, PT, 0x80, 0x0 ;  /* 0x000000000000781c */ /* 0x000fe40003f0f070 */
[----:B------:R-:W-:-:S11]  /*21b00*/  IADD3 R7, R7, 0x7c00, RZ ;  /* 0x00007c0007077810 */ /* 0x000fd60007ffe0ff */
.L_x_712:
        /* <DEDUP_REMOVED lines=9> */
[----:B-1----:R-:W-:Y:S05]  /*21ba0*/  @P0 BRA.U.ANY `(.L_x_712) ;  /* 0xfffffffd00d80947 */ /* 0x002fea000393ffff */
.L_x_696:
[----:B------:R-:W-:Y:S05]  /*21bb0*/  BSYNC B1 ;  /* 0x0000000000017941 */ /* 0x000fea0003800000 */
.L_x_695:
[----:B------:R-:W-:Y:S01]  /*21bc0*/  VIADD R9, R3, 0xfffffffe ;  /* 0xfffffffe03097836 */ /* 0x000fe20000000000 */
[----:B------:R-:W-:Y:S01]  /*21bd0*/  PLOP3.LUT P0, PT, PT, PT, PT, 0x8, 0x0 ;  /* 0x000000000000781c */ /* 0x000fe20003f0e170 */
[----:B------:R-:W-:-:S03]  /*21be0*/  VIADD R28, R28, 0x1 ;  /* 0x000000011c1c7836 */ /* 0x000fc60000000000 */
[----:B------:R-:W-:Y:S02]  /*21bf0*/  ISETP.GE.AND P2, PT, R9, R4, PT ;  /* 0x000000040900720c */ /* 0x000fe40003f46270 */
[----:B------:R-:W-:-:S04]  /*21c00*/  ISETP.NE.AND P1, PT, R28, 0x2, PT ;  /* 0x000000021c00780c */ /* 0x000fc80003f25270 */
[----:B------:R-:W-:Y:S02]  /*21c10*/  SEL R3, RZ, 0x1, P1 ;  /* 0x00000001ff037807 */ /* 0x000fe40000800000 */
[----:B------:R-:W-:Y:S02]  /*21c20*/  SEL R28, R28, RZ, P1 ;  /* 0x000000ff1c1c7207 */ /* 0x000fe40000800000 */
[----:B------:R-:W-:-:S03]  /*21c30*/  LOP3.LUT R30, R30, R3, RZ, 0x3c, !PT ;  /* 0x000000031e1e7212 */ /* 0x000fc600078e3cff */
[----:B------:R-:W-:Y:S05]  /*21c40*/  @!P2 BRA `(.L_x_689) ;  /* 0x0000000800cca947 */ /* 0x000fea0003800000 */
.L_x_731:
[----:B------:R-:W-:Y:S05]  /*21c50*/  YIELD ;  /* 0x0000000000007946 */ /* 0x000fea0003800000 */
[----:B------:R-:W-:Y:S04]  /*21c60*/  BSSY B1, `(.L_x_713) ;  /* 0x00000a9000017945 */ /* 0x000fe80003800000 */
[----:B------:R-:W-:Y:S05]  /*21c70*/  @!P6 BRA `(.L_x_714) ;  /* 0x00000008009ce947 */ /* 0x000fea0003800000 */
[----:B------:R-:W-:Y:S01]  /*21c80*/  LEA R8, R28, R22, 0x3 ;  /* 0x000000161c087211 */ /* 0x000fe200078e18ff */
[----:B------:R-:W1:Y:S01]  /*21c90*/  S2R R3, SR_TID.X ;  /* 0x0000000000037919 */ /* 0x000e620000002100 */
[----:B------:R-:W-:Y:S01]  /*21ca0*/  SHF.L.U32 R7, R30, 0x1f, RZ ;  /* 0x0000001f1e077819 */ /* 0x000fe200000006ff */
[----:B------:R-:W-:Y:S03]  /*21cb0*/  BSSY B2, `(.L_x_715) ;  /* 0x0000005000027945 */ /* 0x000fe60003800000 */
[----:B------:R-:W2:Y:S01]  /*21cc0*/  SYNCS.PHASECHK.TRANS64.TRYWAIT P1, [R8+URZ+0x388a0], R7 ;  /* 0x0388a007080075a7 */ /* 0x000ea2000802017f */
[----:B-1----:R-:W-:-:S04]  /*21cd0*/  LOP3.LUT R3, R3, 0x7f, RZ, 0xc0, !PT ;  /* 0x0000007f03037812 */ /* 0x002fc800078ec0ff */
[----:B------:R-:W-:Y:S01]  /*21ce0*/  ISETP.NE.AND P2, PT, R3, RZ, PT ;  /* 0x000000ff0300720c */ /* 0x000fe20003f45270 */
[----:B--2---:R-:W-:-:S12]  /*21cf0*/  @!P1 BRA `(.L_x_716) ;  /* 0x0000006400789947 */ /* 0x004fd80003800000 */
.L_x_867:
[----:B------:R-:W-:Y:S05]  /*21d00*/  BSYNC B2 ;  /* 0x0000000000027941 */ /* 0x000fea0003800000 */
.L_x_715:
[----:B------:R-:W-:Y:S04]  /*21d10*/  BSSY B2, `(.L_x_717) ;  /* 0x0000009000027945 */ /* 0x000fe80003800000 */
[----:B------:R-:W-:Y:S05]  /*21d20*/  @P2 BRA `(.L_x_718) ;  /* 0x00000000001c2947 */ /* 0x000fea0003800000 */
[----:B0-----:R-:W0:Y:S01]  /*21d30*/  S2R R5, SR_TID.X ;  /* 0x0000000000057919 */ /* 0x001e220000002100 */
[----:B------:R-:W-:-:S04]  /*21d40*/  IMAD.MOV.U32 R3, RZ, RZ, 0xa000 ;  /* 0x0000a000ff037424 */ /* 0x000fc800078e00ff */
[----:B------:R2:W-:Y:S01]  /*21d50*/  SYNCS.ARRIVE.TRANS64 RZ, [R8+URZ+0x38890], R3 ;  /* 0x0388900308ff79a7 */ /* 0x0005e2000800003f */
[----:B0-----:R-:W-:-:S04]  /*21d60*/  LOP3.LUT R5, R5, 0x1f, RZ, 0xc0, !PT ;  /* 0x0000001f05057812 */ /* 0x001fc800078ec0ff */
[----:B------:R-:W-:-:S13]  /*21d70*/  ISETP.NE.AND P1, PT, R5, RZ, PT ;  /* 0x000000ff0500720c */ /* 0x000fda0003f25270 */
[----:B--2---:R-:W-:Y:S05]  /*21d80*/  @!P1 BRA `(.L_x_718) ;  /* 0x0000000000049947 */ /* 0x004fea0003800000 */
[----:B------:R-:W-:Y:S01]  /*21d90*/  BPT.TRAP 0x1 ;  /* 0x000000040000795c */ /* 0x000fe20000300000 */
.L_x_718:
[----:B------:R-:W-:Y:S05]  /*21da0*/  BSYNC B2 ;  /* 0x0000000000027941 */ /* 0x000fea0003800000 */
.L_x_717:
[----:B------:R-:W-:Y:S01]  /*21db0*/  IMAD.MOV.U32 R12, RZ, RZ, RZ ;  /* 0x000000ffff0c7224 */ /* 0x000fe200078e00ff */
[----:B------:R-:W-:Y:S01]  /*21dc0*/  UIADD3 UR4, UP0, UR38, 0x570, URZ ;  /* 0x0000057026047890 */ /* 0x000fe2000ff1e03f */
[----:B------:R-:W-:Y:S01]  /*21dd0*/  IMAD R6, R28, 0xa000, R22 ;  /* 0x0000a0001c067824 */ /* 0x000fe200078e0216 */
[----:B------:R-:W-:Y:S01]  /*21de0*/  PLOP3.LUT P1, PT, PT, PT, PT, 0x80, 0x0 ;  /* 0x000000000000781c */ /* 0x000fe20003f2f070 */
[----:B0-----:R-:W-:Y:S01]  /*21df0*/  IMAD R5, R9, 0x50, R0 ;  /* 0x0000005009057824 */ /* 0x001fe200078e0200 */
[----:B------:R-:W-:Y:S01]  /*21e00*/  R2UR UR10, R12 ;  /* 0x000000000c0a72ca */ /* 0x000fe200000e0000 */
[----:B------:R-:W-:Y:S01]  /*21e10*/  VIADD R10, R6, 0x24400 ;  /* 0x00024400060a7836 */ /* 0x000fe20000000000 */
[----:B------:R-:W-:Y:S01]  /*21e20*/  IADD3 R3, R8, 0x38890, RZ ;  /* 0x0003889008037810 */ /* 0x000fe20007ffe0ff */
[----:B------:R-:W-:Y:S01]  /*21e30*/  UIADD3.X UR5, URZ, UR39, URZ, UP0, !UPT ;  /* 0x000000273f057290 */ /* 0x000fe200087fe43f */
[----:B------:R-:W-:Y:S01]  /*21e40*/  UMOV UR6, 0x0 ;  /* 0x0000000000067882 */ /* 0x000fe20000000000 */
[----:B------:R-:W-:-:S10]  /*21e50*/  UMOV UR7, 0x12f00000 ;  /* 0x12f0000000077882 */ /* 0x000fd40000000000 */
.L_x_719:
        /* <DEDUP_REMOVED lines=16> */
.L_x_720:
        /* <DEDUP_REMOVED lines=16> */
.L_x_721:
        /* <DEDUP_REMOVED lines=16> */
.L_x_722:
        /* <DEDUP_REMOVED lines=13> */
.L_x_868:
[----:B------:R-:W-:Y:S05]  /*22230*/  BSYNC B2 ;  /* 0x0000000000027941 */ /* 0x000fea0003800000 */
.L_x_723:
        /* <DEDUP_REMOVED lines=11> */
.L_x_726:
[----:B------:R-:W-:Y:S05]  /*222f0*/  BSYNC B2 ;  /* 0x0000000000027941 */ /* 0x000fea0003800000 */
.L_x_725:
        /* <DEDUP_REMOVED lines=8> */
.L_x_727:
        /* <DEDUP_REMOVED lines=15> */
.L_x_728:
        /* <DEDUP_REMOVED lines=15> */
.L_x_729:
        /* <DEDUP_REMOVED lines=15> */
.L_x_730:
        /* <DEDUP_REMOVED lines=10> */
.L_x_714:
[----:B------:R-:W-:Y:S05]  /*226f0*/  BSYNC B1 ;  /* 0x0000000000017941 */ /* 0x000fea0003800000 */
.L_x_713:
[C---:B------:R-:W-:Y:S01]  /*22700*/  ISETP.GT.AND P2, PT, R9.reuse, R4, PT ;  /* 0x000000040900720c */ /* 0x040fe20003f44270 */
[----:B------:R-:W-:Y:S02]  /*22710*/  VIADD R28, R28, 0x1 ;  /* 0x000000011c1c7836 */ /* 0x000fe40000000000 */
[----:B------:R-:W-:-:S03]  /*22720*/  VIADD R9, R9, 0xffffffff ;  /* 0xffffffff09097836 */ /* 0x000fc60000000000 */
[----:B------:R-:W-:-:S04]  /*22730*/  ISETP.NE.AND P1, PT, R28, 0x2, PT ;  /* 0x000000021c00780c */ /* 0x000fc80003f25270 */
[----:B------:R-:W-:Y:S02]  /*22740*/  SEL R3, RZ, 0x1, P1 ;  /* 0x00000001ff037807 */ /* 0x000fe40000800000 */
[----:B------:R-:W-:Y:S02]  /*22750*/  SEL R28, R28, RZ, P1 ;  /* 0x000000ff1c1c7207 */ /* 0x000fe40000800000 */
[----:B------:R-:W-:Y:S01]  /*22760*/  LOP3.LUT R30, R30, R3, RZ, 0x3c, !PT ;  /* 0x000000031e1e7212 */ /* 0x000fe200078e3cff */
[----:B------:R-:W-:Y:S06]  /*22770*/  @P2 BRA `(.L_x_731) ;  /* 0xfffffff400342947 */ /* 0x000fec000383ffff */
.L_x_689:
[----:B------:R-:W-:Y:S05]  /*22780*/  BSYNC B0 ;  /* 0x0000000000007941 */ /* 0x000fea0003800000 */
.L_x_688:
[----:B------:R-:W2:Y:S01]  /*22790*/  LDL R32, [R1+0xc] ;  /* 0x00000c0001207983 */ /* 0x000ea20000100800 */
[----:B------:R-:W-:Y:S05]  /*227a0*/  @!P0 WARPSYNC.ALL ;  /* 0x0000000000008948 */ /* 0x000fea0003800000 */
[----:B------:R-:W-:Y:S06]  /*227b0*/  @!P0 BAR.SYNC.DEFER_BLOCKING 0xc, 0x180 ;  /* 0x0306000000008b1d */ /* 0x000fec0000010000 */
[----:B------:R-:W-:Y:S01]  /*227c0*/  BSSY B7, `(.L_x_732) ;  /* 0x000039d000077945 */ /* 0x000fe20003800000 */
[----:B--2---:R-:W-:-:S13]  /*227d0*/  ISETP.GT.AND P0, PT, R32, RZ, PT ;  /* 0x000000ff2000720c */ /* 0x004fda0003f04270 */
[----:B------:R-:W-:Y:S05]  /*227e0*/  @P0 BRA `(.L_x_733) ;  /* 0x0000000000480947 */ /* 0x000fea0003800000 */
[----:B------:R-:W1:Y:S02]  /*227f0*/  S2R R3, SR_TID.X ;  /* 0x0000000000037919 */ /* 0x000e640000002100 */
[----:B-1----:R-:W-:-:S04]  /*22800*/  LOP3.LUT R3, R3, 0x7f, RZ, 0xc0, !PT ;  /* 0x0000007f03037812 */ /* 0x002fc800078ec0ff */
[----:B------:R-:W-:-:S13]  /*22810*/  ISETP.NE.AND P0, PT, R3, RZ, PT ;  /* 0x000000ff0300720c */ /* 0x000fda0003f05270 */
[----:B------:R-:W-:Y:S05]  /*22820*/  @P0 BRA `(.L_x_734) ;  /* 0x0000003800580947 */ /* 0x000fea0003800000 */
[----:B0-----:R-:W0:Y:S01]  /*22830*/  S2R R5, SR_LANEID ;  /* 0x0000000000057919 */ /* 0x001e220000000000 */
[----:B------:R-:W-:Y:S01]  /*22840*/  VOTEU.ANY UR4, UPT, PT ;  /* 0x0000000000047886 */ /* 0x000fe200038e0100 */
[----:B------:R-:W1:Y:S01]  /*22850*/  LDC.64 R2, c[0x0][0xc60] ;  /* 0x00031800ff027b82 */ /* 0x000e620000000a00 */
[----:B------:R-:W0:Y:S01]  /*22860*/  FLO.U32 R0, UR4 ;  /* 0x0000000400007d00 */ /* 0x000e2200080e0000 */
[----:B------:R-:W-:Y:S01]  /*22870*/  ULDC.64 UR6, c[0x0][0x208] ;  /* 0x0000820000067ab9 */ /* 0x000fe20000000a00 */
[----:B0-----:R-:W-:-:S06]  /*22880*/  ISETP.EQ.U32.AND P0, PT, R0, R5, PT ;  /* 0x000000050000720c */ /* 0x001fcc0003f02070 */
[----:B------:R-:W1:Y:S07]  /*22890*/  POPC R5, UR4 ;  /* 0x0000000400057d09 */ /* 0x000e6e0008000000 */
[----:B-1----:R-:W2:Y:S01]  /*228a0*/  @P0 ATOMG.E.ADD.STRONG.GPU PT, R3, desc[UR6][R2.64], R5 ;  /* 0x00000005020309a8 */ /* 0x002ea200081ee1c6 */
[----:B------:R-:W0:Y:S02]  /*228b0*/  S2R R4, SR_LTMASK ;  /* 0x0000000000047919 */ /* 0x000e240000003900 */
[----:B0-----:R-:W-:-:S04]  /*228c0*/  LOP3.LUT R4, R4, UR4, RZ, 0xc0, !PT ;  /* 0x0000000404047c12 */ /* 0x001fc8000f8ec0ff */
[----:B------:R-:W0:Y:S01]  /*228d0*/  POPC R7, R4 ;  /* 0x0000000400077309 */ /* 0x000e220000000000 */
[----:B--2---:R-:W0:Y:S02]  /*228e0*/  SHFL.IDX PT, R0, R3, R0, 0x1f ;  /* 0x00001f0003007589 */ /* 0x004e2400000e0000 */
[----:B0-----:R-:W-:Y:S01]  /*228f0*/  IADD3 R16, R0, UR36, R7 ;  /* 0x0000002400107c10 */ /* 0x001fe2000fffe007 */
[----:B------:R-:W-:Y:S06]  /*22900*/  BRA `(.L_x_734) ;  /* 0x0000003800207947 */ /* 0x000fec0003800000 */
.L_x_733:
[----:B------:R-:W-:Y:S01]  /*22910*/  IADD3 R0, R22, 0x24400, RZ ;  /* 0x0002440016007810 */ /* 0x000fe20007ffe0ff */
[----:B------:R-:W-:Y:S03]  /*22920*/  BSSY B6, `(.L_x_735) ;  /* 0x0000013000067945 */ /* 0x000fe60003800000 */
[----:B------:R-:W-:-:S13]  /*22930*/  LOP3.LUT P0, RZ, R0, 0x3ff, RZ, 0xc0, !PT ;  /* 0x000003ff00ff7812 */ /* 0x000fda000780c0ff */
[----:B------:R-:W-:Y:S05]  /*22940*/  @!P0 BRA `(.L_x_736) ;  /* 0x0000000000408947 */ /* 0x000fea0003800000 */
[----:B------:R-:W-:Y:S01]  /*22950*/  MOV R2, 0x0 ;  /* 0x0000000000027802 */ /* 0x000fe20000000f00 */
[----:B------:R-:W-:Y:S01]  /*22960*/  ULDC.64 UR6, c[0x4][0xa8] ;  /* 0x01002a0000067ab9 */ /* 0x000fe20000000a00 */
[----:B------:R-:W-:Y:S01]  /*22970*/  ULDC.64 UR8, c[0x4][0xb0] ;  /* 0x01002c0000087ab9 */ /* 0x000fe20000000a00 */
[----:B------:R-:W-:Y:S01]  /*22980*/  ULDC.64 UR4, c[0x4][0x8] ;  /* 0x0100020000047ab9 */ /* 0x000fe20000000a00 */
[----:B------:R-:W-:Y:S01]  /*22990*/  IMAD.U32 R4, RZ, RZ, UR6 ;  /* 0x00000006ff047e24 */ /* 0x000fe2000f8e00ff */
[----:B------:R-:W-:Y:S01]  /*229a0*/  MOV R6, UR8 ;  /* 0x0000000800067c02 */ /* 0x000fe20008000f00 */
[----:B------:R-:W1:Y:S01]  /*229b0*/  LDC.64 R2, c[0x4][R2] ;  /* 0x0100000002027b82 */ /* 0x000e620000000a00 */
[----:B0-----:R-:W-:Y:S01]  /*229c0*/  IMAD.U32 R5, RZ, RZ, UR7 ;  /* 0x00000007ff057e24 */ /* 0x001fe2000f8e00ff */
[----:B------:R-:W-:Y:S01]  /*229d0*/  MOV R11, UR5 ;  /* 0x00000005000b7c02 */ /* 0x000fe20008000f00 */
[----:B------:R-:W-:Y:S01]  /*229e0*/  IMAD.U32 R7, RZ, RZ, UR9 ;  /* 0x00000009ff077e24 */ /* 0x000fe2000f8e00ff */
[----:B------:R-:W-:Y:S01]  /*229f0*/  MOV R13, RZ ;  /* 0x000000ff000d7202 */ /* 0x000fe20000000f00 */
[----:B------:R-:W-:-:S02]  /*22a00*/  IMAD.U32 R10, RZ, RZ, UR4 ;  /* 0x00000004ff0a7e24 */ /* 0x000fc4000f8e00ff */
[----:B------:R-:W-:Y:S02]  /*22a10*/  IMAD.MOV.U32 R8, RZ, RZ, 0x70 ;  /* 0x00000070ff087424 */ /* 0x000fe400078e00ff */
[----:B------:R-:W-:-:S07]  /*22a20*/  IMAD.MOV.U32 R12, RZ, RZ, 0x1 ;  /* 0x00000001ff0c7424 */ /* 0x000fce00078e00ff */
[----:B------:R-:W-:-:S07]  /*22a30*/  LEPC R20, `(.L_x_736) ;  /* 0x000000001014794e */ /* 0x000fce0000000000 */
[----:B-1----:R-:W-:Y:S05]  /*22a40*/  CALL.ABS.NOINC R2 ;  /* 0x0000000002007343 */ /* 0x002fea0003c00000 */
.L_x_736:
[----:B------:R-:W-:Y:S05]  /*22a50*/  BSYNC B6 ;  /* 0x0000000000067941 */ /* 0x000fea0003800000 */
.L_x_735:
        /* <DEDUP_REMOVED lines=9> */
[----:B------:R-:W-:Y:S01]  /*22af0*/  IMAD.U32 R4, RZ, RZ, UR6 ;  /* 0x00000006ff047e24 */ /* 0x000fe2000f8e00ff */
[----:B0-----:R-:W-:Y:S01]  /*22b00*/  MOV R5, UR7 ;  /* 0x0000000700057c02 */ /* 0x001fe20008000f00 */
[----:B------:R-:W-:Y:S01]  /*22b10*/  IMAD.U32 R6, RZ, RZ, UR8 ;  /* 0x00000008ff067e24 */ /* 0x000fe2000f8e00ff */
[----:B------:R-:W-:Y:S01]  /*22b20*/  MOV R10, UR4 ;  /* 0x00000004000a7c02 */ /* 0x000fe20008000f00 */
[----:B------:R-:W-:Y:S01]  /*22b30*/  IMAD.U32 R7, RZ, RZ, UR9 ;  /* 0x00000009ff077e24 */ /* 0x000fe2000f8e00ff */
[----:B------:R-:W-:Y:S01]  /*22b40*/  MOV R12, 0x1 ;  /* 0x00000001000c7802 */ /* 0x000fe20000000f00 */
[----:B------:R-:W-:-:S02]  /*22b50*/  IMAD.U32 R11, RZ, RZ, UR5 ;  /* 0x00000005ff0b7e24 */ /* 0x000fc4000f8e00ff */
[----:B------:R-:W-:Y:S02]  /*22b60*/  IMAD.MOV.U32 R8, RZ, RZ, 0x70 ;  /* 0x00000070ff087424 */ /* 0x000fe400078e00ff */
[----:B-1----:R-:W-:-:S07]  /*22b70*/  IMAD.MOV.U32 R13, RZ, RZ, RZ ;  /* 0x000000ffff0d7224 */ /* 0x002fce00078e00ff */
[----:B------:R-:W-:-:S07]  /*22b80*/  LEPC R20, `(.L_x_739) ;  /* 0x000000001014794e */ /* 0x000fce0000000000 */
[----:B--2---:R-:W-:Y:S05]  /*22b90*/  CALL.ABS.NOINC R2 ;  /* 0x0000000002007343 */ /* 0x004fea0003c00000 */
.L_x_739:
[----:B------:R0:W1:Y:S01]  /*22ba0*/  LDC.64 R2, c[0x4][R26] ;  /* 0x010000001a027b82 */ /* 0x0000620000000a00 */
[----:B------:R-:W-:Y:S01]  /*22bb0*/  ULDC.64 UR4, c[0x4][0xa8] ;  /* 0x01002a0000047ab9 */ /* 0x000fe20000000a00 */
[----:B------:R-:W-:Y:S01]  /*22bc0*/  ULDC.64 UR6, c[0x4][0xb0] ;  /* 0x01002c0000067ab9 */ /* 0x000fe20000000a00 */
[----:B------:R-:W-:Y:S01]  /*22bd0*/  ULDC.64 UR8, c[0x4][0x18] ;  /* 0x0100060000087ab9 */ /* 0x000fe20000000a00 */
[----:B------:R-:W-:Y:S01]  /*22be0*/  IMAD.U32 R4, RZ, RZ, UR4 ;  /* 0x00000004ff047e24 */ /* 0x000fe2000f8e00ff */
[----:B------:R-:W-:Y:S01]  /*22bf0*/  MOV R5, UR5 ;  /* 0x0000000500057c02 */ /* 0x000fe20008000f00 */
[----:B------:R-:W-:Y:S01]  /*22c00*/  IMAD.U32 R6, RZ, RZ, UR6 ;  /* 0x00000006ff067e24 */ /* 0x000fe2000f8e00ff */
[----:B------:R-:W-:Y:S01]  /*22c10*/  MOV R10, UR8 ;  /* 0x00000008000a7c02 */ /* 0x000fe20008000f00 */
[----:B------:R-:W-:Y:S01]  /*22c20*/  IMAD.U32 R7, RZ, RZ, UR7 ;  /* 0x00000007ff077e24 */ /* 0x000fe2000f8e00ff */
[----:B------:R-:W-:Y:S01]  /*22c30*/  MOV R12, 0x1 ;  /* 0x00000001000c7802 */ /* 0x000fe20000000f00 */
[----:B------:R-:W-:-:S02]  /*22c40*/  IMAD.U32 R11, RZ, RZ, UR9 ;  /* 0x00000009ff0b7e24 */ /* 0x000fc4000f8e00ff */
[----:B------:R-:W-:Y:S02]  /*22c50*/  IMAD.MOV.U32 R8, RZ, RZ, 0x70 ;  /* 0x00000070ff087424 */ /* 0x000fe400078e00ff */
[----:B0-----:R-:W-:-:S07]  /*22c60*/  IMAD.MOV.U32 R13, RZ, RZ, RZ ;  /* 0x000000ffff0d7224 */ /* 0x001fce00078e00ff */
[----:B------:R-:W-:-:S07]  /*22c70*/  LEPC R20, `(.L_x_738) ;  /* 0x000000001014794e */ /* 0x000fce0000000000 */
[----:B-1----:R-:W-:Y:S05]  /*22c80*/  CALL.ABS.NOINC R2 ;  /* 0x0000000002007343 */ /* 0x002fea0003c00000 */
.L_x_738:
[----:B------:R-:W-:Y:S05]  /*22c90*/  BSYNC B6 ;  /* 0x0000000000067941 */ /* 0x000fea0003800000 */
.L_x_737:
[----:B------:R-:W2:Y:S01]  /*22ca0*/  LDL R21, [R1+0x2c] ;  /* 0x00002c0001157983 */ /* 0x000ea20000100800 */
[----:B------:R-:W-:-:S03]  /*22cb0*/  ULDC.64 UR4, c[0x0][0x9f8] ;  /* 0x00027e0000047ab9 */ /* 0x000fc60000000a00 */
[----:B------:R-:W3:Y:S01]  /*22cc0*/  LDL R2, [R1+0x10] ;  /* 0x0000100001027983 */ /* 0x000ee20000100800 */
[----:B------:R-:W-:Y:S01]  /*22cd0*/  ISETP.NE.U32.AND P0, PT, RZ, UR4, PT ;  /* 0x00000004ff007c0c */ /* 0x000fe2000bf05070 */
[----:B------:R-:W-:Y:S01]  /*22ce0*/  ULDC.64 UR6, c[0x0][0x208] ;  /* 0x0000820000067ab9 */ /* 0x000fe20000000a00 */
[----:B------:R-:W1:Y:S01]  /*22cf0*/  LDC R0, c[0x0][0x430] ;  /* 0x00010c00ff007b82 */ /* 0x000e620000000800 */
[----:B------:R-:W4:Y:S01]  /*22d00*/  S2R R20, SR_TID.X ;  /* 0x0000000000147919 */ /* 0x000f220000002100 */
[----:B------:R-:W-:-:S13]  /*22d10*/  ISETP.NE.AND.EX P0, PT, RZ, UR5, PT, P0 ;  /* 0x00000005ff007c0c */ /* 0x000fda000bf05300 */
[----:B------:R-:W-:Y:S01]  /*22d20*/  @P0 IADD3 R24, P1, R24, UR4, RZ ;  /* 0x0000000418180c10 */ /* 0x000fe2000ff3e0ff */
[----:B------:R-:W-:-:S03]  /*22d30*/  ULDC UR4, c[0x0][0x2f4] ;  /* 0x0000bd0000047ab9 */ /* 0x000fc60000000800 */
[----:B------:R-:W-:-:S05]  /*22d40*/  @P0 IADD3.X R25, R25, UR5, RZ, P1, !PT ;  /* 0x0000000519190c10 */ /* 0x000fca0008ffe4ff */
[----:B------:R-:W3:Y:S01]  /*22d50*/  @P0 LDG.E R33, desc[UR6][R24.64] ;  /* 0x0000000618210981 */ /* 0x000ee2000c1e1900 */
[----:B----4-:R-:W-:-:S04]  /*22d60*/  LOP3.LUT R20, R20, 0x7f, RZ, 0xc0, !PT ;  /* 0x0000007f14147812 */ /* 0x010fc800078ec0ff */
[----:B------:R-:W-:Y:S02]  /*22d70*/  SHF.R.U32.HI R26, RZ, 0x3, R20 ;  /* 0x00000003ff1a7819 */ /* 0x000fe40000011614 */
[----:B------:R-:W4:Y:S01]  /*22d80*/  S2R R20, SR_TID.X ;  /* 0x0000000000147919 */ /* 0x000f220000002100 */
[----:B-1----:R-:W-:-:S13]  /*22d90*/  ISETP.NE.AND P1, PT, R0, 0x1, PT ;  /* 0x000000010000780c */ /* 0x002fda0003f25270 */
[----:B------:R-:W1:Y:S08]  /*22da0*/  @P1 LDC R7, c[0x0][0x434] ;  /* 0x00010d00ff071b82 */ /* 0x000e700000000800 */
[----:B0-----:R-:W0:Y:S01]  /*22db0*/  @P1 LDC R5, c[0x0][0x438] ;  /* 0x00010e00ff051b82 */ /* 0x001e220000000800 */
[----:B----4-:R-:W-:-:S05]  /*22dc0*/  IMAD.SHL.U32 R20, R20, 0x10, RZ ;  /* 0x0000001014147824 */ /* 0x010fca00078e00ff */
[----:B------:R-:W-:Y:S02]  /*22dd0*/  LOP3.LUT R20, R26, 0x70, R20, 0xf8, !PT ;  /* 0x000000701a147812 */ /* 0x000fe400078ef814 */
[----:B------:R-:W-:Y:S02]  /*22de0*/  LOP3.LUT R23, R23, 0xfffffffe, RZ, 0xc0, !PT ;  /* 0xfffffffe17177812 */ /* 0x000fe400078ec0ff */
[----:B------:R-:W-:Y:S01]  /*22df0*/  LOP3.LUT R9, R36, 0x80, RZ, 0xfc, !PT ;  /* 0x0000008024097812 */ /* 0x000fe200078efcff */
[----:B------:R-:W-:Y:S01]  /*22e00*/  UMOV UR5, 0xffffffff ;  /* 0xffffffff00057882 */ /* 0x000fe20000000000 */
[----:B--2---:R-:W-:-:S05]  /*22e10*/  IADD3 R26, R21, -0x1, RZ ;  /* 0xffffffff151a7810 */ /* 0x004fca0007ffe0ff */
[----:B------:R-:W-:-:S05]  /*22e20*/  IMAD R6, R26, 0x50, R20 ;  /* 0x000000501a067824 */ /* 0x000fca00078e0214 */
[----:B------:R-:W-:-:S04]  /*22e30*/  ISETP.GE.AND P0, PT, R6, R32, PT ;  /* 0x000000200600720c */ /* 0x000fc80003f06270 */
[----:B------:R-:W-:Y:S01]  /*22e40*/  ISETP.GT.U32.OR P0, PT, R20, 0x4f, P0 ;  /* 0x0000004f1400780c */ /* 0x000fe20000704470 */
[----:B---3--:R-:W-:-:S04]  /*22e50*/  IMAD.IADD R6, R6, 0x1, R2 ;  /* 0x0000000106067824 */ /* 0x008fc800078e0202 */
[----:B-1----:R-:W-:-:S08]  /*22e60*/  @P1 IMAD.HI.U32 R7, R6, R7, RZ ;  /* 0x0000000706071227 */ /* 0x002fd000078e00ff */
[----:B------:R-:W1:Y:S01]  /*22e70*/  @!P0 LDC.64 R2, c[0x0][0x428] ;  /* 0x00010a00ff028b82 */ /* 0x000e620000000a00 */
[----:B------:R-:W-:Y:S01]  /*22e80*/  IMAD.MOV.U32 R4, RZ, RZ, R6 ;  /* 0x000000ffff047224 */ /* 0x000fe200078e0006 */
[----:B0-----:R-:W-:Y:S02]  /*22e90*/  @P1 SHF.R.U32.HI R4, RZ, R5, R7 ;  /* 0x00000005ff041219 */ /* 0x001fe40000011607 */
[----:B------:R-:W-:Y:S02]  /*22ea0*/  SHF.R.S32.HI R8, RZ, 0x1f, R33 ;  /* 0x0000001fff087819 */ /* 0x000fe40000011421 */
[----:B------:R-:W-:-:S05]  /*22eb0*/  IADD3 R5, -R4, RZ, RZ ;  /* 0x000000ff04057210 */ /* 0x000fca0007ffe1ff */
[----:B------:R-:W-:Y:S01]  /*22ec0*/  IMAD R0, R0, R5, R6 ;  /* 0x0000000500007224 */ /* 0x000fe200078e0206 */
[--C-:B------:R-:W-:Y:S01]  /*22ed0*/  @!P0 SHF.R.S32.HI R5, RZ, 0x1f, R4.reuse ;  /* 0x0000001fff058819 */ /* 0x100fe20000011404 */
[-C--:B-1----:R-:W-:Y:S02]  /*22ee0*/  @!P0 IMAD R6, R8, R2.reuse, RZ ;  /* 0x0000000208068224 */ /* 0x082fe400078e02ff */
[----:B------:R-:W-:-:S04]  /*22ef0*/  @!P0 IMAD.WIDE.U32 R4, R33, R2, R4 ;  /* 0x0000000221048225 */ /* 0x000fc800078e0004 */
[----:B------:R-:W-:Y:S02]  /*22f00*/  @!P0 IMAD R6, R33, R3, R6 ;  /* 0x0000000321068224 */ /* 0x000fe400078e0206 */
[----:B------:R-:W0:Y:S02]  /*22f10*/  @!P0 LDC.64 R2, c[0x0][0x418] ;  /* 0x00010600ff028b82 */ /* 0x000e240000000a00 */
[----:B------:R-:W-:Y:S01]  /*22f20*/  @!P0 IMAD.IADD R6, R5, 0x1, R6 ;  /* 0x0000000105068824 */ /* 0x000fe200078e0206 */
[----:B------:R-:W-:Y:S02]  /*22f30*/  MOV R7, UR37 ;  /* 0x0000002500077c02 */ /* 0x000fe40008000f00 */
[----:B0-----:R-:W-:-:S04]  /*22f40*/  @!P0 LEA R2, P1, R4, R2, 0x2 ;  /* 0x0000000204028211 */ /* 0x001fc800078210ff */
[----:B------:R-:W-:Y:S01]  /*22f50*/  @!P0 LEA.HI.X R3, R4, R3, R6, 0x2, P1 ;  /* 0x0000000304038211 */ /* 0x000fe200008f1406 */
[----:B------:R-:W-:-:S06]  /*22f60*/  IMAD.MOV.U32 R4, RZ, RZ, RZ ;  /* 0x000000ffff047224 */ /* 0x000fcc00078e00ff */
[----:B------:R0:W5:Y:S01]  /*22f70*/  @!P0 LDG.E R4, desc[UR6][R2.64] ;  /* 0x0000000602048981 */ /* 0x000162000c1e1900 */
[----:B------:R-:W-:Y:S02]  /*22f80*/  ISETP.GT.U32.AND P0, PT, R20, 0x4f, PT ;  /* 0x0000004f1400780c */ /* 0x000fe40003f04070 */
[----:B------:R-:W-:Y:S01]  /*22f90*/  ISETP.NE.AND P2, PT, R7, 0x3, PT ;  /* 0x000000030700780c */ /* 0x000fe20003f45270 */
[----:B------:R1:W-:Y:S10]  /*22fa0*/  STL [R1+0x14], R8 ;  /* 0x0000140801007387 */ /* 0x0003f40000100800 */
[----:B------:R-:W-:-:S02]  /*22fb0*/  @P0 LOP3.LUT R23, R23, 0x1, RZ, 0xfc, !PT ;  /* 0x0000000117170812 */ /* 0x000fc400078efcff */
[C---:B------:R-:W-:Y:S02]  /*22fc0*/  ISETP.GE.AND P0, PT, R36.reuse, UR4, PT ;  /* 0x0000000424007c0c */ /* 0x040fe4000bf06270 */
[----:B------:R-:W-:Y:S02]  /*22fd0*/  LOP3.LUT R23, R23, 0xffffffdf, RZ, 0xc0, !PT ;  /* 0xffffffdf17177812 */ /* 0x000fe400078ec0ff */
[----:B-1----:R-:W-:Y:S02]  /*22fe0*/  LOP3.LUT R8, R36, 0x40, RZ, 0xfc, !PT ;  /* 0x0000004024087812 */ /* 0x002fe400078efcff */
[----:B------:R-:W-:Y:S02]  /*22ff0*/  @P2 LOP3.LUT R23, R23, 0x20, RZ, 0xfc, !PT ;  /* 0x0000002017172812 */ /* 0x000fe400078efcff */
[----:B------:R-:W-:Y:S02]  /*23000*/  ISETP.GE.AND P3, PT, R8, UR4, PT ;  /* 0x0000000408007c0c */ /* 0x000fe4000bf66270 */
[----:B------:R-:W-:-:S04]  /*23010*/  LOP3.LUT R23, R23, 0xffffffef, RZ, 0xc0, !PT ;  /* 0xffffffef17177812 */ /* 0x000fc800078ec0ff */
[----:B------:R-:W-:-:S04]  /*23020*/  @P0 LOP3.LUT R23, R23, 0x10, RZ, 0xfc, !PT ;  /* 0x0000001017170812 */ /* 0x000fc800078efcff */
[----:B------:R-:W-:Y:S02]  /*23030*/  LOP3.LUT R23, R23, 0xfffffff7, RZ, 0xc0, !PT ;  /* 0xfffffff717177812 */ /* 0x000fe400078ec0ff */
[----:B------:R-:W-:Y:S02]  /*23040*/  LOP3.LUT R8, R36, 0xc0, RZ, 0xfc, !PT ;  /* 0x000000c024087812 */ /* 0x000fe400078efcff */
[----:B------:R-:W-:Y:S02]  /*23050*/  ISETP.GE.AND P1, PT, R9, UR4, PT ;  /* 0x0000000409007c0c */ /* 0x000fe4000bf26270 */
[----:B------:R-:W-:Y:S02]  /*23060*/  @P3 LOP3.LUT R23, R23, 0x8, RZ, 0xfc, !PT ;  /* 0x0000000817173812 */ /* 0x000fe400078efcff */
[----:B------:R-:W-:Y:S02]  /*23070*/  ISETP.GE.AND P0, PT, R8, UR4, PT ;  /* 0x0000000408007c0c */ /* 0x000fe4000bf06270 */
[----:B------:R-:W-:-:S04]  /*23080*/  LOP3.LUT R23, R23, 0xfffffffd, RZ, 0xc0, !PT ;  /* 0xfffffffd17177812 */ /* 0x000fc800078ec0ff */
[----:B------:R-:W-:-:S04]  /*23090*/  LOP3.LUT R23, R23, 0xfffffffb, RZ, 0xc0, !PT ;  /* 0xfffffffb17177812 */ /* 0x000fc800078ec0ff */
[----:B------:R-:W-:-:S04]  /*230a0*/  @P1 LOP3.LUT R23, R23, 0x4, RZ, 0xfc, !PT ;  /* 0x0000000417171812 */ /* 0x000fc800078efcff */
[----:B------:R-:W-:Y:S01]  /*230b0*/  @P0 LOP3.LUT R23, R23, 0x2, RZ, 0xfc, !PT ;  /* 0x0000000217170812 */ /* 0x000fe200078efcff */
[----:B0-----:R-:W-:Y:S06]  /*230c0*/  BRA.DIV UR5, `(.L_x_740) ;  /* 0x0000005205ac7947 */ /* 0x001fec000b800000 */
.L_x_871:
[----:B------:R-:W-:Y:S01]  /*230d0*/  SHF.R.S32.HI R32, RZ, 0x1f, R18 ;  /* 0x0000001fff207819 */ /* 0x000fe20000011412 */
[----:B------:R-:W-:Y:S06]  /*230e0*/  @!P2 BRA `(.L_x_741) ;  /* 0x000000000004a947 */ /* 0x000fec0003800000 */
[----:B------:R-:W-:Y:S01]  /*230f0*/  BPT.TRAP 0x1 ;  /* 0x000000040000795c */ /* 0x000fe20000300000 */
.L_x_741:
        /* <DEDUP_REMOVED lines=18> */
[----:B------:R-:W-:Y:S02]  /*23220*/  LEA R24, P0, R2, UR4, 0x1 ;  /* 0x0000000402187c11 */ /* 0x000fe4000f8008ff */
[----:B------:R-:W-:-:S04]  /*23230*/  IADD3 R5, R3, R5, RZ ;  /* 0x0000000503057210 */ /* 0x000fc80007ffe0ff */
[----:B------:R-:W-:Y:S01]  /*23240*/  LEA.HI.X R25, R2, UR5, R5, 0x1, P0 ;  /* 0x0000000502197c11 */ /* 0x000fe200080f0c05 */
[----:B------:R-:W-:Y:S01]  /*23250*/  IMAD R5, R27, 0x8, R22 ;  /* 0x000000081b057824 */ /* 0x000fe200078e0216 */
[----:B------:R-:W-:-:S04]  /*23260*/  SHF.L.U32 R2, R29, 0x1f, RZ ;  /* 0x0000001f1d027819 */ /* 0x000fc800000006ff */
[----:B------:R-:W0:Y:S02]  /*23270*/  SYNCS.PHASECHK.TRANS64.TRYWAIT P0, [R5+URZ+0x38840], R2 ;  /* 0x03884002050075a7 */ /* 0x000e24000800017f */
[----:B0-----:R-:W-:Y:S05]  /*23280*/  @!P0 BRA `(.L_x_743) ;  /* 0x0000005000708947 */ /* 0x001fea0003800000 */
.L_x_872:
[----:B------:R-:W-:Y:S05]  /*23290*/  BSYNC B0 ;  /* 0x0000000000007941 */ /* 0x000fea0003800000 */
.L_x_742:
[----:B------:R-:W2:Y:S01]  /*232a0*/  LDL R9, [R1+0xc] ;  /* 0x00000c0001097983 */ /* 0x000ea20000100800 */
        /* <DEDUP_REMOVED lines=11> */
[----:B------:R-:W-:Y:S01]  /*23360*/  IMAD R0, R32, UR4, RZ ;  /* 0x0000000420007c24 */ /* 0x000fe2000f8e02ff */
[----:B------:R-:W-:Y:S01]  /*23370*/  IADD3 R3, R3, R7, RZ ;  /* 0x0000000703037210 */ /* 0x000fe20007ffe0ff */
[----:B------:R-:W-:Y:S02]  /*23380*/  IMAD R7, R27, 0x5000, R34 ;  /* 0x000050001b077824 */ /* 0x000fe400078e0222 */
[C---:B------:R-:W-:Y:S02]  /*23390*/  IMAD R0, R18.reuse, UR5, R0 ;  /* 0x0000000512007c24 */ /* 0x040fe4000f8e0200 */
[----:B------:R-:W-:Y:S01]  /*233a0*/  IMAD.WIDE.U32 R2, R18, UR4, R2 ;  /* 0x0000000412027c25 */ /* 0x000fe2000f8e0002 */
[----:B------:R-:W-:-:S03]  /*233b0*/  ULDC.64 UR4, c[0x0][0x2e8] ;  /* 0x0000ba0000047ab9 */ /* 0x000fc60000000a00 */
        /* <DEDUP_REMOVED lines=15> */
[C---:B------:R-:W-:Y:S01]  /*234b0*/  LOP3.LUT P3, RZ, R23.reuse, 0x4, RZ, 0xc0, !PT ;  /* 0x0000000417ff7812 */ /* 0x040fe2000786c0ff */
[----:B------:R-:W-:Y:S01]  /*234c0*/  ULDC.64 UR4, c[0x0][0x208] ;  /* 0x0000820000047ab9 */ /* 0x000fe20000000a00 */
[----:B------:R-:W-:Y:S01]  /*234d0*/  LOP3.LUT P2, RZ, R23, 0x2, RZ, 0xc0, !PT ;  /* 0x0000000217ff7812 */ /* 0x000fe2000784c0ff */
[----:B------:R-:W-:Y:S01]  /*234e0*/  SHFL.IDX PT, R8, R6, 0x1, 0x181f ;  /* 0x00381f0006087f89 */ /* 0x000fe200000e0000 */
[----:B0-----:R-:W-:-:S04]  /*234f0*/  @P0 LEA R3, P1, R36, R3, 0x1 ;  /* 0x0000000324030211 */ /* 0x001fc800078208ff */
[----:B-1----:R-:W-:Y:S02]  /*23500*/  @P0 IADD3.X R2, RZ, R2, RZ, P1, !PT ;  /* 0x00000002ff020210 */ /* 0x002fe40000ffe4ff */
[----:B------:R-:W-:Y:S02]  /*23510*/  ISETP.GE.AND P1, PT, R4, 0x11, PT ;  /* 0x000000110400780c */ /* 0x000fe40003f26270 */
[----:B------:R-:W-:-:S04]  /*23520*/  @P0 LOP3.LUT R3, R3, R2, RZ, 0x3c, !PT ;  /* 0x0000000203030212 */ /* 0x000fc800078e3cff */
[----:B------:R-:W-:-:S04]  /*23530*/  @P0 LOP3.LUT R2, R3, R2, RZ, 0x3c, !PT ;  /* 0x0000000203020212 */ /* 0x000fc800078e3cff */
[----:B------:R-:W-:-:S03]  /*23540*/  @P0 LOP3.LUT R3, R3, R2, RZ, 0x3c, !PT ;  /* 0x0000000203030212 */ /* 0x000fc600078e3cff */
[----:B------:R-:W-:Y:S02]  /*23550*/  @P1 LEA R21, R7, R22, 0x1 ;  /* 0x0000001607151211 */ /* 0x000fe400078e08ff */
[----:B------:R-:W-:Y:S04]  /*23560*/  @P0 LDGSTS.E.BYPASS.LTC128B.128 [R9+0x24400], desc[UR4][R2.64], !P5 ;  /* 0x2440000002090fae */ /* 0x000fe8000e901d44 */
[----:B------:R-:W-:Y:S04]  /*23570*/  @P0 LDGSTS.E.BYPASS.LTC128B.128 [R9+0x26c00], desc[UR4][R2.64+0x80], !P4 ;  /* 0x26c0008002090fae */ /* 0x000fe8000e101d44 */
[----:B------:R-:W-:Y:S04]  /*23580*/  @P0 LDGSTS.E.BYPASS.LTC128B.128 [R9+0x29400], desc[UR4][R2.64+0x100], !P3 ;  /* 0x2940010002090fae */ /* 0x000fe8000d901d44 */
[----:B------:R0:W-:Y:S04]  /*23590*/  @P0 LDGSTS.E.BYPASS.LTC128B.128 [R9+0x2bc00], desc[UR4][R2.64+0x180], !P2 ;  /* 0x2bc0018002090fae */ /* 0x0001e8000d101d44 */
[----:B0-----:R-:W0:Y:S02]  /*235a0*/  SHFL.IDX PT, R2, R0, 0x1, 0x181f ;  /* 0x00381f0000027f89 */ /* 0x001e2400000e0000 */
        /* <DEDUP_REMOVED lines=21> */
[----:B0-----:R-:W-:-:S04]  /*23700*/  @P1 LEA R2, P0, R36, R2, 0x1 ;  /* 0x0000000224021211 */ /* 0x001fc800078008ff */
[----:B------:R-:W-:Y:S02]  /*23710*/  @P1 IADD3.X R3, RZ, R8, RZ, P0, !PT ;  /* 0x00000008ff031210 */ /* 0x000fe400007fe4ff */
[----:B------:R0:W2:Y:S04]  /*23720*/  SHFL.IDX PT, R8, R6, 0x4, 0x181f ;  /* 0x00981f0006087f89 */ /* 0x0000a800000e0000 */
[----:B------:R0:W-:Y:S04]  /*23730*/  @P1 LDGSTS.E.BYPASS.LTC128B.128 [R21+0x25c00], desc[UR4][R2.64], !P5 ;  /* 0x25c0000002151fae */ /* 0x0001e8000e901d44 */
[----:B------:R0:W-:Y:S04]  /*23740*/  @P1 LDGSTS.E.BYPASS.LTC128B.128 [R21+0x28400], desc[UR4][R2.64+0x80], !P4 ;  /* 0x2840008002151fae */ /* 0x0001e8000e101d44 */
[----:B------:R0:W-:Y:S04]  /*23750*/  @P1 LDGSTS.E.BYPASS.LTC128B.128 [R21+0x2ac00], desc[UR4][R2.64+0x100], !P3 ;  /* 0x2ac0010002151fae */ /* 0x0001e8000d901d44 */
[----:B-1----:R0:W-:Y:S02]  /*23760*/  @P1 LDGSTS.E.BYPASS.LTC128B.128 [R21+0x2d400], desc[UR4][R2.64+0x180], !P2 ;  /* 0x2d40018002151fae */ /* 0x0021e4000d101d44 */
.L_x_884:
[----:B------:R-:W-:Y:S01]  /*23770*/  ISETP.GE.AND P0, PT, R4, 0x41, PT ;  /* 0x000000410400780c */ /* 0x000fe20003f06270 */
[----:B------:R-:W-:-:S12]  /*23780*/  BSSY B0, `(.L_x_745) ;  /* 0x0000011000007945 */ /* 0x000fd80003800000 */
[----:B------:R-:W-:Y:S05]  /*23790*/  @!P0 BRA `(.L_x_746) ;  /* 0x00000000003c8947 */ /* 0x000fea0003800000 */
[C---:B------:R-:W-:Y:S01]  /*237a0*/  LOP3.LUT P4, RZ, R23.reuse, 0x10, RZ, 0xc0, !PT ;  /* 0x0000001017ff7812 */ /* 0x040fe2000788c0ff */
[----:B------:R-:W-:Y:S01]  /*237b0*/  ULDC.64 UR4, c[0x0][0x208] ;  /* 0x0000820000047ab9 */ /* 0x000fe20000000a00 */
[C---:B------:R-:W-:Y:S02]  /*237c0*/  LOP3.LUT P3, RZ, R23.reuse, 0x8, RZ, 0xc0, !PT ;  /* 0x0000000817ff7812 */ /* 0x040fe4000786c0ff */
[C---:B------:R-:W-:Y:S02]  /*237d0*/  LOP3.LUT P2, RZ, R23.reuse, 0x4, RZ, 0xc0, !PT ;  /* 0x0000000417ff7812 */ /* 0x040fe4000784c0ff */
[----:B------:R-:W-:Y:S02]  /*237e0*/  LOP3.LUT P1, RZ, R23, 0x2, RZ, 0xc0, !PT ;  /* 0x0000000217ff7812 */ /* 0x000fe4000782c0ff */
[----:B0-----:R-:W-:Y:S02]  /*237f0*/  LEA R2, P0, R36, R0, 0x1 ;  /* 0x0000000024027211 */ /* 0x001fe400078008ff */
[----:B------:R-:W-:-:S03]  /*23800*/  LEA R7, R7, R22, 0x1 ;  /* 0x0000001607077211 */ /* 0x000fc600078e08ff */
        /* <DEDUP_REMOVED lines=8> */
.L_x_746:
[----:B------:R-:W-:Y:S05]  /*23890*/  BSYNC B0 ;  /* 0x0000000000007941 */ /* 0x000fea0003800000 */
.L_x_745:
[----:B------:R-:W-:Y:S01]  /*238a0*/  NOP ;  /* 0x0000000000007918 */ /* 0x000fe20000000000 */
[----:B------:R-:W-:-:S13]  /*238b0*/  PLOP3.LUT P0, PT, PT, PT, PT, 0x80, 0x0 ;  /* 0x000000000000781c */ /* 0x000fda0003f0f070 */
.L_x_747:
[----:B------:R-:W-:Y:S02]  /*238c0*/  PLOP3.LUT P1, PT, P1, P0, PT, 0xa2, 0x0 ;  /* 0x000000000000781c */ /* 0x000fe40000f21472 */
[----:B------:R-:W-:-:S08]  /*238d0*/  @P0 R2UR P1, UR4, R5 ;  /* 0x00000000050402ca */ /* 0x000fd00000020000 */
[----:B------:R-:W-:-:S05]  /*238e0*/  @P0 PLOP3.LUT P0, PT, P1, PT, PT, 0x80, 0x0 ;  /* 0x000000000000081c */ /* 0x000fca0000f0f070 */
[----:B------:R-:W-:Y:S01]  /*238f0*/  @!P1 SYNCS.ARRIVE.TRANS64.RED.A0T1 RZ, [UR4+0x38830], RZ ;  /* 0x038830ffffff99a7 */ /* 0x000fe20008200404 */
[----:B------:R-:W-:Y:S07]  /*23900*/  @!P1 ARRIVES.LDGSTSBAR.64.TRANSCNT [UR4+0x38830] ;  /* 0x03883000ff0099b0 */ /* 0x000fee0008000a84 */
[----:B------:R-:W-:Y:S05]  /*23910*/  @P0 BRA.U.ANY `(.L_x_747) ;  /* 0xfffffffd00e80947 */ /* 0x000fea000393ffff */
[----:B------:R-:W-:Y:S01]  /*23920*/  NOP ;  /* 0x0000000000007918 */ /* 0x000fe20000000000 */
[----:B------:R-:W-:-:S05]  /*23930*/  IMAD.U32 R0, RZ, RZ, UR37 ;  /* 0x00000025ff007e24 */ /* 0x000fca000f8e00ff */
[----:B------:R-:W-:-:S13]  /*23940*/  ISETP.NE.AND P2, PT, R0, 0x3, PT ;  /* 0x000000030000780c */ /* 0x000fda0003f45270 */
[----:B------:R-:W-:Y:S05]  /*23950*/  @!P2 BRA `(.L_x_748) ;  /* 0x000000000004a947 */ /* 0x000fea0003800000 */
[----:B------:R-:W-:Y:S01]  /*23960*/  BPT.TRAP 0x1 ;  /* 0x000000040000795c */ /* 0x000fe20000300000 */
.L_x_748:
[----:B------:R3:W5:Y:S01]  /*23970*/  LDL.LU R0, [R1+0x1c] ;  /* 0x00001c0001007983 */ /* 0x0007620000300800 */
[----:B------:R3:W-:Y:S02]  /*23980*/  SYNCS.ARRIVE.TRANS64.A1T0 RZ, [R5+URZ+0x38830], RZ ;  /* 0x038830ff05ff79a7 */ /* 0x0007e4000810003f */
[----:B------:R-:W-:Y:S05]  /*23990*/  WARPSYNC.ALL ;  /* 0x0000000000007948 */ /* 0x000fea0003800000 */
[----:B------:R-:W-:Y:S01]  /*239a0*/  ULDC.64 UR4, c[0x0][0xa00] ;  /* 0x0002800000047ab9 */ /* 0x000fe20000000a00 */
[----:B------:R-:W-:Y:S01]  /*239b0*/  BSSY B6, `(.L_x_749) ;  /* 0x0000021000067945 */ /* 0x000fe20003800000 */
[----:B------:R-:W-:Y:S01]  /*239c0*/  BAR.SYNC.DEFER_BLOCKING 0x8, 0x180 ;  /* 0x0206000000007b1d */ /* 0x000fe20000010000 */
[----:B------:R-:W-:-:S04]  /*239d0*/  ISETP.NE.U32.AND P0, PT, RZ, UR4, PT ;  /* 0x00000004ff007c0c */ /* 0x000fc8000bf05070 */
[----:B------:R-:W-:Y:S01]  /*239e0*/  ISETP.NE.AND.EX P0, PT, RZ, UR5, PT, P0 ;  /* 0x00000005ff007c0c */ /* 0x000fe2000bf05300 */
[----:B------:R-:W-:Y:S02]  /*239f0*/  ULDC.64 UR4, c[0x0][0x298] ;  /* 0x0000a60000047ab9 */ /* 0x000fe40000000a00 */
[----:B---3--:R-:W-:Y:S01]  /*23a00*/  IMAD.WIDE.U32 R4, R35, UR4, RZ ;  /* 0x0000000423047c25 */ /* 0x008fe2000f8e00ff */
[----:B------:R-:W-:Y:S02]  /*23a10*/  SEL R31, R31, RZ, !P0 ;  /* 0x000000ff1f1f7207 */ /* 0x000fe40004000000 */
[----:B01---5:R-:W-:Y:S02]  /*23a20*/  SEL R2, R0, RZ, !P0 ;  /* 0x000000ff00027207 */ /* 0x023fe40004000000 */
[----:B------:R-:W-:-:S03]  /*23a30*/  SHF.R.S32.HI R0, RZ, 0x1f, R35 ;  /* 0x0000001fff007819 */ /* 0x000fc60000011423 */
[----:B------:R0:W-:Y:S02]  /*23a40*/  STL [R1+0x1c], R2 ;  /* 0x00001c0201007387 */ /* 0x0001e40000100800 */
[----:B------:R-:W-:Y:S02]  /*23a50*/  IMAD R0, R0, UR4, RZ ;  /* 0x0000000400007c24 */ /* 0x000fe4000f8e02ff */
[----:B------:R1:W-:Y:S02]  /*23a60*/  STL.64 [R1+0x20], R4 ;  /* 0x0000200401007387 */ /* 0x0003e40000100a00 */
[----:B------:R-:W-:Y:S02]  /*23a70*/  IMAD R0, R35, UR5, R0 ;  /* 0x0000000523007c24 */ /* 0x000fe4000f8e0200 */
[----:B0-----:R-:W-:-:S03]  /*23a80*/  VIADD R2, R22, 0x14400 ;  /* 0x0001440016027836 */ /* 0x001fc60000000000 */
[----:B------:R-:W-:Y:S02]  /*23a90*/  IADD3 R35, R5, R0, RZ ;  /* 0x0000000005237210 */ /* 0x000fe40007ffe0ff */
[----:B------:R-:W-:-:S13]  /*23aa0*/  LOP3.LUT P0, RZ, R2, 0x3ff, RZ, 0xc0, !PT ;  /* 0x000003ff02ff7812 */ /* 0x000fda000780c0ff */
[----:B-1----:R-:W-:Y:S05]  /*23ab0*/  @!P0 BRA `(.L_x_750) ;  /* 0x0000000000408947 */ /* 0x002fea0003800000 */
[----:B------:R-:W-:Y:S01]  /*23ac0*/  MOV R2, 0x0 ;  /* 0x0000000000027802 */ /* 0x000fe20000000f00 */
[----:B------:R-:W-:Y:S01]  /*23ad0*/  ULDC.64 UR4, c[0x4][0xa8] ;  /* 0x01002a0000047ab9 */ /* 0x000fe20000000a00 */
[----:B------:R-:W-:Y:S01]  /*23ae0*/  ULDC.64 UR6, c[0x4][0xb0] ;  /* 0x01002c0000067ab9 */ /* 0x000fe20000000a00 */
[----:B------:R-:W-:Y:S01]  /*23af0*/  ULDC.64 UR8, c[0x4][0x20] ;  /* 0x0100080000087ab9 */ /* 0x000fe20000000a00 */
[----:B------:R-:W-:Y:S01]  /*23b00*/  IMAD.U32 R4, RZ, RZ, UR4 ;  /* 0x00000004ff047e24 */ /* 0x000fe2000f8e00ff */
[----:B------:R-:W-:Y:S01]  /*23b10*/  MOV R6, UR6 ;  /* 0x0000000600067c02 */ /* 0x000fe20008000f00 */
[----:B------:R-:W0:Y:S01]  /*23b20*/  LDC.64 R2, c[0x4][R2] ;  /* 0x0100000002027b82 */ /* 0x000e220000000a00 */
[----:B------:R-:W-:Y:S01]  /*23b30*/  IMAD.U32 R5, RZ, RZ, UR5 ;  /* 0x00000005ff057e24 */ /* 0x000fe2000f8e00ff */
[----:B------:R-:W-:Y:S01]  /*23b40*/  MOV R11, UR9 ;  /* 0x00000009000b7c02 */ /* 0x000fe20008000f00 */
[----:B------:R-:W-:Y:S01]  /*23b50*/  IMAD.U32 R7, RZ, RZ, UR7 ;  /* 0x00000007ff077e24 */ /* 0x000fe2000f8e00ff */
[----:B------:R-:W-:Y:S01]  /*23b60*/  MOV R13, RZ ;  /* 0x000000ff000d7202 */ /* 0x000fe20000000f00 */
[----:B------:R-:W-:-:S02]  /*23b70*/  IMAD.U32 R10, RZ, RZ, UR8 ;  /* 0x00000008ff0a7e24 */ /* 0x000fc4000f8e00ff */
[----:B--2---:R-:W-:Y:S02]  /*23b80*/  IMAD.MOV.U32 R8, RZ, RZ, 0x70 ;  /* 0x00000070ff087424 */ /* 0x004fe400078e00ff */
[----:B------:R-:W-:-:S07]  /*23b90*/  IMAD.MOV.U32 R12, RZ, RZ, 0x1 ;  /* 0x00000001ff0c7424 */ /* 0x000fce00078e00ff */
[----:B------:R-:W-:-:S07]  /*23ba0*/  LEPC R20, `(.L_x_750) ;  /* 0x000000001014794e */ /* 0x000fce0000000000 */
[----:B0-----:R-:W-:Y:S05]  /*23bb0*/  CALL.ABS.NOINC R2 ;  /* 0x0000000002007343 */ /* 0x001fea0003c00000 */
.L_x_750:
[----:B------:R-:W-:Y:S05]  /*23bc0*/  BSYNC B6 ;  /* 0x0000000000067941 */ /* 0x000fea0003800000 */
.L_x_749:
[----:B------:R-:W3:Y:S01]  /*23bd0*/  LDL.LU R20, [R1+0x1c] ;  /* 0x00001c0001147983 */ /* 0x000ee20000300800 */
[----:B------:R-:W-:Y:S01]  /*23be0*/  ULDC.64 UR4, c[0x0][0x2d8] ;  /* 0x0000b60000047ab9 */ /* 0x000fe20000000a00 */
[----:B--2---:R-:W0:Y:S02]  /*23bf0*/  LDC R8, c[0x0][0x448] ;  /* 0x00011200ff087b82 */ /* 0x004e240000000800 */
[----:B------:R-:W2:Y:S01]  /*23c00*/  LDL.LU.64 R2, [R1+0x20] ;  /* 0x0000200001027983 */ /* 0x000ea20000300a00 */
[----:B------:R-:W-:-:S03]  /*23c10*/  IMAD R0, R32, UR4, RZ ;  /* 0x0000000420007c24 */ /* 0x000fc6000f8e02ff */
[----:B------:R1:W5:Y:S01]  /*23c20*/  LDL R10, [R1+0x28] ;  /* 0x00002800010a7983 */ /* 0x0003620000100800 */
[----:B------:R-:W-:Y:S01]  /*23c30*/  IMAD R0, R18, UR5, R0 ;  /* 0x0000000512007c24 */ /* 0x000fe2000f8e0200 */
[----:B0-----:R-:W-:-:S13]  /*23c40*/  ISETP.NE.AND P0, PT, R8, 0x1, PT ;  /* 0x000000010800780c */ /* 0x001fda0003f05270 */
[----:B------:R-:W0:Y:S08]  /*23c50*/  @P0 LDC R5, c[0x0][0x44c] ;  /* 0x00011300ff050b82 */ /* 0x000e300000000800 */
[----:B------:R-:W4:Y:S01]  /*23c60*/  @P0 LDC R4, c[0x0][0x450] ;  /* 0x00011400ff040b82 */ /* 0x000f220000000800 */
[C---:B------:R-:W-:Y:S02]  /*23c70*/  LOP3.LUT R12, R36.reuse, 0x40, RZ, 0xfc, !PT ;  /* 0x00000040240c7812 */ /* 0x040fe400078efcff */
[----:B------:R-:W-:-:S02]  /*23c80*/  LOP3.LUT R9, R36, 0x80, RZ, 0xfc, !PT ;  /* 0x0000008024097812 */ /* 0x000fc400078efcff */
[----:B------:R-:W-:Y:S01]  /*23c90*/  LOP3.LUT R11, R36, 0xc0, RZ, 0xfc, !PT ;  /* 0x000000c0240b7812 */ /* 0x000fe200078efcff */
[----:B--2---:R-:W-:Y:S02]  /*23ca0*/  IMAD.MOV.U32 R3, RZ, RZ, R35 ;  /* 0x000000ffff037224 */ /* 0x004fe400078e0023 */
[----:B------:R-:W-:Y:S01]  /*23cb0*/  IMAD.WIDE.U32 R2, R18, UR4, R2 ;  /* 0x0000000412027c25 */ /* 0x000fe2000f8e0002 */
[----:B------:R-:W-:-:S03]  /*23cc0*/  ULDC.64 UR4, c[0x0][0x2e0] ;  /* 0x0000b80000047ab9 */ /* 0x000fc60000000a00 */
[----:B------:R-:W-:Y:S02]  /*23cd0*/  IMAD.IADD R3, R3, 0x1, R0 ;  /* 0x0000000103037824 */ /* 0x000fe400078e0200 */
[----:B---3--:R-:W-:Y:S02]  /*23ce0*/  IMAD R0, R20, UR4, RZ ;  /* 0x0000000414007c24 */ /* 0x008fe4000f8e02ff */
[----:B------:R-:W2:Y:S01]  /*23cf0*/  S2R R20, SR_TID.X ;  /* 0x0000000000147919 */ /* 0x000ea20000002100 */
[----:B------:R-:W-:-:S04]  /*23d00*/  IMAD.WIDE.U32 R2, R31, UR4, R2 ;  /* 0x000000041f027c25 */ /* 0x000fc8000f8e0002 */
[----:B------:R-:W-:Y:S01]  /*23d10*/  IMAD R0, R31, UR5, R0 ;  /* 0x000000051f007c24 */ /* 0x000fe2000f8e0200 */
[----:B------:R-:W-:-:S04]  /*23d20*/  ULDC.64 UR4, c[0x0][0x2d0] ;  /* 0x0000b40000047ab9 */ /* 0x000fc80000000a00 */
[----:B------:R-:W-:Y:S01]  /*23d30*/  IADD3 R3, R3, R0, RZ ;  /* 0x0000000003037210 */ /* 0x000fe20007ffe0ff */
[----:B------:R-:W-:Y:S01]  /*23d40*/  IMAD.SHL.U32 R0, R17, 0x80, RZ ;  /* 0x0000008011007824 */ /* 0x000fe200078e00ff */
[----:B--2---:R-:W-:-:S04]  /*23d50*/  LOP3.LUT R20, R20, 0x7f, RZ, 0xc0, !PT ;  /* 0x0000007f14147812 */ /* 0x004fc800078ec0ff */
[----:B------:R-:W-:Y:S02]  /*23d60*/  SHF.R.U32.HI R21, RZ, 0x3, R20 ;  /* 0x00000003ff157819 */ /* 0x000fe40000011614 */
[----:B------:R-:W2:Y:S02]  /*23d70*/  S2R R20, SR_TID.X ;  /* 0x0000000000147919 */ /* 0x000ea40000002100 */
[----:B--2---:R-:W-:-:S05]  /*23d80*/  IMAD.SHL.U32 R20, R20, 0x10, RZ ;  /* 0x0000001014147824 */ /* 0x004fca00078e00ff */
[----:B------:R-:W-:-:S04]  /*23d90*/  LOP3.LUT R20, R21, 0x70, R20, 0xf8, !PT ;  /* 0x0000007015147812 */ /* 0x000fc800078ef814 */
[----:B------:R-:W-:-:S05]  /*23da0*/  LOP3.LUT R6, R20, R0, RZ, 0xfc, !PT ;  /* 0x0000000014067212 */ /* 0x000fca00078efcff */
[----:B0-----:R-:W-:Y:S01]  /*23db0*/  @P0 IMAD.HI.U32 R7, R6, R5, RZ ;  /* 0x0000000506070227 */ /* 0x001fe200078e00ff */
[----:B------:R-:W-:-:S04]  /*23dc0*/  MOV R5, R6 ;  /* 0x0000000600057202 */ /* 0x000fc80000000f00 */
[----:B----4-:R-:W-:Y:S01]  /*23dd0*/  @P0 SHF.R.U32.HI R5, RZ, R4, R7 ;  /* 0x00000004ff050219 */ /* 0x010fe20000011607 */
        /* <DEDUP_REMOVED lines=13> */
[----:B------:R-:W-:-:S04]  /*23eb0*/  ULDC.64 UR4, c[0x0][0x280] ;  /* 0x0000a00000047ab9 */ /* 0x000fc80000000a00 */
[----:B------:R-:W-:Y:S02]  /*23ec0*/  IADD3 R4, R3, R5, RZ ;  /* 0x0000000503047210 */ /* 0x000fe40007ffe0ff */
[----:B------:R-:W-:Y:S01]  /*23ed0*/  LEA R5, P0, R2, UR4, 0x1 ;  /* 0x0000000402057c11 */ /* 0x000fe2000f8008ff */
[----:B------:R-:W-:Y:S01]  /*23ee0*/  ULDC UR4, c[0x0][0x2b8] ;  /* 0x0000ae0000047ab9 */ /* 0x000fe20000000800 */
[----:B0-----:R-:W-:Y:S02]  /*23ef0*/  LOP3.LUT R20, R20, 0x7f, RZ, 0xc0, !PT ;  /* 0x0000007f14147812 */ /* 0x001fe400078ec0ff */
[----:B------:R-:W-:Y:S01]  /*23f00*/  LEA.HI.X R4, R2, UR5, R4, 0x1, P0 ;  /* 0x0000000502047c11 */ /* 0x000fe200080f0c04 */
[----:B------:R-:W-:Y:S01]  /*23f10*/  UMOV UR5, 0xffffffff ;  /* 0xffffffff00057882 */ /* 0x000fe20000000000 */
[----:B------:R-:W-:Y:S02]  /*23f20*/  ISETP.GE.AND P4, PT, R36, UR4, PT ;  /* 0x0000000424007c0c */ /* 0x000fe4000bf86270 */
[----:B------:R-:W-:-:S02]  /*23f30*/  ISETP.GE.AND P3, PT, R12, UR4, PT ;  /* 0x000000040c007c0c */ /* 0x000fc4000bf66270 */
[----:B------:R-:W-:Y:S02]  /*23f40*/  ISETP.GE.AND P2, PT, R9, UR4, PT ;  /* 0x0000000409007c0c */ /* 0x000fe4000bf46270 */
[----:B------:R-:W-:Y:S02]  /*23f50*/  ISETP.GE.AND P0, PT, R11, UR4, PT ;  /* 0x000000040b007c0c */ /* 0x000fe4000bf06270 */
[----:B------:R-:W-:Y:S01]  /*23f60*/  SHF.R.U32.HI R9, RZ, 0x3, R20 ;  /* 0x00000003ff097819 */ /* 0x000fe20000011614 */
[----:B-1----:R-:W-:Y:S10]  /*23f70*/  BRA.DIV UR5, `(.L_x_751) ;  /* 0x0000004e051c7947 */ /* 0x002ff4000b800000 */
[----:B------:R-:W0:Y:S01]  /*23f80*/  SHFL.IDX PT, R3, R5, RZ, 0x181f ;  /* 0x00181fff05037589 */ /* 0x000e2200000e0000 */
[----:B-----5:R-:W-:Y:S01]  /*23f90*/  IMAD R6, R10, R8, RZ ;  /* 0x000000080a067224 */ /* 0x020fe200078e02ff */
[----:B------:R-:W-:Y:S01]  /*23fa0*/  ULDC.64 UR4, c[0x0][0x208] ;  /* 0x0000820000047ab9 */ /* 0x000fe20000000a00 */
[----:B------:R-:W-:Y:S01]  /*23fb0*/  IMAD.IADD R0, R9, 0x1, R0 ;  /* 0x0000000109007824 */ /* 0x000fe200078e0200 */
[----:B------:R-:W1:Y:S04]  /*23fc0*/  SHFL.IDX PT, R2, R4, RZ, 0x181f ;  /* 0x00181fff04027589 */ /* 0x000e6800000e0000 */
[----:B------:R-:W-:Y:S01]  /*23fd0*/  ISETP.GE.AND P1, PT, R0, R6, PT ;  /* 0x000000060000720c */ /* 0x000fe20003f26270 */
[----:B------:R-:W-:-:S12]  /*23fe0*/  SHFL.IDX PT, R14, R5, 0x7, 0x181f ;  /* 0x00f81f00050e7f89 */ /* 0x000fd800000e0000 */
[----:B0-----:R-:W-:-:S05]  /*23ff0*/  @!P1 LEA R7, P5, R36, R3, 0x1 ;  /* 0x0000000324079211 */ /* 0x001fca00078a08ff */
[----:B-1----:R-:W-:Y:S01]  /*24000*/  @!P1 IMAD.X R3, RZ, RZ, R2, P5 ;  /* 0x000000ffff039224 */ /* 0x002fe200028e0602 */
[----:B------:R-:W-:Y:S01]  /*24010*/  @!P1 MOV R2, R7 ;  /* 0x0000000700029202 */ /* 0x000fe20000000f00 */
[----:B------:R-:W-:-:S04]  /*24020*/  VIADD R7, R0, 0x10 ;  /* 0x0000001000077836 */ /* 0x000fc80000000000 */
[----:B------:R-:W-:Y:S04]  /*24030*/  @!P1 LDGSTS.E.BYPASS.LTC128B.128 [R37+0x14400], desc[UR4][R2.64], !P4 ;  /* 0x1440000002259fae */ /* 0x000fe8000e101d44 */
[----:B------:R-:W-:Y:S04]  /*24040*/  @!P1 LDGSTS.E.BYPASS.LTC128B.128 [R37+0x18400], desc[UR4][R2.64+0x80], !P3 ;  /* 0x1840008002259fae */ /* 0x000fe8000d901d44 */
[----:B------:R-:W-:Y:S04]  /*24050*/  @!P1 LDGSTS.E.BYPASS.LTC128B.128 [R37+0x1c400], desc[UR4][R2.64+0x100], !P2 ;  /* 0x1c40010002259fae */ /* 0x000fe8000d101d44 */
[----:B------:R0:W-:Y:S01]  /*24060*/  @!P1 LDGSTS.E.BYPASS.LTC128B.128 [R37+0x20400], desc[UR4][R2.64+0x180], !P0 ;  /* 0x2040018002259fae */ /* 0x0001e2000c101d44 */
[----:B------:R-:W-:-:S03]  /*24070*/  ISETP.GE.AND P1, PT, R7, R6, PT ;  /* 0x000000060700720c */ /* 0x000fc60003f26270 */
[----:B0-----:R-:W0:Y:S04]  /*24080*/  SHFL.IDX PT, R3, R5, 0x1, 0x181f ;  /* 0x00381f0005037f89 */ /* 0x001e2800000e0000 */
[----:B------:R-:W1:Y:S06]  /*24090*/  SHFL.IDX PT, R2, R4, 0x1, 0x181f ;  /* 0x00381f0004027f89 */ /* 0x000e6c00000e0000 */
[----:B0-----:R-:W-:-:S05]  /*240a0*/  @!P1 LEA R7, P5, R36, R3, 0x1 ;  /* 0x0000000324079211 */ /* 0x001fca00078a08ff */
[----:B-1----:R-:W-:Y:S01]  /*240b0*/  @!P1 IMAD.X R8, RZ, RZ, R2, P5 ;  /* 0x000000ffff089224 */ /* 0x002fe200028e0602 */
[----:B------:R-:W-:Y:S01]  /*240c0*/  @!P1 MOV R2, R7 ;  /* 0x0000000700029202 */ /* 0x000fe20000000f00 */
[----:B------:R-:W-:Y:S02]  /*240d0*/  VIADD R7, R0, 0x20 ;  /* 0x0000002000077836 */ /* 0x000fe40000000000 */
[----:B------:R-:W-:-:S05]  /*240e0*/  @!P1 IMAD.MOV.U32 R3, RZ, RZ, R8 ;  /* 0x000000ffff039224 */ /* 0x000fca00078e0008 */
[----:B------:R-:W-:Y:S04]  /*240f0*/  @!P1 LDGSTS.E.BYPASS.LTC128B.128 [R37+0x14c00], desc[UR4][R2.64], !P4 ;  /* 0x14c0000002259fae */ /* 0x000fe8000e101d44 */
[----:B------:R-:W-:Y:S04]  /*24100*/  @!P1 LDGSTS.E.BYPASS.LTC128B.128 [R37+0x18c00], desc[UR4][R2.64+0x80], !P3 ;  /* 0x18c0008002259fae */ /* 0x000fe8000d901d44 */
[----:B------:R-:W-:Y:S04]  /*24110*/  @!P1 LDGSTS.E.BYPASS.LTC128B.128 [R37+0x1cc00], desc[UR4][R2.64+0x100], !P2 ;  /* 0x1cc0010002259fae */ /* 0x000fe8000d101d44 */
[----:B------:R0:W-:Y:S01]  /*24120*/  @!P1 LDGSTS.E.BYPASS.LTC128B.128 [R37+0x20c00], desc[UR4][R2.64+0x180], !P0 ;  /* 0x20c0018002259fae */ /* 0x0001e2000c101d44 */
[----:B------:R-:W-:-:S03]  /*24130*/  ISETP.GE.AND P1, PT, R7, R6, PT ;  /* 0x000000060700720c */ /* 0x000fc60003f26270 */
[----:B0-----:R-:W0:Y:S04]  /*24140*/  SHFL.IDX PT, R3, R5, 0x2, 0x181f ;  /* 0x00581f0005037f89 */ /* 0x001e2800000e0000 */
[----:B------:R-:W1:Y:S06]  /*24150*/  SHFL.IDX PT, R2, R4, 0x2, 0x181f ;  /* 0x00581f0004027f89 */ /* 0x000e6c00000e0000 */
[----:B0-----:R-:W-:-:S04]  /*24160*/  @!P1 LEA R7, P5, R36, R3, 0x1 ;  /* 0x0000000324079211 */ /* 0x001fc800078a08ff */
[----:B-1----:R-:W-:Y:S01]  /*24170*/  @!P1 IADD3.X R8, RZ, R2, RZ, P5, !PT ;  /* 0x00000002ff089210 */ /* 0x002fe20002ffe4ff */
[----:B------:R-:W-:Y:S01]  /*24180*/  @!P1 IMAD.MOV.U32 R2, RZ, RZ, R7 ;  /* 0x000000ffff029224 */ /* 0x000fe200078e0007 */
[----:B------:R-:W-:-:S03]  /*24190*/  IADD3 R7, R0, 0x30, RZ ;  /* 0x0000003000077810 */ /* 0x000fc60007ffe0ff */
        /* <DEDUP_REMOVED lines=9> */
[----:B-1----:R-:W-:Y:S02]  /*24230*/  @!P1 IMAD.X R8, RZ, RZ, R2, P5 ;  /* 0x000000ffff089224 */ /* 0x002fe400028e0602 */
[----:B------:R-:W-:Y:S02]  /*24240*/  @!P1 IMAD.MOV.U32 R2, RZ, RZ, R7 ;  /* 0x000000ffff029224 */ /* 0x000fe400078e0007 */
[----:B------:R-:W-:Y:S01]  /*24250*/  VIADD R7, R0, 0x40 ;  /* 0x0000004000077836 */ /* 0x000fe20000000000 */
[----:B------:R-:W-:-:S05]  /*24260*/  @!P1 MOV R3, R8 ;  /* 0x0000000800039202 */ /* 0x000fca0000000f00 */
        /* <DEDUP_REMOVED lines=34> */
[----:B------:R0:W1:Y:S01]  /*24490*/  SHFL.IDX PT, R7, R4, 0x7, 0x181f ;  /* 0x00f81f0004077f89 */ /* 0x00006200000e0000 */
[----:B------:R-:W-:-:S05]  /*244a0*/  @!P1 MOV R3, R8 ;  /* 0x0000000800039202 */ /* 0x000fca0000000f00 */
[----:B------:R0:W-:Y:S04]  /*244b0*/  @!P1 LDGSTS.E.BYPASS.LTC128B.128 [R37+0x17400], desc[UR4][R2.64], !P4 ;  /* 0x1740000002259fae */ /* 0x0001e8000e101d44 */
[----:B------:R0:W-:Y:S04]  /*244c0*/  @!P1 LDGSTS.E.BYPASS.LTC128B.128 [R37+0x1b400], desc[UR4][R2.64+0x80], !P3 ;  /* 0x1b40008002259fae */ /* 0x0001e8000d901d44 */
[----:B------:R0:W-:Y:S04]  /*244d0*/  @!P1 LDGSTS.E.BYPASS.LTC128B.128 [R37+0x1f400], desc[UR4][R2.64+0x100], !P2 ;  /* 0x1f40010002259fae */ /* 0x0001e8000d101d44 */
[----:B------:R0:W-:Y:S02]  /*244e0*/  @!P1 LDGSTS.E.BYPASS.LTC128B.128 [R37+0x23400], desc[UR4][R2.64+0x180], !P0 ;  /* 0x2340018002259fae */ /* 0x0001e4000c101d44 */
.L_x_901:
[----:B0-----:R-:W-:Y:S01]  /*244f0*/  VIADD R3, R0, 0x70 ;  /* 0x0000007000037836 */ /* 0x001fe20000000000 */
[----:B------:R-:W-:Y:S04]  /*24500*/  BSSY B0, `(.L_x_752) ;  /* 0x000000d000007945 */ /* 0x000fe80003800000 */
[----:B------:R-:W-:-:S13]  /*24510*/  ISETP.GE.AND P1, PT, R3, R6, PT ;  /* 0x000000060300720c */ /* 0x000fda0003f26270 */
[----:B------:R-:W-:Y:S05]  /*24520*/  @P1 BRA `(.L_x_753) ;  /* 0x0000000000281947 */ /* 0x000fea0003800000 */
[----:B------:R-:W-:Y:S01]  /*24530*/  LEA R2, P1, R36, R14, 0x1 ;  /* 0x0000000e24027211 */ /* 0x000fe200078208ff */
[----:B------:R-:W-:-:S04]  /*24540*/  ULDC.64 UR4, c[0x0][0x208] ;  /* 0x0000820000047ab9 */ /* 0x000fc80000000a00 */
[----:B-1----:R-:W-:-:S05]  /*24550*/  IMAD.X R3, RZ, RZ, R7, P1 ;  /* 0x000000ffff037224 */ /* 0x002fca00008e0607 */
[----:B------:R-:W-:Y:S01]  /*24560*/  @!PT LDS RZ, [RZ] ;  /* 0x00000000fffff984 */ /* 0x000fe20000000800 */
[----:B------:R-:W-:Y:S01]  /*24570*/  @!PT LDS RZ, [RZ] ;  /* 0x00000000fffff984 */ /* 0x000fe20000000800 */
[----:B------:R-:W-:Y:S01]  /*24580*/  @!PT LDS RZ, [RZ] ;  /* 0x00000000fffff984 */ /* 0x000fe20000000800 */
[----:B------:R0:W-:Y:S04]  /*24590*/  LDGSTS.E.BYPASS.LTC128B.128 [R37+0x17c00], desc[UR4][R2.64], !P4 ;  /* 0x17c0000002257fae */ /* 0x0001e8000e101d44 */
[----:B------:R0:W-:Y:S04]  /*245a0*/  LDGSTS.E.BYPASS.LTC128B.128 [R37+0x1bc00], desc[UR4][R2.64+0x80], !P3 ;  /* 0x1bc0008002257fae */ /* 0x0001e8000d901d44 */
[----:B------:R0:W-:Y:S04]  /*245b0*/  LDGSTS.E.BYPASS.LTC128B.128 [R37+0x1fc00], desc[UR4][R2.64+0x100], !P2 ;  /* 0x1fc0010002257fae */ /* 0x0001e8000d101d44 */
[----:B------:R0:W-:Y:S02]  /*245c0*/  LDGSTS.E.BYPASS.LTC128B.128 [R37+0x23c00], desc[UR4][R2.64+0x180], !P0 ;  /* 0x23c0018002257fae */ /* 0x0001e4000c101d44 */
.L_x_753:
[----:B------:R-:W-:Y:S05]  /*245d0*/  BSYNC B0 ;  /* 0x0000000000007941 */ /* 0x000fea0003800000 */
.L_x_752:
[----:B------:R-:W-:Y:S01]  /*245e0*/  NOP ;  /* 0x0000000000007918 */ /* 0x000fe20000000000 */
[----:B------:R-:W-:-:S13]  /*245f0*/  PLOP3.LUT P0, PT, PT, PT, PT, 0x80, 0x0 ;  /* 0x000000000000781c */ /* 0x000fda0003f0f070 */
.L_x_754:
[----:B------:R-:W-:Y:S02]  /*24600*/  PLOP3.LUT P1, PT, P1, P0, PT, 0xa2, 0x0 ;  /* 0x000000000000781c */ /* 0x000fe40000f21472 */
[----:B------:R-:W-:-:S08]  /*24610*/  @P0 R2UR P1, UR4, R22 ;  /* 0x00000000160402ca */ /* 0x000fd00000020000 */
[----:B------:R-:W-:-:S05]  /*24620*/  @P0 PLOP3.LUT P0, PT, P1, PT, PT, 0x80, 0x0 ;  /* 0x000000000000081c */ /* 0x000fca0000f0f070 */
[----:B------:R-:W-:Y:S01]  /*24630*/  @!P1 SYNCS.ARRIVE.TRANS64.RED.A0T1 RZ, [UR4+0x38800], RZ ;  /* 0x038800ffffff99a7 */ /* 0x000fe20008200404 */
[----:B------:R-:W-:Y:S07]  /*24640*/  @!P1 ARRIVES.LDGSTSBAR.64.TRANSCNT [UR4+0x38800] ;  /* 0x03880000ff0099b0 */ /* 0x000fee0008000a84 */
[----:B------:R-:W-:Y:S05]  /*24650*/  @P0 BRA.U.ANY `(.L_x_754) ;  /* 0xfffffffd00e80947 */ /* 0x000fea000393ffff */
[----:B0-----:R-:W2:Y:S02]  /*24660*/  LDL.LU R2, [R1+0x30] ;  /* 0x0000300001027983 */ /* 0x001ea40000300800 */
[----:B--2---:R-:W-:-:S04]  /*24670*/  IADD3 R2, R2, 0x1, RZ ;  /* 0x0000000102027810 */ /* 0x004fc80007ffe0ff */
[----:B------:R-:W-:Y:S01]  /*24680*/  LEA.HI R0, R2, R2, RZ, 0x1 ;  /* 0x0000000202007211 */ /* 0x000fe200078f08ff */
[----:B------:R0:W-:Y:S03]  /*24690*/  STL [R1+0x30], R2 ;  /* 0x0000300201007387 */ /* 0x0001e60000100800 */
[----:B------:R-:W-:-:S05]  /*246a0*/  LOP3.LUT R0, R0, 0xfffffffe, RZ, 0xc0, !PT ;  /* 0xfffffffe00007812 */ /* 0x000fca00078ec0ff */
[----:B------:R-:W-:-:S05]  /*246b0*/  IMAD.IADD R0, R2, 0x1, -R0 ;  /* 0x0000000102007824 */ /* 0x000fca00078e0a00 */
[----:B------:R-:W-:Y:S01]  /*246c0*/  SHF.L.U32 R3, R0, 0x1f, RZ ;  /* 0x0000001f00037819 */ /* 0x000fe200000006ff */
[----:B------:R-:W-:Y:S01]  /*246d0*/  NOP ;  /* 0x0000000000007918 */ /* 0x000fe20000000000 */
[----:B------:R0:W-:Y:S01]  /*246e0*/  SYNCS.ARRIVE.TRANS64.A1T0 RZ, [R22+URZ+0x38800], RZ ;  /* 0x038800ff16ff79a7 */ /* 0x0001e2000810003f */
[----:B------:R-:W-:Y:S01]  /*246f0*/  BSSY B0, `(.L_x_755) ;  /* 0x0000003000007945 */ /* 0x000fe20003800000 */
[----:B------:R-:W2:Y:S03]  /*24700*/  SYNCS.PHASECHK.TRANS64.TRYWAIT P0, [R22+URZ+0x38820], R3 ;  /* 0x03882003160075a7 */ /* 0x000ea6000800017f */
[----:B0-2---:R-:W-:Y:S05]  /*24710*/  @!P0 BRA `(.L_x_756) ;  /* 0x0000005000248947 */ /* 0x005fea0003800000 */
.L_x_902:
[----:B------:R-:W-:Y:S05]  /*24720*/  BSYNC B0 ;  /* 0x0000000000007941 */ /* 0x000fea0003800000 */
.L_x_755:
[----:B------:R-:W2:Y:S01]  /*24730*/  LDL R0, [R1+0xc] ;  /* 0x00000c0001007983 */ /* 0x000ea20000100800 */
[----:B------:R-:W-:Y:S01]  /*24740*/  BSSY B0, `(.L_x_757) ;  /* 0x0000120000007945 */ /* 0x000fe20003800000 */
[----:B--2---:R-:W-:-:S13]  /*24750*/  ISETP.GE.AND P0, PT, R0, 0x51, PT ;  /* 0x000000510000780c */ /* 0x004fda0003f06270 */
[----:B------:R-:W-:Y:S05]  /*24760*/  @!P0 BRA `(.L_x_758) ;  /* 0x0000001000748947 */ /* 0x000fea0003800000 */
[----:B------:R-:W2:Y:S01]  /*24770*/  LDL.LU R0, [R1+0x2c] ;  /* 0x00002c0001007983 */ /* 0x000ea20000300800 */
[C---:B------:R-:W-:Y:S01]  /*24780*/  LOP3.LUT R5, R36.reuse, 0x40, RZ, 0xfc, !PT ;  /* 0x0000004024057812 */ /* 0x040fe200078efcff */
[----:B------:R-:W-:Y:S01]  /*24790*/  ULDC UR4, c[0x0][0x2f4] ;  /* 0x0000bd0000047ab9 */ /* 0x000fe20000000800 */
[C---:B------:R-:W-:Y:S01]  /*247a0*/  LOP3.LUT R4, R36.reuse, 0x80, RZ, 0xfc, !PT ;  /* 0x0000008024047812 */ /* 0x040fe200078efcff */
[----:B-1----:R-:W-:Y:S01]  /*247b0*/  IMAD.MOV.U32 R7, RZ, RZ, R27 ;  /* 0x000000ffff077224 */ /* 0x002fe200078e001b */
[C---:B------:R-:W-:Y:S01]  /*247c0*/  LOP3.LUT R2, R36.reuse, 0xc0, RZ, 0xfc, !PT ;  /* 0x000000c024027812 */ /* 0x040fe200078efcff */
[----:B------:R-:W-:Y:S01]  /*247d0*/  IMAD.MOV.U32 R31, RZ, RZ, R26 ;  /* 0x000000ffff1f7224 */ /* 0x000fe200078e001a */
[----:B------:R-:W-:Y:S02]  /*247e0*/  MOV R17, R29 ;  /* 0x0000001d00117202 */ /* 0x000fe40000000f00 */
[----:B------:R-:W-:Y:S02]  /*247f0*/  ISETP.GE.AND P4, PT, R36, UR4, PT ;  /* 0x0000000424007c0c */ /* 0x000fe4000bf86270 */
[----:B------:R-:W-:-:S02]  /*24800*/  ISETP.GE.AND P3, PT, R5, UR4, PT ;  /* 0x0000000405007c0c */ /* 0x000fc4000bf66270 */
[----:B------:R-:W-:Y:S02]  /*24810*/  ISETP.GE.AND P2, PT, R4, UR4, PT ;  /* 0x0000000404007c0c */ /* 0x000fe4000bf46270 */
[----:B------:R-:W-:Y:S01]  /*24820*/  ISETP.GE.AND P1, PT, R2, UR4, PT ;  /* 0x0000000402007c0c */ /* 0x000fe2000bf26270 */
[----:B--2---:R-:W-:-:S12]  /*24830*/  VIADD R0, R0, 0xfffffffe ;  /* 0xfffffffe00007836 */ /* 0x004fd80000000000 */
.L_x_771:
[----:B------:R-:W2:Y:S01]  /*24840*/  LDL R5, [R1+0x10] ;  /* 0x0000100001057983 */ /* 0x000ea20000100800 */
[----:B------:R-:W1:Y:S03]  /*24850*/  LDC R11, c[0x0][0x430] ;  /* 0x00010c00ff0b7b82 */ /* 0x000e660000000800 */
[----:B------:R-:W3:Y:S01]  /*24860*/  LDL R8, [R1+0x14] ;  /* 0x0000140001087983 */ /* 0x000ee20000100800 */
[----:B------:R-:W4:Y:S01]  /*24870*/  S2R R2, SR_TID.X ;  /* 0x0000000000027919 */ /* 0x000f220000002100 */
[----:B------:R-:W4:Y:S01]  /*24880*/  S2R R4, SR_TID.X ;  /* 0x0000000000047919 */ /* 0x000f220000002100 */
[----:B-1----:R-:W-:-:S13]  /*24890*/  ISETP.NE.AND P0, PT, R11, 0x1, PT ;  /* 0x000000010b00780c */ /* 0x002fda0003f05270 */
[----:B0-----:R-:W0:Y:S01]  /*248a0*/  @P0 LDC R3, c[0x0][0x434] ;  /* 0x00010d00ff030b82 */ /* 0x001e220000000800 */
[----:B----4-:R-:W-:-:S04]  /*248b0*/  LOP3.LUT R2, R2, 0x7f, RZ, 0xc0, !PT ;  /* 0x0000007f02027812 */ /* 0x010fc800078ec0ff */
[----:B------:R-:W-:Y:S02]  /*248c0*/  SHF.R.U32.HI R2, RZ, 0x3, R2 ;  /* 0x00000003ff027819 */ /* 0x000fe40000011602 */
[----:B------:R-:W-:-:S04]  /*248d0*/  SHF.L.U32 R4, R4, 0x4, RZ ;  /* 0x0000000404047819 */ /* 0x000fc800000006ff */
[----:B------:R-:W-:Y:S02]  /*248e0*/  LOP3.LUT R4, R2, 0x70, R4, 0xf8, !PT ;  /* 0x0000007002047812 */ /* 0x000fe400078ef804 */
[----:B------:R-:W1:Y:S02]  /*248f0*/  @P0 LDC R2, c[0x0][0x438] ;  /* 0x00010e00ff020b82 */ /* 0x000e640000000800 */
[----:B------:R-:W-:Y:S01]  /*24900*/  ISETP.GT.U32.AND P5, PT, R4, 0x4f, PT ;  /* 0x0000004f0400780c */ /* 0x000fe20003fa4070 */
[----:B------:R-:W-:Y:S01]  /*24910*/  IMAD.U32 R12, RZ, RZ, UR37 ;  /* 0x00000025ff0c7e24 */ /* 0x000fe2000f8e00ff */
[----:B------:R-:W-:Y:S01]  /*24920*/  ULDC.64 UR4, c[0x0][0x208] ;  /* 0x0000820000047ab9 */ /* 0x000fe20000000a00 */
[----:B------:R-:W-:Y:S02]  /*24930*/  IADD3 R27, R7, 0x1, RZ ;  /* 0x00000001071b7810 */ /* 0x000fe40007ffe0ff */
[----:B------:R-:W-:Y:S01]  /*24940*/  MOV R26, R0 ;  /* 0x00000000001a7202 */ /* 0x000fe20000000f00 */
[----:B--2---:R-:W-:-:S04]  /*24950*/  IMAD R6, R0, 0x50, R5 ;  /* 0x0000005000067824 */ /* 0x004fc800078e0205 */
[----:B------:R-:W-:-:S03]  /*24960*/  IMAD.IADD R6, R4, 0x1, R6 ;  /* 0x0000000104067824 */ /* 0x000fc600078e0206 */
[----:B------:R-:W2:Y:S01]  /*24970*/  @!P5 LDC.64 R4, c[0x0][0x428] ;  /* 0x00010a00ff04db82 */ /* 0x000ea20000000a00 */
[----:B0-----:R-:W-:-:S04]  /*24980*/  @P0 IMAD.HI.U32 R3, R6, R3, RZ ;  /* 0x0000000306030227 */ /* 0x001fc800078e00ff */
[----:B------:R-:W-:Y:S01]  /*24990*/  IMAD.MOV.U32 R10, RZ, RZ, R6 ;  /* 0x000000ffff0a7224 */ /* 0x000fe200078e0006 */
[----:B-1----:R-:W-:-:S04]  /*249a0*/  @P0 SHF.R.U32.HI R10, RZ, R2, R3 ;  /* 0x00000002ff0a0219 */ /* 0x002fc80000011603 */
[----:B------:R-:W-:Y:S02]  /*249b0*/  @!P5 SHF.R.S32.HI R3, RZ, 0x1f, R10 ;  /* 0x0000001fff03d819 */ /* 0x000fe4000001140a */
[----:B------:R-:W-:-:S05]  /*249c0*/  @!P5 MOV R2, R10 ;  /* 0x0000000a0002d202 */ /* 0x000fca0000000f00 */
[----:B--2---:R-:W-:-:S04]  /*249d0*/  @!P5 IMAD.WIDE.U32 R2, R33, R4, R2 ;  /* 0x000000042102d225 */ /* 0x004fc800078e0002 */
[----:B---3--:R-:W-:Y:S02]  /*249e0*/  @!P5 IMAD R4, R8, R4, RZ ;  /* 0x000000040804d224 */ /* 0x008fe400078e02ff */
[----:B------:R-:W0:Y:S02]  /*249f0*/  @!P5 LDC.64 R8, c[0x0][0x418] ;  /* 0x00010600ff08db82 */ /* 0x000e240000000a00 */
[----:B------:R-:W-:-:S04]  /*24a00*/  @!P5 IMAD R5, R33, R5, R4 ;  /* 0x000000052105d224 */ /* 0x000fc800078e0204 */
[----:B------:R-:W-:Y:S02]  /*24a10*/  @!P5 IMAD.IADD R3, R5, 0x1, R3 ;  /* 0x000000010503d824 */ /* 0x000fe400078e0203 */
[----:B------:R-:W-:Y:S01]  /*24a20*/  IMAD.MOV.U32 R4, RZ, RZ, RZ ;  /* 0x000000ffff047224 */ /* 0x000fe200078e00ff */
[----:B0-----:R-:W-:-:S04]  /*24a30*/  @!P5 LEA R8, P0, R2, R8, 0x2 ;  /* 0x000000080208d211 */ /* 0x001fc800078010ff */
[----:B------:R-:W-:-:S05]  /*24a40*/  @!P5 LEA.HI.X R9, R2, R9, R3, 0x2, P0 ;  /* 0x000000090209d211 */ /* 0x000fca00000f1403 */
[----:B------:R0:W5:Y:S01]  /*24a50*/  @!P5 LDG.E R4, desc[UR4][R8.64] ;  /* 0x000000040804d981 */ /* 0x000162000c1e1900 */
[----:B------:R-:W-:Y:S02]  /*24a60*/  ISETP.NE.AND P5, PT, R12, 0x3, PT ;  /* 0x000000030c00780c */ /* 0x000fe40003fa5270 */
[----:B------:R-:W-:Y:S01]  /*24a70*/  ISETP.NE.AND P0, PT, R27, 0x2, PT ;  /* 0x000000021b00780c */ /* 0x000fe20003f05270 */
[----:B------:R-:W-:Y:S01]  /*24a80*/  IMAD.MOV R5, RZ, RZ, -R10 ;  /* 0x000000ffff057224 */ /* 0x000fe200078e0a0a */
[----:B------:R-:W-:Y:S05]  /*24a90*/  YIELD ;  /* 0x0000000000007946 */ /* 0x000fea0003800000 */
[----:B------:R-:W-:Y:S01]  /*24aa0*/  SEL R29, RZ, 0x1, P0 ;  /* 0x00000001ff1d7807 */ /* 0x000fe20000000000 */
[----:B------:R-:W-:Y:S01]  /*24ab0*/  IMAD R5, R11, R5, R6 ;  /* 0x000000050b057224 */ /* 0x000fe200078e0206 */
[----:B------:R-:W-:-:S02]  /*24ac0*/  SEL R27, R27, RZ, P0 ;  /* 0x000000ff1b1b7207 */ /* 0x000fc40000000000 */
[----:B------:R-:W-:Y:S01]  /*24ad0*/  LOP3.LUT R29, R17, R29, RZ, 0x3c, !PT ;  /* 0x0000001d111d7212 */ /* 0x000fe200078e3cff */
[----:B0-----:R-:W-:Y:S06]  /*24ae0*/  @!P5 BRA `(.L_x_759) ;  /* 0x000000000004d947 */ /* 0x001fec0003800000 */
[----:B------:R-:W-:Y:S01]  /*24af0*/  BPT.TRAP 0x1 ;  /* 0x000000040000795c */ /* 0x000fe20000300000 */
.L_x_759:
[----:B------:R-:W-:Y:S01]  /*24b00*/  IMAD R6, R27, 0x8, R22 ;  /* 0x000000081b067824 */ /* 0x000fe200078e0216 */
[----:B------:R-:W-:Y:S01]  /*24b10*/  SHF.L.U32 R3, R29, 0x1f, RZ ;  /* 0x0000001f1d037819 */ /* 0x000fe200000006ff */
[----:B------:R-:W-:Y:S03]  /*24b20*/  BSSY B1, `(.L_x_760) ;  /* 0x0000003000017945 */ /* 0x000fe60003800000 */
[----:B------:R-:W0:Y:S02]  /*24b30*/  SYNCS.PHASECHK.TRANS64.TRYWAIT P0, [R6+URZ+0x38840], R3 ;  /* 0x03884003060075a7 */ /* 0x000e24000800017f */
[----:B0-----:R-:W-:Y:S05]  /*24b40*/  @!P0 BRA `(.L_x_761) ;  /* 0x0000004c002c8947 */ /* 0x001fea0003800000 */
.L_x_903:
[----:B------:R-:W-:Y:S05]  /*24b50*/  BSYNC B1 ;  /* 0x0000000000017941 */ /* 0x000fea0003800000 */
.L_x_760:
        /* <DEDUP_REMOVED lines=13> */
[----:B------:R-:W-:-:S04]  /*24c30*/  ULDC.64 UR4, c[0x0][0x308] ;  /* 0x0000c20000047ab9 */ /* 0x000fc80000000a00 */
[----:B------:R-:W-:Y:S01]  /*24c40*/  IADD3 R3, R3, R0, RZ ;  /* 0x0000000003037210 */ /* 0x000fe20007ffe0ff */
[----:B------:R-:W-:-:S04]  /*24c50*/  IMAD R0, R32, UR4, RZ ;  /* 0x0000000420007c24 */ /* 0x000fc8000f8e02ff */
        /* <DEDUP_REMOVED lines=9> */
[----:B------:R-:W-:Y:S01]  /*24cf0*/  LOP3.LUT R23, R23, 0xfffffeff, RZ, 0xc0, !PT ;  /* 0xfffffeff17177812 */ /* 0x000fe200078ec0ff */
[----:B------:R-:W-:Y:S01]  /*24d00*/  IMAD.SHL.U32 R0, R36, 0x2, RZ ;  /* 0x0000000224007824 */ /* 0x000fe200078e00ff */
[----:B------:R-:W-:Y:S01]  /*24d10*/  ULDC.64 UR4, c[0x0][0x208] ;  /* 0x0000820000047ab9 */ /* 0x000fe20000000a00 */
        /* <DEDUP_REMOVED lines=9> */
[----:B0-----:R-:W-:-:S04]  /*24db0*/  IADD3 R2, P0, R2, R0, RZ ;  /* 0x0000000002027210 */ /* 0x001fc80007f1e0ff */
[----:B-1----:R-:W-:-:S05]  /*24dc0*/  IADD3.X R3, RZ, R3, RZ, P0, !PT ;  /* 0x00000003ff037210 */ /* 0x002fca00007fe4ff */
        /* <DEDUP_REMOVED lines=31> */
.L_x_915:
[----:B------:R-:W-:Y:S01]  /*24fc0*/  LOP3.LUT R23, R23, 0xffffff7f, RZ, 0xc0, !PT ;  /* 0xffffff7f17177812 */ /* 0x000fe200078ec0ff */
[----:B------:R-:W-:Y:S01]  /*24fd0*/  ULDC.64 UR4, c[0x0][0x208] ;  /* 0x0000820000047ab9 */ /* 0x000fe20000000a00 */
        /* <DEDUP_REMOVED lines=16> */
.L_x_763:
[----:B------:R-:W-:Y:S02]  /*250e0*/  PLOP3.LUT P5, PT, P5, P0, PT, 0xa2, 0x0 ;  /* 0x000000000000781c */ /* 0x000fe40002fa1472 */
[----:B------:R-:W-:-:S08]  /*250f0*/  @P0 R2UR P5, UR4, R6 ;  /* 0x00000000060402ca */ /* 0x000fd000000a0000 */
[----:B------:R-:W-:-:S05]  /*25100*/  @P0 PLOP3.LUT P0, PT, P5, PT, PT, 0x80, 0x0 ;  /* 0x000000000000081c */ /* 0x000fca0002f0f070 */
[----:B------:R-:W-:Y:S01]  /*25110*/  @!P5 SYNCS.ARRIVE.TRANS64.RED.A0T1 RZ, [UR4+0x38830], RZ ;  /* 0x038830ffffffd9a7 */ /* 0x000fe20008200404 */
[----:B------:R-:W-:Y:S07]  /*25120*/  @!P5 ARRIVES.LDGSTSBAR.64.TRANSCNT [UR4+0x38830] ;  /* 0x03883000ff00d9b0 */ /* 0x000fee0008000a84 */
[----:B------:R-:W-:Y:S05]  /*25130*/  @P0 BRA.U.ANY `(.L_x_763) ;  /* 0xfffffffd00e80947 */ /* 0x000fea000393ffff */
[----:B------:R-:W-:Y:S01]  /*25140*/  NOP ;  /* 0x0000000000007918 */ /* 0x000fe20000000000 */
[----:B-1----:R-:W-:-:S04]  /*25150*/  MOV R2, UR37 ;  /* 0x0000002500027c02 */ /* 0x002fc80008000f00 */
[----:B------:R-:W-:-:S13]  /*25160*/  ISETP.NE.AND P6, PT, R2, 0x3, PT ;  /* 0x000000030200780c */ /* 0x000fda0003fc5270 */
[----:B------:R-:W-:Y:S05]  /*25170*/  @!P6 BRA `(.L_x_764) ;  /* 0x000000000004e947 */ /* 0x000fea0003800000 */
[----:B------:R-:W-:Y:S01]  /*25180*/  BPT.TRAP 0x1 ;  /* 0x000000040000795c */ /* 0x000fe20000300000 */
.L_x_764:
[----:B------:R1:W-:Y:S01]  /*25190*/  SYNCS.ARRIVE.TRANS64.A1T0 RZ, [R6+URZ+0x38830], RZ ;  /* 0x038830ff06ff79a7 */ /* 0x0003e2000810003f */
[----:B------:R-:W-:Y:S05]  /*251a0*/  @!P6 BRA `(.L_x_765) ;  /* 0x000000000004e947 */ /* 0x000fea0003800000 */
[----:B------:R-:W-:Y:S01]  /*251b0*/  BPT.TRAP 0x1 ;  /* 0x000000040000795c */ /* 0x000fe20000300000 */
.L_x_765:
[----:B------:R-:W-:Y:S01]  /*251c0*/  SHF.L.U32 R2, R17, 0x1f, RZ ;  /* 0x0000001f11027819 */ /* 0x000fe200000006ff */
[----:B-1----:R-:W-:Y:S01]  /*251d0*/  IMAD R6, R7, 0x8, R22 ;  /* 0x0000000807067824 */ /* 0x002fe200078e0216 */
[----:B------:R-:W-:Y:S03]  /*251e0*/  BSSY B1, `(.L_x_766) ;  /* 0x0000003000017945 */ /* 0x000fe60003800000 */
[----:B------:R-:W1:Y:S02]  /*251f0*/  SYNCS.PHASECHK.TRANS64.TRYWAIT P0, [R6+URZ+0x38860], R2 ;  /* 0x03886002060075a7 */ /* 0x000e64000800017f */
[----:B-1----:R-:W-:Y:S05]  /*25200*/  @!P0 BRA `(.L_x_767) ;  /* 0x0000004c00648947 */ /* 0x002fea0003800000 */
.L_x_916:
[----:B------:R-:W-:Y:S05]  /*25210*/  BSYNC B1 ;  /* 0x0000000000017941 */ /* 0x000fea0003800000 */
.L_x_766:
[----:B0-----:R-:W2:Y:S01]  /*25220*/  LDL R8, [R1+0xc] ;  /* 0x00000c0001087983 */ /* 0x001ea20000100800 */
        /* <DEDUP_REMOVED lines=9> */
[----:B------:R-:W-:Y:S01]  /*252c0*/  IMAD R7, R7, 0x2, R22 ;  /* 0x0000000207077824 */ /* 0x000fe200078e0216 */
[----:B------:R-:W-:Y:S02]  /*252d0*/  ULDC.64 UR4, c[0x0][0x208] ;  /* 0x0000820000047ab9 */ /* 0x000fe40000000a00 */
[----:B------:R-:W1:Y:S01]  /*252e0*/  SHFL.IDX PT, R3, R25, RZ, 0x181f ;  /* 0x00181fff19037589 */ /* 0x000e6200000e0000 */
[----:B0-----:R-:W-:-:S04]  /*252f0*/  IADD3 R2, P0, R2, R0, RZ ;  /* 0x0000000002027210 */ /* 0x001fc80007f1e0ff */
[----:B-1----:R-:W-:Y:S02]  /*25300*/  IADD3.X R3, RZ, R3, RZ, P0, !PT ;  /* 0x00000003ff037210 */ /* 0x002fe400007fe4ff */
[----:B------:R-:W-:-:S13]  /*25310*/  ISETP.LT.OR P0, PT, R8, 0x1, P4 ;  /* 0x000000010800780c */ /* 0x000fda0002701670 */
[----:B------:R-:W-:Y:S01]  /*25320*/  @!PT LDS RZ, [RZ] ;  /* 0x00000000fffff984 */ /* 0x000fe20000000800 */
        /* <DEDUP_REMOVED lines=44> */
[----:B0-2---:R0:W1:Y:S02]  /*255f0*/  SHFL.IDX PT, R2, R24, 0x4, 0x181f ;  /* 0x00981f0018027f89 */ /* 0x00506400000e0000 */
.L_x_928:
[----:B-1----:R-:W-:Y:S01]  /*25600*/  IADD3 R2, P0, R2, R0, RZ ;  /* 0x0000000002027210 */ /* 0x002fe20007f1e0ff */
[----:B------:R-:W-:-:S04]  /*25610*/  ULDC.64 UR4, c[0x0][0x208] ;  /* 0x0000820000047ab9 */ /* 0x000fc80000000a00 */
[----:B------:R-:W-:Y:S01]  /*25620*/  IMAD.X R3, RZ, RZ, R25, P0 ;  /* 0x000000ffff037224 */ /* 0x000fe200000e0619 */
        /* <DEDUP_REMOVED lines=11> */
[----:B------:R-:W-:Y:S02]  /*256e0*/  ULDC.64 UR4, c[0x0][0x328] ;  /* 0x0000ca0000047ab9 */ /* 0x000fe40000000a00 */
[----:B------:R-:W-:Y:S01]  /*256f0*/  IMAD R20, R20, UR4, RZ ;  /* 0x0000000414147c24 */ /* 0x000fe2000f8e02ff */
[----:B------:R-:W-:-:S03]  /*25700*/  NOP ;  /* 0x0000000000007918 */ /* 0x000fc60000000000 */
[C---:B------:R-:W-:Y:S02]  /*25710*/  IMAD R9, R5.reuse, UR5, R20 ;  /* 0x0000000505097c24 */ /* 0x040fe4000f8e0214 */
[----:B-1----:R-:W-:Y:S01]  /*25720*/  IMAD.WIDE.U32 R2, R5, UR4, RZ ;  /* 0x0000000405027c25 */ /* 0x002fe2000f8e00ff */
[----:B------:R-:W-:-:S03]  /*25730*/  ULDC.64 UR4, c[0x0][0x338] ;  /* 0x0000ce0000047ab9 */ /* 0x000fc60000000a00 */
[----:B------:R-:W-:Y:S01]  /*25740*/  IMAD R21, R21, UR4, RZ ;  /* 0x0000000415157c24 */ /* 0x000fe2000f8e02ff */
[----:B------:R-:W-:-:S03]  /*25750*/  IADD3 R3, R3, R9, RZ ;  /* 0x0000000903037210 */ /* 0x000fc60007ffe0ff */
[C---:B------:R-:W-:Y:S02]  /*25760*/  IMAD R21, R4.reuse, UR5, R21 ;  /* 0x0000000504157c24 */ /* 0x040fe4000f8e0215 */
[----:B------:R-:W-:Y:S01]  /*25770*/  IMAD.WIDE.U32 R2, R4, UR4, R2 ;  /* 0x0000000404027c25 */ /* 0x000fe2000f8e0002 */
[----:B------:R-:W-:-:S03]  /*25780*/  ULDC.64 UR4, c[0x0][0x330] ;  /* 0x0000cc0000047ab9 */ /* 0x000fc60000000a00 */
[----:B------:R-:W-:Y:S02]  /*25790*/  IMAD.IADD R3, R3, 0x1, R21 ;  /* 0x0000000103037824 */ /* 0x000fe400078e0215 */
[----:B------:R-:W-:Y:S02]  /*257a0*/  IMAD R5, R32, UR4, RZ ;  /* 0x0000000420057c24 */ /* 0x000fe4000f8e02ff */
[----:B------:R-:W-:-:S04]  /*257b0*/  IMAD.WIDE.U32 R2, R18, UR4, R2 ;  /* 0x0000000412027c25 */ /* 0x000fc8000f8e0002 */
[----:B------:R-:W-:Y:S01]  /*257c0*/  IMAD R5, R18, UR5, R5 ;  /* 0x0000000512057c24 */ /* 0x000fe2000f8e0205 */
[----:B------:R-:W-:Y:S02]  /*257d0*/  ULDC.64 UR4, c[0x0][0x318] ;  /* 0x0000c60000047ab9 */ /* 0x000fe40000000a00 */
[----:B0-----:R-:W-:Y:S01]  /*257e0*/  LEA R24, P0, R2, UR4, 0x1 ;  /* 0x0000000402187c11 */ /* 0x001fe2000f8008ff */
[----:B------:R-:W-:-:S05]  /*257f0*/  IMAD.IADD R3, R5, 0x1, R3 ;  /* 0x0000000105037824 */ /* 0x000fca00078e0203 */
[----:B------:R-:W-:Y:S02]  /*25800*/  LEA.HI.X R25, R2, UR5, R3, 0x1, P0 ;  /* 0x0000000502197c11 */ /* 0x000fe400080f0c03 */
[----:B------:R-:W-:-:S13]  /*25810*/  PLOP3.LUT P0, PT, PT, PT, PT, 0x80, 0x0 ;  /* 0x000000000000781c */ /* 0x000fda0003f0f070 */
.L_x_769:
[----:B------:R-:W-:Y:S02]  /*25820*/  PLOP3.LUT P5, PT, P5, P0, PT, 0xa2, 0x0 ;  /* 0x000000000000781c */ /* 0x000fe40002fa1472 */
[----:B------:R-:W-:-:S08]  /*25830*/  @P0 R2UR P5, UR4, R6 ;  /* 0x00000000060402ca */ /* 0x000fd000000a0000 */
[----:B------:R-:W-:-:S05]  /*25840*/  @P0 PLOP3.LUT P0, PT, P5, PT, PT, 0x80, 0x0 ;  /* 0x000000000000081c */ /* 0x000fca0002f0f070 */
[----:B------:R-:W-:Y:S01]  /*25850*/  @!P5 SYNCS.ARRIVE.TRANS64.RED.A0T1 RZ, [UR4+0x38850], RZ ;  /* 0x038850ffffffd9a7 */ /* 0x000fe20008200404 */
[----:B------:R-:W-:Y:S07]  /*25860*/  @!P5 ARRIVES.LDGSTSBAR.64.TRANSCNT [UR4+0x38850] ;  /* 0x03885000ff00d9b0 */ /* 0x000fee0008000a84 */
[----:B------:R-:W-:Y:S05]  /*25870*/  @P0 BRA.U.ANY `(.L_x_769) ;  /* 0xfffffffd00e80947 */ /* 0x000fea000393ffff */
[----:B------:R-:W-:Y:S01]  /*25880*/  NOP ;  /* 0x0000000000007918 */ /* 0x000fe20000000000 */
[----:B------:R-:W-:-:S04]  /*25890*/  MOV R0, UR37 ;  /* 0x0000002500007c02 */ /* 0x000fc80008000f00 */
[----:B------:R-:W-:-:S13]  /*258a0*/  ISETP.NE.AND P6, PT, R0, 0x3, PT ;  /* 0x000000030000780c */ /* 0x000fda0003fc5270 */
[----:B------:R-:W-:Y:S05]  /*258b0*/  @!P6 BRA `(.L_x_770) ;  /* 0x000000000004e947 */ /* 0x000fea0003800000 */
[----:B------:R-:W-:Y:S01]  /*258c0*/  BPT.TRAP 0x1 ;  /* 0x000000040000795c */ /* 0x000fe20000300000 */
.L_x_770:
[C---:B------:R-:W-:Y:S01]  /*258d0*/  ISETP.GT.AND P0, PT, R26.reuse, RZ, PT ;  /* 0x000000ff1a00720c */ /* 0x040fe20003f04270 */
[----:B------:R2:W-:Y:S01]  /*258e0*/  SYNCS.ARRIVE.TRANS64.A1T0 RZ, [R6+URZ+0x38850], RZ ;  /* 0x038850ff06ff79a7 */ /* 0x0005e2000810003f */
[----:B------:R-:W-:Y:S01]  /*258f0*/  VIADD R0, R26, 0xffffffff ;  /* 0xffffffff1a007836 */ /* 0x000fe20000000000 */
[----:B------:R-:W-:Y:S01]  /*25900*/  MOV R7, R27 ;  /* 0x0000001b00077202 */ /* 0x000fe20000000f00 */
[----:B------:R-:W-:Y:S02]  /*25910*/  IMAD.MOV.U32 R17, RZ, RZ, R29 ;  /* 0x000000ffff117224 */ /* 0x000fe400078e001d */
[----:B------:R-:W-:-:S07]  /*25920*/  IMAD.MOV.U32 R31, RZ, RZ, R26 ;  /* 0x000000ffff1f7224 */ /* 0x000fce00078e001a */
[----:B--2---:R-:W-:Y:S05]  /*25930*/  @P0 BRA `(.L_x_771) ;  /* 0xffffffec00c00947 */ /* 0x004fea000383ffff */
.L_x_758:
[----:B------:R-:W-:Y:S05]  /*25940*/  BSYNC B0 ;  /* 0x0000000000007941 */ /* 0x000fea0003800000 */
.L_x_757:
[----:B------:R-:W2:Y:S01]  /*25950*/  S2R R2, SR_TID.X ;  /* 0x0000000000027919 */ /* 0x000ea20000002100 */
[----:B------:R-:W-:Y:S01]  /*25960*/  BSSY B0, `(.L_x_772) ;  /* 0x0000011000007945 */ /* 0x000fe20003800000 */
[----:B--2---:R-:W-:-:S04]  /*25970*/  LOP3.LUT R2, R2, 0x7f, RZ, 0xc0, !PT ;  /* 0x0000007f02027812 */ /* 0x004fc800078ec0ff */
[----:B------:R-:W-:-:S13]  /*25980*/  ISETP.NE.AND P0, PT, R2, RZ, PT ;  /* 0x000000ff0200720c */ /* 0x000fda0003f05270 */
[----:B------:R-:W-:Y:S05]  /*25990*/  @P0 BRA `(.L_x_773) ;  /* 0x0000000000340947 */ /* 0x000fea0003800000 */
[----:B------:R-:W2:Y:S01]  /*259a0*/  S2R R5, SR_LANEID ;  /* 0x0000000000057919 */ /* 0x000ea20000000000 */
[----:B------:R-:W-:Y:S01]  /*259b0*/  VOTEU.ANY UR4, UPT, PT ;  /* 0x0000000000047886 */ /* 0x000fe200038e0100 */
[----:B0-----:R-:W0:Y:S01]  /*259c0*/  LDC.64 R2, c[0x0][0xc60] ;  /* 0x00031800ff027b82 */ /* 0x001e220000000a00 */
[----:B------:R-:W2:Y:S01]  /*259d0*/  FLO.U32 R0, UR4 ;  /* 0x0000000400007d00 */ /* 0x000ea200080e0000 */
[----:B------:R-:W-:Y:S01]  /*259e0*/  ULDC.64 UR6, c[0x0][0x208] ;  /* 0x0000820000067ab9 */ /* 0x000fe20000000a00 */
[----:B--2---:R-:W-:-:S06]  /*259f0*/  ISETP.EQ.U32.AND P0, PT, R0, R5, PT ;  /* 0x000000050000720c */ /* 0x004fcc0003f02070 */
[----:B------:R-:W0:Y:S07]  /*25a00*/  POPC R5, UR4 ;  /* 0x0000000400057d09 */ /* 0x000e2e0008000000 */
[----:B0-----:R-:W2:Y:S01]  /*25a10*/  @P0 ATOMG.E.ADD.STRONG.GPU PT, R3, desc[UR6][R2.64], R5 ;  /* 0x00000005020309a8 */ /* 0x001ea200081ee1c6 */
[----:B------:R-:W0:Y:S02]  /*25a20*/  S2R R4, SR_LTMASK ;  /* 0x0000000000047919 */ /* 0x000e240000003900 */
[----:B0-----:R-:W-:-:S04]  /*25a30*/  LOP3.LUT R4, R4, UR4, RZ, 0xc0, !PT ;  /* 0x0000000404047c12 */ /* 0x001fc8000f8ec0ff */
[----:B-1----:R-:W0:Y:S01]  /*25a40*/  POPC R7, R4 ;  /* 0x0000000400077309 */ /* 0x002e220000000000 */
[----:B--2---:R-:W0:Y:S02]  /*25a50*/  SHFL.IDX PT, R0, R3, R0, 0x1f ;  /* 0x00001f0003007589 */ /* 0x004e2400000e0000 */
[----:B0-----:R-:W-:-:S07]  /*25a60*/  IADD3 R16, R0, UR36, R7 ;  /* 0x0000002400107c10 */ /* 0x001fce000fffe007 */
.L_x_773:
[----:B------:R-:W-:Y:S05]  /*25a70*/  BSYNC B0 ;  /* 0x0000000000007941 */ /* 0x000fea0003800000 */
.L_x_772:
[----:B------:R-:W-:-:S05]  /*25a80*/  IMAD.U32 R0, RZ, RZ, UR37 ;  /* 0x00000025ff007e24 */ /* 0x000fca000f8e00ff */
[----:B------:R-:W-:-:S13]  /*25a90*/  ISETP.NE.AND P0, PT, R0, 0x3, PT ;  /* 0x000000030000780c */ /* 0x000fda0003f05270 */
[----:B------:R-:W-:Y:S05]  /*25aa0*/  @!P0 BRA `(.L_x_774) ;  /* 0x0000000000048947 */ /* 0x000fea0003800000 */
[----:B------:R-:W-:Y:S01]  /*25ab0*/  BPT.TRAP 0x1 ;  /* 0x000000040000795c */ /* 0x000fe20000300000 */
.L_x_774:
[----:B------:R-:W2:Y:S01]  /*25ac0*/  LDL.LU R0, [R1+0xc] ;  /* 0x00000c0001007983 */ /* 0x000ea20000300800 */
[----:B------:R-:W-:Y:S01]  /*25ad0*/  LEA R4, R27, R22, 0x3 ;  /* 0x000000161b047211 */ /* 0x000fe200078e18ff */
[----:B------:R-:W-:Y:S01]  /*25ae0*/  BSSY B0, `(.L_x_775) ;  /* 0x0000005000007945 */ /* 0x000fe20003800000 */
[----:B0-----:R-:W-:-:S04]  /*25af0*/  SHF.L.U32 R3, R29, 0x1f, RZ ;  /* 0x0000001f1d037819 */ /* 0x001fc800000006ff */
[----:B------:R-:W0:Y:S01]  /*25b00*/  SYNCS.PHASECHK.TRANS64.TRYWAIT P0, [R4+URZ+0x38860], R3 ;  /* 0x03886003040075a7 */ /* 0x000e22000800017f */
[----:B--2---:R-:W-:Y:S01]  /*25b10*/  IMAD R5, R26, -0x50, R0 ;  /* 0xffffffb01a057824 */ /* 0x004fe200078e0200 */
[----:B0-----:R-:W-:Y:S06]  /*25b20*/  @!P0 BRA `(.L_x_776) ;  /* 0x0000004c00108947 */ /* 0x001fec0003800000 */
.L_x_929:
[----:B------:R-:W-:Y:S05]  /*25b30*/  BSYNC B0 ;  /* 0x0000000000007941 */ /* 0x000fea0003800000 */
.L_x_775:
[----:B------:R-:W2:Y:S01]  /*25b40*/  S2R R0, SR_TID.X ;  /* 0x0000000000007919 */ /* 0x000ea20000002100 */
[----:B------:R-:W-:Y:S01]  /*25b50*/  UMOV UR4, 0xffffffff ;  /* 0xffffffff00047882 */ /* 0x000fe20000000000 */
[----:B-1----:R-:W-:Y:S01]  /*25b60*/  IMAD R7, R27, 0x5000, R34 ;  /* 0x000050001b077824 */ /* 0x002fe200078e0222 */
[----:B--2---:R-:W-:-:S04]  /*25b70*/  LOP3.LUT R0, R0, 0x7f, RZ, 0xc0, !PT ;  /* 0x0000007f00007812 */ /* 0x004fc800078ec0ff */
[----:B------:R-:W-:-:S05]  /*25b80*/  SHF.R.U32.HI R0, RZ, 0x3, R0 ;  /* 0x00000003ff007819 */ /* 0x000fca0000011600 */
[----:B------:R-:W-:Y:S01]  /*25b90*/  IMAD.IADD R5, R5, 0x1, -R0 ;  /* 0x0000000105057824 */ /* 0x000fe200078e0a00 */
[----:B------:R-:W-:Y:S06]  /*25ba0*/  BRA.DIV UR4, `(.L_x_777) ;  /* 0x0000004e04047947 */ /* 0x000fec000b800000 */
[----:B------:R-:W1:Y:S01]  /*25bb0*/  SHFL.IDX PT, R14, R24, RZ, 0x181f ;  /* 0x00181fff180e7589 */ /* 0x000e6200000e0000 */
[----:B------:R-:W-:Y:S01]  /*25bc0*/  ULDC UR4, c[0x0][0x2f4] ;  /* 0x0000bd0000047ab9 */ /* 0x000fe20000000800 */
[C---:B------:R-:W-:Y:S01]  /*25bd0*/  IMAD.SHL.U32 R8, R36.reuse, 0x2, RZ ;  /* 0x0000000224087824 */ /* 0x040fe200078e00ff */
[C---:B------:R-:W-:Y:S01]  /*25be0*/  ISETP.GE.AND P3, PT, R36.reuse, UR4, PT ;  /* 0x0000000424007c0c */ /* 0x040fe2000bf66270 */
[----:B0-----:R-:W0:Y:S01]  /*25bf0*/  SHFL.IDX PT, R3, R25, RZ, 0x181f ;  /* 0x00181fff19037589 */ /* 0x001e2200000e0000 */
[----:B------:R-:W-:Y:S01]  /*25c00*/  LOP3.LUT R2, R36, 0x40, RZ, 0xfc, !PT ;  /* 0x0000004024027812 */ /* 0x000fe200078efcff */
[----:B------:R-:W-:Y:S01]  /*25c10*/  ULDC.64 UR6, c[0x0][0x208] ;  /* 0x0000820000067ab9 */ /* 0x000fe20000000a00 */
[----:B------:R-:W-:Y:S02]  /*25c20*/  ISETP.LT.OR P4, PT, R5, 0x1, P3 ;  /* 0x000000010500780c */ /* 0x000fe40001f81670 */
[----:B------:R-:W-:Y:S02]  /*25c30*/  ISETP.GE.AND P2, PT, R2, UR4, PT ;  /* 0x0000000402007c0c */ /* 0x000fe4000bf46270 */
[----:B------:R-:W-:-:S02]  /*25c40*/  LOP3.LUT R2, R36, 0x80, RZ, 0xfc, !PT ;  /* 0x0000008024027812 */ /* 0x000fc400078efcff */
[----:B------:R-:W-:Y:S02]  /*25c50*/  LEA R0, R7, R22, 0x1 ;  /* 0x0000001607007211 */ /* 0x000fe400078e08ff */
[----:B------:R-:W-:Y:S02]  /*25c60*/  ISETP.GE.AND P1, PT, R2, UR4, PT ;  /* 0x0000000402007c0c */ /* 0x000fe4000bf26270 */
[----:B------:R-:W-:Y:S02]  /*25c70*/  LOP3.LUT R2, R36, 0xc0, RZ, 0xfc, !PT ;  /* 0x000000c024027812 */ /* 0x000fe400078efcff */
[----:B-1----:R-:W-:Y:S02]  /*25c80*/  IADD3 R6, P0, R14, R8, RZ ;  /* 0x000000080e067210 */ /* 0x002fe40007f1e0ff */
[----:B------:R-:W1:Y:S03]  /*25c90*/  SHFL.IDX PT, R14, R24, 0x1, 0x181f ;  /* 0x00381f00180e7f89 */ /* 0x000e6600000e0000 */
[----:B0-----:R-:W-:Y:S01]  /*25ca0*/  IMAD.X R7, RZ, RZ, R3, P0 ;  /* 0x000000ffff077224 */ /* 0x001fe200000e0603 */
[C---:B------:R-:W-:Y:S01]  /*25cb0*/  ISETP.LT.OR P0, PT, R5.reuse, 0x1, P2 ;  /* 0x000000010500780c */ /* 0x040fe20001701670 */
[----:B------:R-:W0:Y:S04]  /*25cc0*/  SHFL.IDX PT, R3, R25, 0x1, 0x181f ;  /* 0x00381f0019037f89 */ /* 0x000e2800000e0000 */
[----:B------:R-:W-:Y:S01]  /*25cd0*/  LDGSTS.E.BYPASS.LTC128B.128 [R0+0x400], desc[UR6][R6.64], !P4 ;  /* 0x0040000006007fae */ /* 0x000fe2000e101d46 */
[----:B------:R-:W-:-:S07]  /*25ce0*/  ISETP.LT.OR P4, PT, R5, 0x1, P1 ;  /* 0x000000010500780c */ /* 0x000fce0000f81670 */
[----:B------:R-:W-:Y:S01]  /*25cf0*/  LDGSTS.E.BYPASS.LTC128B.128 [R0+0x2c00], desc[UR6][R6.64+0x80], !P0 ;  /* 0x02c0008006007fae */ /* 0x000fe2000c101d46 */
[----:B------:R-:W-:-:S05]  /*25d00*/  ISETP.GE.AND P0, PT, R2, UR4, PT ;  /* 0x0000000402007c0c */ /* 0x000fca000bf06270 */
[----:B------:R-:W-:Y:S01]  /*25d10*/  LDGSTS.E.BYPASS.LTC128B.128 [R0+0x5400], desc[UR6][R6.64+0x100], !P4 ;  /* 0x0540010006007fae */ /* 0x000fe2000e101d46 */
[----:B------:R-:W-:-:S13]  /*25d20*/  ISETP.LT.OR P4, PT, R5, 0x1, P0 ;  /* 0x000000010500780c */ /* 0x000fda0000781670 */
[----:B------:R2:W-:Y:S01]  /*25d30*/  LDGSTS.E.BYPASS.LTC128B.128 [R0+0x7c00], desc[UR6][R6.64+0x180], !P4 ;  /* 0x07c0018006007fae */ /* 0x0005e2000e101d46 */
[----:B-1----:R-:W-:-:S03]  /*25d40*/  IADD3 R2, P4, R14, R8, RZ ;  /* 0x000000080e027210 */ /* 0x002fc60007f9e0ff */
[----:B------:R-:W1:Y:S02]  /*25d50*/  SHFL.IDX PT, R14, R24, 0x2, 0x181f ;  /* 0x00581f00180e7f89 */ /* 0x000e6400000e0000 */
[----:B0-----:R-:W-:Y:S01]  /*25d60*/  IMAD.X R3, RZ, RZ, R3, P4 ;  /* 0x000000ffff037224 */ /* 0x001fe200020e0603 */
[----:B------:R-:W-:Y:S01]  /*25d70*/  ISETP.LT.OR P4, PT, R5, 0x11, P3 ;  /* 0x000000110500780c */ /* 0x000fe20001f81670 */
[----:B--2---:R-:W0:-:S12]  /*25d80*/  SHFL.IDX PT, R7, R25, 0x2, 0x181f ;  /* 0x00581f0019077f89 */ /* 0x004e1800000e0000 */
[----:B------:R-:W-:Y:S01]  /*25d90*/  LDGSTS.E.BYPASS.LTC128B.128 [R0+0xc00], desc[UR6][R2.64], !P4 ;  /* 0x00c0000002007fae */ /* 0x000fe2000e101d46 */
[----:B------:R-:W-:-:S13]  /*25da0*/  ISETP.LT.OR P4, PT, R5, 0x11, P2 ;  /* 0x000000110500780c */ /* 0x000fda0001781670 */
[----:B------:R-:W-:Y:S01]  /*25db0*/  LDGSTS.E.BYPASS.LTC128B.128 [R0+0x3400], desc[UR6][R2.64+0x80], !P4 ;  /* 0x0340008002007fae */ /* 0x000fe2000e101d46 */
[----:B------:R-:W-:-:S13]  /*25dc0*/  ISETP.LT.OR P4, PT, R5, 0x11, P1 ;  /* 0x000000110500780c */ /* 0x000fda0000f81670 */
[----:B------:R-:W-:Y:S01]  /*25dd0*/  LDGSTS.E.BYPASS.LTC128B.128 [R0+0x5c00], desc[UR6][R2.64+0x100], !P4 ;  /* 0x05c0010002007fae */ /* 0x000fe2000e101d46 */
[----:B------:R-:W-:-:S13]  /*25de0*/  ISETP.LT.OR P4, PT, R5, 0x11, P0 ;  /* 0x000000110500780c */ /* 0x000fda0000781670 */
[----:B------:R2:W-:Y:S01]  /*25df0*/  LDGSTS.E.BYPASS.LTC128B.128 [R0+0x8400], desc[UR6][R2.64+0x180], !P4 ;  /* 0x0840018002007fae */ /* 0x0005e2000e101d46 */
[----:B-1----:R-:W-:-:S03]  /*25e00*/  IADD3 R6, P4, R14, R8, RZ ;  /* 0x000000080e067210 */ /* 0x002fc60007f9e0ff */
[----:B------:R-:W1:Y:S01]  /*25e10*/  SHFL.IDX PT, R14, R24, 0x3, 0x181f ;  /* 0x00781f00180e7f89 */ /* 0x000e6200000e0000 */
[----:B0-----:R-:W-:Y:S02]  /*25e20*/  IADD3.X R7, RZ, R7, RZ, P4, !PT ;  /* 0x00000007ff077210 */ /* 0x001fe400027fe4ff */
[C---:B------:R-:W-:Y:S01]  /*25e30*/  ISETP.LT.OR P4, PT, R5.reuse, 0x21, P3 ;  /* 0x000000210500780c */ /* 0x040fe20001f81670 */
[----:B--2---:R-:W0:Y:S04]  /*25e40*/  SHFL.IDX PT, R3, R25, 0x3, 0x181f ;  /* 0x00781f0019037f89 */ /* 0x004e2800000e0000 */
[----:B------:R-:W2:Y:S08]  /*25e50*/  SHFL.IDX PT, R25, R25, 0x4, 0x181f ;  /* 0x00981f0019197f89 */ /* 0x000eb000000e0000 */
[----:B------:R3:W-:Y:S01]  /*25e60*/  LDGSTS.E.BYPASS.LTC128B.128 [R0+0x1400], desc[UR6][R6.64], !P4 ;  /* 0x0140000006007fae */ /* 0x0007e2000e101d46 */
[----:B------:R-:W-:-:S13]  /*25e70*/  ISETP.LT.OR P4, PT, R5, 0x21, P2 ;  /* 0x000000210500780c */ /* 0x000fda0001781670 */
[----:B------:R3:W-:Y:S01]  /*25e80*/  LDGSTS.E.BYPASS.LTC128B.128 [R0+0x3c00], desc[UR6][R6.64+0x80], !P4 ;  /* 0x03c0008006007fae */ /* 0x0007e2000e101d46 */
[----:B------:R-:W-:-:S13]  /*25e90*/  ISETP.LT.OR P4, PT, R5, 0x21, P1 ;  /* 0x000000210500780c */ /* 0x000fda0000f81670 */
[----:B------:R3:W-:Y:S01]  /*25ea0*/  LDGSTS.E.BYPASS.LTC128B.128 [R0+0x6400], desc[UR6][R6.64+0x100], !P4 ;  /* 0x0640010006007fae */ /* 0x0007e2000e101d46 */
[----:B------:R-:W-:-:S13]  /*25eb0*/  ISETP.LT.OR P4, PT, R5, 0x21, P0 ;  /* 0x000000210500780c */ /* 0x000fda0000781670 */
[----:B------:R3:W-:Y:S01]  /*25ec0*/  LDGSTS.E.BYPASS.LTC128B.128 [R0+0x8c00], desc[UR6][R6.64+0x180], !P4 ;  /* 0x08c0018006007fae */ /* 0x0007e2000e101d46 */
[----:B-1----:R-:W-:-:S03]  /*25ed0*/  IADD3 R2, P4, R14, R8, RZ ;  /* 0x000000080e027210 */ /* 0x002fc60007f9e0ff */
[----:B------:R3:W1:Y:S02]  /*25ee0*/  SHFL.IDX PT, R14, R24, 0x4, 0x181f ;  /* 0x00981f00180e7f89 */ /* 0x00066400000e0000 */
        /* <DEDUP_REMOVED lines=8> */
[----:B-12---:R3:W-:Y:S02]  /*25f70*/  LDGSTS.E.BYPASS.LTC128B.128 [R0+0x9400], desc[UR6][R2.64+0x180], !P4 ;  /* 0x0940018002007fae */ /* 0x0067e4000e101d46 */
.L_x_941:
[C---:B------:R-:W-:Y:S01]  /*25f80*/  ISETP.LT.OR P3, PT, R5.reuse, 0x41, P3 ;  /* 0x000000410500780c */ /* 0x040fe20001f61670 */
[----:B------:R-:W-:Y:S01]  /*25f90*/  ULDC.64 UR4, c[0x0][0x208] ;  /* 0x0000820000047ab9 */ /* 0x000fe20000000a00 */
[C---:B------:R-:W-:Y:S02]  /*25fa0*/  ISETP.LT.OR P2, PT, R5.reuse, 0x41, P2 ;  /* 0x000000410500780c */ /* 0x040fe40001741670 */
[C---:B------:R-:W-:Y:S02]  /*25fb0*/  ISETP.LT.OR P1, PT, R5.reuse, 0x41, P1 ;  /* 0x000000410500780c */ /* 0x040fe40000f21670 */
[----:B---3--:R-:W-:Y:S02]  /*25fc0*/  IADD3 R2, P4, R14, R8, RZ ;  /* 0x000000080e027210 */ /* 0x008fe40007f9e0ff */
        /* <DEDUP_REMOVED lines=11> */
.L_x_778:
[----:B------:R-:W-:Y:S02]  /*26080*/  PLOP3.LUT P1, PT, P1, P0, PT, 0xa2, 0x0 ;  /* 0x000000000000781c */ /* 0x000fe40000f21472 */
[----:B------:R-:W-:-:S08]  /*26090*/  @P0 R2UR P1, UR4, R4 ;  /* 0x00000000040402ca */ /* 0x000fd00000020000 */
[----:B------:R-:W-:-:S05]  /*260a0*/  @P0 PLOP3.LUT P0, PT, P1, PT, PT, 0x80, 0x0 ;  /* 0x000000000000081c */ /* 0x000fca0000f0f070 */
[----:B------:R-:W-:Y:S01]  /*260b0*/  @!P1 SYNCS.ARRIVE.TRANS64.RED.A0T1 RZ, [UR4+0x38850], RZ ;  /* 0x038850ffffff99a7 */ /* 0x000fe20008200404 */
[----:B------:R-:W-:Y:S07]  /*260c0*/  @!P1 ARRIVES.LDGSTSBAR.64.TRANSCNT [UR4+0x38850] ;  /* 0x03885000ff0099b0 */ /* 0x000fee0008000a84 */
[----:B------:R-:W-:Y:S05]  /*260d0*/  @P0 BRA.U.ANY `(.L_x_778) ;  /* 0xfffffffd00e80947 */ /* 0x000fea000393ffff */
[----:B------:R-:W-:Y:S01]  /*260e0*/  NOP ;  /* 0x0000000000007918 */ /* 0x000fe20000000000 */
[----:B0-----:R-:W-:-:S04]  /*260f0*/  MOV R0, UR37 ;  /* 0x0000002500007c02 */ /* 0x001fc80008000f00 */
[----:B------:R-:W-:-:S13]  /*26100*/  ISETP.NE.AND P2, PT, R0, 0x3, PT ;  /* 0x000000030000780c */ /* 0x000fda0003f45270 */
[----:B------:R-:W-:Y:S05]  /*26110*/  @!P2 BRA `(.L_x_779) ;  /* 0x000000000004a947 */ /* 0x000fea0003800000 */
[----:B------:R-:W-:Y:S01]  /*26120*/  BPT.TRAP 0x1 ;  /* 0x000000040000795c */ /* 0x000fe20000300000 */
.L_x_779:
[----:B------:R0:W-:Y:S01]  /*26130*/  SYNCS.ARRIVE.TRANS64.A1T0 RZ, [R4+URZ+0x38850], RZ ;  /* 0x038850ff04ff79a7 */ /* 0x0001e2000810003f */
[----:B------:R-:W-:-:S05]  /*26140*/  VIADD R27, R27, 0x1 ;  /* 0x000000011b1b7836 */ /* 0x000fca0000000000 */
[----:B------:R-:W-:-:S04]  /*26150*/  ISETP.NE.AND P0, PT, R27, 0x2, PT ;  /* 0x000000021b00780c */ /* 0x000fc80003f05270 */
[----:B------:R-:W-:Y:S02]  /*26160*/  SEL R0, RZ, 0x1, P0 ;  /* 0x00000001ff007807 */ /* 0x000fe40000000000 */
[----:B------:R-:W-:Y:S02]  /*26170*/  SEL R27, R27, RZ, P0 ;  /* 0x000000ff1b1b7207 */ /* 0x000fe40000000000 */
[----:B0-----:R-:W-:-:S07]  /*26180*/  LOP3.LUT R29, R29, R0, RZ, 0x3c, !PT ;  /* 0x000000001d1d7212 */ /* 0x001fce00078e3cff */
.L_x_734:
[----:B------:R-:W-:Y:S05]  /*26190*/  BSYNC B7 ;  /* 0x0000000000077941 */ /* 0x000fea0003800000 */
.L_x_732:
[----:B------:R-:W-:-:S13]  /*261a0*/  LOP3.LUT P0, RZ, R23, 0x40, RZ, 0xc0, !PT ;  /* 0x0000004017ff7812 */ /* 0x000fda000780c0ff */
[----:B------:R-:W-:Y:S05]  /*261b0*/  @!P0 BRA `(.L_x_780) ;  /* 0x0000000000248947 */ /* 0x000fea0003800000 */
[----:B------:R-:W-:Y:S05]  /*261c0*/  WARPSYNC.ALL ;  /* 0x0000000000007948 */ /* 0x000fea0003800000 */
[----:B------:R-:W1:Y:S08]  /*261d0*/  S2UR UR5, SR_CgaCtaId ;  /* 0x00000000000579c3 */ /* 0x000e700000008800 */
[----:B------:R-:W-:Y:S06]  /*261e0*/  BAR.SYNC.DEFER_BLOCKING 0x5, 0x180 ;  /* 0x0146000000007b1d */ /* 0x000fec0000010000 */
[----:B------:R-:W-:-:S02]  /*261f0*/  UMOV UR4, 0x400 ;  /* 0x0000040000047882 */ /* 0x000fc40000000000 */
[----:B-1----:R-:W-:-:S06]  /*26200*/  ULEA UR4, UR5, UR4, 0x18 ;  /* 0x0000000405047291 */ /* 0x002fcc000f8ec03f */
[----:B0-----:R-:W-:-:S05]  /*26210*/  IMAD.U32 R22, RZ, RZ, UR4 ;  /* 0x00000004ff167e24 */ /* 0x001fca000f8e00ff */
[----:B------:R0:W1:Y:S01]  /*26220*/  LDS.128 R16, [R22+0x388d0] ;  /* 0x0388d00016107984 */ /* 0x0000620000000c00 */
[----:B------:R-:W-:Y:S06]  /*26230*/  BAR.ARV 0x4, 0x180 ;  /* 0x0106000000007b1d */ /* 0x000fec0000002000 */
[----:B------:R-:W-:Y:S05]  /*26240*/  BRA `(.L_x_781) ;  /* 0x0000000800487947 */ /* 0x000fea0003800000 */
.L_x_780:
[----:B------:R-:W1:Y:S01]  /*26250*/  S2R R8, SR_TID.X ;  /* 0x0000000000087919 */ /* 0x000e620000002100 */
[----:B------:R-:W-:Y:S01]  /*26260*/  UMOV UR4, 0xffffffff ;  /* 0xffffffff00047882 */ /* 0x000fe20000000000 */
[----:B-1----:R-:W-:-:S04]  /*26270*/  LOP3.LUT R8, R8, 0x1f, RZ, 0xc0, !PT ;  /* 0x0000001f08087812 */ /* 0x002fc800078ec0ff */
[----:B------:R-:W-:Y:S01]  /*26280*/  ISETP.NE.AND P0, PT, R8, 0x1f, PT ;  /* 0x0000001f0800780c */ /* 0x000fe20003f05270 */
[----:B------:R-:W-:-:S12]  /*26290*/  BRA.DIV UR4, `(.L_x_782) ;  /* 0x0000004e04387947 */ /* 0x000fd8000b800000 */
[----:B0-----:R-:W-:Y:S01]  /*262a0*/  IADD3 R5, R19, R8, RZ ;  /* 0x0000000813057210 */ /* 0x001fe20007ffe0ff */
[----:B------:R-:W-:Y:S01]  /*262b0*/  ULDC UR4, c[0x0][0xc3c] ;  /* 0x00030f0000047ab9 */ /* 0x000fe20000000800 */
[----:B------:R-:W-:Y:S02]  /*262c0*/  ULDC.64 UR6, c[0x0][0x208] ;  /* 0x0000820000067ab9 */ /* 0x000fe40000000a00 */
[----:B------:R-:W-:-:S13]  /*262d0*/  ISETP.GE.OR P1, PT, R5, UR4, !P0 ;  /* 0x0000000405007c0c */ /* 0x000fda000c726670 */
[----:B------:R-:W0:Y:S02]  /*262e0*/  @!P1 LDC.64 R2, c[0x0][0xc80] ;  /* 0x00032000ff029b82 */ /* 0x000e240000000a00 */
[----:B0-----:R-:W-:-:S06]  /*262f0*/  @!P1 IMAD.WIDE R2, R5, 0x4, R2 ;  /* 0x0000000405029825 */ /* 0x001fcc00078e0202 */
[----:B------:R-:W2:Y:S01]  /*26300*/  @!P1 LDG.E R2, desc[UR6][R2.64] ;  /* 0x0000000602029981 */ /* 0x000ea2000c1e1900 */
[----:B------:R-:W-:Y:S01]  /*26310*/  IMAD.MOV.U32 R4, RZ, RZ, RZ ;  /* 0x000000ffff047224 */ /* 0x000fe200078e00ff */
        /* <DEDUP_REMOVED lines=23> */
[----:B------:R0:W1:Y:S02]  /*26490*/  SHFL.IDX PT, R14, R2, 0x1f, 0x1f ;  /* 0x03e01f00020e7f89 */ /* 0x00006400000e0000 */
.L_x_951:
[----:B------:R-:W-:Y:S02]  /*264a0*/  ULDC UR4, c[0x0][0xc38] ;  /* 0x00030e0000047ab9 */ /* 0x000fe40000000800 */
[----:B------:R-:W-:-:S04]  /*264b0*/  IMAD.U32 R7, RZ, RZ, UR4 ;  /* 0x00000004ff077e24 */ /* 0x000fc8000f8e00ff */
[----:B-1----:R-:W-:-:S05]  /*264c0*/  IMAD R3, R14, R7, RZ ;  /* 0x000000070e037224 */ /* 0x002fca00078e02ff */
[----:B------:R-:W-:-:S04]  /*264d0*/  IADD3 R6, R0, R3, RZ ;  /* 0x0000000300067210 */ /* 0x000fc80007ffe0ff */
[----:B------:R-:W-:-:S13]  /*264e0*/  ISETP.GT.AND P6, PT, R6, R5, PT ;  /* 0x000000050600720c */ /* 0x000fda0003fc4270 */
[----:B------:R-:W-:Y:S05]  /*264f0*/  @P6 BRA `(.L_x_783) ;  /* 0x0000000000a06947 */ /* 0x000fea0003800000 */
.L_x_788:
[----:B------:R-:W1:Y:S01]  /*26500*/  LDC R0, c[0x0][0xc3c] ;  /* 0x00030f00ff007b82 */ /* 0x000e620000000800 */
[----:B------:R-:W-:-:S05]  /*26510*/  VIADD R19, R19, 0x1f ;  /* 0x0000001f13137836 */ /* 0x000fca0000000000 */
[----:B-1----:R-:W-:-:S13]  /*26520*/  ISETP.GE.AND P6, PT, R19, R0, PT ;  /* 0x000000001300720c */ /* 0x002fda0003fc6270 */
[----:B------:R-:W-:Y:S05]  /*26530*/  @P6 BRA `(.L_x_784) ;  /* 0x0000000400486947 */ /* 0x000fea0003800000 */
[----:B0-----:R-:W0:Y:S01]  /*26540*/  S2R R2, SR_TID.X ;  /* 0x0000000000027919 */ /* 0x001e220000002100 */
[----:B------:R-:W-:Y:S01]  /*26550*/  BSSY B0, `(.L_x_785) ;  /* 0x000000a000007945 */ /* 0x000fe20003800000 */
[----:B------:R-:W-:Y:S02]  /*26560*/  MOV R4, RZ ;  /* 0x000000ff00047202 */ /* 0x000fe40000000f00 */
[----:B0-----:R-:W-:-:S05]  /*26570*/  LOP3.LUT R2, R2, 0x1f, RZ, 0xc0, !PT ;  /* 0x0000001f02027812 */ /* 0x001fca00078ec0ff */
[----:B------:R-:W-:-:S05]  /*26580*/  IMAD.IADD R7, R19, 0x1, R2 ;  /* 0x0000000113077824 */ /* 0x000fca00078e0202 */
[----:B------:R-:W-:-:S13]  /*26590*/  ISETP.GE.OR P6, PT, R7, R0, !P0 ;  /* 0x000000000700720c */ /* 0x000fda00047c6670 */
[----:B------:R-:W-:Y:S05]  /*265a0*/  @P6 BRA `(.L_x_786) ;  /* 0x0000000000106947 */ /* 0x000fea0003800000 */
[----:B------:R-:W0:Y:S01]  /*265b0*/  LDC.64 R2, c[0x0][0xc80] ;  /* 0x00032000ff027b82 */ /* 0x000e220000000a00 */
[----:B------:R-:W-:Y:S01]  /*265c0*/  ULDC.64 UR4, c[0x0][0x208] ;  /* 0x0000820000047ab9 */ /* 0x000fe20000000a00 */
[----:B0-----:R-:W-:-:S05]  /*265d0*/  IMAD.WIDE R2, R7, 0x4, R2 ;  /* 0x0000000407027825 */ /* 0x001fca00078e0202 */
[----:B------:R0:W5:Y:S02]  /*265e0*/  LDG.E R4, desc[UR4][R2.64] ;  /* 0x0000000402047981 */ /* 0x000164000c1e1900 */
.L_x_786:
[----:B------:R-:W-:Y:S05]  /*265f0*/  BSYNC B0 ;  /* 0x0000000000007941 */ /* 0x000fea0003800000 */
.L_x_785:
[----:B------:R-:W-:-:S03]  /*26600*/  UMOV UR4, 0xffffffff ;  /* 0xffffffff00047882 */ /* 0x000fc60000000000 */
[----:B------:R-:W-:Y:S05]  /*26610*/  BRA.DIV UR4, `(.L_x_787) ;  /* 0x0000004e04807947 */ /* 0x000fea000b800000 */
[----:B-----5:R-:W1:Y:S02]  /*26620*/  SHFL.UP PT, R14, R4, 0x1, RZ ;  /* 0x04200000040e7989 */ /* 0x020e6400000e00ff */
[----:B-1----:R-:W-:-:S05]  /*26630*/  SEL R13, R14, RZ, P1 ;  /* 0x000000ff0e0d7207 */ /* 0x002fca0000800000 */
[----:B------:R-:W-:-:S05]  /*26640*/  IMAD.IADD R13, R4, 0x1, R13 ;  /* 0x00000001040d7824 */ /* 0x000fca00078e020d */
[----:B------:R-:W1:Y:S02]  /*26650*/  SHFL.UP PT, R14, R13, 0x2, RZ ;  /* 0x044000000d0e7989 */ /* 0x000e6400000e00ff */
[----:B-1----:R-:W-:-:S05]  /*26660*/  SEL R0, R14, RZ, P2 ;  /* 0x000000ff0e007207 */ /* 0x002fca0001000000 */
        /* <DEDUP_REMOVED lines=10> */
[----:B------:R0:W1:Y:S02]  /*26710*/  SHFL.IDX PT, R14, R2, 0x1f, 0x1f ;  /* 0x03e01f00020e7f89 */ /* 0x00006400000e0000 */
.L_x_959:
[----:B------:R-:W-:Y:S02]  /*26720*/  ULDC UR4, c[0x0][0xc38] ;  /* 0x00030e0000047ab9 */ /* 0x000fe40000000800 */
[----:B------:R-:W-:-:S05]  /*26730*/  MOV R7, UR4 ;  /* 0x0000000400077c02 */ /* 0x000fca0008000f00 */
[----:B-1----:R-:W-:-:S04]  /*26740*/  IMAD R3, R14, R7, RZ ;  /* 0x000000070e037224 */ /* 0x002fc800078e02ff */
[----:B------:R-:W-:-:S05]  /*26750*/  IMAD.IADD R6, R3, 0x1, R6 ;  /* 0x0000000103067824 */ /* 0x000fca00078e0206 */
[----:B------:R-:W-:-:S13]  /*26760*/  ISETP.GT.AND P6, PT, R6, R5, PT ;  /* 0x000000050600720c */ /* 0x000fda0003fc4270 */
[----:B------:R-:W-:Y:S05]  /*26770*/  @!P6 BRA `(.L_x_788) ;  /* 0xfffffffc0060e947 */ /* 0x000fea000383ffff */
.L_x_783:
        /* <DEDUP_REMOVED lines=8> */
.L_x_963:
[----:B------:R-:W-:Y:S02]  /*26800*/  ISETP.NE.AND P0, PT, R3, RZ, PT ;  /* 0x000000ff0300720c */ /* 0x000fe40003f05270 */
[----:B------:R-:W-:-:S11]  /*26810*/  MOV R14, RZ ;  /* 0x000000ff000e7202 */ /* 0x000fd60000000f00 */
[----:B------:R-:W-:Y:S05]  /*26820*/  @!P0 BRA `(.L_x_790) ;  /* 0x0000000000108947 */ /* 0x000fea0003800000 */
[----:B------:R-:W-:Y:S01]  /*26830*/  UMOV UR4, 0xffffffff ;  /* 0xffffffff00047882 */ /* 0x000fe20000000000 */
[----:B------:R-:W-:Y:S02]  /*26840*/  VIADD R12, R0, 0xffffffff ;  /* 0xffffffff000c7836 */ /* 0x000fe40000000000 */
[----:B------:R-:W-:Y:S05]  /*26850*/  BRA.DIV UR4, `(.L_x_791) ;  /* 0x0000004e04f47947 */ /* 0x000fea000b800000 */
[----:B------:R3:W4:Y:S02]  /*26860*/  SHFL.IDX PT, R14, R2, R12, 0x1f ;  /* 0x00001f0c020e7589 */ /* 0x00072400000e0000 */
.L_x_790:
[----:B--2---:R-:W-:Y:S01]  /*26870*/  IABS R8, R4 ;  /* 0x0000000400087213 */ /* 0x004fe20000000000 */
[----:B----4-:R-:W-:Y:S01]  /*26880*/  IMAD R16, R14, R7, R6 ;  /* 0x000000070e107224 */ /* 0x010fe200078e0206 */
[----:B------:R-:W-:Y:S02]  /*26890*/  IADD3 R19, R0, R19, RZ ;  /* 0x0000001300137210 */ /* 0x000fe40007ffe0ff */
[----:B------:R-:W2:Y:S08]  /*268a0*/  I2F.RP R9, R8 ;  /* 0x0000000800097306 */ /* 0x000eb00000209400 */
[----:B--2---:R-:W0:Y:S02]  /*268b0*/  MUFU.RCP R9, R9 ;  /* 0x0000000900097308 */ /* 0x004e240000001000 */
[----:B0--3--:R-:W-:-:S06]  /*268c0*/  VIADD R2, R9, 0xffffffe ;  /* 0x0ffffffe09027836 */ /* 0x009fcc0000000000 */
[----:B------:R0:W2:Y:S02]  /*268d0*/  F2I.FTZ.U32.TRUNC.NTZ R3, R2 ;  /* 0x0000000200037305 */ /* 0x0000a4000021f000 */
[----:B0-----:R-:W-:Y:S01]  /*268e0*/  IMAD.MOV.U32 R2, RZ, RZ, RZ ;  /* 0x000000ffff027224 */ /* 0x001fe200078e00ff */
[----:B--2---:R-:W-:-:S05]  /*268f0*/  IADD3 R7, RZ, -R3, RZ ;  /* 0x80000003ff077210 */ /* 0x004fca0007ffe0ff */
        /* <DEDUP_REMOVED lines=15> */
[----:B------:R-:W-:-:S05]  /*269f0*/  @P0 IADD3 R3, R3, 0x1, RZ ;  /* 0x0000000103030810 */ /* 0x000fca0007ffe0ff */
[----:B------:R-:W-:Y:S01]  /*26a00*/  @!P2 IMAD.MOV R3, RZ, RZ, -R3 ;  /* 0x000000ffff03a224 */ /* 0x000fe200078e0a03 */
[----:B------:R-:W-:-:S05]  /*26a10*/  @!P1 LOP3.LUT R3, RZ, R4, RZ, 0x33, !PT ;  /* 0x00000004ff039212 */ /* 0x000fca00078e33ff */
[--C-:B------:R-:W-:Y:S02]  /*26a20*/  IMAD.MOV R17, RZ, RZ, -R3.reuse ;  /* 0x000000ffff117224 */ /* 0x100fe400078e0a03 */
[----:B------:R-:W-:Y:S02]  /*26a30*/  IMAD.MOV.U32 R18, RZ, RZ, R3 ;  /* 0x000000ffff127224 */ /* 0x000fe400078e0003 */
[----:B------:R-:W-:Y:S01]  /*26a40*/  IMAD R17, R4, R17, R7 ;  /* 0x0000001104117224 */ /* 0x000fe200078e0207 */
[----:B------:R-:W-:Y:S06]  /*26a50*/  BRA `(.L_x_792) ;  /* 0x00000000001c7947 */ /* 0x000fec0003800000 */
.L_x_784:
[----:B------:R-:W-:Y:S01]  /*26a60*/  UMOV UR4, URZ ;  /* 0x0000003f00047c82 */ /* 0x000fe20008000000 */
[----:B------:R-:W-:Y:S01]  /*26a70*/  UMOV UR5, URZ ;  /* 0x0000003f00057c82 */ /* 0x000fe20008000000 */
[----:B------:R-:W-:Y:S01]  /*26a80*/  ULDC UR6, c[0x0][0xc3c] ;  /* 0x00030f0000067ab9 */ /* 0x000fe20000000800 */
[----:B------:R-:W-:Y:S01]  /*26a90*/  IMAD.MOV.U32 R16, RZ, RZ, R5 ;  /* 0x000000ffff107224 */ /* 0x000fe200078e0005 */
[----:B------:R-:W-:Y:S01]  /*26aa0*/  MOV R17, UR4 ;  /* 0x0000000400117c02 */ /* 0x000fe20008000f00 */
[----:B------:R-:W-:Y:S02]  /*26ab0*/  IMAD.U32 R18, RZ, RZ, UR5 ;  /* 0x00000005ff127e24 */ /* 0x000fe4000f8e00ff */
[----:B------:R-:W-:-:S07]  /*26ac0*/  IMAD.U32 R19, RZ, RZ, UR6 ;  /* 0x00000006ff137e24 */ /* 0x000fce000f8e00ff */
.L_x_792:
        /* <DEDUP_REMOVED lines=10> */
.L_x_781:
[----:B------:R-:W-:Y:S02]  /*26b70*/  ULDC UR4, c[0x0][0xc3c] ;  /* 0x00030f0000047ab9 */ /* 0x000fe40000000800 */
[----:B-1----:R-:W-:-:S13]  /*26b80*/  ISETP.GE.AND P0, PT, R19, UR4, PT ;  /* 0x0000000413007c0c */ /* 0x002fda000bf06270 */
[----:B------:R-:W-:Y:S05]  /*26b90*/  @!P0 BRA `(.L_x_793) ;  /* 0xffffff9c00588947 */ /* 0x000fea000383ffff */
[----:B------:R-:W-:Y:S05]  /*26ba0*/  BSYNC B8 ;  /* 0x0000000000087941 */ /* 0x000fea0003800000 */
.L_x_684:
[----:B------:R-:W3:Y:S01]  /*26bb0*/  LDL.LU R0, [R1+0x30] ;  /* 0x0000300001007983 */ /* 0x000ee20000300800 */
[----:B------:R-:W-:Y:S01]  /*26bc0*/  BSSY B0, `(.L_x_794) ;  /* 0x000000b000007945 */ /* 0x000fe20003800000 */
[----:B------:R-:W4:Y:S01]  /*26bd0*/  S2R R5, SR_CgaCtaId ;  /* 0x0000000000057919 */ /* 0x000f220000008800 */
[----:B---3--:R-:W-:-:S04]  /*26be0*/  IADD3 R0, R0, 0x1, RZ ;  /* 0x0000000100007810 */ /* 0x008fc80007ffe0ff */
[----:B01----:R-:W-:-:S04]  /*26bf0*/  LEA.HI R2, R0, R0, RZ, 0x1 ;  /* 0x0000000000027211 */ /* 0x003fc800078f08ff */
[----:B------:R-:W-:Y:S02]  /*26c00*/  LOP3.LUT R3, R2, 0xfffffffe, RZ, 0xc0, !PT ;  /* 0xfffffffe02037812 */ /* 0x000fe400078ec0ff */
[----:B------:R-:W-:-:S03]  /*26c10*/  MOV R2, 0x400 ;  /* 0x0000040000027802 */ /* 0x000fc60000000f00 */
[----:B------:R-:W-:Y:S01]  /*26c20*/  IMAD.IADD R0, R0, 0x1, -R3 ;  /* 0x0000000100007824 */ /* 0x000fe200078e0a03 */
[----:B----4-:R-:W-:-:S04]  /*26c30*/  LEA R5, R5, R2, 0x18 ;  /* 0x0000000205057211 */ /* 0x010fc800078ec0ff */
[----:B------:R-:W-:-:S04]  /*26c40*/  SHF.L.U32 R0, R0, 0x1f, RZ ;  /* 0x0000001f00007819 */ /* 0x000fc800000006ff */
[----:B------:R-:W0:Y:S02]  /*26c50*/  SYNCS.PHASECHK.TRANS64.TRYWAIT P0, [R5+URZ+0x38820], R0 ;  /* 0x03882000050075a7 */ /* 0x000e24000800017f */
[----:B0-----:R-:W-:Y:S05]  /*26c60*/  @!P0 BRA `(.L_x_795) ;  /* 0x0000004c00148947 */ /* 0x001fea0003800000 */
.L_x_966:
[----:B------:R-:W-:Y:S05]  /*26c70*/  BSYNC B0 ;  /* 0x0000000000007941 */ /* 0x000fea0003800000 */
.L_x_794:
[----:B------:R-:W-:-:S03]  /*26c80*/  UMOV UR4, 0xffffffff ;  /* 0xffffffff00047882 */ /* 0x000fc60000000000 */
[----:B------:R-:W-:Y:S05]  /*26c90*/  BRA.DIV UR4, `(.L_x_796) ;  /* 0x0000004e041c7947 */ /* 0x000fea000b800000 */
[----:B0-----:R-:W0:Y:S02]  /*26ca0*/  S2R R0, SR_TID.X ;  /* 0x0000000000007919 */ /* 0x001e240000002100 */
[----:B0-----:R-:W-:-:S04]  /*26cb0*/  SHF.R.U32.HI R0, RZ, 0x5, R0 ;  /* 0x00000005ff007819 */ /* 0x001fc80000011600 */
[----:B------:R-:W-:-:S05]  /*26cc0*/  LOP3.LUT R0, R0, 0x3, RZ, 0xc0, !PT ;  /* 0x0000000300007812 */ /* 0x000fca00078ec0ff */
[----:B------:R0:W1:Y:S02]  /*26cd0*/  SHFL.IDX PT, R14, R0, RZ, 0x1f ;  /* 0x00001fff000e7589 */ /* 0x00006400000e0000 */
.L_x_969:
[----:B-1----:R-:W-:-:S13]  /*26ce0*/  ISETP.NE.AND P0, PT, R14, RZ, PT ;  /* 0x000000ff0e00720c */ /* 0x002fda0003f05270 */
[----:B------:R-:W-:Y:S05]  /*26cf0*/  @P0 BRA `(.L_x_436) ;  /* 0x0000000000880947 */ /* 0x000fea0003800000 */
[----:B------:R-:W-:-:S03]  /*26d00*/  UMOV UR4, 0xffffffff ;  /* 0xffffffff00047882 */ /* 0x000fc60000000000 */
[----:B------:R-:W-:Y:S05]  /*26d10*/  BRA.DIV UR4, `(.L_x_797) ;  /* 0x0000004e04307947 */ /* 0x000fea000b800000 */
[----:B------:R-:W-:-:S13]  /*26d20*/  ELECT P6, URZ, PT ;  /* 0x00000000003f782f */ /* 0x000fda00038c0000 */
.L_x_972:
[----:B------:R-:W-:Y:S05]  /*26d30*/  @!P6 BRA `(.L_x_436) ;  /* 0x000000000078e947 */ /* 0x000fea0003800000 */
[----:B------:R-:W-:-:S06]  /*26d40*/  ULOP3.LUT UR4, UR60, 0x2, URZ, 0xfc, !UPT ;  /* 0x000000023c047892 */ /* 0x000fcc000f8efc3f */
[----:B0-----:R-:W-:-:S05]  /*26d50*/  IMAD.U32 R0, RZ, RZ, UR4 ;  /* 0x00000004ff007e24 */ /* 0x001fca000f8e00ff */
[----:B------:R-:W-:-:S13]  /*26d60*/  ISETP.NE.AND P0, PT, R0, 0x3, PT ;  /* 0x000000030000780c */ /* 0x000fda0003f05270 */
[----:B------:R-:W-:Y:S05]  /*26d70*/  @!P0 BRA `(.L_x_798) ;  /* 0x0000000000048947 */ /* 0x000fea0003800000 */
[----:B------:R-:W-:Y:S01]  /*26d80*/  BPT.TRAP 0x1 ;  /* 0x000000040000795c */ /* 0x000fe20000300000 */
.L_x_798:
[C---:B------:R-:W-:Y:S01]  /*26d90*/  LEA R3, R27.reuse, R5, 0x3 ;  /* 0x000000051b037211 */ /* 0x040fe200078e18ff */
[----:B------:R-:W-:Y:S01]  /*26da0*/  VIADD R27, R27, 0x1 ;  /* 0x000000011b1b7836 */ /* 0x000fe20000000000 */
[----:B------:R-:W-:-:S04]  /*26db0*/  SHF.L.U32 R2, R29, 0x1f, RZ ;  /* 0x0000001f1d027819 */ /* 0x000fc800000006ff */
[----:B------:R-:W0:Y:S01]  /*26dc0*/  SYNCS.PHASECHK.TRANS64.TRYWAIT P1, [R3+URZ+0x38840], R2 ;  /* 0x03884002030075a7 */ /* 0x000e22000802017f */
[----:B------:R-:W-:-:S04]  /*26dd0*/  ISETP.NE.AND P2, PT, R27, 0x2, PT ;  /* 0x000000021b00780c */ /* 0x000fc80003f45270 */
[----:B------:R-:W-:Y:S01]  /*26de0*/  SEL R0, RZ, 0x1, P2 ;  /* 0x00000001ff007807 */ /* 0x000fe20001000000 */
[----:B0-----:R-:W-:Y:S08]  /*26df0*/  @!P1 BRA `(.L_x_799) ;  /* 0x0000004c00189947 */ /* 0x001ff00003800000 */
.L_x_973:
[----:B------:R-:W-:Y:S02]  /*26e00*/  SEL R27, R27, RZ, P2 ;  /* 0x000000ff1b1b7207 */ /* 0x000fe40001000000 */
[----:B------:R-:W-:Y:S01]  /*26e10*/  LOP3.LUT R0, R29, R0, RZ, 0x3c, !PT ;  /* 0x000000001d007212 */ /* 0x000fe200078e3cff */
[----:B------:R-:W-:Y:S06]  /*26e20*/  @!P0 BRA `(.L_x_800) ;  /* 0x0000000000048947 */ /* 0x000fec0003800000 */
[----:B------:R-:W-:Y:S01]  /*26e30*/  BPT.TRAP 0x1 ;  /* 0x000000040000795c */ /* 0x000fe20000300000 */
.L_x_800:
[----:B------:R-:W-:Y:S01]  /*26e40*/  IMAD R27, R27, 0x8, R5 ;  /* 0x000000081b1b7824 */ /* 0x000fe200078e0205 */
[----:B------:R-:W-:-:S04]  /*26e50*/  SHF.L.U32 R0, R0, 0x1f, RZ ;  /* 0x0000001f00007819 */ /* 0x000fc800000006ff */
[----:B------:R-:W1:Y:S02]  /*26e60*/  SYNCS.PHASECHK.TRANS64.TRYWAIT P1, [R27+URZ+0x38840], R0 ;  /* 0x038840001b0075a7 */ /* 0x000e64000802017f */
[----:B-1----:R-:W-:Y:S05]  /*26e70*/  @!P1 BRA `(.L_x_801) ;  /* 0x0000004c000c9947 */ /* 0x002fea0003800000 */
.L_x_974:
[----:B------:R-:W-:Y:S05]  /*26e80*/  @!P0 BRA `(.L_x_802) ;  /* 0x0000000000048947 */ /* 0x000fea0003800000 */
[----:B------:R-:W-:Y:S01]  /*26e90*/  BPT.TRAP 0x1 ;  /* 0x000000040000795c */ /* 0x000fe20000300000 */
.L_x_802:
[----:B------:R-:W3:Y:S02]  /*26ea0*/  SYNCS.PHASECHK.TRANS64.TRYWAIT P1, [R3+URZ+0x38860], R2 ;  /* 0x03886002030075a7 */ /* 0x000ee4000802017f */
[----:B---3--:R-:W-:Y:S05]  /*26eb0*/  @!P1 BRA `(.L_x_803) ;  /* 0x0000004c00109947 */ /* 0x008fea0003800000 */
.L_x_975:
[----:B------:R-:W-:Y:S05]  /*26ec0*/  @!P0 BRA `(.L_x_804) ;  /* 0x0000000000048947 */ /* 0x000fea0003800000 */
[----:B------:R-:W-:Y:S01]  /*26ed0*/  BPT.TRAP 0x1 ;  /* 0x000000040000795c */ /* 0x000fe20000300000 */
.L_x_804:
[----:B----4-:R4:W0:Y:S02]  /*26ee0*/  SYNCS.PHASECHK.TRANS64.TRYWAIT P0, [R27+URZ+0x38860], R0 ;  /* 0x038860001b0075a7 */ /* 0x010824000800017f */
[----:B0-----:R-:W-:Y:S05]  /*26ef0*/  @!P0 NANOSLEEP.SYNCS 0x989680 ;  /* 0x009896800000895d */ /* 0x001fea0003900000 */
[----:B------:R-:W0:Y:S02]  /*26f00*/  @!P0 SYNCS.PHASECHK.TRANS64 P0, [R27+URZ+0x38860], R0 ;  /* 0x038860001b0085a7 */ /* 0x000e24000800007f */
[----:B0-----:R-:W-:Y:S05]  /*26f10*/  @!P0 BRA `(.L_x_804) ;  /* 0xfffffffc00f08947 */ /* 0x001fea000383ffff */
.L_x_436:
[----:B------:R-:W-:Y:S05]  /*26f20*/  BSYNC B9 ;  /* 0x0000000000097941 */ /* 0x000fea0003800000 */
.L_x_433:
[----:B------:R-:W-:Y:S05]  /*26f30*/  EXIT ;  /* 0x000000000000794d */ /* 0x000fea0003800000 */
.L_x_456:
[----:B0-----:R0:W1:Y:S02]  /*26f40*/  SYNCS.PHASECHK.TRANS64.TRYWAIT P6, [R89+URZ+0x38890], R90 ;  /* 0x0388905a590075a7 */ /* 0x00106400080c017f */
[----:B-1----:R-:W-:Y:S05]  /*26f50*/  @!P6 NANOSLEEP.SYNCS 0x989680 ;  /* 0x009896800000e95d */ /* 0x002fea0003900000 */
[----:B------:R-:W1:Y:S02]  /*26f60*/  @!P6 SYNCS.PHASECHK.TRANS64 P6, [R89+URZ+0x38890], R90 ;  /* 0x0388905a5900e5a7 */ /* 0x000e6400080c007f */
[----:B-1----:R-:W-:Y:S05]  /*26f70*/  @!P6 BRA `(.L_x_456) ;  /* 0xfffffffc00f0e947 */ /* 0x002fea000383ffff */
[----:B------:R-:W-:Y:S05]  /*26f80*/  BRA `(.L_x_805) ;  /* 0xfffffdc000e07947 */ /* 0x000fea000383ffff */
.L_x_457:
[----:B------:R-:W-:Y:S01]  /*26f90*/  BSSY B1, `(.L_x_806) ;  /* 0x0000008000017945 */ /* 0x000fe20003800000 */
[----:B------:R-:W-:Y:S01]  /*26fa0*/  MOV R13, R117 ;  /* 0x00000075000d7202 */ /* 0x000fe20000000f00 */
[----:B------:R-:W-:Y:S01]  /*26fb0*/  IMAD.MOV.U32 R12, RZ, RZ, RZ ;  /* 0x000000ffff0c7224 */ /* 0x000fe200078e00ff */
[----:B------:R-:W-:Y:S01]  /*26fc0*/  MOV R15, 0xffffffff ;  /* 0xffffffff000f7802 */ /* 0x000fe20000000f00 */
[----:B------:R-:W-:-:S07]  /*26fd0*/  IMAD.MOV.U32 R11, RZ, RZ, 0x181f ;  /* 0x0000181fff0b7424 */ /* 0x000fce00078e00ff */
[----:B0-----:R-:W-:Y:S05]  /*26fe0*/  WARPSYNC.COLLECTIVE R15, `(.L_x_807) ;  /* 0x000000000f087348 */ /* 0x001fea0003c00000 */
[----:B------:R1:W2:Y:S02]  /*26ff0*/  SHFL.IDX P6, R14, R13, R12, R11 ;  /* 0x0000000c0d0e7389 */ /* 0x0002a400000c000b */
[----:B012---:R-:W-:Y:S01]  /*27000*/  ENDCOLLECTIVE ;  /* 0x000000000000791b */ /* 0x007fe20003800000 */
.L_x_807:
[----:B------:R-:W-:Y:S05]  /*27010*/  BSYNC B1 ;  /* 0x0000000000017941 */ /* 0x000fea0003800000 */
.L_x_806:
[----:B------:R-:W-:Y:S01]  /*27020*/  IMAD.MOV.U32 R13, RZ, RZ, R118 ;  /* 0x000000ffff0d7224 */ /* 0x000fe200078e0076 */
[----:B------:R-:W-:Y:S01]  /*27030*/  MOV R12, RZ ;  /* 0x000000ff000c7202 */ /* 0x000fe20000000f00 */
[----:B------:R-:W-:Y:S02]  /*27040*/  IMAD.MOV.U32 R11, RZ, RZ, 0x181f ;  /* 0x0000181fff0b7424 */ /* 0x000fe400078e00ff */
[----:B------:R-:W-:Y:S02]  /*27050*/  IMAD.MOV.U32 R15, RZ, RZ, -0x1 ;  /* 0xffffffffff0f7424 */ /* 0x000fe400078e00ff */
[----:B------:R-:W-:-:S07]  /*27060*/  IMAD.MOV.U32 R83, RZ, RZ, R14 ;  /* 0x000000ffff537224 */ /* 0x000fce00078e000e */
[----:B------:R-:W-:Y:S05]  /*27070*/  WARPSYNC.COLLECTIVE R15, `(.L_x_808) ;  /* 0x000000000f087348 */ /* 0x000fea0003c00000 */
[----:B------:R0:W1:Y:S02]  /*27080*/  SHFL.IDX P6, R14, R13, R12, R11 ;  /* 0x0000000c0d0e7389 */ /* 0x00006400000c000b */
[----:B01----:R-:W-:Y:S01]  /*27090*/  ENDCOLLECTIVE ;  /* 0x000000000000791b */ /* 0x003fe20003800000 */
.L_x_808:
[----:B------:R-:W-:Y:S01]  /*270a0*/  MOV R82, R14 ;  /* 0x0000000e00527202 */ /* 0x000fe20000000f00 */
[----:B------:R-:W-:Y:S06]  /*270b0*/  BRA `(.L_x_809) ;  /* 0xfffffdc000a87947 */ /* 0x000fec000383ffff */
.L_x_474:
[----:B------:R-:W-:Y:S01]  /*270c0*/  BSSY B1, `(.L_x_810) ;  /* 0x0000008000017945 */ /* 0x000fe20003800000 */
[----:B0---4-:R-:W-:Y:S01]  /*270d0*/  IMAD.MOV.U32 R13, RZ, RZ, R117 ;  /* 0x000000ffff0d7224 */ /* 0x011fe200078e0075 */
[----:B------:R-:W-:Y:S01]  /*270e0*/  MOV R11, 0x181f ;  /* 0x0000181f000b7802 */ /* 0x000fe20000000f00 */
[----:B------:R-:W-:Y:S02]  /*270f0*/  IMAD.MOV.U32 R12, RZ, RZ, 0x1 ;  /* 0x00000001ff0c7424 */ /* 0x000fe400078e00ff */
[----:B------:R-:W-:-:S07]  /*27100*/  IMAD.MOV.U32 R15, RZ, RZ, -0x1 ;  /* 0xffffffffff0f7424 */ /* 0x000fce00078e00ff */
[----:B-123--:R-:W-:Y:S05]  /*27110*/  WARPSYNC.COLLECTIVE R15, `(.L_x_811) ;  /* 0x000000000f087348 */ /* 0x00efea0003c00000 */
[----:B------:R0:W4:Y:S02]  /*27120*/  SHFL.IDX P6, R14, R13, R12, R11 ;  /* 0x0000000c0d0e7389 */ /* 0x00012400000c000b */
[----:B01234-:R-:W-:Y:S01]  /*27130*/  ENDCOLLECTIVE ;  /* 0x000000000000791b */ /* 0x01ffe20003800000 */
.L_x_811:
[----:B------:R-:W-:Y:S05]  /*27140*/  BSYNC B1 ;  /* 0x0000000000017941 */ /* 0x000fea0003800000 */
.L_x_810:
[----:B------:R-:W-:Y:S01]  /*27150*/  MOV R13, R118 ;  /* 0x00000076000d7202 */ /* 0x000fe20000000f00 */
[----:B------:R-:W-:Y:S01]  /*27160*/  IMAD.MOV.U32 R12, RZ, RZ, 0x1 ;  /* 0x00000001ff0c7424 */ /* 0x000fe200078e00ff */
[----:B------:R-:W-:Y:S01]  /*27170*/  MOV R15, 0xffffffff ;  /* 0xffffffff000f7802 */ /* 0x000fe20000000f00 */
[----:B------:R-:W-:Y:S02]  /*27180*/  IMAD.MOV.U32 R11, RZ, RZ, 0x181f ;  /* 0x0000181fff0b7424 */ /* 0x000fe400078e00ff */
[----:B------:R-:W-:-:S07]  /*27190*/  IMAD.MOV.U32 R67, RZ, RZ, R14 ;  /* 0x000000ffff437224 */ /* 0x000fce00078e000e */
[----:B------:R-:W-:Y:S05]  /*271a0*/  WARPSYNC.COLLECTIVE R15, `(.L_x_812) ;  /* 0x000000000f087348 */ /* 0x000fea0003c00000 */
[----:B------:R0:W1:Y:S02]  /*271b0*/  SHFL.IDX P6, R14, R13, R12, R11 ;  /* 0x0000000c0d0e7389 */ /* 0x00006400000c000b */
[----:B01----:R-:W-:Y:S01]  /*271c0*/  ENDCOLLECTIVE ;  /* 0x000000000000791b */ /* 0x003fe20003800000 */
.L_x_812:
[----:B------:R-:W-:Y:S01]  /*271d0*/  IMAD.MOV.U32 R66, RZ, RZ, R14 ;  /* 0x000000ffff427224 */ /* 0x000fe200078e000e */
[----:B------:R-:W-:Y:S06]  /*271e0*/  BRA `(.L_x_813) ;  /* 0xfffffdcc00e07947 */ /* 0x000fec000383ffff */
.L_x_491:
        /* <DEDUP_REMOVED lines=8> */
.L_x_815:
[----:B------:R-:W-:Y:S05]  /*27270*/  BSYNC B1 ;  /* 0x0000000000017941 */ /* 0x000fea0003800000 */
.L_x_814:
[----:B------:R-:W-:Y:S01]  /*27280*/  IMAD.MOV.U32 R13, RZ, RZ, R118 ;  /* 0x000000ffff0d7224 */ /* 0x000fe200078e0076 */
[----:B------:R-:W-:Y:S01]  /*27290*/  MOV R11, 0x181f ;  /* 0x0000181f000b7802 */ /* 0x000fe20000000f00 */
[----:B------:R-:W-:Y:S01]  /*272a0*/  IMAD.MOV.U32 R12, RZ, RZ, 0x2 ;  /* 0x00000002ff0c7424 */ /* 0x000fe200078e00ff */
[----:B------:R-:W-:Y:S01]  /*272b0*/  MOV R117, R14 ;  /* 0x0000000e00757202 */ /* 0x000fe20000000f00 */
[----:B------:R-:W-:-:S07]  /*272c0*/  IMAD.MOV.U32 R15, RZ, RZ, -0x1 ;  /* 0xffffffffff0f7424 */ /* 0x000fce00078e00ff */
[----:B------:R-:W-:Y:S05]  /*272d0*/  WARPSYNC.COLLECTIVE R15, `(.L_x_816) ;  /* 0x000000000f087348 */ /* 0x000fea0003c00000 */
[----:B------:R0:W1:Y:S02]  /*272e0*/  SHFL.IDX P6, R14, R13, R12, R11 ;  /* 0x0000000c0d0e7389 */ /* 0x00006400000c000b */
[----:B01----:R-:W-:Y:S01]  /*272f0*/  ENDCOLLECTIVE ;  /* 0x000000000000791b */ /* 0x003fe20003800000 */
.L_x_816:
[----:B------:R-:W-:Y:S01]  /*27300*/  IMAD.MOV.U32 R118, RZ, RZ, R14 ;  /* 0x000000ffff767224 */ /* 0x000fe200078e000e */
[----:B------:R-:W-:Y:S06]  /*27310*/  BRA `(.L_x_817) ;  /* 0xfffffdd800fc7947 */ /* 0x000fec000383ffff */
.L_x_515:
[----:B-1----:R1:W2:Y:S02]  /*27320*/  SYNCS.PHASECHK.TRANS64.TRYWAIT P6, [R89+URZ+0x38890], R90 ;  /* 0x0388905a590075a7 */ /* 0x0022a400080c017f */
[----:B--2---:R-:W-:Y:S05]  /*27330*/  @!P6 NANOSLEEP.SYNCS 0x989680 ;  /* 0x009896800000e95d */ /* 0x004fea0003900000 */
[----:B------:R-:W2:Y:S02]  /*27340*/  @!P6 SYNCS.PHASECHK.TRANS64 P6, [R89+URZ+0x38890], R90 ;  /* 0x0388905a5900e5a7 */ /* 0x000ea400080c007f */
[----:B--2---:R-:W-:Y:S05]  /*27350*/  @!P6 BRA `(.L_x_515) ;  /* 0xfffffffc00f0e947 */ /* 0x004fea000383ffff */
[----:B------:R-:W-:Y:S05]  /*27360*/  BRA `(.L_x_818) ;  /* 0xfffffdf400787947 */ /* 0x000fea000383ffff */
.L_x_516:
[----:B------:R-:W-:Y:S01]  /*27370*/  BSSY B1, `(.L_x_819) ;  /* 0x0000008000017945 */ /* 0x000fe20003800000 */
[----:B------:R-:W-:Y:S01]  /*27380*/  MOV R13, R117 ;  /* 0x00000075000d7202 */ /* 0x000fe20000000f00 */
[----:B------:R-:W-:Y:S01]  /*27390*/  IMAD.MOV.U32 R12, RZ, RZ, RZ ;  /* 0x000000ffff0c7224 */ /* 0x000fe200078e00ff */
[----:B------:R-:W-:Y:S01]  /*273a0*/  MOV R15, 0xffffffff ;  /* 0xffffffff000f7802 */ /* 0x000fe20000000f00 */
[----:B------:R-:W-:-:S07]  /*273b0*/  IMAD.MOV.U32 R11, RZ, RZ, 0x181f ;  /* 0x0000181fff0b7424 */ /* 0x000fce00078e00ff */
[----:B-1----:R-:W-:Y:S05]  /*273c0*/  WARPSYNC.COLLECTIVE R15, `(.L_x_820) ;  /* 0x000000000f087348 */ /* 0x002fea0003c00000 */
[----:B------:R0:W2:Y:S02]  /*273d0*/  SHFL.IDX P6, R14, R13, R12, R11 ;  /* 0x0000000c0d0e7389 */ /* 0x0000a400000c000b */
[----:B012---:R-:W-:Y:S01]  /*273e0*/  ENDCOLLECTIVE ;  /* 0x000000000000791b */ /* 0x007fe20003800000 */
.L_x_820:
[----:B------:R-:W-:Y:S05]  /*273f0*/  BSYNC B1 ;  /* 0x0000000000017941 */ /* 0x000fea0003800000 */
.L_x_819:
        /* <DEDUP_REMOVED lines=8> */
.L_x_821:
[----:B------:R-:W-:Y:S01]  /*27480*/  MOV R122, R14 ;  /* 0x0000000e007a7202 */ /* 0x000fe20000000f00 */
[----:B------:R-:W-:Y:S06]  /*27490*/  BRA `(.L_x_822) ;  /* 0xfffffdf400447947 */ /* 0x000fec000383ffff */
.L_x_525:
[----:B------:R-:W-:Y:S01]  /*274a0*/  BSSY B1, `(.L_x_823) ;  /* 0x0000008000017945 */ /* 0x000fe20003800000 */
[----:B---34-:R-:W-:Y:S01]  /*274b0*/  IMAD.MOV.U32 R13, RZ, RZ, R117 ;  /* 0x000000ffff0d7224 */ /* 0x018fe200078e0075 */
[----:B--2---:R-:W-:Y:S01]  /*274c0*/  MOV R11, 0x181f ;  /* 0x0000181f000b7802 */ /* 0x004fe20000000f00 */
[----:B------:R-:W-:Y:S02]  /*274d0*/  IMAD.MOV.U32 R12, RZ, RZ, 0x1 ;  /* 0x00000001ff0c7424 */ /* 0x000fe400078e00ff */
[----:B------:R-:W-:-:S07]  /*274e0*/  IMAD.MOV.U32 R15, RZ, RZ, -0x1 ;  /* 0xffffffffff0f7424 */ /* 0x000fce00078e00ff */
[----:B01----:R-:W-:Y:S05]  /*274f0*/  WARPSYNC.COLLECTIVE R15, `(.L_x_824) ;  /* 0x000000000f087348 */ /* 0x003fea0003c00000 */
[----:B------:R2:W3:Y:S02]  /*27500*/  SHFL.IDX P6, R14, R13, R12, R11 ;  /* 0x0000000c0d0e7389 */ /* 0x0004e400000c000b */
[----:B0123--:R-:W-:Y:S01]  /*27510*/  ENDCOLLECTIVE ;  /* 0x000000000000791b */ /* 0x00ffe20003800000 */
.L_x_824:
[----:B------:R-:W-:Y:S05]  /*27520*/  BSYNC B1 ;  /* 0x0000000000017941 */ /* 0x000fea0003800000 */
.L_x_823:
        /* <DEDUP_REMOVED lines=8> */
.L_x_825:
[----:B------:R-:W-:Y:S01]  /*275b0*/  IMAD.MOV.U32 R36, RZ, RZ, R14 ;  /* 0x000000ffff247224 */ /* 0x000fe200078e000e */
[----:B------:R-:W-:Y:S06]  /*275c0*/  BRA `(.L_x_826) ;  /* 0xfffffe0000a07947 */ /* 0x000fec000383ffff */
.L_x_534:
[----:B------:R-:W-:Y:S01]  /*275d0*/  BSSY B1, `(.L_x_827) ;  /* 0x0000008000017945 */ /* 0x000fe20003800000 */
[----:B--2-4-:R-:W-:Y:S01]  /*275e0*/  IMAD.MOV.U32 R13, RZ, RZ, R117 ;  /* 0x000000ffff0d7224 */ /* 0x014fe200078e0075 */
[----:B------:R-:W-:Y:S01]  /*275f0*/  MOV R12, 0x2 ;  /* 0x00000002000c7802 */ /* 0x000fe20000000f00 */
[----:B0-----:R-:W-:Y:S02]  /*27600*/  IMAD.MOV.U32 R11, RZ, RZ, 0x181f ;  /* 0x0000181fff0b7424 */ /* 0x001fe400078e00ff */
[----:B------:R-:W-:-:S07]  /*27610*/  IMAD.MOV.U32 R15, RZ, RZ, -0x1 ;  /* 0xffffffffff0f7424 */ /* 0x000fce00078e00ff */
[----:B-1-3--:R-:W-:Y:S05]  /*27620*/  WARPSYNC.COLLECTIVE R15, `(.L_x_828) ;  /* 0x000000000f087348 */ /* 0x00afea0003c00000 */
[----:B------:R0:W2:Y:S02]  /*27630*/  SHFL.IDX P6, R14, R13, R12, R11 ;  /* 0x0000000c0d0e7389 */ /* 0x0000a400000c000b */
[----:B0123--:R-:W-:Y:S01]  /*27640*/  ENDCOLLECTIVE ;  /* 0x000000000000791b */ /* 0x00ffe20003800000 */
.L_x_828:
[----:B------:R-:W-:Y:S05]  /*27650*/  BSYNC B1 ;  /* 0x0000000000017941 */ /* 0x000fea0003800000 */
.L_x_827:
        /* <DEDUP_REMOVED lines=8> */
.L_x_829:
[----:B------:R-:W-:Y:S01]  /*276e0*/  IMAD.MOV.U32 R36, RZ, RZ, R14 ;  /* 0x000000ffff247224 */ /* 0x000fe200078e000e */
[----:B------:R-:W-:Y:S06]  /*276f0*/  BRA `(.L_x_830) ;  /* 0xfffffe10005c7947 */ /* 0x000fec000383ffff */
.L_x_543:
[----:B0-----:R0:W1:Y:S02]  /*27700*/  SYNCS.PHASECHK.TRANS64.TRYWAIT P3, [R89+URZ+0x38890], R90 ;  /* 0x0388905a590075a7 */ /* 0x001064000806017f */
[----:B-1----:R-:W-:Y:S05]  /*27710*/  @!P3 NANOSLEEP.SYNCS 0x989680 ;  /* 0x009896800000b95d */ /* 0x002fea0003900000 */
[----:B------:R-:W1:Y:S02]  /*27720*/  @!P3 SYNCS.PHASECHK.TRANS64 P3, [R89+URZ+0x38890], R90 ;  /* 0x0388905a5900b5a7 */ /* 0x000e64000806007f */
[----:B-1----:R-:W-:Y:S05]  /*27730*/  @!P3 BRA `(.L_x_543) ;  /* 0xfffffffc00f0b947 */ /* 0x002fea000383ffff */
[----:B------:R-:W-:Y:S05]  /*27740*/  BRA `(.L_x_831) ;  /* 0xfffffe2000747947 */ /* 0x000fea000383ffff */
.L_x_544:
        /* <DEDUP_REMOVED lines=8> */
.L_x_833:
[----:B------:R-:W-:Y:S05]  /*277d0*/  BSYNC B1 ;  /* 0x0000000000017941 */ /* 0x000fea0003800000 */
.L_x_832:
        /* <DEDUP_REMOVED lines=8> */
.L_x_834:
[----:B------:R-:W-:Y:S01]  /*27860*/  MOV R32, R14 ;  /* 0x0000000e00207202 */ /* 0x000fe20000000f00 */
[----:B------:R-:W-:Y:S06]  /*27870*/  BRA `(.L_x_835) ;  /* 0xfffffe2000987947 */ /* 0x000fec000383ffff */
.L_x_547:
[----:B------:R-:W-:Y:S01]  /*27880*/  BSSY B1, `(.L_x_836) ;  /* 0x0000008000017945 */ /* 0x000fe20003800000 */
[----:B----4-:R-:W-:Y:S01]  /*27890*/  IMAD.MOV.U32 R13, RZ, RZ, R41 ;  /* 0x000000ffff0d7224 */ /* 0x010fe200078e0029 */
[----:B------:R-:W-:Y:S01]  /*278a0*/  MOV R11, 0x181f ;  /* 0x0000181f000b7802 */ /* 0x000fe20000000f00 */
[----:B------:R-:W-:Y:S02]  /*278b0*/  IMAD.MOV.U32 R12, RZ, RZ, 0x1 ;  /* 0x00000001ff0c7424 */ /* 0x000fe400078e00ff */
[----:B------:R-:W-:-:S07]  /*278c0*/  IMAD.MOV.U32 R15, RZ, RZ, -0x1 ;  /* 0xffffffffff0f7424 */ /* 0x000fce00078e00ff */
[----:B0123--:R-:W-:Y:S05]  /*278d0*/  WARPSYNC.COLLECTIVE R15, `(.L_x_837) ;  /* 0x000000000f087348 */ /* 0x00ffea0003c00000 */
[----:B------:R4:W0:Y:S02]  /*278e0*/  SHFL.IDX P6, R14, R13, R12, R11 ;  /* 0x0000000c0d0e7389 */ /* 0x00082400000c000b */
[----:B01234-:R-:W-:Y:S01]  /*278f0*/  ENDCOLLECTIVE ;  /* 0x000000000000791b */ /* 0x01ffe20003800000 */
.L_x_837:
[----:B------:R-:W-:Y:S05]  /*27900*/  BSYNC B1 ;  /* 0x0000000000017941 */ /* 0x000fea0003800000 */
.L_x_836:
        /* <DEDUP_REMOVED lines=8> */
.L_x_838:
[----:B------:R-:W-:Y:S01]  /*27990*/  IMAD.MOV.U32 R32, RZ, RZ, R14 ;  /* 0x000000ffff207224 */ /* 0x000fe200078e000e */
[----:B------:R-:W-:Y:S06]  /*279a0*/  BRA `(.L_x_839) ;  /* 0xfffffe2000c07947 */ /* 0x000fec000383ffff */
.L_x_550:
[----:B------:R-:W-:Y:S01]  /*279b0*/  BSSY B1, `(.L_x_840) ;  /* 0x0000008000017945 */ /* 0x000fe20003800000 */
[----:B---3--:R-:W-:Y:S01]  /*279c0*/  IMAD.MOV.U32 R13, RZ, RZ, R41 ;  /* 0x000000ffff0d7224 */ /* 0x008fe200078e0029 */
[----:B------:R-:W-:Y:S01]  /*279d0*/  MOV R12, 0x2 ;  /* 0x00000002000c7802 */ /* 0x000fe20000000f00 */
[----:B------:R-:W-:Y:S02]  /*279e0*/  IMAD.MOV.U32 R11, RZ, RZ, 0x181f ;  /* 0x0000181fff0b7424 */ /* 0x000fe400078e00ff */
[----:B------:R-:W-:-:S07]  /*279f0*/  IMAD.MOV.U32 R15, RZ, RZ, -0x1 ;  /* 0xffffffffff0f7424 */ /* 0x000fce00078e00ff */
[----:B012-4-:R-:W-:Y:S05]  /*27a00*/  WARPSYNC.COLLECTIVE R15, `(.L_x_841) ;  /* 0x000000000f087348 */ /* 0x017fea0003c00000 */
[----:B------:R3:W0:Y:S02]  /*27a10*/  SHFL.IDX P6, R14, R13, R12, R11 ;  /* 0x0000000c0d0e7389 */ /* 0x00062400000c000b */
[----:B01234-:R-:W-:Y:S01]  /*27a20*/  ENDCOLLECTIVE ;  /* 0x000000000000791b */ /* 0x01ffe20003800000 */
.L_x_841:
[----:B------:R-:W-:Y:S05]  /*27a30*/  BSYNC B1 ;  /* 0x0000000000017941 */ /* 0x000fea0003800000 */
.L_x_840:
        /* <DEDUP_REMOVED lines=8> */
.L_x_842:
[----:B------:R-:W-:Y:S01]  /*27ac0*/  IMAD.MOV.U32 R32, RZ, RZ, R14 ;  /* 0x000000ffff207224 */ /* 0x000fe200078e000e */
[----:B------:R-:W-:Y:S06]  /*27ad0*/  BRA `(.L_x_843) ;  /* 0xfffffe2000ec7947 */ /* 0x000fec000383ffff */
.L_x_554:
[----:B------:R0:W0:Y:S02]  /*27ae0*/  SYNCS.PHASECHK.TRANS64.TRYWAIT P0, [R89+URZ+0x388b0], R90 ;  /* 0x0388b05a590075a7 */ /* 0x000024000800017f */
[----:B0-----:R-:W-:Y:S05]  /*27af0*/  @!P0 NANOSLEEP.SYNCS 0x989680 ;  /* 0x009896800000895d */ /* 0x001fea0003900000 */
[----:B------:R-:W0:Y:S02]  /*27b00*/  @!P0 SYNCS.PHASECHK.TRANS64 P0, [R89+URZ+0x388b0], R90 ;  /* 0x0388b05a590085a7 */ /* 0x000e24000800007f */
[----:B0-----:R-:W-:Y:S05]  /*27b10*/  @!P0 BRA `(.L_x_554) ;  /* 0xfffffffc00f08947 */ /* 0x001fea000383ffff */
[----:B------:R-:W-:Y:S05]  /*27b20*/  BRA `(.L_x_844) ;  /* 0xfffffe2400947947 */ /* 0x000fea000383ffff */
.L_x_574:
[----:B------:R-:W-:Y:S01]  /*27b30*/  BSSY B1, `(.L_x_845) ;  /* 0x0000008000017945 */ /* 0x000fe20003800000 */
[----:B------:R-:W-:Y:S01]  /*27b40*/  MOV R13, R24 ;  /* 0x00000018000d7202 */ /* 0x000fe20000000f00 */
[----:B------:R-:W-:Y:S01]  /*27b50*/  IMAD.MOV.U32 R12, RZ, RZ, RZ ;  /* 0x000000ffff0c7224 */ /* 0x000fe200078e00ff */
[----:B------:R-:W-:Y:S01]  /*27b60*/  MOV R15, 0xffffffff ;  /* 0xffffffff000f7802 */ /* 0x000fe20000000f00 */
[----:B------:R-:W-:-:S07]  /*27b70*/  IMAD.MOV.U32 R11, RZ, RZ, 0x181f ;  /* 0x0000181fff0b7424 */ /* 0x000fce00078e00ff */
[----:B------:R-:W-:Y:S05]  /*27b80*/  WARPSYNC.COLLECTIVE R15, `(.L_x_846) ;  /* 0x000000000f087348 */ /* 0x000fea0003c00000 */
[----:B------:R0:W1:Y:S02]  /*27b90*/  SHFL.IDX P6, R14, R13, R12, R11 ;  /* 0x0000000c0d0e7389 */ /* 0x00006400000c000b */
[----:B01----:R-:W-:Y:S01]  /*27ba0*/  ENDCOLLECTIVE ;  /* 0x000000000000791b */ /* 0x003fe20003800000 */
.L_x_846:
[----:B------:R-:W-:Y:S05]  /*27bb0*/  BSYNC B1 ;  /* 0x0000000000017941 */ /* 0x000fea0003800000 */
.L_x_845:
        /* <DEDUP_REMOVED lines=8> */
.L_x_847:
[----:B------:R-:W-:Y:S01]  /*27c40*/  IMAD.MOV.U32 R13, RZ, RZ, R26 ;  /* 0x000000ffff0d7224 */ /* 0x000fe200078e001a */
[----:B------:R-:W-:-:S07]  /*27c50*/  MOV R2, R14 ;  /* 0x0000000e00027202 */ /* 0x000fce0000000f00 */
[----:B------:R-:W-:Y:S05]  /*27c60*/  WARPSYNC.COLLECTIVE R15, `(.L_x_848) ;  /* 0x000000000f087348 */ /* 0x000fea0003c00000 */
[----:B------:R0:W1:Y:S02]  /*27c70*/  SHFL.IDX P6, R14, R13, R12, R11 ;  /* 0x0000000c0d0e7389 */ /* 0x00006400000c000b */
[----:B01----:R-:W-:Y:S01]  /*27c80*/  ENDCOLLECTIVE ;  /* 0x000000000000791b */ /* 0x003fe20003800000 */
.L_x_848:
[----:B------:R-:W-:Y:S01]  /*27c90*/  MOV R13, R25 ;  /* 0x00000019000d7202 */ /* 0x000fe20000000f00 */
[----:B------:R-:W-:-:S07]  /*27ca0*/  IMAD.MOV.U32 R5, RZ, RZ, R14 ;  /* 0x000000ffff057224 */ /* 0x000fce00078e000e */
[----:B------:R-:W-:Y:S05]  /*27cb0*/  WARPSYNC.COLLECTIVE R15, `(.L_x_849) ;  /* 0x000000000f087348 */ /* 0x000fea0003c00000 */
[----:B------:R0:W1:Y:S02]  /*27cc0*/  SHFL.IDX P6, R14, R13, R12, R11 ;  /* 0x0000000c0d0e7389 */ /* 0x00006400000c000b */
[----:B01----:R-:W-:Y:S01]  /*27cd0*/  ENDCOLLECTIVE ;  /* 0x000000000000791b */ /* 0x003fe20003800000 */
.L_x_849:
[----:B------:R-:W-:Y:S05]  /*27ce0*/  BRA `(.L_x_850) ;  /* 0xfffffe3400e87947 */ /* 0x000fea000383ffff */
.L_x_578:
[----:B0-----:R0:W1:Y:S02]  /*27cf0*/  SYNCS.PHASECHK.TRANS64.TRYWAIT P0, [R22+URZ+0x38800], R5 ;  /* 0x03880005160075a7 */ /* 0x001064000800017f */
[----:B-1----:R-:W-:Y:S05]  /*27d00*/  @!P0 NANOSLEEP.SYNCS 0x989680 ;  /* 0x009896800000895d */ /* 0x002fea0003900000 */
[----:B------:R-:W1:Y:S02]  /*27d10*/  @!P0 SYNCS.PHASECHK.TRANS64 P0, [R22+URZ+0x38800], R5 ;  /* 0x03880005160085a7 */ /* 0x000e64000800007f */
[----:B-1----:R-:W-:Y:S05]  /*27d20*/  @!P0 BRA `(.L_x_578) ;  /* 0xfffffffc00f08947 */ /* 0x002fea000383ffff */
[----:B------:R-:W-:Y:S05]  /*27d30*/  BRA `(.L_x_851) ;  /* 0xfffffe3c00ac7947 */ /* 0x000fea000383ffff */
.L_x_610:
        /* <DEDUP_REMOVED lines=8> */
.L_x_853:
[----:B------:R-:W-:Y:S05]  /*27dc0*/  BSYNC B1 ;  /* 0x0000000000017941 */ /* 0x000fea0003800000 */
.L_x_852:
[----:B------:R-:W-:Y:S01]  /*27dd0*/  MOV R13, R2 ;  /* 0x00000002000d7202 */ /* 0x000fe20000000f00 */
[----:B------:R-:W-:Y:S01]  /*27de0*/  IMAD.MOV.U32 R12, RZ, RZ, RZ ;  /* 0x000000ffff0c7224 */ /* 0x000fe200078e00ff */
[----:B------:R-:W-:Y:S01]  /*27df0*/  MOV R15, 0xffffffff ;  /* 0xffffffff000f7802 */ /* 0x000fe20000000f00 */
[----:B------:R-:W-:Y:S02]  /*27e00*/  IMAD.MOV.U32 R11, RZ, RZ, 0x181f ;  /* 0x0000181fff0b7424 */ /* 0x000fe400078e00ff */
[----:B------:R-:W-:-:S07]  /*27e10*/  IMAD.MOV.U32 R0, RZ, RZ, R14 ;  /* 0x000000ffff007224 */ /* 0x000fce00078e000e */
[----:B------:R-:W-:Y:S05]  /*27e20*/  WARPSYNC.COLLECTIVE R15, `(.L_x_854) ;  /* 0x000000000f087348 */ /* 0x000fea0003c00000 */
[----:B------:R0:W1:Y:S02]  /*27e30*/  SHFL.IDX P6, R14, R13, R12, R11 ;  /* 0x0000000c0d0e7389 */ /* 0x00006400000c000b */
[----:B01----:R-:W-:Y:S01]  /*27e40*/  ENDCOLLECTIVE ;  /* 0x000000000000791b */ /* 0x003fe20003800000 */
.L_x_854:
[----:B------:R-:W-:Y:S02]  /*27e50*/  IMAD.MOV.U32 R13, RZ, RZ, R26 ;  /* 0x000000ffff0d7224 */ /* 0x000fe400078e001a */
[----:B------:R-:W-:-:S07]  /*27e60*/  IMAD.MOV.U32 R2, RZ, RZ, R14 ;  /* 0x000000ffff027224 */ /* 0x000fce00078e000e */
[----:B------:R-:W-:Y:S05]  /*27e70*/  WARPSYNC.COLLECTIVE R15, `(.L_x_855) ;  /* 0x000000000f087348 */ /* 0x000fea0003c00000 */
[----:B------:R0:W1:Y:S02]  /*27e80*/  SHFL.IDX P6, R14, R13, R12, R11 ;  /* 0x0000000c0d0e7389 */ /* 0x00006400000c000b */
[----:B01----:R-:W-:Y:S01]  /*27e90*/  ENDCOLLECTIVE ;  /* 0x000000000000791b */ /* 0x003fe20003800000 */
.L_x_855:
[----:B------:R-:W-:Y:S01]  /*27ea0*/  IMAD.MOV.U32 R13, RZ, RZ, R25 ;  /* 0x000000ffff0d7224 */ /* 0x000fe200078e0019 */
[----:B------:R-:W-:-:S07]  /*27eb0*/  MOV R3, R14 ;  /* 0x0000000e00037202 */ /* 0x000fce0000000f00 */
[----:B------:R-:W-:Y:S05]  /*27ec0*/  WARPSYNC.COLLECTIVE R15, `(.L_x_856) ;  /* 0x000000000f087348 */ /* 0x000fea0003c00000 */
[----:B------:R0:W1:Y:S02]  /*27ed0*/  SHFL.IDX P6, R14, R13, R12, R11 ;  /* 0x0000000c0d0e7389 */ /* 0x00006400000c000b */
[----:B01----:R-:W-:Y:S01]  /*27ee0*/  ENDCOLLECTIVE ;  /* 0x000000000000791b */ /* 0x003fe20003800000 */
.L_x_856:
[----:B------:R-:W-:Y:S01]  /*27ef0*/  IMAD.MOV.U32 R20, RZ, RZ, R14 ;  /* 0x000000ffff147224 */ /* 0x000fe200078e000e */
[----:B------:R-:W-:Y:S06]  /*27f00*/  BRA `(.L_x_857) ;  /* 0xfffffe6800047947 */ /* 0x000fec000383ffff */
.L_x_614:
[----:B0-----:R0:W1:Y:S02]  /*27f10*/  SYNCS.PHASECHK.TRANS64.TRYWAIT P0, [R22+URZ+0x38800], R3 ;  /* 0x03880003160075a7 */ /* 0x001064000800017f */
[----:B-1----:R-:W-:Y:S05]  /*27f20*/  @!P0 NANOSLEEP.SYNCS 0x989680 ;  /* 0x009896800000895d */ /* 0x002fea0003900000 */
[----:B------:R-:W1:Y:S02]  /*27f30*/  @!P0 SYNCS.PHASECHK.TRANS64 P0, [R22+URZ+0x38800], R3 ;  /* 0x03880003160085a7 */ /* 0x000e64000800007f */
[----:B-1----:R-:W-:Y:S05]  /*27f40*/  @!P0 BRA `(.L_x_614) ;  /* 0xfffffffc00f08947 */ /* 0x002fea000383ffff */
[----:B------:R-:W-:Y:S05]  /*27f50*/  BRA `(.L_x_858) ;  /* 0xfffffe6c008c7947 */ /* 0x000fea000383ffff */
.L_x_632:
[----:B-1----:R1:W0:Y:S02]  /*27f60*/  SYNCS.PHASECHK.TRANS64.TRYWAIT P1, [R0+URZ+0x38830], R3 ;  /* 0x03883003000075a7 */ /* 0x002224000802017f */
[----:B0-----:R-:W-:Y:S05]  /*27f70*/  @!P1 NANOSLEEP.SYNCS 0x989680 ;  /* 0x009896800000995d */ /* 0x001fea0003900000 */
[----:B------:R-:W0:Y:S02]  /*27f80*/  @!P1 SYNCS.PHASECHK.TRANS64 P1, [R0+URZ+0x38830], R3 ;  /* 0x03883003000095a7 */ /* 0x000e24000802007f */
[----:B0-----:R-:W-:Y:S05]  /*27f90*/  @!P1 BRA `(.L_x_632) ;  /* 0xfffffffc00f09947 */ /* 0x001fea000383ffff */
[----:B------:R-:W-:Y:S05]  /*27fa0*/  BRA `(.L_x_631) ;  /* 0xfffffea0007c7947 */ /* 0x000fea000383ffff */
.L_x_640:
[----:B0-----:R0:W2:Y:S02]  /*27fb0*/  SYNCS.PHASECHK.TRANS64.TRYWAIT P1, [R9+URZ+0x38830], R6 ;  /* 0x03883006090075a7 */ /* 0x0010a4000802017f */
[----:B--2---:R-:W-:Y:S05]  /*27fc0*/  @!P1 NANOSLEEP.SYNCS 0x989680 ;  /* 0x009896800000995d */ /* 0x004fea0003900000 */
[----:B------:R-:W2:Y:S02]  /*27fd0*/  @!P1 SYNCS.PHASECHK.TRANS64 P1, [R9+URZ+0x38830], R6 ;  /* 0x03883006090095a7 */ /* 0x000ea4000802007f */
[----:B--2---:R-:W-:Y:S05]  /*27fe0*/  @!P1 BRA `(.L_x_640) ;  /* 0xfffffffc00f09947 */ /* 0x004fea000383ffff */
[----:B------:R-:W-:Y:S05]  /*27ff0*/  BRA `(.L_x_639) ;  /* 0xfffffef000187947 */ /* 0x000fea000383ffff */
.L_x_645:
[----:B-1----:R1:W2:Y:S02]  /*28000*/  SYNCS.PHASECHK.TRANS64.TRYWAIT P1, [R6+URZ+0x38850], R0 ;  /* 0x03885000060075a7 */ /* 0x0022a4000802017f */
[----:B--2---:R-:W-:Y:S05]  /*28010*/  @!P1 NANOSLEEP.SYNCS 0x989680 ;  /* 0x009896800000995d */ /* 0x004fea0003900000 */
[----:B------:R-:W2:Y:S02]  /*28020*/  @!P1 SYNCS.PHASECHK.TRANS64 P1, [R6+URZ+0x38850], R0 ;  /* 0x03885000060095a7 */ /* 0x000ea4000802007f */
[----:B--2---:R-:W-:Y:S05]  /*28030*/  @!P1 BRA `(.L_x_645) ;  /* 0xfffffffc00f09947 */ /* 0x004fea000383ffff */
[----:B------:R-:W-:Y:S05]  /*28040*/  BRA `(.L_x_644) ;  /* 0xffffff2400dc7947 */ /* 0x000fea000383ffff */
.L_x_653:
[----:B-1----:R1:W2:Y:S02]  /*28050*/  SYNCS.PHASECHK.TRANS64.TRYWAIT P1, [R8+URZ+0x38850], R7 ;  /* 0x03885007080075a7 */ /* 0x0022a4000802017f */
[----:B--2---:R-:W-:Y:S05]  /*28060*/  @!P1 NANOSLEEP.SYNCS 0x989680 ;  /* 0x009896800000995d */ /* 0x004fea0003900000 */
[----:B------:R-:W2:Y:S02]  /*28070*/  @!P1 SYNCS.PHASECHK.TRANS64 P1, [R8+URZ+0x38850], R7 ;  /* 0x03885007080095a7 */ /* 0x000ea4000802007f */
[----:B--2---:R-:W-:Y:S05]  /*28080*/  @!P1 BRA `(.L_x_653) ;  /* 0xfffffffc00f09947 */ /* 0x004fea000383ffff */
[----:B------:R-:W-:Y:S05]  /*28090*/  BRA `(.L_x_652) ;  /* 0xffffff4000207947 */ /* 0x000fea000383ffff */
.L_x_690:
[----:B------:R-:W0:Y:S01]  /*280a0*/  S2R R9, SR_TID.X ;  /* 0x0000000000097919 */ /* 0x000e220000002100 */
[----:B------:R-:W-:Y:S01]  /*280b0*/  BSSY B1, `(.L_x_859) ;  /* 0x000000a000017945 */ /* 0x000fe20003800000 */
[----:B------:R-:W-:Y:S01]  /*280c0*/  IMAD.MOV.U32 R12, RZ, RZ, RZ ;  /* 0x000000ffff0c7224 */ /* 0x000fe200078e00ff */
[----:B------:R-:W-:Y:S01]  /*280d0*/  MOV R15, 0xffffffff ;  /* 0xffffffff000f7802 */ /* 0x000fe20000000f00 */
[----:B------:R-:W-:Y:S01]  /*280e0*/  IMAD.MOV.U32 R11, RZ, RZ, 0x1f ;  /* 0x0000001fff0b7424 */ /* 0x000fe200078e00ff */
[----:B0-----:R-:W-:-:S04]  /*280f0*/  SHF.R.U32.HI R9, RZ, 0x5, R9 ;  /* 0x00000005ff097819 */ /* 0x001fc80000011609 */
[----:B------:R-:W-:-:S04]  /*28100*/  LOP3.LUT R9, R9, 0x3, RZ, 0xc0, !PT ;  /* 0x0000000309097812 */ /* 0x000fc800078ec0ff */
[----:B------:R-:W-:-:S07]  /*28110*/  MOV R13, R9 ;  /* 0x00000009000d7202 */ /* 0x000fce0000000f00 */
[----:B------:R-:W-:Y:S05]  /*28120*/  WARPSYNC.COLLECTIVE R15, `(.L_x_860) ;  /* 0x000000000f087348 */ /* 0x000fea0003c00000 */
[----:B------:R0:W1:Y:S02]  /*28130*/  SHFL.IDX P6, R14, R13, R12, R11 ;  /* 0x0000000c0d0e7389 */ /* 0x00006400000c000b */
[----:B01----:R-:W-:Y:S01]  /*28140*/  ENDCOLLECTIVE ;  /* 0x000000000000791b */ /* 0x003fe20003800000 */
.L_x_860:
[----:B------:R-:W-:Y:S05]  /*28150*/  BSYNC B1 ;  /* 0x0000000000017941 */ /* 0x000fea0003800000 */
.L_x_859:
[----:B------:R-:W-:Y:S05]  /*28160*/  BRA `(.L_x_861) ;  /* 0xffffff8c00a87947 */ /* 0x000fea000383ffff */
.L_x_692:
[----:B------:R-:W-:Y:S01]  /*28170*/  BSSY B1, `(.L_x_862) ;  /* 0x0000006000017945 */ /* 0x000fe20003800000 */
[----:B------:R-:W-:-:S07]  /*28180*/  IMAD.MOV.U32 R15, RZ, RZ, -0x1 ;  /* 0xffffffffff0f7424 */ /* 0x000fce00078e00ff */
[----:B0-----:R-:W-:Y:S05]  /*28190*/  WARPSYNC.COLLECTIVE R15, `(.L_x_863) ;  /* 0x000000000f0c7348 */ /* 0x001fea0003c00000 */
[----:B------:R-:W-:Y:S02]  /*281a0*/  ELECT P6, UR62, PT ;  /* 0x00000000003e782f */ /* 0x000fe400038c0000 */
[----:B------:R-:W-:Y:S01]  /*281b0*/  MOV R14, UR62 ;  /* 0x0000003e000e7c02 */ /* 0x000fe20008000f00 */
[----:B0-----:R-:W-:Y:S10]  /*281c0*/  ENDCOLLECTIVE ;  /* 0x000000000000791b */ /* 0x001ff40003800000 */
.L_x_863:
[----:B------:R-:W-:Y:S05]  /*281d0*/  BSYNC B1 ;  /* 0x0000000000017941 */ /* 0x000fea0003800000 */
.L_x_862:
[----:B------:R-:W-:Y:S05]  /*281e0*/  BRA `(.L_x_691) ;  /* 0xffffff8c00a07947 */ /* 0x000fea000383ffff */
.L_x_694:
[----:B0-----:R0:W1:Y:S02]  /*281f0*/  SYNCS.PHASECHK.TRANS64.TRYWAIT P0, [R22+URZ+0x38820], R5 ;  /* 0x03882005160075a7 */ /* 0x001064000800017f */
[----:B-1----:R-:W-:Y:S05]  /*28200*/  @!P0 NANOSLEEP.SYNCS 0x989680 ;  /* 0x009896800000895d */ /* 0x002fea0003900000 */
[----:B------:R-:W1:Y:S02]  /*28210*/  @!P0 SYNCS.PHASECHK.TRANS64 P0, [R22+URZ+0x38820], R5 ;  /* 0x03882005160085a7 */ /* 0x000e64000800007f */
[----:B-1----:R-:W-:Y:S05]  /*28220*/  @!P0 BRA `(.L_x_694) ;  /* 0xfffffffc00f08947 */ /* 0x002fea000383ffff */
[----:B------:R-:W-:Y:S05]  /*28230*/  BRA `(.L_x_864) ;  /* 0xffffff8c00b07947 */ /* 0x000fea000383ffff */
.L_x_698:
[----:B-1----:R1:W2:Y:S02]  /*28240*/  SYNCS.PHASECHK.TRANS64.TRYWAIT P0, [R9+URZ+0x388a0], R8 ;  /* 0x0388a008090075a7 */ /* 0x0022a4000800017f */
[----:B--2---:R-:W-:Y:S05]  /*28250*/  @!P0 NANOSLEEP.SYNCS 0x989680 ;  /* 0x009896800000895d */ /* 0x004fea0003900000 */
[----:B------:R-:W2:Y:S02]  /*28260*/  @!P0 SYNCS.PHASECHK.TRANS64 P0, [R9+URZ+0x388a0], R8 ;  /* 0x0388a008090085a7 */ /* 0x000ea4000800007f */
[----:B--2---:R-:W-:Y:S05]  /*28270*/  @!P0 BRA `(.L_x_698) ;  /* 0xfffffffc00f08947 */ /* 0x004fea000383ffff */
[----:B------:R-:W-:Y:S05]  /*28280*/  BRA `(.L_x_865) ;  /* 0xffffff8c00c87947 */ /* 0x000fea000383ffff */
.L_x_706:
[----:B0-----:R0:W2:Y:S02]  /*28290*/  SYNCS.PHASECHK.TRANS64.TRYWAIT P0, [R9+URZ+0x388c0], R8 ;  /* 0x0388c008090075a7 */ /* 0x0010a4000800017f */
[----:B--2---:R-:W-:Y:S05]  /*282a0*/  @!P0 NANOSLEEP.SYNCS 0x989680 ;  /* 0x009896800000895d */ /* 0x004fea0003900000 */
[----:B------:R-:W2:Y:S02]  /*282b0*/  @!P0 SYNCS.PHASECHK.TRANS64 P0, [R9+URZ+0x388c0], R8 ;  /* 0x0388c008090085a7 */ /* 0x000ea4000800007f */
[----:B--2---:R-:W-:Y:S05]  /*282c0*/  @!P0 BRA `(.L_x_706) ;  /* 0xfffffffc00f08947 */ /* 0x004fea000383ffff */
[----:B------:R-:W-:Y:S05]  /*282d0*/  BRA `(.L_x_866) ;  /* 0xffffff9400047947 */ /* 0x000fea000383ffff */
.L_x_716:
[----:B-1----:R1:W2:Y:S02]  /*282e0*/  SYNCS.PHASECHK.TRANS64.TRYWAIT P1, [R8+URZ+0x388a0], R7 ;  /* 0x0388a007080075a7 */ /* 0x0022a4000802017f */
[----:B--2---:R-:W-:Y:S05]  /*282f0*/  @!P1 NANOSLEEP.SYNCS 0x989680 ;  /* 0x009896800000995d */ /* 0x004fea0003900000 */
[----:B------:R-:W2:Y:S02]  /*28300*/  @!P1 SYNCS.PHASECHK.TRANS64 P1, [R8+URZ+0x388a0], R7 ;  /* 0x0388a007080095a7 */ /* 0x000ea4000802007f */
[----:B--2---:R-:W-:Y:S05]  /*28310*/  @!P1 BRA `(.L_x_716) ;  /* 0xfffffffc00f09947 */ /* 0x004fea000383ffff */
[----:B------:R-:W-:Y:S05]  /*28320*/  BRA `(.L_x_867) ;  /* 0xffffff9800747947 */ /* 0x000fea000383ffff */
.L_x_724:
[----:B0-----:R0:W2:Y:S02]  /*28330*/  SYNCS.PHASECHK.TRANS64.TRYWAIT P1, [R8+URZ+0x388c0], R7 ;  /* 0x0388c007080075a7 */ /* 0x0010a4000802017f */
[----:B--2---:R-:W-:Y:S05]  /*28340*/  @!P1 NANOSLEEP.SYNCS 0x989680 ;  /* 0x009896800000995d */ /* 0x004fea0003900000 */
[----:B------:R-:W2:Y:S02]  /*28350*/  @!P1 SYNCS.PHASECHK.TRANS64 P1, [R8+URZ+0x388c0], R7 ;  /* 0x0388c007080095a7 */ /* 0x000ea4000802007f */
[----:B--2---:R-:W-:Y:S05]  /*28360*/  @!P1 BRA `(.L_x_724) ;  /* 0xfffffffc00f09947 */ /* 0x004fea000383ffff */
[----:B------:R-:W-:Y:S05]  /*28370*/  BRA `(.L_x_868) ;  /* 0xffffff9c00ac7947 */ /* 0x000fea000383ffff */
.L_x_740:
        /* <DEDUP_REMOVED lines=8> */
[----:B-----5:R-:W-:Y:S05]  /*28400*/  WARPSYNC.COLLECTIVE R15, `(.L_x_870) ;  /* 0x000000000f087348 */ /* 0x020fea0003c00000 */
[----:B------:R0:W1:Y:S02]  /*28410*/  SHFL.IDX P6, R14, R13, R12, R11 ;  /* 0x0000000c0d0e7389 */ /* 0x00006400000c000b */
[----:B01---5:R-:W-:Y:S01]  /*28420*/  ENDCOLLECTIVE ;  /* 0x000000000000791b */ /* 0x023fe20003800000 */
.L_x_870:
[----:B------:R-:W-:Y:S05]  /*28430*/  BSYNC B0 ;  /* 0x0000000000007941 */ /* 0x000fea0003800000 */
.L_x_869:
[----:B------:R-:W-:Y:S05]  /*28440*/  BRA `(.L_x_871) ;  /* 0xffffffac00207947 */ /* 0x000fea000383ffff */
.L_x_743:
[----:B0-----:R0:W1:Y:S02]  /*28450*/  SYNCS.PHASECHK.TRANS64.TRYWAIT P0, [R5+URZ+0x38840], R2 ;  /* 0x03884002050075a7 */ /* 0x001064000800017f */
[----:B-1----:R-:W-:Y:S05]  /*28460*/  @!P0 NANOSLEEP.SYNCS 0x989680 ;  /* 0x009896800000895d */ /* 0x002fea0003900000 */
[----:B------:R-:W1:Y:S02]  /*28470*/  @!P0 SYNCS.PHASECHK.TRANS64 P0, [R5+URZ+0x38840], R2 ;  /* 0x03884002050085a7 */ /* 0x000e64000800007f */
[----:B-1----:R-:W-:Y:S05]  /*28480*/  @!P0 BRA `(.L_x_743) ;  /* 0xfffffffc00f08947 */ /* 0x002fea000383ffff */
[----:B------:R-:W-:Y:S05]  /*28490*/  BRA `(.L_x_872) ;  /* 0xffffffac007c7947 */ /* 0x000fea000383ffff */
.L_x_744:
[----:B------:R-:W-:Y:S01]  /*284a0*/  BSSY B0, `(.L_x_873) ;  /* 0x0000008000007945 */ /* 0x000fe20003800000 */
[----:B------:R-:W-:Y:S01]  /*284b0*/  MOV R13, R6 ;  /* 0x00000006000d7202 */ /* 0x000fe20000000f00 */
[----:B------:R-:W-:Y:S01]  /*284c0*/  IMAD.MOV.U32 R12, RZ, RZ, RZ ;  /* 0x000000ffff0c7224 */ /* 0x000fe200078e00ff */
[----:B------:R-:W-:Y:S01]  /*284d0*/  MOV R11, 0x181f ;  /* 0x0000181f000b7802 */ /* 0x000fe20000000f00 */
[----:B------:R-:W-:-:S07]  /*284e0*/  IMAD.MOV.U32 R15, RZ, RZ, -0x1 ;  /* 0xffffffffff0f7424 */ /* 0x000fce00078e00ff */
[----:B------:R-:W-:Y:S05]  /*284f0*/  WARPSYNC.COLLECTIVE R15, `(.L_x_874) ;  /* 0x000000000f087348 */ /* 0x000fea0003c00000 */
[----:B------:R0:W1:Y:S02]  /*28500*/  SHFL.IDX P6, R14, R13, R12, R11 ;  /* 0x0000000c0d0e7389 */ /* 0x00006400000c000b */
[----:B01----:R-:W-:Y:S01]  /*28510*/  ENDCOLLECTIVE ;  /* 0x000000000000791b */ /* 0x003fe20003800000 */
.L_x_874:
[----:B------:R-:W-:Y:S05]  /*28520*/  BSYNC B0 ;  /* 0x0000000000007941 */ /* 0x000fea0003800000 */
.L_x_873:
[----:B------:R-:W-:Y:S01]  /*28530*/  IMAD.MOV.U32 R13, RZ, RZ, R0 ;  /* 0x000000ffff0d7224 */ /* 0x000fe200078e0000 */
[----:B------:R-:W-:Y:S01]  /*28540*/  MOV R12, RZ ;  /* 0x000000ff000c7202 */ /* 0x000fe20000000f00 */
[----:B------:R-:W-:Y:S01]  /*28550*/  IMAD.MOV.U32 R11, RZ, RZ, 0x181f ;  /* 0x0000181fff0b7424 */ /* 0x000fe200078e00ff */
[----:B------:R-:W-:Y:S01]  /*28560*/  MOV R15, 0xffffffff ;  /* 0xffffffff000f7802 */ /* 0x000fe20000000f00 */
[----:B------:R-:W-:Y:S01]  /*28570*/  @P0 IMAD R9, R7, 0x2, R22 ;  /* 0x0000000207090824 */ /* 0x000fe200078e0216 */
[----:B------:R-:W-:Y:S02]  /*28580*/  MOV R2, R14 ;  /* 0x0000000e00027202 */ /* 0x000fe40000000f00 */
[----:B------:R-:W-:-:S13]  /*28590*/  LOP3.LUT P5, RZ, R23, 0x10, RZ, 0xc0, !PT ;  /* 0x0000001017ff7812 */ /* 0x000fda00078ac0ff */
[----:B------:R-:W-:Y:S05]  /*285a0*/  WARPSYNC.COLLECTIVE R15, `(.L_x_875) ;  /* 0x000000000f087348 */ /* 0x000fea0003c00000 */
[----:B------:R0:W1:Y:S02]  /*285b0*/  SHFL.IDX P6, R14, R13, R12, R11 ;  /* 0x0000000c0d0e7389 */ /* 0x00006400000c000b */
[----:B01----:R-:W-:Y:S01]  /*285c0*/  ENDCOLLECTIVE ;  /* 0x000000000000791b */ /* 0x003fe20003800000 */
.L_x_875:
[C---:B------:R-:W-:Y:S01]  /*285d0*/  LOP3.LUT P4, RZ, R23.reuse, 0x8, RZ, 0xc0, !PT ;  /* 0x0000000817ff7812 */ /* 0x040fe2000788c0ff */
[----:B------:R-:W-:Y:S01]  /*285e0*/  ULDC.64 UR4, c[0x0][0x208] ;  /* 0x0000820000047ab9 */ /* 0x000fe20000000a00 */
[C---:B------:R-:W-:Y:S02]  /*285f0*/  LOP3.LUT P3, RZ, R23.reuse, 0x4, RZ, 0xc0, !PT ;  /* 0x0000000417ff7812 */ /* 0x040fe4000786c0ff */
[----:B------:R-:W-:Y:S02]  /*28600*/  LOP3.LUT P2, RZ, R23, 0x2, RZ, 0xc0, !PT ;  /* 0x0000000217ff7812 */ /* 0x000fe4000784c0ff */
[----:B------:R-:W-:Y:S01]  /*28610*/  MOV R13, R6 ;  /* 0x00000006000d7202 */ /* 0x000fe20000000f00 */
[----:B------:R-:W-:Y:S02]  /*28620*/  IMAD.MOV.U32 R12, RZ, RZ, 0x1 ;  /* 0x00000001ff0c7424 */ /* 0x000fe400078e00ff */
[----:B------:R-:W-:-:S05]  /*28630*/  IMAD.MOV.U32 R3, RZ, RZ, R14 ;  /* 0x000000ffff037224 */ /* 0x000fca00078e000e */
[----:B------:R-:W-:-:S04]  /*28640*/  @P0 LEA R3, P1, R36, R3, 0x1 ;  /* 0x0000000324030211 */ /* 0x000fc800078208ff */
[----:B------:R-:W-:Y:S02]  /*28650*/  @P0 IADD3.X R2, RZ, R2, RZ, P1, !PT ;  /* 0x00000002ff020210 */ /* 0x000fe40000ffe4ff */
[----:B------:R-:W-:Y:S02]  /*28660*/  ISETP.GE.AND P1, PT, R4, 0x11, PT ;  /* 0x000000110400780c */ /* 0x000fe40003f26270 */
[----:B------:R-:W-:-:S04]  /*28670*/  @P0 LOP3.LUT R3, R3, R2, RZ, 0x3c, !PT ;  /* 0x0000000203030212 */ /* 0x000fc800078e3cff */
[----:B------:R-:W-:-:S04]  /*28680*/  @P0 LOP3.LUT R2, R3, R2, RZ, 0x3c, !PT ;  /* 0x0000000203020212 */ /* 0x000fc800078e3cff */
[----:B------:R-:W-:-:S03]  /*28690*/  @P0 LOP3.LUT R3, R3, R2, RZ, 0x3c, !PT ;  /* 0x0000000203030212 */ /* 0x000fc600078e3cff */
[----:B------:R-:W-:Y:S02]  /*286a0*/  @P1 LEA R21, R7, R22, 0x1 ;  /* 0x0000001607151211 */ /* 0x000fe400078e08ff */
[----:B------:R-:W-:Y:S01]  /*286b0*/  @!PT LDS RZ, [RZ] ;  /* 0x00000000fffff984 */ /* 0x000fe20000000800 */
[----:B------:R-:W-:Y:S01]  /*286c0*/  @!PT LDS RZ, [RZ] ;  /* 0x00000000fffff984 */ /* 0x000fe20000000800 */
[----:B------:R-:W-:Y:S01]  /*286d0*/  @!PT LDS RZ, [RZ] ;  /* 0x00000000fffff984 */ /* 0x000fe20000000800 */
[----:B------:R0:W-:Y:S04]  /*286e0*/  @P0 LDGSTS.E.BYPASS.LTC128B.128 [R9+0x24400], desc[UR4][R2.64], !P5 ;  /* 0x2440000002090fae */ /* 0x0001e8000e901d44 */
[----:B------:R0:W-:Y:S04]  /*286f0*/  @P0 LDGSTS.E.BYPASS.LTC128B.128 [R9+0x26c00], desc[UR4][R2.64+0x80], !P4 ;  /* 0x26c0008002090fae */ /* 0x0001e8000e101d44 */
[----:B------:R0:W-:Y:S04]  /*28700*/  @P0 LDGSTS.E.BYPASS.LTC128B.128 [R9+0x29400], desc[UR4][R2.64+0x100], !P3 ;  /* 0x2940010002090fae */ /* 0x0001e8000d901d44 */
[----:B------:R0:W-:Y:S02]  /*28710*/  @P0 LDGSTS.E.BYPASS.LTC128B.128 [R9+0x2bc00], desc[UR4][R2.64+0x180], !P2 ;  /* 0x2bc0018002090fae */ /* 0x0001e4000d101d44 */
[----:B0-----:R-:W-:Y:S05]  /*28720*/  WARPSYNC.COLLECTIVE R15, `(.L_x_876) ;  /* 0x000000000f087348 */ /* 0x001fea0003c00000 */
[----:B------:R1:W2:Y:S02]  /*28730*/  SHFL.IDX P6, R14, R13, R12, R11 ;  /* 0x0000000c0d0e7389 */ /* 0x0002a400000c000b */
[----:B012---:R-:W-:Y:S01]  /*28740*/  ENDCOLLECTIVE ;  /* 0x000000000000791b */ /* 0x007fe20003800000 */
.L_x_876:
[----:B------:R-:W-:Y:S01]  /*28750*/  IMAD.MOV.U32 R13, RZ, RZ, R0 ;  /* 0x000000ffff0d7224 */ /* 0x000fe200078e0000 */
[----:B------:R-:W-:-:S07]  /*28760*/  MOV R8, R14 ;  /* 0x0000000e00087202 */ /* 0x000fce0000000f00 */
[----:B------:R-:W-:Y:S05]  /*28770*/  WARPSYNC.COLLECTIVE R15, `(.L_x_877) ;  /* 0x000000000f087348 */ /* 0x000fea0003c00000 */
[----:B------:R0:W1:Y:S02]  /*28780*/  SHFL.IDX P6, R14, R13, R12, R11 ;  /* 0x0000000c0d0e7389 */ /* 0x00006400000c000b */
[----:B01----:R-:W-:Y:S01]  /*28790*/  ENDCOLLECTIVE ;  /* 0x000000000000791b */ /* 0x003fe20003800000 */
.L_x_877:
[----:B------:R-:W-:Y:S01]  /*287a0*/  ULDC.64 UR4, c[0x0][0x208] ;  /* 0x0000820000047ab9 */ /* 0x000fe20000000a00 */
[----:B------:R-:W-:Y:S01]  /*287b0*/  IMAD.MOV.U32 R13, RZ, RZ, R6 ;  /* 0x000000ffff0d7224 */ /* 0x000fe200078e0006 */
[----:B------:R-:W-:Y:S02]  /*287c0*/  MOV R12, 0x2 ;  /* 0x00000002000c7802 */ /* 0x000fe40000000f00 */
[----:B------:R-:W-:-:S04]  /*287d0*/  MOV R2, R14 ;  /* 0x0000000e00027202 */ /* 0x000fc80000000f00 */
[----:B------:R-:W-:-:S05]  /*287e0*/  @P1 LEA R2, P0, R36, R2, 0x1 ;  /* 0x0000000224021211 */ /* 0x000fca00078008ff */
[----:B------:R-:W-:-:S05]  /*287f0*/  @P1 IMAD.X R3, RZ, RZ, R8, P0 ;  /* 0x000000ffff031224 */ /* 0x000fca00000e0608 */
[----:B------:R-:W-:Y:S01]  /*28800*/  @!PT LDS RZ, [RZ] ;  /* 0x00000000fffff984 */ /* 0x000fe20000000800 */
[----:B------:R-:W-:Y:S01]  /*28810*/  @!PT LDS RZ, [RZ] ;  /* 0x00000000fffff984 */ /* 0x000fe20000000800 */
[----:B------:R-:W-:Y:S01]  /*28820*/  @!PT LDS RZ, [RZ] ;  /* 0x00000000fffff984 */ /* 0x000fe20000000800 */
[----:B------:R0:W-:Y:S04]  /*28830*/  @P1 LDGSTS.E.BYPASS.LTC128B.128 [R21+0x24c00], desc[UR4][R2.64], !P5 ;  /* 0x24c0000002151fae */ /* 0x0001e8000e901d44 */
[----:B------:R0:W-:Y:S04]  /*28840*/  @P1 LDGSTS.E.BYPASS.LTC128B.128 [R21+0x27400], desc[UR4][R2.64+0x80], !P4 ;  /* 0x2740008002151fae */ /* 0x0001e8000e101d44 */
[----:B------:R0:W-:Y:S04]  /*28850*/  @P1 LDGSTS.E.BYPASS.LTC128B.128 [R21+0x29c00], desc[UR4][R2.64+0x100], !P3 ;  /* 0x29c0010002151fae */ /* 0x0001e8000d901d44 */
[----:B------:R0:W-:Y:S01]  /*28860*/  @P1 LDGSTS.E.BYPASS.LTC128B.128 [R21+0x2c400], desc[UR4][R2.64+0x180], !P2 ;  /* 0x2c40018002151fae */ /* 0x0001e2000d101d44 */
[----:B------:R-:W-:-:S13]  /*28870*/  ISETP.GE.AND P1, PT, R4, 0x21, PT ;  /* 0x000000210400780c */ /* 0x000fda0003f26270 */
[----:B0-----:R-:W-:Y:S05]  /*28880*/  WARPSYNC.COLLECTIVE R15, `(.L_x_878) ;  /* 0x000000000f087348 */ /* 0x001fea0003c00000 */
[----:B------:R1:W2:Y:S02]  /*28890*/  SHFL.IDX P6, R14, R13, R12, R11 ;  /* 0x0000000c0d0e7389 */ /* 0x0002a400000c000b */
[----:B012---:R-:W-:Y:S01]  /*288a0*/  ENDCOLLECTIVE ;  /* 0x000000000000791b */ /* 0x007fe20003800000 */
.L_x_878:
[----:B------:R-:W-:Y:S01]  /*288b0*/  @P1 IMAD R9, R7, 0x2, R22 ;  /* 0x0000000207091824 */ /* 0x000fe200078e0216 */
[----:B------:R-:W-:Y:S01]  /*288c0*/  MOV R13, R0 ;  /* 0x00000000000d7202 */ /* 0x000fe20000000f00 */
[----:B------:R-:W-:-:S07]  /*288d0*/  IMAD.MOV.U32 R8, RZ, RZ, R14 ;  /* 0x000000ffff087224 */ /* 0x000fce00078e000e */
[----:B------:R-:W-:Y:S05]  /*288e0*/  WARPSYNC.COLLECTIVE R15, `(.L_x_879) ;  /* 0x000000000f087348 */ /* 0x000fea0003c00000 */
[----:B------:R0:W1:Y:S02]  /*288f0*/  SHFL.IDX P6, R14, R13, R12, R11 ;  /* 0x0000000c0d0e7389 */ /* 0x00006400000c000b */
[----:B01----:R-:W-:Y:S01]  /*28900*/  ENDCOLLECTIVE ;  /* 0x000000000000791b */ /* 0x003fe20003800000 */
.L_x_879:
[----:B------:R-:W-:Y:S01]  /*28910*/  ULDC.64 UR4, c[0x0][0x208] ;  /* 0x0000820000047ab9 */ /* 0x000fe20000000a00 */
[----:B------:R-:W-:Y:S01]  /*28920*/  MOV R13, R6 ;  /* 0x00000006000d7202 */ /* 0x000fe20000000f00 */
[----:B------:R-:W-:Y:S02]  /*28930*/  IMAD.MOV.U32 R12, RZ, RZ, 0x3 ;  /* 0x00000003ff0c7424 */ /* 0x000fe400078e00ff */
[----:B------:R-:W-:-:S05]  /*28940*/  IMAD.MOV.U32 R2, RZ, RZ, R14 ;  /* 0x000000ffff027224 */ /* 0x000fca00078e000e */
[----:B------:R-:W-:-:S04]  /*28950*/  @P1 LEA R2, P0, R36, R2, 0x1 ;  /* 0x0000000224021211 */ /* 0x000fc800078008ff */
[----:B------:R-:W-:-:S05]  /*28960*/  @P1 IADD3.X R3, RZ, R8, RZ, P0, !PT ;  /* 0x00000008ff031210 */ /* 0x000fca00007fe4ff */
        /* <DEDUP_REMOVED lines=11> */
.L_x_880:
[----:B------:R-:W-:Y:S01]  /*28a20*/  @P1 LEA R21, R7, R22, 0x1 ;  /* 0x0000001607151211 */ /* 0x000fe200078e08ff */
[----:B------:R-:W-:Y:S01]  /*28a30*/  IMAD.MOV.U32 R13, RZ, RZ, R0 ;  /* 0x000000ffff0d7224 */ /* 0x000fe200078e0000 */
[----:B------:R-:W-:-:S07]  /*28a40*/  MOV R8, R14 ;  /* 0x0000000e00087202 */ /* 0x000fce0000000f00 */
[----:B------:R-:W-:Y:S05]  /*28a50*/  WARPSYNC.COLLECTIVE R15, `(.L_x_881) ;  /* 0x000000000f087348 */ /* 0x000fea0003c00000 */
[----:B------:R0:W1:Y:S02]  /*28a60*/  SHFL.IDX P6, R14, R13, R12, R11 ;  /* 0x0000000c0d0e7389 */ /* 0x00006400000c000b */
[----:B01----:R-:W-:Y:S01]  /*28a70*/  ENDCOLLECTIVE ;  /* 0x000000000000791b */ /* 0x003fe20003800000 */
.L_x_881:
        /* <DEDUP_REMOVED lines=16> */
.L_x_882:
[----:B------:R-:W-:Y:S01]  /*28b80*/  MOV R13, R0 ;  /* 0x00000000000d7202 */ /* 0x000fe20000000f00 */
[----:B------:R-:W-:-:S07]  /*28b90*/  IMAD.MOV.U32 R8, RZ, RZ, R14 ;  /* 0x000000ffff087224 */ /* 0x000fce00078e000e */
[----:B------:R-:W-:Y:S05]  /*28ba0*/  WARPSYNC.COLLECTIVE R15, `(.L_x_883) ;  /* 0x000000000f087348 */ /* 0x000fea0003c00000 */
[----:B------:R0:W1:Y:S02]  /*28bb0*/  SHFL.IDX P6, R14, R13, R12, R11 ;  /* 0x0000000c0d0e7389 */ /* 0x00006400000c000b */
[----:B01----:R-:W-:Y:S01]  /*28bc0*/  ENDCOLLECTIVE ;  /* 0x000000000000791b */ /* 0x003fe20003800000 */
.L_x_883:
[----:B------:R-:W-:Y:S01]  /*28bd0*/  IMAD.MOV.U32 R0, RZ, RZ, R14 ;  /* 0x000000ffff007224 */ /* 0x000fe200078e000e */
[----:B------:R-:W-:Y:S06]  /*28be0*/  BRA `(.L_x_884) ;  /* 0xffffffa800e07947 */ /* 0x000fec000383ffff */
.L_x_751:
[----:B------:R-:W-:Y:S01]  /*28bf0*/  MOV R13, R4 ;  /* 0x00000004000d7202 */ /* 0x000fe20000000f00 */
[----:B------:R-:W-:Y:S01]  /*28c00*/  IMAD.MOV.U32 R12, RZ, RZ, RZ ;  /* 0x000000ffff0c7224 */ /* 0x000fe200078e00ff */
[----:B------:R-:W-:Y:S01]  /*28c10*/  MOV R11, 0x181f ;  /* 0x0000181f000b7802 */ /* 0x000fe20000000f00 */
[----:B------:R-:W-:Y:S02]  /*28c20*/  IMAD.MOV.U32 R15, RZ, RZ, -0x1 ;  /* 0xffffffffff0f7424 */ /* 0x000fe400078e00ff */
[----:B-----5:R-:W-:Y:S02]  /*28c30*/  IMAD R6, R10, R8, RZ ;  /* 0x000000080a067224 */ /* 0x020fe400078e02ff */
[----:B------:R-:W-:-:S07]  /*28c40*/  IMAD.IADD R0, R9, 0x1, R0 ;  /* 0x0000000109007824 */ /* 0x000fce00078e0200 */
[----:B------:R-:W-:Y:S05]  /*28c50*/  WARPSYNC.COLLECTIVE R15, `(.L_x_885) ;  /* 0x000000000f087348 */ /* 0x000fea0003c00000 */
[----:B------:R0:W1:Y:S02]  /*28c60*/  SHFL.IDX P6, R14, R13, R12, R11 ;  /* 0x0000000c0d0e7389 */ /* 0x00006400000c000b */
[----:B01----:R-:W-:Y:S01]  /*28c70*/  ENDCOLLECTIVE ;  /* 0x000000000000791b */ /* 0x003fe20003800000 */
.L_x_885:
[----:B------:R-:W-:Y:S01]  /*28c80*/  ISETP.GE.AND P1, PT, R0, R6, PT ;  /* 0x000000060000720c */ /* 0x000fe20003f26270 */
[----:B------:R-:W-:Y:S01]  /*28c90*/  IMAD.MOV.U32 R13, RZ, RZ, R5 ;  /* 0x000000ffff0d7224 */ /* 0x000fe200078e0005 */
[----:B------:R-:W-:-:S11]  /*28ca0*/  MOV R2, R14 ;  /* 0x0000000e00027202 */ /* 0x000fd60000000f00 */
[----:B------:R-:W-:Y:S05]  /*28cb0*/  WARPSYNC.COLLECTIVE R15, `(.L_x_886) ;  /* 0x000000000f087348 */ /* 0x000fea0003c00000 */
[----:B------:R0:W1:Y:S02]  /*28cc0*/  SHFL.IDX P6, R14, R13, R12, R11 ;  /* 0x0000000c0d0e7389 */ /* 0x00006400000c000b */
[----:B01----:R-:W-:Y:S01]  /*28cd0*/  ENDCOLLECTIVE ;  /* 0x000000000000791b */ /* 0x003fe20003800000 */
.L_x_886:
[----:B------:R-:W-:Y:S01]  /*28ce0*/  ULDC.64 UR4, c[0x0][0x208] ;  /* 0x0000820000047ab9 */ /* 0x000fe20000000a00 */
[----:B------:R-:W-:Y:S01]  /*28cf0*/  IMAD.MOV.U32 R13, RZ, RZ, R4 ;  /* 0x000000ffff0d7224 */ /* 0x000fe200078e0004 */
[----:B------:R-:W-:Y:S02]  /*28d00*/  MOV R12, 0x1 ;  /* 0x00000001000c7802 */ /* 0x000fe40000000f00 */
[----:B------:R-:W-:-:S04]  /*28d10*/  MOV R3, R14 ;  /* 0x0000000e00037202 */ /* 0x000fc80000000f00 */
[----:B------:R-:W-:-:S04]  /*28d20*/  @!P1 LEA R7, P5, R36, R3, 0x1 ;  /* 0x0000000324079211 */ /* 0x000fc800078a08ff */
[----:B------:R-:W-:Y:S01]  /*28d30*/  @!P1 IADD3.X R3, RZ, R2, RZ, P5, !PT ;  /* 0x00000002ff039210 */ /* 0x000fe20002ffe4ff */
[----:B------:R-:W-:Y:S01]  /*28d40*/  @!P1 IMAD.MOV.U32 R2, RZ, RZ, R7 ;  /* 0x000000ffff029224 */ /* 0x000fe200078e0007 */
[----:B------:R-:W-:-:S04]  /*28d50*/  IADD3 R7, R0, 0x10, RZ ;  /* 0x0000001000077810 */ /* 0x000fc80007ffe0ff */
[----:B------:R-:W-:Y:S01]  /*28d60*/  @!PT LDS RZ, [RZ] ;  /* 0x00000000fffff984 */ /* 0x000fe20000000800 */
[----:B------:R-:W-:Y:S01]  /*28d70*/  @!PT LDS RZ, [RZ] ;  /* 0x00000000fffff984 */ /* 0x000fe20000000800 */
[----:B------:R-:W-:Y:S01]  /*28d80*/  @!PT LDS RZ, [RZ] ;  /* 0x00000000fffff984 */ /* 0x000fe20000000800 */
[----:B------:R0:W-:Y:S04]  /*28d90*/  @!P1 LDGSTS.E.BYPASS.LTC128B.128 [R37+0x14400], desc[UR4][R2.64], !P4 ;  /* 0x1440000002259fae */ /* 0x0001e8000e101d44 */
[----:B------:R0:W-:Y:S04]  /*28da0*/  @!P1 LDGSTS.E.BYPASS.LTC128B.128 [R37+0x18400], desc[UR4][R2.64+0x80], !P3 ;  /* 0x1840008002259fae */ /* 0x0001e8000d901d44 */
[----:B------:R0:W-:Y:S04]  /*28db0*/  @!P1 LDGSTS.E.BYPASS.LTC128B.128 [R37+0x1c400], desc[UR4][R2.64+0x100], !P2 ;  /* 0x1c40010002259fae */ /* 0x0001e8000d101d44 */
[----:B------:R0:W-:Y:S01]  /*28dc0*/  @!P1 LDGSTS.E.BYPASS.LTC128B.128 [R37+0x20400], desc[UR4][R2.64+0x180], !P0 ;  /* 0x2040018002259fae */ /* 0x0001e2000c101d44 */
[----:B------:R-:W-:-:S13]  /*28dd0*/  ISETP.GE.AND P1, PT, R7, R6, PT ;  /* 0x000000060700720c */ /* 0x000fda0003f26270 */
[----:B0-----:R-:W-:Y:S05]  /*28de0*/  WARPSYNC.COLLECTIVE R15, `(.L_x_887) ;  /* 0x000000000f087348 */ /* 0x001fea0003c00000 */
[----:B------:R1:W2:Y:S02]  /*28df0*/  SHFL.IDX P6, R14, R13, R12, R11 ;  /* 0x0000000c0d0e7389 */ /* 0x0002a400000c000b */
[----:B012---:R-:W-:Y:S01]  /*28e00*/  ENDCOLLECTIVE ;  /* 0x000000000000791b */ /* 0x007fe20003800000 */
.L_x_887:
[----:B------:R-:W-:Y:S01]  /*28e10*/  MOV R13, R5 ;  /* 0x00000005000d7202 */ /* 0x000fe20000000f00 */
[----:B------:R-:W-:-:S07]  /*28e20*/  IMAD.MOV.U32 R2, RZ, RZ, R14 ;  /* 0x000000ffff027224 */ /* 0x000fce00078e000e */
[----:B------:R-:W-:Y:S05]  /*28e30*/  WARPSYNC.COLLECTIVE R15, `(.L_x_888) ;  /* 0x000000000f087348 */ /* 0x000fea0003c00000 */
[----:B------:R0:W1:Y:S02]  /*28e40*/  SHFL.IDX P6, R14, R13, R12, R11 ;  /* 0x0000000c0d0e7389 */ /* 0x00006400000c000b */
[----:B01----:R-:W-:Y:S01]  /*28e50*/  ENDCOLLECTIVE ;  /* 0x000000000000791b */ /* 0x003fe20003800000 */
.L_x_888:
[----:B------:R-:W-:Y:S01]  /*28e60*/  ULDC.64 UR4, c[0x0][0x208] ;  /* 0x0000820000047ab9 */ /* 0x000fe20000000a00 */
[----:B------:R-:W-:Y:S01]  /*28e70*/  MOV R13, R4 ;  /* 0x00000004000d7202 */ /* 0x000fe20000000f00 */
[----:B------:R-:W-:Y:S02]  /*28e80*/  IMAD.MOV.U32 R12, RZ, RZ, 0x2 ;  /* 0x00000002ff0c7424 */ /* 0x000fe400078e00ff */
[----:B------:R-:W-:-:S05]  /*28e90*/  IMAD.MOV.U32 R3, RZ, RZ, R14 ;  /* 0x000000ffff037224 */ /* 0x000fca00078e000e */
[----:B------:R-:W-:-:S04]  /*28ea0*/  @!P1 LEA R7, P5, R36, R3, 0x1 ;  /* 0x0000000324079211 */ /* 0x000fc800078a08ff */
[----:B------:R-:W-:Y:S01]  /*28eb0*/  @!P1 IADD3.X R8, RZ, R2, RZ, P5, !PT ;  /* 0x00000002ff089210 */ /* 0x000fe20002ffe4ff */
[----:B------:R-:W-:Y:S02]  /*28ec0*/  @!P1 IMAD.MOV.U32 R2, RZ, RZ, R7 ;  /* 0x000000ffff029224 */ /* 0x000fe400078e0007 */
[----:B------:R-:W-:Y:S01]  /*28ed0*/  VIADD R7, R0, 0x20 ;  /* 0x0000002000077836 */ /* 0x000fe20000000000 */
[----:B------:R-:W-:-:S05]  /*28ee0*/  @!P1 MOV R3, R8 ;  /* 0x0000000800039202 */ /* 0x000fca0000000f00 */
        /* <DEDUP_REMOVED lines=11> */
.L_x_889:
[----:B------:R-:W-:Y:S01]  /*28fa0*/  IMAD.MOV.U32 R13, RZ, RZ, R5 ;  /* 0x000000ffff0d7224 */ /* 0x000fe200078e0005 */
[----:B------:R-:W-:-:S07]  /*28fb0*/  MOV R2, R14 ;  /* 0x0000000e00027202 */ /* 0x000fce0000000f00 */
[----:B------:R-:W-:Y:S05]  /*28fc0*/  WARPSYNC.COLLECTIVE R15, `(.L_x_890) ;  /* 0x000000000f087348 */ /* 0x000fea0003c00000 */
[----:B------:R0:W1:Y:S02]  /*28fd0*/  SHFL.IDX P6, R14, R13, R12, R11 ;  /* 0x0000000c0d0e7389 */ /* 0x00006400000c000b */
[----:B01----:R-:W-:Y:S01]  /*28fe0*/  ENDCOLLECTIVE ;  /* 0x000000000000791b */ /* 0x003fe20003800000 */
.L_x_890:
[----:B------:R-:W-:Y:S01]  /*28ff0*/  ULDC.64 UR4, c[0x0][0x208] ;  /* 0x0000820000047ab9 */ /* 0x000fe20000000a00 */
[----:B------:R-:W-:Y:S01]  /*29000*/  IMAD.MOV.U32 R13, RZ, RZ, R4 ;  /* 0x000000ffff0d7224 */ /* 0x000fe200078e0004 */
[----:B------:R-:W-:Y:S02]  /*29010*/  MOV R12, 0x3 ;  /* 0x00000003000c7802 */ /* 0x000fe40000000f00 */
[----:B------:R-:W-:-:S04]  /*29020*/  MOV R3, R14 ;  /* 0x0000000e00037202 */ /* 0x000fc80000000f00 */
[----:B------:R-:W-:-:S05]  /*29030*/  @!P1 LEA R7, P5, R36, R3, 0x1 ;  /* 0x0000000324079211 */ /* 0x000fca00078a08ff */
[----:B------:R-:W-:Y:S01]  /*29040*/  @!P1 IMAD.X R8, RZ, RZ, R2, P5 ;  /* 0x000000ffff089224 */ /* 0x000fe200028e0602 */
[----:B------:R-:W-:Y:S02]  /*29050*/  @!P1 MOV R2, R7 ;  /* 0x0000000700029202 */ /* 0x000fe40000000f00 */
[----:B------:R-:W-:Y:S01]  /*29060*/  IADD3 R7, R0, 0x30, RZ ;  /* 0x0000003000077810 */ /* 0x000fe20007ffe0ff */
[----:B------:R-:W-:-:S05]  /*29070*/  @!P1 IMAD.MOV.U32 R3, RZ, RZ, R8 ;  /* 0x000000ffff039224 */ /* 0x000fca00078e0008 */
        /* <DEDUP_REMOVED lines=11> */
.L_x_891:
[----:B------:R-:W-:Y:S01]  /*29130*/  MOV R13, R5 ;  /* 0x00000005000d7202 */ /* 0x000fe20000000f00 */
[----:B------:R-:W-:-:S07]  /*29140*/  IMAD.MOV.U32 R2, RZ, RZ, R14 ;  /* 0x000000ffff027224 */ /* 0x000fce00078e000e */
[----:B------:R-:W-:Y:S05]  /*29150*/  WARPSYNC.COLLECTIVE R15, `(.L_x_892) ;  /* 0x000000000f087348 */ /* 0x000fea0003c00000 */
[----:B------:R0:W1:Y:S02]  /*29160*/  SHFL.IDX P6, R14, R13, R12, R11 ;  /* 0x0000000c0d0e7389 */ /* 0x00006400000c000b */
[----:B01----:R-:W-:Y:S01]  /*29170*/  ENDCOLLECTIVE ;  /* 0x000000000000791b */ /* 0x003fe20003800000 */
.L_x_892:
        /* <DEDUP_REMOVED lines=20> */
.L_x_893:
[----:B------:R-:W-:Y:S01]  /*292c0*/  IMAD.MOV.U32 R13, RZ, RZ, R5 ;  /* 0x000000ffff0d7224 */ /* 0x000fe200078e0005 */
[----:B------:R-:W-:-:S07]  /*292d0*/  MOV R2, R14 ;  /* 0x0000000e00027202 */ /* 0x000fce0000000f00 */
[----:B------:R-:W-:Y:S05]  /*292e0*/  WARPSYNC.COLLECTIVE R15, `(.L_x_894) ;  /* 0x000000000f087348 */ /* 0x000fea0003c00000 */
[----:B------:R0:W1:Y:S02]  /*292f0*/  SHFL.IDX P6, R14, R13, R12, R11 ;  /* 0x0000000c0d0e7389 */ /* 0x00006400000c000b */
[----:B01----:R-:W-:Y:S01]  /*29300*/  ENDCOLLECTIVE ;  /* 0x000000000000791b */ /* 0x003fe20003800000 */
.L_x_894:
        /* <DEDUP_REMOVED lines=20> */
.L_x_895:
[----:B------:R-:W-:Y:S01]  /*29450*/  MOV R13, R5 ;  /* 0x00000005000d7202 */ /* 0x000fe20000000f00 */
[----:B------:R-:W-:-:S07]  /*29460*/  IMAD.MOV.U32 R2, RZ, RZ, R14 ;  /* 0x000000ffff027224 */ /* 0x000fce00078e000e */
[----:B------:R-:W-:Y:S05]  /*29470*/  WARPSYNC.COLLECTIVE R15, `(.L_x_896) ;  /* 0x000000000f087348 */ /* 0x000fea0003c00000 */
[----:B------:R0:W1:Y:S02]  /*29480*/  SHFL.IDX P6, R14, R13, R12, R11 ;  /* 0x0000000c0d0e7389 */ /* 0x00006400000c000b */
[----:B01----:R-:W-:Y:S01]  /*29490*/  ENDCOLLECTIVE ;  /* 0x000000000000791b */ /* 0x003fe20003800000 */
.L_x_896:
        /* <DEDUP_REMOVED lines=20> */
.L_x_897:
[----:B------:R-:W-:Y:S01]  /*295e0*/  IMAD.MOV.U32 R13, RZ, RZ, R5 ;  /* 0x000000ffff0d7224 */ /* 0x000fe200078e0005 */
[----:B------:R-:W-:-:S07]  /*295f0*/  MOV R2, R14 ;  /* 0x0000000e00027202 */ /* 0x000fce0000000f00 */
[----:B------:R-:W-:Y:S05]  /*29600*/  WARPSYNC.COLLECTIVE R15, `(.L_x_898) ;  /* 0x000000000f087348 */ /* 0x000fea0003c00000 */
[----:B------:R0:W1:Y:S02]  /*29610*/  SHFL.IDX P6, R14, R13, R12, R11 ;  /* 0x0000000c0d0e7389 */ /* 0x00006400000c000b */
[----:B01----:R-:W-:Y:S01]  /*29620*/  ENDCOLLECTIVE ;  /* 0x000000000000791b */ /* 0x003fe20003800000 */
.L_x_898:
[----:B------:R-:W-:Y:S01]  /*29630*/  ULDC.64 UR4, c[0x0][0x208] ;  /* 0x0000820000047ab9 */ /* 0x000fe20000000a00 */
[----:B------:R-:W-:Y:S01]  /*29640*/  MOV R13, R4 ;  /* 0x00000004000d7202 */ /* 0x000fe20000000f00 */
[----:B------:R-:W-:Y:S01]  /*29650*/  IMAD.MOV.U32 R12, RZ, RZ, 0x7 ;  /* 0x00000007ff0c7424 */ /* 0x000fe200078e00ff */
[----:B------:R-:W-:-:S04]  /*29660*/  MOV R3, R14 ;  /* 0x0000000e00037202 */ /* 0x000fc80000000f00 */
[----:B------:R-:W-:-:S05]  /*29670*/  @!P1 LEA R7, P5, R36, R3, 0x1 ;  /* 0x0000000324079211 */ /* 0x000fca00078a08ff */
[----:B------:R-:W-:Y:S01]  /*29680*/  @!P1 IMAD.X R8, RZ, RZ, R2, P5 ;  /* 0x000000ffff089224 */ /* 0x000fe200028e0602 */
[----:B------:R-:W-:-:S03]  /*29690*/  @!P1 MOV R2, R7 ;  /* 0x0000000700029202 */ /* 0x000fc60000000f00 */
[----:B------:R-:W-:-:S05]  /*296a0*/  @!P1 IMAD.MOV.U32 R3, RZ, RZ, R8 ;  /* 0x000000ffff039224 */ /* 0x000fca00078e0008 */
[----:B------:R-:W-:Y:S01]  /*296b0*/  @!PT LDS RZ, [RZ] ;  /* 0x00000000fffff984 */ /* 0x000fe20000000800 */
[----:B------:R-:W-:Y:S01]  /*296c0*/  @!PT LDS RZ, [RZ] ;  /* 0x00000000fffff984 */ /* 0x000fe20000000800 */
[----:B------:R-:W-:Y:S01]  /*296d0*/  @!PT LDS RZ, [RZ] ;  /* 0x00000000fffff984 */ /* 0x000fe20000000800 */
[----:B------:R0:W-:Y:S04]  /*296e0*/  @!P1 LDGSTS.E.BYPASS.LTC128B.128 [R37+0x17400], desc[UR4][R2.64], !P4 ;  /* 0x1740000002259fae */ /* 0x0001e8000e101d44 */
[----:B------:R0:W-:Y:S04]  /*296f0*/  @!P1 LDGSTS.E.BYPASS.LTC128B.128 [R37+0x1b400], desc[UR4][R2.64+0x80], !P3 ;  /* 0x1b40008002259fae */ /* 0x0001e8000d901d44 */
[----:B------:R0:W-:Y:S04]  /*29700*/  @!P1 LDGSTS.E.BYPASS.LTC128B.128 [R37+0x1f400], desc[UR4][R2.64+0x100], !P2 ;  /* 0x1f40010002259fae */ /* 0x0001e8000d101d44 */
[----:B------:R0:W-:Y:S02]  /*29710*/  @!P1 LDGSTS.E.BYPASS.LTC128B.128 [R37+0x23400], desc[UR4][R2.64+0x180], !P0 ;  /* 0x2340018002259fae */ /* 0x0001e4000c101d44 */
[----:B0-----:R-:W-:Y:S05]  /*29720*/  WARPSYNC.COLLECTIVE R15, `(.L_x_899) ;  /* 0x000000000f087348 */ /* 0x001fea0003c00000 */
[----:B------:R1:W2:Y:S02]  /*29730*/  SHFL.IDX P6, R14, R13, R12, R11 ;  /* 0x0000000c0d0e7389 */ /* 0x0002a400000c000b */
[----:B012---:R-:W-:Y:S01]  /*29740*/  ENDCOLLECTIVE ;  /* 0x000000000000791b */ /* 0x007fe20003800000 */
.L_x_899:
[----:B------:R-:W-:Y:S01]  /*29750*/  IMAD.MOV.U32 R13, RZ, RZ, R5 ;  /* 0x000000ffff0d7224 */ /* 0x000fe200078e0005 */
[----:B------:R-:W-:-:S07]  /*29760*/  MOV R7, R14 ;  /* 0x0000000e00077202 */ /* 0x000fce0000000f00 */
[----:B------:R-:W-:Y:S05]  /*29770*/  WARPSYNC.COLLECTIVE R15, `(.L_x_900) ;  /* 0x000000000f087348 */ /* 0x000fea0003c00000 */
[----:B------:R0:W1:Y:S02]  /*29780*/  SHFL.IDX P6, R14, R13, R12, R11 ;  /* 0x0000000c0d0e7389 */ /* 0x00006400000c000b */
[----:B01----:R-:W-:Y:S01]  /*29790*/  ENDCOLLECTIVE ;  /* 0x000000000000791b */ /* 0x003fe20003800000 */
.L_x_900:
[----:B------:R-:W-:Y:S05]  /*297a0*/  BRA `(.L_x_901) ;  /* 0xffffffac00507947 */ /* 0x000fea000383ffff */
.L_x_756:
[----:B0-----:R0:W2:Y:S02]  /*297b0*/  SYNCS.PHASECHK.TRANS64.TRYWAIT P0, [R22+URZ+0x38820], R3 ;  /* 0x03882003160075a7 */ /* 0x0010a4000800017f */
[----:B--2---:R-:W-:Y:S05]  /*297c0*/  @!P0 NANOSLEEP.SYNCS 0x989680 ;  /* 0x009896800000895d */ /* 0x004fea0003900000 */
[----:B------:R-:W2:Y:S02]  /*297d0*/  @!P0 SYNCS.PHASECHK.TRANS64 P0, [R22+URZ+0x38820], R3 ;  /* 0x03882003160085a7 */ /* 0x000ea4000800007f */
[----:B--2---:R-:W-:Y:S05]  /*297e0*/  @!P0 BRA `(.L_x_756) ;  /* 0xfffffffc00f08947 */ /* 0x004fea000383ffff */
[----:B------:R-:W-:Y:S05]  /*297f0*/  BRA `(.L_x_902) ;  /* 0xffffffac00c87947 */ /* 0x000fea000383ffff */
.L_x_761:
[----:B0-----:R0:W1:Y:S02]  /*29800*/  SYNCS.PHASECHK.TRANS64.TRYWAIT P0, [R6+URZ+0x38840], R3 ;  /* 0x03884003060075a7 */ /* 0x001064000800017f */
[----:B-1----:R-:W-:Y:S05]  /*29810*/  @!P0 NANOSLEEP.SYNCS 0x989680 ;  /* 0x009896800000895d */ /* 0x002fea0003900000 */
[----:B------:R-:W1:Y:S02]  /*29820*/  @!P0 SYNCS.PHASECHK.TRANS64 P0, [R6+URZ+0x38840], R3 ;  /* 0x03884003060085a7 */ /* 0x000e64000800007f */
[----:B-1----:R-:W-:Y:S05]  /*29830*/  @!P0 BRA `(.L_x_761) ;  /* 0xfffffffc00f08947 */ /* 0x002fea000383ffff */
[----:B------:R-:W-:Y:S05]  /*29840*/  BRA `(.L_x_903) ;  /* 0xffffffb000c07947 */ /* 0x000fea000383ffff */
.L_x_762:
        /* <DEDUP_REMOVED lines=8> */
.L_x_905:
[----:B------:R-:W-:Y:S05]  /*298d0*/  BSYNC B1 ;  /* 0x0000000000017941 */ /* 0x000fea0003800000 */
.L_x_904:
[----:B------:R-:W-:Y:S01]  /*298e0*/  IMAD.MOV.U32 R13, RZ, RZ, R8 ;  /* 0x000000ffff0d7224 */ /* 0x000fe200078e0008 */
[----:B------:R-:W-:Y:S01]  /*298f0*/  MOV R12, RZ ;  /* 0x000000ff000c7202 */ /* 0x000fe20000000f00 */
[----:B------:R-:W-:Y:S01]  /*29900*/  IMAD.MOV.U32 R11, RZ, RZ, 0x181f ;  /* 0x0000181fff0b7424 */ /* 0x000fe200078e00ff */
[----:B------:R-:W-:Y:S02]  /*29910*/  MOV R15, 0xffffffff ;  /* 0xffffffff000f7802 */ /* 0x000fe40000000f00 */
[----:B------:R-:W-:Y:S02]  /*29920*/  MOV R3, R14 ;  /* 0x0000000e00037202 */ /* 0x000fe40000000f00 */
[----:B------:R-:W-:-:S07]  /*29930*/  LOP3.LUT R23, R23, 0xfffffdff, RZ, 0xc0, !PT ;  /* 0xfffffdff17177812 */ /* 0x000fce00078ec0ff */
[----:B------:R-:W-:Y:S05]  /*29940*/  WARPSYNC.COLLECTIVE R15, `(.L_x_906) ;  /* 0x000000000f087348 */ /* 0x000fea0003c00000 */
[----:B------:R0:W1:Y:S02]  /*29950*/  SHFL.IDX P6, R14, R13, R12, R11 ;  /* 0x0000000c0d0e7389 */ /* 0x00006400000c000b */
[----:B01----:R-:W-:Y:S01]  /*29960*/  ENDCOLLECTIVE ;  /* 0x000000000000791b */ /* 0x003fe20003800000 */
.L_x_906:
[----:B------:R-:W-:Y:S01]  /*29970*/  SHF.L.U32 R0, R36, 0x1, RZ ;  /* 0x0000000124007819 */ /* 0x000fe200000006ff */
[----:B------:R-:W-:Y:S01]  /*29980*/  ULDC.64 UR4, c[0x0][0x208] ;  /* 0x0000820000047ab9 */ /* 0x000fe20000000a00 */
[----:B------:R-:W-:Y:S02]  /*29990*/  @P3 LOP3.LUT R23, R23, 0x200, RZ, 0xfc, !PT ;  /* 0x0000020017173812 */ /* 0x000fe400078efcff */
[----:B------:R-:W-:Y:S02]  /*299a0*/  LEA R9, R9, R22, 0x1 ;  /* 0x0000001609097211 */ /* 0x000fe400078e08ff */
[C---:B------:R-:W-:Y:S02]  /*299b0*/  LOP3.LUT P3, RZ, R23.reuse, 0x10, RZ, 0xc0, !PT ;  /* 0x0000001017ff7812 */ /* 0x040fe4000786c0ff */
[----:B------:R-:W-:-:S04]  /*299c0*/  LOP3.LUT R23, R23, 0xfffffeff, RZ, 0xc0, !PT ;  /* 0xfffffeff17177812 */ /* 0x000fc800078ec0ff */
[----:B------:R-:W-:Y:S01]  /*299d0*/  @P2 LOP3.LUT R23, R23, 0x100, RZ, 0xfc, !PT ;  /* 0x0000010017172812 */ /* 0x000fe200078efcff */
[----:B------:R-:W-:Y:S01]  /*299e0*/  IMAD.MOV.U32 R13, RZ, RZ, R10 ;  /* 0x000000ffff0d7224 */ /* 0x000fe200078e000a */
[----:B------:R-:W-:Y:S02]  /*299f0*/  MOV R12, 0x1 ;  /* 0x00000001000c7802 */ /* 0x000fe40000000f00 */
[C---:B------:R-:W-:Y:S02]  /*29a00*/  LOP3.LUT P2, RZ, R23.reuse, 0x8, RZ, 0xc0, !PT ;  /* 0x0000000817ff7812 */ /* 0x040fe4000784c0ff */
[----:B------:R-:W-:-:S04]  /*29a10*/  LOP3.LUT R23, R23, 0xffffff7f, RZ, 0xc0, !PT ;  /* 0xffffff7f17177812 */ /* 0x000fc800078ec0ff */
[----:B------:R-:W-:Y:S01]  /*29a20*/  @P1 LOP3.LUT R23, R23, 0x80, RZ, 0xfc, !PT ;  /* 0x0000008017171812 */ /* 0x000fe200078efcff */
[----:B------:R-:W-:-:S03]  /*29a30*/  IMAD.MOV.U32 R2, RZ, RZ, R14 ;  /* 0x000000ffff027224 */ /* 0x000fc600078e000e */
[----:B------:R-:W-:Y:S02]  /*29a40*/  LOP3.LUT P1, RZ, R23, 0x4, RZ, 0xc0, !PT ;  /* 0x0000000417ff7812 */ /* 0x000fe4000782c0ff */
[----:B------:R-:W-:-:S05]  /*29a50*/  IADD3 R2, P0, R2, R0, RZ ;  /* 0x0000000002027210 */ /* 0x000fca0007f1e0ff */
[----:B------:R-:W-:-:S05]  /*29a60*/  IMAD.X R3, RZ, RZ, R3, P0 ;  /* 0x000000ffff037224 */ /* 0x000fca00000e0603 */
[----:B------:R-:W-:Y:S01]  /*29a70*/  @!PT LDS RZ, [RZ] ;  /* 0x00000000fffff984 */ /* 0x000fe20000000800 */
[----:B------:R-:W-:Y:S01]  /*29a80*/  @!PT LDS RZ, [RZ] ;  /* 0x00000000fffff984 */ /* 0x000fe20000000800 */
[----:B------:R-:W-:Y:S01]  /*29a90*/  @!PT LDS RZ, [RZ] ;  /* 0x00000000fffff984 */ /* 0x000fe20000000800 */
[----:B------:R0:W-:Y:S04]  /*29aa0*/  LDGSTS.E.BYPASS.LTC128B.128 [R9+0x24400], desc[UR4][R2.64], !P3 ;  /* 0x2440000002097fae */ /* 0x0001e8000d901d44 */
[----:B------:R0:W-:Y:S04]  /*29ab0*/  LDGSTS.E.BYPASS.LTC128B.128 [R9+0x26c00], desc[UR4][R2.64+0x80], !P2 ;  /* 0x26c0008002097fae */ /* 0x0001e8000d101d44 */
[----:B------:R0:W-:Y:S04]  /*29ac0*/  LDGSTS.E.BYPASS.LTC128B.128 [R9+0x29400], desc[UR4][R2.64+0x100], !P1 ;  /* 0x2940010002097fae */ /* 0x0001e8000c901d44 */
[----:B------:R0:W-:Y:S02]  /*29ad0*/  LDGSTS.E.BYPASS.LTC128B.128 [R9+0x2bc00], desc[UR4][R2.64+0x180], !P5 ;  /* 0x2bc0018002097fae */ /* 0x0001e4000e901d44 */
[----:B0-----:R-:W-:Y:S05]  /*29ae0*/  WARPSYNC.COLLECTIVE R15, `(.L_x_907) ;  /* 0x000000000f087348 */ /* 0x001fea0003c00000 */
[----:B------:R1:W2:Y:S02]  /*29af0*/  SHFL.IDX P6, R14, R13, R12, R11 ;  /* 0x0000000c0d0e7389 */ /* 0x0002a400000c000b */
[----:B012---:R-:W-:Y:S01]  /*29b00*/  ENDCOLLECTIVE ;  /* 0x000000000000791b */ /* 0x007fe20003800000 */
.L_x_907:
[----:B------:R-:W-:Y:S01]  /*29b10*/  MOV R13, R8 ;  /* 0x00000008000d7202 */ /* 0x000fe20000000f00 */
[----:B------:R-:W-:-:S07]  /*29b20*/  IMAD.MOV.U32 R35, RZ, RZ, R14 ;  /* 0x000000ffff237224 */ /* 0x000fce00078e000e */
[----:B------:R-:W-:Y:S05]  /*29b30*/  WARPSYNC.COLLECTIVE R15, `(.L_x_908) ;  /* 0x000000000f087348 */ /* 0x000fea0003c00000 */
[----:B------:R0:W1:Y:S02]  /*29b40*/  SHFL.IDX P6, R14, R13, R12, R11 ;  /* 0x0000000c0d0e7389 */ /* 0x00006400000c000b */
[----:B01----:R-:W-:Y:S01]  /*29b50*/  ENDCOLLECTIVE ;  /* 0x000000000000791b */ /* 0x003fe20003800000 */
.L_x_908:
[----:B------:R-:W-:Y:S01]  /*29b60*/  ULDC.64 UR4, c[0x0][0x208] ;  /* 0x0000820000047ab9 */ /* 0x000fe20000000a00 */
[----:B------:R-:W-:Y:S01]  /*29b70*/  IMAD.MOV.U32 R13, RZ, RZ, R10 ;  /* 0x000000ffff0d7224 */ /* 0x000fe200078e000a */
[----:B------:R-:W-:Y:S01]  /*29b80*/  MOV R12, 0x2 ;  /* 0x00000002000c7802 */ /* 0x000fe20000000f00 */
[----:B------:R-:W-:-:S05]  /*29b90*/  IMAD.MOV.U32 R2, RZ, RZ, R14 ;  /* 0x000000ffff027224 */ /* 0x000fca00078e000e */
[----:B------:R-:W-:-:S04]  /*29ba0*/  IADD3 R2, P0, R2, R0, RZ ;  /* 0x0000000002027210 */ /* 0x000fc80007f1e0ff */
[----:B------:R-:W-:-:S05]  /*29bb0*/  IADD3.X R3, RZ, R35, RZ, P0, !PT ;  /* 0x00000023ff037210 */ /* 0x000fca00007fe4ff */
        /* <DEDUP_REMOVED lines=10> */
.L_x_909:
[----:B------:R-:W-:Y:S01]  /*29c60*/  MOV R13, R8 ;  /* 0x00000008000d7202 */ /* 0x000fe20000000f00 */
[----:B------:R-:W-:-:S07]  /*29c70*/  IMAD.MOV.U32 R35, RZ, RZ, R14 ;  /* 0x000000ffff237224 */ /* 0x000fce00078e000e */
[----:B------:R-:W-:Y:S05]  /*29c80*/  WARPSYNC.COLLECTIVE R15, `(.L_x_910) ;  /* 0x000000000f087348 */ /* 0x000fea0003c00000 */
[----:B------:R0:W1:Y:S02]  /*29c90*/  SHFL.IDX P6, R14, R13, R12, R11 ;  /* 0x0000000c0d0e7389 */ /* 0x00006400000c000b */
[----:B01----:R-:W-:Y:S01]  /*29ca0*/  ENDCOLLECTIVE ;  /* 0x000000000000791b */ /* 0x003fe20003800000 */
.L_x_910:
        /* <DEDUP_REMOVED lines=16> */
.L_x_911:
[----:B------:R-:W-:Y:S01]  /*29db0*/  MOV R13, R8 ;  /* 0x00000008000d7202 */ /* 0x000fe20000000f00 */
[----:B------:R-:W-:-:S07]  /*29dc0*/  IMAD.MOV.U32 R35, RZ, RZ, R14 ;  /* 0x000000ffff237224 */ /* 0x000fce00078e000e */
[----:B------:R-:W-:Y:S05]  /*29dd0*/  WARPSYNC.COLLECTIVE R15, `(.L_x_912) ;  /* 0x000000000f087348 */ /* 0x000fea0003c00000 */
[----:B------:R0:W1:Y:S02]  /*29de0*/  SHFL.IDX P6, R14, R13, R12, R11 ;  /* 0x0000000c0d0e7389 */ /* 0x00006400000c000b */
[----:B01----:R-:W-:Y:S01]  /*29df0*/  ENDCOLLECTIVE ;  /* 0x000000000000791b */ /* 0x003fe20003800000 */
.L_x_912:
        /* <DEDUP_REMOVED lines=9> */
[----:B------:R0:W-:Y:S01]  /*29e90*/  LDGSTS.E.BYPASS.LTC128B.128 [R9+0x25c00], desc[UR4][R2.64], !P3 ;  /* 0x25c0000002097fae */ /* 0x0001e2000d901d44 */
[----:B------:R-:W-:-:S03]  /*29ea0*/  LOP3.LUT P3, RZ, R23, 0x200, RZ, 0xc0, !PT ;  /* 0x0000020017ff7812 */ /* 0x000fc6000786c0ff */
[----:B------:R0:W-:Y:S01]  /*29eb0*/  LDGSTS.E.BYPASS.LTC128B.128 [R9+0x28400], desc[UR4][R2.64+0x80], !P2 ;  /* 0x2840008002097fae */ /* 0x0001e2000d101d44 */
[----:B------:R-:W-:-:S03]  /*29ec0*/  LOP3.LUT P2, RZ, R23, 0x100, RZ, 0xc0, !PT ;  /* 0x0000010017ff7812 */ /* 0x000fc6000784c0ff */
[----:B------:R0:W-:Y:S01]  /*29ed0*/  LDGSTS.E.BYPASS.LTC128B.128 [R9+0x2ac00], desc[UR4][R2.64+0x100], !P1 ;  /* 0x2ac0010002097fae */ /* 0x0001e2000c901d44 */
[----:B------:R-:W-:-:S03]  /*29ee0*/  LOP3.LUT P1, RZ, R23, 0x80, RZ, 0xc0, !PT ;  /* 0x0000008017ff7812 */ /* 0x000fc6000782c0ff */
[----:B------:R0:W-:Y:S10]  /*29ef0*/  LDGSTS.E.BYPASS.LTC128B.128 [R9+0x2d400], desc[UR4][R2.64+0x180], !P5 ;  /* 0x2d40018002097fae */ /* 0x0001f4000e901d44 */
[----:B0-----:R-:W-:Y:S05]  /*29f00*/  WARPSYNC.COLLECTIVE R15, `(.L_x_913) ;  /* 0x000000000f087348 */ /* 0x001fea0003c00000 */
[----:B------:R1:W2:Y:S02]  /*29f10*/  SHFL.IDX P6, R14, R13, R12, R11 ;  /* 0x0000000c0d0e7389 */ /* 0x0002a400000c000b */
[----:B012---:R-:W-:Y:S01]  /*29f20*/  ENDCOLLECTIVE ;  /* 0x000000000000791b */ /* 0x007fe20003800000 */
.L_x_913:
[----:B------:R-:W-:Y:S01]  /*29f30*/  MOV R13, R8 ;  /* 0x00000008000d7202 */ /* 0x000fe20000000f00 */
[----:B------:R-:W-:-:S07]  /*29f40*/  IMAD.MOV.U32 R35, RZ, RZ, R14 ;  /* 0x000000ffff237224 */ /* 0x000fce00078e000e */
[----:B------:R-:W-:Y:S05]  /*29f50*/  WARPSYNC.COLLECTIVE R15, `(.L_x_914) ;  /* 0x000000000f087348 */ /* 0x000fea0003c00000 */
[----:B------:R0:W1:Y:S02]  /*29f60*/  SHFL.IDX P6, R14, R13, R12, R11 ;  /* 0x0000000c0d0e7389 */ /* 0x00006400000c000b */
[----:B01----:R-:W-:Y:S01]  /*29f70*/  ENDCOLLECTIVE ;  /* 0x000000000000791b */ /* 0x003fe20003800000 */
.L_x_914:
[----:B------:R-:W-:Y:S01]  /*29f80*/  IMAD.MOV.U32 R2, RZ, RZ, R14 ;  /* 0x000000ffff027224 */ /* 0x000fe200078e000e */
[----:B------:R-:W-:Y:S06]  /*29f90*/  BRA `(.L_x_915) ;  /* 0xffffffb000087947 */ /* 0x000fec000383ffff */
.L_x_767:
[----:B-1----:R1:W2:Y:S02]  /*29fa0*/  SYNCS.PHASECHK.TRANS64.TRYWAIT P0, [R6+URZ+0x38860], R2 ;  /* 0x03886002060075a7 */ /* 0x0022a4000800017f */
[----:B--2---:R-:W-:Y:S05]  /*29fb0*/  @!P0 NANOSLEEP.SYNCS 0x989680 ;  /* 0x009896800000895d */ /* 0x004fea0003900000 */
[----:B------:R-:W2:Y:S02]  /*29fc0*/  @!P0 SYNCS.PHASECHK.TRANS64 P0, [R6+URZ+0x38860], R2 ;  /* 0x03886002060085a7 */ /* 0x000ea4000800007f */
[----:B--2---:R-:W-:Y:S05]  /*29fd0*/  @!P0 BRA `(.L_x_767) ;  /* 0xfffffffc00f08947 */ /* 0x004fea000383ffff */
[----:B------:R-:W-:Y:S05]  /*29fe0*/  BRA `(.L_x_916) ;  /* 0xffffffb000887947 */ /* 0x000fea000383ffff */
.L_x_768:
[----:B------:R-:W-:Y:S01]  /*29ff0*/  BSSY B1, `(.L_x_917) ;  /* 0x0000008000017945 */ /* 0x000fe20003800000 */
[----:B------:R-:W-:Y:S01]  /*2a000*/  MOV R13, R25 ;  /* 0x00000019000d7202 */ /* 0x000fe20000000f00 */
[----:B------:R-:W-:Y:S01]  /*2a010*/  IMAD.MOV.U32 R12, RZ, RZ, RZ ;  /* 0x000000ffff0c7224 */ /* 0x000fe200078e00ff */
[----:B------:R-:W-:Y:S01]  /*2a020*/  MOV R11, 0x181f ;  /* 0x0000181f000b7802 */ /* 0x000fe20000000f00 */
[----:B------:R-:W-:-:S07]  /*2a030*/  IMAD.MOV.U32 R15, RZ, RZ, -0x1 ;  /* 0xffffffffff0f7424 */ /* 0x000fce00078e00ff */
[----:B-1----:R-:W-:Y:S05]  /*2a040*/  WARPSYNC.COLLECTIVE R15, `(.L_x_918) ;  /* 0x000000000f087348 */ /* 0x002fea0003c00000 */
[----:B------:R0:W2:Y:S02]  /*2a050*/  SHFL.IDX P6, R14, R13, R12, R11 ;  /* 0x0000000c0d0e7389 */ /* 0x0000a400000c000b */
[----:B012---:R-:W-:Y:S01]  /*2a060*/  ENDCOLLECTIVE ;  /* 0x000000000000791b */ /* 0x007fe20003800000 */
.L_x_918:
[----:B------:R-:W-:Y:S05]  /*2a070*/  BSYNC B1 ;  /* 0x0000000000017941 */ /* 0x000fea0003800000 */
.L_x_917:
[----:B------:R-:W-:Y:S01]  /*2a080*/  IMAD.MOV.U32 R13, RZ, RZ, R24 ;  /* 0x000000ffff0d7224 */ /* 0x000fe200078e0018 */
[----:B------:R-:W-:Y:S01]  /*2a090*/  MOV R12, RZ ;  /* 0x000000ff000c7202 */ /* 0x000fe20000000f00 */
[----:B------:R-:W-:Y:S01]  /*2a0a0*/  IMAD.MOV.U32 R11, RZ, RZ, 0x181f ;  /* 0x0000181fff0b7424 */ /* 0x000fe200078e00ff */
[----:B------:R-:W-:Y:S01]  /*2a0b0*/  MOV R15, 0xffffffff ;  /* 0xffffffff000f7802 */ /* 0x000fe20000000f00 */
[----:B------:R-:W-:Y:S01]  /*2a0c0*/  IMAD R7, R7, 0x2, R22 ;  /* 0x0000000207077824 */ /* 0x000fe200078e0216 */
[----:B------:R-:W-:-:S07]  /*2a0d0*/  MOV R3, R14 ;  /* 0x0000000e00037202 */ /* 0x000fce0000000f00 */
[----:B------:R-:W-:Y:S05]  /*2a0e0*/  WARPSYNC.COLLECTIVE R15, `(.L_x_919) ;  /* 0x000000000f087348 */ /* 0x000fea0003c00000 */
[----:B------:R0:W1:Y:S02]  /*2a0f0*/  SHFL.IDX P6, R14, R13, R12, R11 ;  /* 0x0000000c0d0e7389 */ /* 0x00006400000c000b */
[----:B01----:R-:W-:Y:S01]  /*2a100*/  ENDCOLLECTIVE ;  /* 0x000000000000791b */ /* 0x003fe20003800000 */
.L_x_919:
[----:B------:R-:W-:Y:S01]  /*2a110*/  ULDC.64 UR4, c[0x0][0x208] ;  /* 0x0000820000047ab9 */ /* 0x000fe20000000a00 */
[----:B------:R-:W-:Y:S01]  /*2a120*/  MOV R13, R25 ;  /* 0x00000019000d7202 */ /* 0x000fe20000000f00 */
[----:B------:R-:W-:Y:S02]  /*2a130*/  IMAD.MOV.U32 R12, RZ, RZ, 0x1 ;  /* 0x00000001ff0c7424 */ /* 0x000fe400078e00ff */
[----:B------:R-:W-:-:S05]  /*2a140*/  IMAD.MOV.U32 R2, RZ, RZ, R14 ;  /* 0x000000ffff027224 */ /* 0x000fca00078e000e */
[----:B------:R-:W-:-:S04]  /*2a150*/  IADD3 R2, P0, R2, R0, RZ ;  /* 0x0000000002027210 */ /* 0x000fc80007f1e0ff */
[----:B------:R-:W-:Y:S02]  /*2a160*/  IADD3.X R3, RZ, R3, RZ, P0, !PT ;  /* 0x00000003ff037210 */ /* 0x000fe400007fe4ff */
        /* <DEDUP_REMOVED lines=10> */
[----:B------:R0:W-:Y:S02]  /*2a210*/  LDGSTS.E.BYPASS.LTC128B.128 [R7+0x7c00], desc[UR4][R2.64+0x180], !P0 ;  /* 0x07c0018002077fae */ /* 0x0001e4000c101d44 */
[----:B0-----:R-:W-:Y:S05]  /*2a220*/  WARPSYNC.COLLECTIVE R15, `(.L_x_920) ;  /* 0x000000000f087348 */ /* 0x001fea0003c00000 */
[----:B------:R1:W2:Y:S02]  /*2a230*/  SHFL.IDX P6, R14, R13, R12, R11 ;  /* 0x0000000c0d0e7389 */ /* 0x0002a400000c000b */
[----:B012---:R-:W-:Y:S01]  /*2a240*/  ENDCOLLECTIVE ;  /* 0x000000000000791b */ /* 0x007fe20003800000 */
.L_x_920:
[----:B------:R-:W-:Y:S01]  /*2a250*/  IMAD.MOV.U32 R13, RZ, RZ, R24 ;  /* 0x000000ffff0d7224 */ /* 0x000fe200078e0018 */
[----:B------:R-:W-:-:S07]  /*2a260*/  MOV R3, R14 ;  /* 0x0000000e00037202 */ /* 0x000fce0000000f00 */
[----:B------:R-:W-:Y:S05]  /*2a270*/  WARPSYNC.COLLECTIVE R15, `(.L_x_921) ;  /* 0x000000000f087348 */ /* 0x000fea0003c00000 */
[----:B------:R0:W1:Y:S02]  /*2a280*/  SHFL.IDX P6, R14, R13, R12, R11 ;  /* 0x0000000c0d0e7389 */ /* 0x00006400000c000b */
[----:B01----:R-:W-:Y:S01]  /*2a290*/  ENDCOLLECTIVE ;  /* 0x000000000000791b */ /* 0x003fe20003800000 */
.L_x_921:
[----:B------:R-:W-:Y:S01]  /*2a2a0*/  ULDC.64 UR4, c[0x0][0x208] ;  /* 0x0000820000047ab9 */ /* 0x000fe20000000a00 */
[----:B------:R-:W-:Y:S01]  /*2a2b0*/  MOV R13, R25 ;  /* 0x00000019000d7202 */ /* 0x000fe20000000f00 */
[----:B------:R-:W-:Y:S01]  /*2a2c0*/  IMAD.MOV.U32 R12, RZ, RZ, 0x2 ;  /* 0x00000002ff0c7424 */ /* 0x000fe200078e00ff */
[----:B------:R-:W-:-:S04]  /*2a2d0*/  MOV R2, R14 ;  /* 0x0000000e00027202 */ /* 0x000fc80000000f00 */
[----:B------:R-:W-:-:S05]  /*2a2e0*/  IADD3 R2, P0, R2, R0, RZ ;  /* 0x0000000002027210 */ /* 0x000fca0007f1e0ff */
        /* <DEDUP_REMOVED lines=15> */
.L_x_922:
[----:B------:R-:W-:Y:S01]  /*2a3e0*/  IMAD.MOV.U32 R13, RZ, RZ, R24 ;  /* 0x000000ffff0d7224 */ /* 0x000fe200078e0018 */
[----:B------:R-:W-:-:S07]  /*2a3f0*/  MOV R3, R14 ;  /* 0x0000000e00037202 */ /* 0x000fce0000000f00 */
[----:B------:R-:W-:Y:S05]  /*2a400*/  WARPSYNC.COLLECTIVE R15, `(.L_x_923) ;  /* 0x000000000f087348 */ /* 0x000fea0003c00000 */
[----:B------:R0:W1:Y:S02]  /*2a410*/  SHFL.IDX P6, R14, R13, R12, R11 ;  /* 0x0000000c0d0e7389 */ /* 0x00006400000c000b */
[----:B01----:R-:W-:Y:S01]  /*2a420*/  ENDCOLLECTIVE ;  /* 0x000000000000791b */ /* 0x003fe20003800000 */
.L_x_923:
        /* <DEDUP_REMOVED lines=20> */
.L_x_924:
[----:B------:R-:W-:Y:S01]  /*2a570*/  IMAD.MOV.U32 R13, RZ, RZ, R24 ;  /* 0x000000ffff0d7224 */ /* 0x000fe200078e0018 */
[----:B------:R-:W-:-:S07]  /*2a580*/  MOV R3, R14 ;  /* 0x0000000e00037202 */ /* 0x000fce0000000f00 */
[----:B------:R-:W-:Y:S05]  /*2a590*/  WARPSYNC.COLLECTIVE R15, `(.L_x_925) ;  /* 0x000000000f087348 */ /* 0x000fea0003c00000 */
[----:B------:R0:W1:Y:S02]  /*2a5a0*/  SHFL.IDX P6, R14, R13, R12, R11 ;  /* 0x0000000c0d0e7389 */ /* 0x00006400000c000b */
[----:B01----:R-:W-:Y:S01]  /*2a5b0*/  ENDCOLLECTIVE ;  /* 0x000000000000791b */ /* 0x003fe20003800000 */
.L_x_925:
        /* <DEDUP_REMOVED lines=20> */
.L_x_926:
[----:B------:R-:W-:Y:S01]  /*2a700*/  IMAD.MOV.U32 R13, RZ, RZ, R24 ;  /* 0x000000ffff0d7224 */ /* 0x000fe200078e0018 */
[----:B------:R-:W-:-:S07]  /*2a710*/  MOV R25, R14 ;  /* 0x0000000e00197202 */ /* 0x000fce0000000f00 */
[----:B------:R-:W-:Y:S05]  /*2a720*/  WARPSYNC.COLLECTIVE R15, `(.L_x_927) ;  /* 0x000000000f087348 */ /* 0x000fea0003c00000 */
[----:B------:R0:W1:Y:S02]  /*2a730*/  SHFL.IDX P6, R14, R13, R12, R11 ;  /* 0x0000000c0d0e7389 */ /* 0x00006400000c000b */
[----:B01----:R-:W-:Y:S01]  /*2a740*/  ENDCOLLECTIVE ;  /* 0x000000000000791b */ /* 0x003fe20003800000 */
.L_x_927:
[----:B------:R-:W-:Y:S01]  /*2a750*/  MOV R2, R14 ;  /* 0x0000000e00027202 */ /* 0x000fe20000000f00 */
[----:B------:R-:W-:Y:S06]  /*2a760*/  BRA `(.L_x_928) ;  /* 0xffffffac00a47947 */ /* 0x000fec000383ffff */
.L_x_776:
[----:B0-----:R0:W2:Y:S02]  /*2a770*/  SYNCS.PHASECHK.TRANS64.TRYWAIT P0, [R4+URZ+0x38860], R3 ;  /* 0x03886003040075a7 */ /* 0x0010a4000800017f */
[----:B--2---:R-:W-:Y:S05]  /*2a780*/  @!P0 NANOSLEEP.SYNCS 0x989680 ;  /* 0x009896800000895d */ /* 0x004fea0003900000 */
[----:B------:R-:W2:Y:S02]  /*2a790*/  @!P0 SYNCS.PHASECHK.TRANS64 P0, [R4+URZ+0x38860], R3 ;  /* 0x03886003040085a7 */ /* 0x000ea4000800007f */
[----:B--2---:R-:W-:Y:S05]  /*2a7a0*/  @!P0 BRA `(.L_x_776) ;  /* 0xfffffffc00f08947 */ /* 0x004fea000383ffff */
[----:B------:R-:W-:Y:S05]  /*2a7b0*/  BRA `(.L_x_929) ;  /* 0xffffffb000dc7947 */ /* 0x000fea000383ffff */
.L_x_777:
[----:B------:R-:W-:Y:S01]  /*2a7c0*/  BSSY B0, `(.L_x_930) ;  /* 0x0000008000007945 */ /* 0x000fe20003800000 */
[----:B------:R-:W-:Y:S01]  /*2a7d0*/  IMAD.MOV.U32 R13, RZ, RZ, R25 ;  /* 0x000000ffff0d7224 */ /* 0x000fe200078e0019 */
[----:B------:R-:W-:Y:S01]  /*2a7e0*/  MOV R12, RZ ;  /* 0x000000ff000c7202 */ /* 0x000fe20000000f00 */
[----:B------:R-:W-:Y:S01]  /*2a7f0*/  IMAD.MOV.U32 R11, RZ, RZ, 0x181f ;  /* 0x0000181fff0b7424 */ /* 0x000fe200078e00ff */
[----:B------:R-:W-:-:S07]  /*2a800*/  MOV R15, 0xffffffff ;  /* 0xffffffff000f7802 */ /* 0x000fce0000000f00 */
[----:B0-----:R-:W-:Y:S05]  /*2a810*/  WARPSYNC.COLLECTIVE R15, `(.L_x_931) ;  /* 0x000000000f087348 */ /* 0x001fea0003c00000 */
[----:B------:R1:W2:Y:S02]  /*2a820*/  SHFL.IDX P6, R14, R13, R12, R11 ;  /* 0x0000000c0d0e7389 */ /* 0x0002a400000c000b */
[----:B012---:R-:W-:Y:S01]  /*2a830*/  ENDCOLLECTIVE ;  /* 0x000000000000791b */ /* 0x007fe20003800000 */
.L_x_931:
[----:B------:R-:W-:Y:S05]  /*2a840*/  BSYNC B0 ;  /* 0x0000000000007941 */ /* 0x000fea0003800000 */
.L_x_930:
[----:B------:R-:W-:Y:S01]  /*2a850*/  MOV R13, R24 ;  /* 0x00000018000d7202 */ /* 0x000fe20000000f00 */
[----:B------:R-:W-:Y:S01]  /*2a860*/  IMAD.MOV.U32 R12, RZ, RZ, RZ ;  /* 0x000000ffff0c7224 */ /* 0x000fe200078e00ff */
[----:B------:R-:W-:Y:S01]  /*2a870*/  MOV R11, 0x181f ;  /* 0x0000181f000b7802 */ /* 0x000fe20000000f00 */
[----:B------:R-:W-:Y:S01]  /*2a880*/  IMAD.MOV.U32 R15, RZ, RZ, -0x1 ;  /* 0xffffffffff0f7424 */ /* 0x000fe200078e00ff */
[C---:B------:R-:W-:Y:S01]  /*2a890*/  SHF.L.U32 R8, R36.reuse, 0x1, RZ ;  /* 0x0000000124087819 */ /* 0x040fe200000006ff */
[----:B------:R-:W-:Y:S01]  /*2a8a0*/  IMAD.MOV.U32 R3, RZ, RZ, R14 ;  /* 0x000000ffff037224 */ /* 0x000fe200078e000e */
[----:B------:R-:W-:-:S07]  /*2a8b0*/  LOP3.LUT R0, R36, 0x40, RZ, 0xfc, !PT ;  /* 0x0000004024007812 */ /* 0x000fce00078efcff */
[----:B------:R-:W-:Y:S05]  /*2a8c0*/  WARPSYNC.COLLECTIVE R15, `(.L_x_932) ;  /* 0x000000000f087348 */ /* 0x000fea0003c00000 */
[----:B------:R0:W1:Y:S02]  /*2a8d0*/  SHFL.IDX P6, R14, R13, R12, R11 ;  /* 0x0000000c0d0e7389 */ /* 0x00006400000c000b */
[----:B01----:R-:W-:Y:S01]  /*2a8e0*/  ENDCOLLECTIVE ;  /* 0x000000000000791b */ /* 0x003fe20003800000 */
.L_x_932:
[----:B------:R-:W-:Y:S01]  /*2a8f0*/  ULDC UR4, c[0x0][0x2f4] ;  /* 0x0000bd0000047ab9 */ /* 0x000fe20000000800 */
[C---:B------:R-:W-:Y:S01]  /*2a900*/  LOP3.LUT R6, R36.reuse, 0x80, RZ, 0xfc, !PT ;  /* 0x0000008024067812 */ /* 0x040fe200078efcff */
[----:B------:R-:W-:Y:S01]  /*2a910*/  ULDC.64 UR6, c[0x0][0x208] ;  /* 0x0000820000067ab9 */ /* 0x000fe20000000a00 */
[----:B------:R-:W-:Y:S02]  /*2a920*/  ISETP.GE.AND P3, PT, R36, UR4, PT ;  /* 0x0000000424007c0c */ /* 0x000fe4000bf66270 */
[----:B------:R-:W-:Y:S02]  /*2a930*/  ISETP.GE.AND P2, PT, R0, UR4, PT ;  /* 0x0000000400007c0c */ /* 0x000fe4000bf46270 */
[----:B------:R-:W-:Y:S02]  /*2a940*/  ISETP.LT.OR P4, PT, R5, 0x1, P3 ;  /* 0x000000010500780c */ /* 0x000fe40001f81670 */
[----:B------:R-:W-:Y:S02]  /*2a950*/  LEA R0, R7, R22, 0x1 ;  /* 0x0000001607007211 */ /* 0x000fe400078e08ff */
[----:B------:R-:W-:-:S02]  /*2a960*/  ISETP.GE.AND P1, PT, R6, UR4, PT ;  /* 0x0000000406007c0c */ /* 0x000fc4000bf26270 */
[----:B------:R-:W-:Y:S01]  /*2a970*/  LOP3.LUT R6, R36, 0xc0, RZ, 0xfc, !PT ;  /* 0x000000c024067812 */ /* 0x000fe200078efcff */
[----:B------:R-:W-:Y:S01]  /*2a980*/  IMAD.MOV.U32 R13, RZ, RZ, R25 ;  /* 0x000000ffff0d7224 */ /* 0x000fe200078e0019 */
[----:B------:R-:W-:Y:S02]  /*2a990*/  MOV R12, 0x1 ;  /* 0x00000001000c7802 */ /* 0x000fe40000000f00 */
        /* <DEDUP_REMOVED lines=9> */
[----:B------:R-:W-:-:S04]  /*2aa30*/  ISETP.GE.AND P0, PT, R6, UR4, PT ;  /* 0x0000000406007c0c */ /* 0x000fc8000bf06270 */
[----:B------:R0:W-:Y:S01]  /*2aa40*/  LDGSTS.E.BYPASS.LTC128B.128 [R0+0x5400], desc[UR6][R2.64+0x100], !P4 ;  /* 0x0540010002007fae */ /* 0x0001e2000e101d46 */
[----:B------:R-:W-:-:S13]  /*2aa50*/  ISETP.LT.OR P4, PT, R5, 0x1, P0 ;  /* 0x000000010500780c */ /* 0x000fda0000781670 */
[----:B------:R0:W-:Y:S02]  /*2aa60*/  LDGSTS.E.BYPASS.LTC128B.128 [R0+0x7c00], desc[UR6][R2.64+0x180], !P4 ;  /* 0x07c0018002007fae */ /* 0x0001e4000e101d46 */
[----:B0-----:R-:W-:Y:S05]  /*2aa70*/  WARPSYNC.COLLECTIVE R15, `(.L_x_933) ;  /* 0x000000000f087348 */ /* 0x001fea0003c00000 */
[----:B------:R1:W2:Y:S02]  /*2aa80*/  SHFL.IDX P6, R14, R13, R12, R11 ;  /* 0x0000000c0d0e7389 */ /* 0x0002a400000c000b */
[----:B012---:R-:W-:Y:S01]  /*2aa90*/  ENDCOLLECTIVE ;  /* 0x000000000000791b */ /* 0x007fe20003800000 */
.L_x_933:
[----:B------:R-:W-:Y:S01]  /*2aaa0*/  MOV R13, R24 ;  /* 0x00000018000d7202 */ /* 0x000fe20000000f00 */
[----:B------:R-:W-:-:S07]  /*2aab0*/  IMAD.MOV.U32 R3, RZ, RZ, R14 ;  /* 0x000000ffff037224 */ /* 0x000fce00078e000e */
[----:B------:R-:W-:Y:S05]  /*2aac0*/  WARPSYNC.COLLECTIVE R15, `(.L_x_934) ;  /* 0x000000000f087348 */ /* 0x000fea0003c00000 */
[----:B------:R0:W1:Y:S02]  /*2aad0*/  SHFL.IDX P6, R14, R13, R12, R11 ;  /* 0x0000000c0d0e7389 */ /* 0x00006400000c000b */
[----:B01----:R-:W-:Y:S01]  /*2aae0*/  ENDCOLLECTIVE ;  /* 0x000000000000791b */ /* 0x003fe20003800000 */
.L_x_934:
[----:B------:R-:W-:Y:S01]  /*2aaf0*/  ULDC.64 UR4, c[0x0][0x208] ;  /* 0x0000820000047ab9 */ /* 0x000fe20000000a00 */
[----:B------:R-:W-:Y:S01]  /*2ab00*/  MOV R13, R25 ;  /* 0x00000019000d7202 */ /* 0x000fe20000000f00 */
[----:B------:R-:W-:Y:S01]  /*2ab10*/  IMAD.MOV.U32 R12, RZ, RZ, 0x2 ;  /* 0x00000002ff0c7424 */ /* 0x000fe200078e00ff */
        /* <DEDUP_REMOVED lines=16> */
.L_x_935:
[----:B------:R-:W-:Y:S01]  /*2ac20*/  IMAD.MOV.U32 R13, RZ, RZ, R24 ;  /* 0x000000ffff0d7224 */ /* 0x000fe200078e0018 */
[----:B------:R-:W-:-:S07]  /*2ac30*/  MOV R7, R14 ;  /* 0x0000000e00077202 */ /* 0x000fce0000000f00 */
[----:B------:R-:W-:Y:S05]  /*2ac40*/  WARPSYNC.COLLECTIVE R15, `(.L_x_936) ;  /* 0x000000000f087348 */ /* 0x000fea0003c00000 */
[----:B------:R0:W1:Y:S02]  /*2ac50*/  SHFL.IDX P6, R14, R13, R12, R11 ;  /* 0x0000000c0d0e7389 */ /* 0x00006400000c000b */
[----:B01----:R-:W-:Y:S01]  /*2ac60*/  ENDCOLLECTIVE ;  /* 0x000000000000791b */ /* 0x003fe20003800000 */
.L_x_936:
[----:B------:R-:W-:Y:S01]  /*2ac70*/  ULDC.64 UR4, c[0x0][0x208] ;  /* 0x0000820000047ab9 */ /* 0x000fe20000000a00 */
[----:B------:R-:W-:Y:S01]  /*2ac80*/  IMAD.MOV.U32 R13, RZ, RZ, R25 ;  /* 0x000000ffff0d7224 */ /* 0x000fe200078e0019 */
[----:B------:R-:W-:Y:S02]  /*2ac90*/  MOV R12, 0x3 ;  /* 0x00000003000c7802 */ /* 0x000fe40000000f00 */
        /* <DEDUP_REMOVED lines=16> */
.L_x_937:
[----:B------:R-:W-:Y:S01]  /*2ada0*/  MOV R13, R24 ;  /* 0x00000018000d7202 */ /* 0x000fe20000000f00 */
[----:B------:R-:W-:-:S07]  /*2adb0*/  IMAD.MOV.U32 R3, RZ, RZ, R14 ;  /* 0x000000ffff037224 */ /* 0x000fce00078e000e */
[----:B------:R-:W-:Y:S05]  /*2adc0*/  WARPSYNC.COLLECTIVE R15, `(.L_x_938) ;  /* 0x000000000f087348 */ /* 0x000fea0003c00000 */
[----:B------:R0:W1:Y:S02]  /*2add0*/  SHFL.IDX P6, R14, R13, R12, R11 ;  /* 0x0000000c0d0e7389 */ /* 0x00006400000c000b */
[----:B01----:R-:W-:Y:S01]  /*2ade0*/  ENDCOLLECTIVE ;  /* 0x000000000000791b */ /* 0x003fe20003800000 */
.L_x_938:
        /* <DEDUP_REMOVED lines=19> */
.L_x_939:
[----:B------:R-:W-:Y:S01]  /*2af20*/  IMAD.MOV.U32 R13, RZ, RZ, R24 ;  /* 0x000000ffff0d7224 */ /* 0x000fe200078e0018 */
[----:B------:R-:W-:-:S07]  /*2af30*/  MOV R25, R14 ;  /* 0x0000000e00197202 */ /* 0x000fce0000000f00 */
[----:B------:R-:W-:Y:S05]  /*2af40*/  WARPSYNC.COLLECTIVE R15, `(.L_x_940) ;  /* 0x000000000f087348 */ /* 0x000fea0003c00000 */
[----:B------:R0:W1:Y:S02]  /*2af50*/  SHFL.IDX P6, R14, R13, R12, R11 ;  /* 0x0000000c0d0e7389 */ /* 0x00006400000c000b */
[----:B01----:R-:W-:Y:S01]  /*2af60*/  ENDCOLLECTIVE ;  /* 0x000000000000791b */ /* 0x003fe20003800000 */
.L_x_940:
[----:B------:R-:W-:Y:S05]  /*2af70*/  BRA `(.L_x_941) ;  /* 0xffffffb000007947 */ /* 0x000fea000383ffff */
.L_x_782:
[----:B------:R-:W-:Y:S01]  /*2af80*/  BSSY B0, `(.L_x_942) ;  /* 0x0000008000007945 */ /* 0x000fe20003800000 */
[----:B------:R-:W-:Y:S01]  /*2af90*/  MOV R13, R16 ;  /* 0x00000010000d7202 */ /* 0x000fe20000000f00 */
[----:B------:R-:W-:Y:S01]  /*2afa0*/  IMAD.MOV.U32 R12, RZ, RZ, RZ ;  /* 0x000000ffff0c7224 */ /* 0x000fe200078e00ff */
[----:B------:R-:W-:Y:S01]  /*2afb0*/  MOV R11, 0x1f ;  /* 0x0000001f000b7802 */ /* 0x000fe20000000f00 */
[----:B------:R-:W-:-:S07]  /*2afc0*/  IMAD.MOV.U32 R15, RZ, RZ, -0x1 ;  /* 0xffffffffff0f7424 */ /* 0x000fce00078e00ff */
[----:B0-----:R-:W-:Y:S05]  /*2afd0*/  WARPSYNC.COLLECTIVE R15, `(.L_x_943) ;  /* 0x000000000f087348 */ /* 0x001fea0003c00000 */
[----:B------:R1:W2:Y:S02]  /*2afe0*/  SHFL.IDX P6, R14, R13, R12, R11 ;  /* 0x0000000c0d0e7389 */ /* 0x0002a400000c000b */
[----:B012---:R-:W-:Y:S01]  /*2aff0*/  ENDCOLLECTIVE ;  /* 0x000000000000791b */ /* 0x007fe20003800000 */
.L_x_943:
[----:B------:R-:W-:Y:S05]  /*2b000*/  BSYNC B0 ;  /* 0x0000000000007941 */ /* 0x000fea0003800000 */
.L_x_942:
[----:B------:R-:W-:Y:S01]  /*2b010*/  IMAD.MOV.U32 R13, RZ, RZ, R16 ;  /* 0x000000ffff0d7224 */ /* 0x000fe200078e0010 */
[----:B------:R-:W-:Y:S01]  /*2b020*/  MOV R12, 0x1 ;  /* 0x00000001000c7802 */ /* 0x000fe20000000f00 */
[----:B------:R-:W-:Y:S01]  /*2b030*/  IMAD.MOV.U32 R11, RZ, RZ, 0x1f ;  /* 0x0000001fff0b7424 */ /* 0x000fe200078e00ff */
[----:B------:R-:W-:Y:S02]  /*2b040*/  MOV R15, 0xffffffff ;  /* 0xffffffff000f7802 */ /* 0x000fe40000000f00 */
[----:B------:R-:W-:Y:S02]  /*2b050*/  MOV R5, R14 ;  /* 0x0000000e00057202 */ /* 0x000fe40000000f00 */
[----:B------:R-:W-:-:S07]  /*2b060*/  IADD3 R7, R19, R8, RZ ;  /* 0x0000000813077210 */ /* 0x000fce0007ffe0ff */
[----:B------:R-:W-:Y:S05]  /*2b070*/  WARPSYNC.COLLECTIVE R15, `(.L_x_944) ;  /* 0x000000000f087348 */ /* 0x000fea0003c00000 */
[----:B------:R0:W1:Y:S02]  /*2b080*/  SHFL.IDX P6, R14, R13, R12, R11 ;  /* 0x0000000c0d0e7389 */ /* 0x00006400000c000b */
[----:B01----:R-:W-:Y:S01]  /*2b090*/  ENDCOLLECTIVE ;  /* 0x000000000000791b */ /* 0x003fe20003800000 */
.L_x_944:
[----:B------:R-:W-:Y:S01]  /*2b0a0*/  ULDC UR4, c[0x0][0xc3c] ;  /* 0x00030f0000047ab9 */ /* 0x000fe20000000800 */
[----:B------:R-:W-:Y:S01]  /*2b0b0*/  ULDC.64 UR6, c[0x0][0x208] ;  /* 0x0000820000067ab9 */ /* 0x000fe20000000a00 */
[----:B------:R-:W-:-:S13]  /*2b0c0*/  ISETP.GE.OR P1, PT, R7, UR4, !P0 ;  /* 0x0000000407007c0c */ /* 0x000fda000c726670 */
[----:B------:R-:W0:Y:S01]  /*2b0d0*/  @!P1 LDC.64 R2, c[0x0][0xc80] ;  /* 0x00032000ff029b82 */ /* 0x000e220000000a00 */
[----:B------:R-:W-:Y:S01]  /*2b0e0*/  IMAD.MOV.U32 R4, RZ, RZ, RZ ;  /* 0x000000ffff047224 */ /* 0x000fe200078e00ff */
[----:B------:R-:W-:Y:S01]  /*2b0f0*/  MOV R11, RZ ;  /* 0x000000ff000b7202 */ /* 0x000fe20000000f00 */
        /* <DEDUP_REMOVED lines=13> */
.L_x_945:
[----:B------:R-:W-:Y:S01]  /*2b1d0*/  IMAD.MOV.U32 R12, RZ, RZ, 0x2 ;  /* 0x00000002ff0c7424 */ /* 0x000fe200078e00ff */
[----:B------:R-:W-:-:S05]  /*2b1e0*/  SEL R7, R14, RZ, P1 ;  /* 0x000000ff0e077207 */ /* 0x000fca0000800000 */
[----:B------:R-:W-:-:S05]  /*2b1f0*/  IMAD.IADD R6, R4, 0x1, R7 ;  /* 0x0000000104067824 */ /* 0x000fca00078e0207 */
[----:B------:R-:W-:-:S07]  /*2b200*/  MOV R13, R6 ;  /* 0x00000006000d7202 */ /* 0x000fce0000000f00 */
[----:B------:R-:W-:Y:S05]  /*2b210*/  WARPSYNC.COLLECTIVE R15, `(.L_x_946) ;  /* 0x000000000f087348 */ /* 0x000fea0003c00000 */
[----:B------:R0:W1:Y:S02]  /*2b220*/  SHFL.UP P6, R14, R13, R12, R11 ;  /* 0x0400000c0d0e7389 */ /* 0x00006400000c000b */
[----:B01----:R-:W-:Y:S01]  /*2b230*/  ENDCOLLECTIVE ;  /* 0x000000000000791b */ /* 0x003fe20003800000 */
.L_x_946:
[----:B------:R-:W-:Y:S02]  /*2b240*/  MOV R12, 0x4 ;  /* 0x00000004000c7802 */ /* 0x000fe40000000f00 */
[----:B------:R-:W-:-:S04]  /*2b250*/  SEL R7, R14, RZ, P2 ;  /* 0x000000ff0e077207 */ /* 0x000fc80001000000 */
[----:B------:R-:W-:-:S05]  /*2b260*/  IADD3 R7, R6, R7, RZ ;  /* 0x0000000706077210 */ /* 0x000fca0007ffe0ff */
[----:B------:R-:W-:-:S07]  /*2b270*/  IMAD.MOV.U32 R13, RZ, RZ, R7 ;  /* 0x000000ffff0d7224 */ /* 0x000fce00078e0007 */
[----:B------:R-:W-:Y:S05]  /*2b280*/  WARPSYNC.COLLECTIVE R15, `(.L_x_947) ;  /* 0x000000000f087348 */ /* 0x000fea0003c00000 */
[----:B------:R0:W1:Y:S02]  /*2b290*/  SHFL.UP P6, R14, R13, R12, R11 ;  /* 0x0400000c0d0e7389 */ /* 0x00006400000c000b */
[----:B01----:R-:W-:Y:S01]  /*2b2a0*/  ENDCOLLECTIVE ;  /* 0x000000000000791b */ /* 0x003fe20003800000 */
.L_x_947:
[----:B------:R-:W-:Y:S01]  /*2b2b0*/  IMAD.MOV.U32 R12, RZ, RZ, 0x8 ;  /* 0x00000008ff0c7424 */ /* 0x000fe200078e00ff */
[----:B------:R-:W-:-:S05]  /*2b2c0*/  SEL R2, R14, RZ, P3 ;  /* 0x000000ff0e027207 */ /* 0x000fca0001800000 */
[----:B------:R-:W-:-:S05]  /*2b2d0*/  IMAD.IADD R2, R7, 0x1, R2 ;  /* 0x0000000107027824 */ /* 0x000fca00078e0202 */
[----:B------:R-:W-:-:S07]  /*2b2e0*/  MOV R13, R2 ;  /* 0x00000002000d7202 */ /* 0x000fce0000000f00 */
[----:B------:R-:W-:Y:S05]  /*2b2f0*/  WARPSYNC.COLLECTIVE R15, `(.L_x_948) ;  /* 0x000000000f087348 */ /* 0x000fea0003c00000 */
[----:B------:R0:W1:Y:S02]  /*2b300*/  SHFL.UP P6, R14, R13, R12, R11 ;  /* 0x0400000c0d0e7389 */ /* 0x00006400000c000b */
[----:B01----:R-:W-:Y:S01]  /*2b310*/  ENDCOLLECTIVE ;  /* 0x000000000000791b */ /* 0x003fe20003800000 */
.L_x_948:
[----:B------:R-:W-:Y:S02]  /*2b320*/  MOV R12, 0x10 ;  /* 0x00000010000c7802 */ /* 0x000fe40000000f00 */
[----:B------:R-:W-:-:S04]  /*2b330*/  SEL R3, R14, RZ, P4 ;  /* 0x000000ff0e037207 */ /* 0x000fc80002000000 */
[----:B------:R-:W-:-:S05]  /*2b340*/  IADD3 R3, R2, R3, RZ ;  /* 0x0000000302037210 */ /* 0x000fca0007ffe0ff */
[----:B------:R-:W-:-:S07]  /*2b350*/  IMAD.MOV.U32 R13, RZ, RZ, R3 ;  /* 0x000000ffff0d7224 */ /* 0x000fce00078e0003 */
[----:B------:R-:W-:Y:S05]  /*2b360*/  WARPSYNC.COLLECTIVE R15, `(.L_x_949) ;  /* 0x000000000f087348 */ /* 0x000fea0003c00000 */
[----:B------:R0:W1:Y:S02]  /*2b370*/  SHFL.UP P6, R14, R13, R12, R11 ;  /* 0x0400000c0d0e7389 */ /* 0x00006400000c000b */
[----:B01----:R-:W-:Y:S01]  /*2b380*/  ENDCOLLECTIVE ;  /* 0x000000000000791b */ /* 0x003fe20003800000 */
.L_x_949:
[----:B------:R-:W-:Y:S01]  /*2b390*/  IMAD.MOV.U32 R12, RZ, RZ, 0x1f ;  /* 0x0000001fff0c7424 */ /* 0x000fe200078e00ff */
[----:B------:R-:W-:Y:S02]  /*2b3a0*/  MOV R11, 0x1f ;  /* 0x0000001f000b7802 */ /* 0x000fe40000000f00 */
[----:B------:R-:W-:-:S05]  /*2b3b0*/  SEL R2, R14, RZ, P5 ;  /* 0x000000ff0e027207 */ /* 0x000fca0002800000 */
[----:B------:R-:W-:-:S05]  /*2b3c0*/  IMAD.IADD R2, R3, 0x1, R2 ;  /* 0x0000000103027824 */ /* 0x000fca00078e0202 */
[----:B------:R-:W-:-:S07]  /*2b3d0*/  MOV R13, R2 ;  /* 0x00000002000d7202 */ /* 0x000fce0000000f00 */
[----:B------:R-:W-:Y:S05]  /*2b3e0*/  WARPSYNC.COLLECTIVE R15, `(.L_x_950) ;  /* 0x000000000f087348 */ /* 0x000fea0003c00000 */
[----:B------:R0:W1:Y:S02]  /*2b3f0*/  SHFL.IDX P6, R14, R13, R12, R11 ;  /* 0x0000000c0d0e7389 */ /* 0x00006400000c000b */
[----:B01----:R-:W-:Y:S01]  /*2b400*/  ENDCOLLECTIVE ;  /* 0x000000000000791b */ /* 0x003fe20003800000 */
.L_x_950:
[----:B------:R-:W-:Y:S05]  /*2b410*/  BRA `(.L_x_951) ;  /* 0xffffffb000207947 */ /* 0x000fea000383ffff */
.L_x_787:
[----:B------:R-:W-:Y:S01]  /*2b420*/  BSSY B0, `(.L_x_952) ;  /* 0x0000008000007945 */ /* 0x000fe20003800000 */
[----:B-----5:R-:W-:Y:S01]  /*2b430*/  IMAD.MOV.U32 R13, RZ, RZ, R4 ;  /* 0x000000ffff0d7224 */ /* 0x020fe200078e0004 */
[----:B------:R-:W-:Y:S01]  /*2b440*/  MOV R12, 0x1 ;  /* 0x00000001000c7802 */ /* 0x000fe20000000f00 */
[----:B------:R-:W-:Y:S01]  /*2b450*/  IMAD.MOV.U32 R11, RZ, RZ, RZ ;  /* 0x000000ffff0b7224 */ /* 0x000fe200078e00ff */
[----:B------:R-:W-:-:S07]  /*2b460*/  MOV R15, 0xffffffff ;  /* 0xffffffff000f7802 */ /* 0x000fce0000000f00 */
[----:B0-----:R-:W-:Y:S05]  /*2b470*/  WARPSYNC.COLLECTIVE R15, `(.L_x_953) ;  /* 0x000000000f087348 */ /* 0x001fea0003c00000 */
[----:B------:R1:W2:Y:S02]  /*2b480*/  SHFL.UP P6, R14, R13, R12, R11 ;  /* 0x0400000c0d0e7389 */ /* 0x0002a400000c000b */
[----:B012---:R-:W-:Y:S01]  /*2b490*/  ENDCOLLECTIVE ;  /* 0x000000000000791b */ /* 0x007fe20003800000 */
.L_x_953:
[----:B------:R-:W-:Y:S05]  /*2b4a0*/  BSYNC B0 ;  /* 0x0000000000007941 */ /* 0x000fea0003800000 */
.L_x_952:
[----:B------:R-:W-:Y:S01]  /*2b4b0*/  SEL R13, R14, RZ, P1 ;  /* 0x000000ff0e0d7207 */ /* 0x000fe20000800000 */
[----:B------:R-:W-:Y:S01]  /*2b4c0*/  IMAD.MOV.U32 R11, RZ, RZ, RZ ;  /* 0x000000ffff0b7224 */ /* 0x000fe200078e00ff */
[----:B------:R-:W-:Y:S02]  /*2b4d0*/  MOV R12, 0x2 ;  /* 0x00000002000c7802 */ /* 0x000fe40000000f00 */
[----:B------:R-:W-:Y:S01]  /*2b4e0*/  MOV R15, 0xffffffff ;  /* 0xffffffff000f7802 */ /* 0x000fe20000000f00 */
[----:B------:R-:W-:-:S07]  /*2b4f0*/  IMAD.IADD R13, R4, 0x1, R13 ;  /* 0x00000001040d7824 */ /* 0x000fce00078e020d */
[----:B------:R-:W-:Y:S05]  /*2b500*/  WARPSYNC.COLLECTIVE R15, `(.L_x_954) ;  /* 0x000000000f087348 */ /* 0x000fea0003c00000 */
[----:B------:R0:W1:Y:S02]  /*2b510*/  SHFL.UP P6, R14, R13, R12, R11 ;  /* 0x0400000c0d0e7389 */ /* 0x00006400000c000b */
[----:B01----:R-:W-:Y:S01]  /*2b520*/  ENDCOLLECTIVE ;  /* 0x000000000000791b */ /* 0x003fe20003800000 */
.L_x_954:
[----:B------:R-:W-:Y:S01]  /*2b530*/  IMAD.MOV.U32 R12, RZ, RZ, 0x4 ;  /* 0x00000004ff0c7424 */ /* 0x000fe200078e00ff */
[----:B------:R-:W-:-:S05]  /*2b540*/  SEL R0, R14, RZ, P2 ;  /* 0x000000ff0e007207 */ /* 0x000fca0001000000 */
[----:B------:R-:W-:-:S05]  /*2b550*/  IMAD.IADD R0, R13, 0x1, R0 ;  /* 0x000000010d007824 */ /* 0x000fca00078e0200 */
[----:B------:R-:W-:-:S07]  /*2b560*/  MOV R13, R0 ;  /* 0x00000000000d7202 */ /* 0x000fce0000000f00 */
[----:B------:R-:W-:Y:S05]  /*2b570*/  WARPSYNC.COLLECTIVE R15, `(.L_x_955) ;  /* 0x000000000f087348 */ /* 0x000fea0003c00000 */
[----:B------:R0:W1:Y:S02]  /*2b580*/  SHFL.UP P6, R14, R13, R12, R11 ;  /* 0x0400000c0d0e7389 */ /* 0x00006400000c000b */
[----:B01----:R-:W-:Y:S01]  /*2b590*/  ENDCOLLECTIVE ;  /* 0x000000000000791b */ /* 0x003fe20003800000 */
.L_x_955:
[----:B------:R-:W-:Y:S02]  /*2b5a0*/  MOV R12, 0x8 ;  /* 0x00000008000c7802 */ /* 0x000fe40000000f00 */
[----:B------:R-:W-:-:S04]  /*2b5b0*/  SEL R3, R14, RZ, P3 ;  /* 0x000000ff0e037207 */ /* 0x000fc80001800000 */
[----:B------:R-:W-:-:S05]  /*2b5c0*/  IADD3 R2, R0, R3, RZ ;  /* 0x0000000300027210 */ /* 0x000fca0007ffe0ff */
[----:B------:R-:W-:-:S07]  /*2b5d0*/  IMAD.MOV.U32 R13, RZ, RZ, R2 ;  /* 0x000000ffff0d7224 */ /* 0x000fce00078e0002 */
[----:B------:R-:W-:Y:S05]  /*2b5e0*/  WARPSYNC.COLLECTIVE R15, `(.L_x_956) ;  /* 0x000000000f087348 */ /* 0x000fea0003c00000 */
[----:B------:R0:W1:Y:S02]  /*2b5f0*/  SHFL.UP P6, R14, R13, R12, R11 ;  /* 0x0400000c0d0e7389 */ /* 0x00006400000c000b */
[----:B01----:R-:W-:Y:S01]  /*2b600*/  ENDCOLLECTIVE ;  /* 0x000000000000791b */ /* 0x003fe20003800000 */
.L_x_956:
[----:B------:R-:W-:Y:S01]  /*2b610*/  IMAD.MOV.U32 R12, RZ, RZ, 0x10 ;  /* 0x00000010ff0c7424 */ /* 0x000fe200078e00ff */
[----:B------:R-:W-:-:S05]  /*2b620*/  SEL R3, R14, RZ, P4 ;  /* 0x000000ff0e037207 */ /* 0x000fca0002000000 */
[----:B------:R-:W-:-:S05]  /*2b630*/  IMAD.IADD R3, R2, 0x1, R3 ;  /* 0x0000000102037824 */ /* 0x000fca00078e0203 */
[----:B------:R-:W-:-:S07]  /*2b640*/  MOV R13, R3 ;  /* 0x00000003000d7202 */ /* 0x000fce0000000f00 */
[----:B------:R-:W-:Y:S05]  /*2b650*/  WARPSYNC.COLLECTIVE R15, `(.L_x_957) ;  /* 0x000000000f087348 */ /* 0x000fea0003c00000 */
[----:B------:R0:W1:Y:S02]  /*2b660*/  SHFL.UP P6, R14, R13, R12, R11 ;  /* 0x0400000c0d0e7389 */ /* 0x00006400000c000b */
[----:B01----:R-:W-:Y:S01]  /*2b670*/  ENDCOLLECTIVE ;  /* 0x000000000000791b */ /* 0x003fe20003800000 */
.L_x_957:
[----:B------:R-:W-:Y:S01]  /*2b680*/  MOV R12, 0x1f ;  /* 0x0000001f000c7802 */ /* 0x000fe20000000f00 */
[----:B------:R-:W-:Y:S01]  /*2b690*/  IMAD.MOV.U32 R11, RZ, RZ, 0x1f ;  /* 0x0000001fff0b7424 */ /* 0x000fe200078e00ff */
[----:B------:R-:W-:-:S04]  /*2b6a0*/  SEL R2, R14, RZ, P5 ;  /* 0x000000ff0e027207 */ /* 0x000fc80002800000 */
[----:B------:R-:W-:-:S05]  /*2b6b0*/  IADD3 R2, R3, R2, RZ ;  /* 0x0000000203027210 */ /* 0x000fca0007ffe0ff */
[----:B------:R-:W-:-:S07]  /*2b6c0*/  IMAD.MOV.U32 R13, RZ, RZ, R2 ;  /* 0x000000ffff0d7224 */ /* 0x000fce00078e0002 */
[----:B------:R-:W-:Y:S05]  /*2b6d0*/  WARPSYNC.COLLECTIVE R15, `(.L_x_958) ;  /* 0x000000000f087348 */ /* 0x000fea0003c00000 */
[----:B------:R0:W1:Y:S02]  /*2b6e0*/  SHFL.IDX P6, R14, R13, R12, R11 ;  /* 0x0000000c0d0e7389 */ /* 0x00006400000c000b */
[----:B01----:R-:W-:Y:S01]  /*2b6f0*/  ENDCOLLECTIVE ;  /* 0x000000000000791b */ /* 0x003fe20003800000 */
.L_x_958:
[----:B------:R-:W-:Y:S05]  /*2b700*/  BRA `(.L_x_959) ;  /* 0xffffffb000047947 */ /* 0x000fea000383ffff */
.L_x_789:
[----:B------:R-:W-:Y:S01]  /*2b710*/  BSSY B0, `(.L_x_960) ;  /* 0x0000006000007945 */ /* 0x000fe20003800000 */
[----:B------:R-:W-:Y:S02]  /*2b720*/  PLOP3.LUT P6, PT, P6, PT, PT, 0x8, 0x0 ;  /* 0x000000000000781c */ /* 0x000fe400037ce170 */
[----:B------:R-:W-:-:S11]  /*2b730*/  MOV R15, 0xffffffff ;  /* 0xffffffff000f7802 */ /* 0x000fd60000000f00 */
[----:B0-----:R-:W-:Y:S05]  /*2b740*/  WARPSYNC.COLLECTIVE R15, `(.L_x_961) ;  /* 0x000000000f087348 */ /* 0x001fea0003c00000 */
[----:B------:R-:W-:Y:S01]  /*2b750*/  VOTE.ANY R14, PT, P6 ;  /* 0x00000000000e7806 */ /* 0x000fe200030e0100 */
[----:B0-----:R-:W-:Y:S06]  /*2b760*/  ENDCOLLECTIVE ;  /* 0x000000000000791b */ /* 0x001fec0003800000 */
.L_x_961:
[----:B------:R-:W-:Y:S05]  /*2b770*/  BSYNC B0 ;  /* 0x0000000000007941 */ /* 0x000fea0003800000 */
.L_x_960:
[----:B------:R-:W-:Y:S01]  /*2b780*/  IMAD.MOV.U32 R3, RZ, RZ, R14 ;  /* 0x000000ffff037224 */ /* 0x000fe200078e000e */
[----:B------:R-:W-:Y:S01]  /*2b790*/  MOV R13, R4 ;  /* 0x00000004000d7202 */ /* 0x000fe20000000f00 */
[----:B------:R-:W-:Y:S01]  /*2b7a0*/  IMAD.MOV.U32 R15, RZ, RZ, -0x1 ;  /* 0xffffffffff0f7424 */ /* 0x000fe200078e00ff */
[----:B------:R-:W-:Y:S01]  /*2b7b0*/  MOV R11, 0x1f ;  /* 0x0000001f000b7802 */ /* 0x000fe20000000f00 */
[----:B------:R-:W0:Y:S02]  /*2b7c0*/  POPC R0, R3 ;  /* 0x0000000300007309 */ /* 0x000e240000000000 */
[----:B0-----:R-:W-:-:S07]  /*2b7d0*/  IMAD.MOV.U32 R12, RZ, RZ, R0 ;  /* 0x000000ffff0c7224 */ /* 0x001fce00078e0000 */
[----:B------:R-:W-:Y:S05]  /*2b7e0*/  WARPSYNC.COLLECTIVE R15, `(.L_x_962) ;  /* 0x000000000f087348 */ /* 0x000fea0003c00000 */
[----:B------:R0:W1:Y:S02]  /*2b7f0*/  SHFL.IDX P6, R14, R13, R12, R11 ;  /* 0x0000000c0d0e7389 */ /* 0x00006400000c000b */
[----:B01----:R-:W-:Y:S01]  /*2b800*/  ENDCOLLECTIVE ;  /* 0x000000000000791b */ /* 0x003fe20003800000 */
.L_x_962:
[----:B------:R-:W-:Y:S01]  /*2b810*/  MOV R4, R14 ;  /* 0x0000000e00047202 */ /* 0x000fe20000000f00 */
[----:B------:R-:W-:Y:S06]  /*2b820*/  BRA `(.L_x_963) ;  /* 0xffffffac00f47947 */ /* 0x000fec000383ffff */
.L_x_791:
[----:B------:R-:W-:Y:S01]  /*2b830*/  BSSY B0, `(.L_x_964) ;  /* 0x0000007000007945 */ /* 0x000fe20003800000 */
[----:B------:R-:W-:Y:S01]  /*2b840*/  IMAD.MOV.U32 R13, RZ, RZ, R2 ;  /* 0x000000ffff0d7224 */ /* 0x000fe200078e0002 */
[----:B------:R-:W-:Y:S01]  /*2b850*/  MOV R11, 0x1f ;  /* 0x0000001f000b7802 */ /* 0x000fe20000000f00 */
[----:B------:R-:W-:-:S07]  /*2b860*/  IMAD.MOV.U32 R15, RZ, RZ, -0x1 ;  /* 0xffffffffff0f7424 */ /* 0x000fce00078e00ff */
[----:B012---:R-:W-:Y:S05]  /*2b870*/  WARPSYNC.COLLECTIVE R15, `(.L_x_965) ;  /* 0x000000000f087348 */ /* 0x007fea0003c00000 */
[----:B------:R3:W4:Y:S02]  /*2b880*/  SHFL.IDX P6, R14, R13, R12, R11 ;  /* 0x0000000c0d0e7389 */ /* 0x00072400000c000b */
[----:B01234-:R-:W-:Y:S01]  /*2b890*/  ENDCOLLECTIVE ;  /* 0x000000000000791b */ /* 0x01ffe20003800000 */
.L_x_965:
[----:B------:R-:W-:Y:S05]  /*2b8a0*/  BSYNC B0 ;  /* 0x0000000000007941 */ /* 0x000fea0003800000 */
.L_x_964:
[----:B------:R-:W-:Y:S05]  /*2b8b0*/  BRA `(.L_x_790) ;  /* 0xffffffac00ec7947 */ /* 0x000fea000383ffff */
.L_x_795:
[----:B0-----:R0:W1:Y:S02]  /*2b8c0*/  SYNCS.PHASECHK.TRANS64.TRYWAIT P0, [R5+URZ+0x38820], R0 ;  /* 0x03882000050075a7 */ /* 0x001064000800017f */
[----:B-1----:R-:W-:Y:S05]  /*2b8d0*/  @!P0 NANOSLEEP.SYNCS 0x989680 ;  /* 0x009896800000895d */ /* 0x002fea0003900000 */
[----:B------:R-:W1:Y:S02]  /*2b8e0*/  @!P0 SYNCS.PHASECHK.TRANS64 P0, [R5+URZ+0x38820], R0 ;  /* 0x03882000050085a7 */ /* 0x000e64000800007f */
[----:B-1----:R-:W-:Y:S05]  /*2b8f0*/  @!P0 BRA `(.L_x_795) ;  /* 0xfffffffc00f08947 */ /* 0x002fea000383ffff */
[----:B------:R-:W-:Y:S05]  /*2b900*/  BRA `(.L_x_966) ;  /* 0xffffffb000d87947 */ /* 0x000fea000383ffff */
.L_x_796:
[----:B------:R-:W1:Y:S01]  /*2b910*/  S2R R2, SR_TID.X ;  /* 0x0000000000027919 */ /* 0x000e620000002100 */
[----:B------:R-:W-:Y:S01]  /*2b920*/  BSSY B0, `(.L_x_967) ;  /* 0x000000a000007945 */ /* 0x000fe20003800000 */
[----:B------:R-:W-:Y:S01]  /*2b930*/  IMAD.MOV.U32 R12, RZ, RZ, RZ ;  /* 0x000000ffff0c7224 */ /* 0x000fe200078e00ff */
[----:B------:R-:W-:Y:S01]  /*2b940*/  MOV R11, 0x1f ;  /* 0x0000001f000b7802 */ /* 0x000fe20000000f00 */
[----:B------:R-:W-:Y:S01]  /*2b950*/  IMAD.MOV.U32 R15, RZ, RZ, -0x1 ;  /* 0xffffffffff0f7424 */ /* 0x000fe200078e00ff */
[----:B-1----:R-:W-:-:S04]  /*2b960*/  SHF.R.U32.HI R2, RZ, 0x5, R2 ;  /* 0x00000005ff027819 */ /* 0x002fc80000011602 */
[----:B------:R-:W-:-:S04]  /*2b970*/  LOP3.LUT R2, R2, 0x3, RZ, 0xc0, !PT ;  /* 0x0000000302027812 */ /* 0x000fc800078ec0ff */
[----:B------:R-:W-:-:S07]  /*2b980*/  MOV R13, R2 ;  /* 0x00000002000d7202 */ /* 0x000fce0000000f00 */
[----:B0-2---:R-:W-:Y:S05]  /*2b990*/  WARPSYNC.COLLECTIVE R15, `(.L_x_968) ;  /* 0x000000000f087348 */ /* 0x005fea0003c00000 */
[----:B------:R1:W3:Y:S02]  /*2b9a0*/  SHFL.IDX P6, R14, R13, R12, R11 ;  /* 0x0000000c0d0e7389 */ /* 0x0002e400000c000b */
[----:B0123--:R-:W-:Y:S01]  /*2b9b0*/  ENDCOLLECTIVE ;  /* 0x000000000000791b */ /* 0x00ffe20003800000 */
.L_x_968:
[----:B------:R-:W-:Y:S05]  /*2b9c0*/  BSYNC B0 ;  /* 0x0000000000007941 */ /* 0x000fea0003800000 */
.L_x_967:
[----:B------:R-:W-:Y:S05]  /*2b9d0*/  BRA `(.L_x_969) ;  /* 0xffffffb000c07947 */ /* 0x000fea000383ffff */
.L_x_797:
[----:B------:R-:W-:Y:S01]  /*2b9e0*/  BSSY B0, `(.L_x_970) ;  /* 0x0000006000007945 */ /* 0x000fe20003800000 */
[----:B------:R-:W-:-:S07]  /*2b9f0*/  MOV R15, 0xffffffff ;  /* 0xffffffff000f7802 */ /* 0x000fce0000000f00 */
[----:B0-2---:R-:W-:Y:S05]  /*2ba00*/  WARPSYNC.COLLECTIVE R15, `(.L_x_971) ;  /* 0x000000000f0c7348 */ /* 0x005fea0003c00000 */
[----:B------:R-:W-:Y:S02]  /*2ba10*/  ELECT P6, UR62, PT ;  /* 0x00000000003e782f */ /* 0x000fe400038c0000 */
[----:B------:R-:W-:Y:S01]  /*2ba20*/  MOV R14, UR62 ;  /* 0x0000003e000e7c02 */ /* 0x000fe20008000f00 */
[----:B0-2---:R-:W-:Y:S10]  /*2ba30*/  ENDCOLLECTIVE ;  /* 0x000000000000791b */ /* 0x005ff40003800000 */
.L_x_971:
[----:B------:R-:W-:Y:S05]  /*2ba40*/  BSYNC B0 ;  /* 0x0000000000007941 */ /* 0x000fea0003800000 */
.L_x_970:
[----:B------:R-:W-:Y:S05]  /*2ba50*/  BRA `(.L_x_972) ;  /* 0xffffffb000b47947 */ /* 0x000fea000383ffff */
.L_x_799:
[----:B0-----:R0:W1:Y:S02]  /*2ba60*/  SYNCS.PHASECHK.TRANS64.TRYWAIT P1, [R3+URZ+0x38840], R2 ;  /* 0x03884002030075a7 */ /* 0x001064000802017f */
[----:B-1----:R-:W-:Y:S05]  /*2ba70*/  @!P1 NANOSLEEP.SYNCS 0x989680 ;  /* 0x009896800000995d */ /* 0x002fea0003900000 */
[----:B------:R-:W1:Y:S02]  /*2ba80*/  @!P1 SYNCS.PHASECHK.TRANS64 P1, [R3+URZ+0x38840], R2 ;  /* 0x03884002030095a7 */ /* 0x000e64000802007f */
[----:B-1----:R-:W-:Y:S05]  /*2ba90*/  @!P1 BRA `(.L_x_799) ;  /* 0xfffffffc00f09947 */ /* 0x002fea000383ffff */
[----:B------:R-:W-:Y:S05]  /*2baa0*/  BRA `(.L_x_973) ;  /* 0xffffffb000d47947 */ /* 0x000fea000383ffff */
.L_x_801:
[----:B-1----:R1:W3:Y:S02]  /*2bab0*/  SYNCS.PHASECHK.TRANS64.TRYWAIT P1, [R27+URZ+0x38840], R0 ;  /* 0x038840001b0075a7 */ /* 0x0022e4000802017f */
[----:B---3--:R-:W-:Y:S05]  /*2bac0*/  @!P1 NANOSLEEP.SYNCS 0x989680 ;  /* 0x009896800000995d */ /* 0x008fea0003900000 */
[----:B------:R-:W3:Y:S02]  /*2bad0*/  @!P1 SYNCS.PHASECHK.TRANS64 P1, [R27+URZ+0x38840], R0 ;  /* 0x038840001b0095a7 */ /* 0x000ee4000802007f */
[----:B---3--:R-:W-:Y:S05]  /*2bae0*/  @!P1 BRA `(.L_x_801) ;  /* 0xfffffffc00f09947 */ /* 0x008fea000383ffff */
[----:B------:R-:W-:Y:S05]  /*2baf0*/  BRA `(.L_x_974) ;  /* 0xffffffb000e07947 */ /* 0x000fea000383ffff */
.L_x_803:
[----:B---3--:R3:W4:Y:S02]  /*2bb00*/  SYNCS.PHASECHK.TRANS64.TRYWAIT P1, [R3+URZ+0x38860], R2 ;  /* 0x03886002030075a7 */ /* 0x008724000802017f */
[----:B----4-:R-:W-:Y:S05]  /*2bb10*/  @!P1 NANOSLEEP.SYNCS 0x989680 ;  /* 0x009896800000995d */ /* 0x010fea0003900000 */
[----:B------:R-:W4:Y:S02]  /*2bb20*/  @!P1 SYNCS.PHASECHK.TRANS64 P1, [R3+URZ+0x38860], R2 ;  /* 0x03886002030095a7 */ /* 0x000f24000802007f */
[----:B----4-:R-:W-:Y:S05]  /*2bb30*/  @!P1 BRA `(.L_x_803) ;  /* 0xfffffffc00f09947 */ /* 0x010fea000383ffff */
[----:B------:R-:W-:Y:S05]  /*2bb40*/  BRA `(.L_x_975) ;  /* 0xffffffb000dc7947 */ /* 0x000fea000383ffff */
.L_x_976:
        /* <DEDUP_REMOVED lines=11> */
.L_x_3295:


//--------------------- .text._ZN7cutlass13device_kernelIN5flash11enable_sm90INS1_16FlashAttnFwdSm90INS1_25CollectiveMainloopFwdSm90ILi2EN4cute5tupleIJNS5_1CILi1EEES8_S8_EEENS6_IJNS7_ILi128EEENS7_ILi64EEENS7_ILi256EEEEEELi256ENS_6half_tEfNS_4arch4Sm90ELb0ELb1ELb0ELb0ELb1ELb0ELb0ELb1ELb1ELb1ELb0ELb0EEENS1_21CollectiveEpilogueFwdINS6_IJSA_SC_SB_EEES9_SE_SG_Li256ELb0ELb1ELb0ELb0EEENS1_30DynamicPersistentTileSchedulerILi256ELi128ELb0ELb1ELb1EEEEEEEEEvNT_6ParamsE --------------------------
	.section	.text._ZN7cutlass13device_kernelIN5flash11enable_sm90INS1_16FlashAttnFwdSm90INS1_25CollectiveMainloopFwdSm90ILi2EN4cute5tupleIJNS5_1CILi1EEES8_S8_EEENS6_IJNS7_ILi128EEENS7_ILi64EEENS7_ILi256EEEEEELi256ENS_6half_tEfNS_4arch4Sm90ELb0ELb1ELb0ELb0ELb1ELb0ELb0ELb1ELb1ELb1ELb0ELb0EEENS1_21CollectiveEpilogueFwdINS6_IJSA_SC_SB_EEES9_SE_SG_Li256ELb0ELb1ELb0ELb0EEENS1_30DynamicPersistentTileSchedulerILi256ELi128ELb0ELb1ELb1EEEEEEEEEvNT_6ParamsE,"ax",@progbits
	.align	128
.text._ZN7cutlass13device_kernelIN5flash11enable_sm90INS1_16FlashAttnFwdSm90INS1_25CollectiveMainloopFwdSm90ILi2EN4cute5tupleIJNS5_1CILi1EEES8_S8_EEENS6_IJNS7_ILi128EEENS7_ILi64EEENS7_ILi256EEEEEELi256ENS_6half_tEfNS_4arch4Sm90ELb0ELb1ELb0ELb0ELb1ELb0ELb0ELb1ELb1ELb1ELb0ELb0EEENS1_21CollectiveEpilogueFwdINS6_IJSA_SC_SB_EEES9_SE_SG_Li256ELb0ELb1ELb0ELb0EEENS1_30DynamicPersistentTileSchedulerILi256ELi128ELb0ELb1ELb1EEEEEEEEEvNT_6ParamsE:
        .type           _ZN7cutlass13device_kernelIN5flash11enable_sm90INS1_16FlashAttnFwdSm90INS1_25CollectiveMainloopFwdSm90ILi2EN4cute5tupleIJNS5_1CILi1EEES8_S8_EEENS6_IJNS7_ILi128EEENS7_ILi64EEENS7_ILi256EEEEEELi256ENS_6half_tEfNS_4arch4Sm90ELb0ELb1ELb0ELb0ELb1ELb0ELb0ELb1ELb1ELb1ELb0ELb0EEENS1_21CollectiveEpilogueFwdINS6_IJSA_SC_SB_EEES9_SE_SG_Li256ELb0ELb1ELb0ELb0EEENS1_30DynamicPersistentTileSchedulerILi256ELi128ELb0ELb1ELb1EEEEEEEEEvNT_6ParamsE,@function
        .size           _ZN7cutlass13device_kernelIN5flash11enable_sm90INS1_16FlashAttnFwdSm90INS1_25CollectiveMainloopFwdSm90ILi2EN4cute5tupleIJNS5_1CILi1EEES8_S8_EEENS6_IJNS7_ILi128EEENS7_ILi64EEENS7_ILi256EEEEEELi256ENS_6half_tEfNS_4arch4Sm90ELb0ELb1ELb0ELb0ELb1ELb0ELb0ELb1ELb1ELb1ELb0ELb0EEENS1_21CollectiveEpilogueFwdINS6_IJSA_SC_SB_EEES9_SE_SG_Li256ELb0ELb1ELb0ELb0EEENS1_30DynamicPersistentTileSchedulerILi256ELi128ELb0ELb1ELb1EEEEEEEEEvNT_6ParamsE,(.L_x_3296 - _ZN7cutlass13device_kernelIN5flash11enable_sm90INS1_16FlashAttnFwdSm90INS1_25CollectiveMainloopFwdSm90ILi2EN4cute5tupleIJNS5_1CILi1EEES8_S8_EEENS6_IJNS7_ILi128EEENS7_ILi64EEENS7_ILi256EEEEEELi256ENS_6half_tEfNS_4arch4Sm90ELb0ELb1ELb0ELb0ELb1ELb0ELb0ELb1ELb1ELb1ELb0ELb0EEENS1_21CollectiveEpilogueFwdINS6_IJSA_SC_SB_EEES9_SE_SG_Li256ELb0ELb1ELb0ELb0EEENS1_30DynamicPersistentTileSchedulerILi256ELi128ELb0ELb1ELb1EEEEEEEEEvNT_6ParamsE)
        .other          _ZN7cutlass13device_kernelIN5flash11enable_sm90INS1_16FlashAttnFwdSm90INS1_25CollectiveMainloopFwdSm90ILi2EN4cute5tupleIJNS5_1CILi1EEES8_S8_EEENS6_IJNS7_ILi128EEENS7_ILi64EEENS7_ILi256EEEEEELi256ENS_6half_tEfNS_4arch4Sm90ELb0ELb1ELb0ELb0ELb1ELb0ELb0ELb1ELb1ELb1ELb0ELb0EEENS1_21CollectiveEpilogueFwdINS6_IJSA_SC_SB_EEES9_SE_SG_Li256ELb0ELb1ELb0ELb0EEENS1_30DynamicPersistentTileSchedulerILi256ELi128ELb0ELb1ELb1EEEEEEEEEvNT_6ParamsE,@"STO_CUDA_ENTRY STV_DEFAULT"
_ZN7cutlass13device_kernelIN5flash11enable_sm90INS1_16FlashAttnFwdSm90INS1_25CollectiveMainloopFwdSm90ILi2EN4cute5tupleIJNS5_1CILi1EEES8_S8_EEENS6_IJNS7_ILi128EEENS7_ILi64EEENS7_ILi256EEEEEELi256ENS_6half_tEfNS_4arch4Sm90ELb0ELb1ELb0ELb0ELb1ELb0ELb0ELb1ELb1ELb1ELb0ELb0EEENS1_21CollectiveEpilogueFwdINS6_IJSA_SC_SB_EEES9_SE_SG_Li256ELb0ELb1ELb0ELb0EEENS1_30DynamicPersistentTileSchedulerILi256ELi128ELb0ELb1ELb1EEEEEEEEEvNT_6ParamsE:
        /* <DEDUP_REMOVED lines=45> */
.L_x_977:
        /* <DEDUP_REMOVED lines=22> */
.L_x_978:
        /* <DEDUP_REMOVED lines=18> */
.L_x_979:
        /* <DEDUP_REMOVED lines=22> */
.L_x_980:
        /* <DEDUP_REMOVED lines=23> */
.L_x_981:
        /* <DEDUP_REMOVED lines=10> */
.L_x_983:
[----:B------:R-:W-:-:S08]  /*08c0*/  NOP ;  /* 0x0000000000007918 */ /* 0x000fd00000000000 */
[----:B------:R-:W1:Y:S02]  /*08d0*/  USETMAXREG.TRY_ALLOC.CTAPOOL UP0, 0xe8 ;  /* 0x000000e8000079c8 */ /* 0x000e640008000600 */
[----:B-1----:R-:W-:-:S13]  /*08e0*/  PLOP3.LUT P0, PT, PT, PT, UP0, 0x80, 0x0 ;  /* 0x000000000000781c */ /* 0x002fda0003f0f008 */
[----:B------:R-:W-:Y:S05]  /*08f0*/  @!P0 BRA `(.L_x_983) ;  /* 0xfffffffc00f08947 */ /* 0x000fea000383ffff */
[----:B------:R-:W1:Y:S08]  /*0900*/  S2UR UR4, SR_CTAID.X ;  /* 0x00000000000479c3 */ /* 0x000e700000002500 */
[----:B------:R-:W-:Y:S08]  /*0910*/  BAR.ARV 0x4, 0x180 ;  /* 0x0106000000007b1d */ /* 0x000ff00000002000 */
[----:B------:R-:W1:Y:S08]  /*0920*/  LDC R0, c[0x0][0xc38] ;  /* 0x00030e00ff007b82 */ /* 0x000e700000000800 */
[----:B------:R-:W-:Y:S06]  /*0930*/  BAR.ARV 0x8, 0x180 ;  /* 0x0206000000007b1d */ /* 0x000fec0000002000 */
[----:B-1----:R-:W-:-:S13]  /*0940*/  ISETP.LE.AND P0, PT, R0, UR4, PT ;  /* 0x0000000400007c0c */ /* 0x002fda000bf03270 */
[----:B------:R-:W-:Y:S05]  /*0950*/  @P0 EXIT ;  /* 0x000000000000094d */ /* 0x000fea0003800000 */
[----:B0-----:R-:W2:Y:S01]  /*0960*/  LDL R2, [R1+0x4] ;  /* 0x0000040001027983 */ /* 0x001ea20000100800 */
[----:B------:R-:W-:Y:S01]  /*0970*/  VIADD R218, R5, 0xffffff80 ;  /* 0xffffff8005da7836 */ /* 0x000fe20000000000 */
[----:B------:R-:W-:Y:S01]  /*0980*/  UMOV UR38, URZ ;  /* 0x0000003f00267c82 */ /* 0x000fe20008000000 */
[----:B------:R-:W-:-:S03]  /*0990*/  UMOV UR39, URZ ;  /* 0x0000003f00277c82 */ /* 0x000fc60008000000 */
[----:B------:R-:W-:-:S04]  /*09a0*/  SHF.R.S32.HI R3, RZ, 0x1f, R218 ;  /* 0x0000001fff037819 */ /* 0x000fc800000114da */
[CC--:B------:R-:W-:Y:S02]  /*09b0*/  LEA.HI R5, R3.reuse, R218.reuse, RZ, 0x7 ;  /* 0x000000da03057211 */ /* 0x0c0fe400078f38ff */
[----:B------:R-:W-:Y:S02]  /*09c0*/  LEA.HI R0, R3, R218, RZ, 0x4 ;  /* 0x000000da03007211 */ /* 0x000fe400078f20ff */
[----:B------:R-:W-:Y:S02]  /*09d0*/  LOP3.LUT R209, R5, 0xffffff80, RZ, 0xc0, !PT ;  /* 0xffffff8005d17812 */ /* 0x000fe400078ec0ff */
[----:B------:R-:W-:Y:S02]  /*09e0*/  SHF.R.S32.HI R9, RZ, 0x4, R0 ;  /* 0x00000004ff097819 */ /* 0x000fe40000011400 */
[----:B------:R-:W-:Y:S01]  /*09f0*/  LOP3.LUT R7, R0, 0x3fffff0, RZ, 0xc0, !PT ;  /* 0x03fffff000077812 */ /* 0x000fe200078ec0ff */
[----:B------:R-:W-:Y:S01]  /*0a00*/  IMAD.IADD R209, R218, 0x1, -R209 ;  /* 0x00000001dad17824 */ /* 0x000fe200078e0ad1 */
[----:B------:R-:W-:-:S02]  /*0a10*/  LEA.HI R0, R0, R9, RZ, 0x1 ;  /* 0x0000000900007211 */ /* 0x000fc400078f08ff */
[----:B------:R-:W-:Y:S01]  /*0a20*/  LEA.HI R10, R3, R218, RZ, 0x2 ;  /* 0x000000da030a7211 */ /* 0x000fe200078f10ff */
[----:B------:R-:W-:Y:S01]  /*0a30*/  IMAD.IADD R7, R218, 0x1, -R7 ;  /* 0x00000001da077824 */ /* 0x000fe200078e0a07 */
[----:B------:R-:W-:Y:S02]  /*0a40*/  SHF.R.S32.HI R4, RZ, 0x1f, R209 ;  /* 0x0000001fff047819 */ /* 0x000fe400000114d1 */
[----:B------:R-:W-:Y:S02]  /*0a50*/  LOP3.LUT R0, R0, 0x1ffffffe, RZ, 0xc0, !PT ;  /* 0x1ffffffe00007812 */ /* 0x000fe400078ec0ff */
[----:B------:R-:W-:Y:S02]  /*0a60*/  LEA.HI R6, R4, R209, RZ, 0x2 ;  /* 0x000000d104067211 */ /* 0x000fe400078f10ff */
[----:B------:R-:W-:Y:S01]  /*0a70*/  SHF.R.S32.HI R210, RZ, 0x7, R5 ;  /* 0x00000007ffd27819 */ /* 0x000fe20000011405 */
[----:B------:R-:W-:Y:S01]  /*0a80*/  IMAD.IADD R0, R9, 0x1, -R0 ;  /* 0x0000000109007824 */ /* 0x000fe200078e0a00 */
[----:B------:R-:W-:-:S02]  /*0a90*/  SHF.R.S32.HI R8, RZ, 0x2, R6 ;  /* 0x00000002ff087819 */ /* 0x000fc40000011406 */
[----:B------:R-:W-:Y:S02]  /*0aa0*/  SHF.R.S32.HI R11, RZ, 0x1f, R6 ;  /* 0x0000001fff0b7819 */ /* 0x000fe40000011406 */
[----:B------:R-:W-:Y:S02]  /*0ab0*/  LOP3.LUT R9, R10, 0xfffffffc, RZ, 0xc0, !PT ;  /* 0xfffffffc0a097812 */ /* 0x000fe400078ec0ff */
[----:B------:R-:W-:Y:S02]  /*0ac0*/  LEA.HI R11, R11, R8, RZ, 0x3 ;  /* 0x000000080b0b7211 */ /* 0x000fe400078f18ff */
[----:B------:R-:W-:Y:S02]  /*0ad0*/  LEA.HI R5, R5, R210, RZ, 0x1 ;  /* 0x000000d205057211 */ /* 0x000fe400078f08ff */
[----:B------:R-:W-:Y:S02]  /*0ae0*/  LOP3.LUT R11, R11, 0xfffffff8, RZ, 0xc0, !PT ;  /* 0xfffffff80b0b7812 */ /* 0x000fe400078ec0ff */
[----:B------:R-:W-:-:S02]  /*0af0*/  LEA.HI R4, R4, R209, RZ, 0x5 ;  /* 0x000000d104047211 */ /* 0x000fc400078f28ff */
[----:B------:R-:W-:Y:S01]  /*0b00*/  LOP3.LUT R6, R6, 0x7ffffffc, RZ, 0xc0, !PT ;  /* 0x7ffffffc06067812 */ /* 0x000fe200078ec0ff */
[----:B------:R-:W-:Y:S01]  /*0b10*/  IMAD.IADD R11, R8, 0x1, -R11 ;  /* 0x00000001080b7824 */ /* 0x000fe200078e0a0b */
[----:B------:R-:W-:-:S03]  /*0b20*/  SHF.R.S32.HI R4, RZ, 0x5, R4 ;  /* 0x00000005ff047819 */ /* 0x000fc60000011404 */
[----:B------:R-:W-:Y:S02]  /*0b30*/  IMAD.IADD R19, R209, 0x1, -R6 ;  /* 0x00000001d1137824 */ /* 0x000fe400078e0a06 */
[----:B------:R-:W-:Y:S01]  /*0b40*/  IMAD R4, R4, 0x10, R11 ;  /* 0x0000001004047824 */ /* 0x000fe200078e020b */
[----:B--2---:R-:W-:Y:S02]  /*0b50*/  R2UR UR5, R2 ;  /* 0x00000000020572ca */ /* 0x004fe400000e0000 */
[CC--:B------:R-:W-:Y:S02]  /*0b60*/  LEA.HI R2, R3.reuse, R218.reuse, RZ, 0x5 ;  /* 0x000000da03027211 */ /* 0x0c0fe400078f28ff */
[----:B------:R-:W-:-:S03]  /*0b70*/  LEA.HI R3, R3, R218, RZ, 0x3 ;  /* 0x000000da03037211 */ /* 0x000fc600078f18ff */
[----:B------:R-:W-:Y:S01]  /*0b80*/  IMAD.SHL.U32 R2, R2, 0x20, RZ ;  /* 0x0000002002027824 */ /* 0x000fe200078e00ff */
[----:B------:R-:W-:-:S04]  /*0b90*/  SHF.R.S32.HI R207, RZ, 0x3, R3 ;  /* 0x00000003ffcf7819 */ /* 0x000fc80000011403 */
[----:B------:R-:W-:Y:S01]  /*0ba0*/  LOP3.LUT R2, R2, 0xfffffc00, RZ, 0xc0, !PT ;  /* 0xfffffc0002027812 */ /* 0x000fe200078ec0ff */
[----:B------:R-:W-:-:S03]  /*0bb0*/  ULOP3.LUT UR6, UR5, 0x1, URZ, 0xfc, !UPT ;  /* 0x0000000105067892 */ /* 0x000fc6000f8efc3f */
[----:B------:R-:W-:Y:S01]  /*0bc0*/  UMOV UR5, URZ ;  /* 0x0000003f00057c82 */ /* 0x000fe20008000000 */
[----:B------:R-:W-:Y:S02]  /*0bd0*/  IMAD R7, R7, 0x40, R2 ;  /* 0x0000004007077824 */ /* 0x000fe400078e0202 */
[----:B------:R-:W-:Y:S01]  /*0be0*/  IMAD.IADD R2, R218, 0x1, -R9 ;  /* 0x00000001da027824 */ /* 0x000fe200078e0a09 */
[----:B------:R-:W-:Y:S01]  /*0bf0*/  LOP3.LUT R9, R5, 0x3fffffe, RZ, 0xc0, !PT ;  /* 0x03fffffe05097812 */ /* 0x000fe200078ec0ff */
[----:B------:R-:W-:Y:S01]  /*0c00*/  IMAD R212, R0, 0x8, R7 ;  /* 0x0000000800d47824 */ /* 0x000fe200078e0207 */
[----:B------:R-:W-:Y:S01]  /*0c10*/  LOP3.LUT R5, R3, 0xfffffff8, RZ, 0xc0, !PT ;  /* 0xfffffff803057812 */ /* 0x000fe200078ec0ff */
[----:B------:R-:W-:Y:S01]  /*0c20*/  IMAD.U32 R213, RZ, RZ, UR6 ;  /* 0x00000006ffd57e24 */ /* 0x000fe2000f8e00ff */
[----:B------:R-:W-:Y:S01]  /*0c30*/  LEA.HI R8, R2, R2, RZ, 0x1 ;  /* 0x0000000202087211 */ /* 0x000fe200078f08ff */
[----:B------:R-:W-:Y:S02]  /*0c40*/  IMAD.IADD R9, R210, 0x1, -R9 ;  /* 0x00000001d2097824 */ /* 0x000fe400078e0a09 */
[----:B------:R-:W-:Y:S01]  /*0c50*/  IMAD.IADD R204, R218, 0x1, -R5 ;  /* 0x00000001dacc7824 */ /* 0x000fe200078e0a05 */
[----:B------:R-:W-:Y:S01]  /*0c60*/  LOP3.LUT R11, R8, 0x1ffffffe, RZ, 0xc0, !PT ;  /* 0x1ffffffe080b7812 */ /* 0x000fe200078ec0ff */
[----:B------:R-:W-:-:S02]  /*0c70*/  IMAD R211, R9, 0x40, R4 ;  /* 0x0000004009d37824 */ /* 0x000fc400078e0204 */
[----:B------:R-:W-:Y:S02]  /*0c80*/  IMAD.SHL.U32 R22, R204, 0x8, RZ ;  /* 0x00000008cc167824 */ /* 0x000fe400078e00ff */
[----:B------:R-:W-:Y:S02]  /*0c90*/  IMAD.IADD R2, R2, 0x1, -R11 ;  /* 0x0000000102027824 */ /* 0x000fe400078e0a0b */
[C---:B------:R-:W-:Y:S01]  /*0ca0*/  VIADD R201, R22.reuse, 0x80 ;  /* 0x0000008016c97836 */ /* 0x040fe20000000000 */
[C---:B------:R-:W-:Y:S01]  /*0cb0*/  IADD3 R202, R22.reuse, 0x40, RZ ;  /* 0x0000004016ca7810 */ /* 0x040fe20007ffe0ff */
[----:B------:R-:W-:Y:S01]  /*0cc0*/  VIADD R203, R22, 0xc0 ;  /* 0x000000c016cb7836 */ /* 0x000fe20000000000 */
[----:B------:R-:W-:Y:S01]  /*0cd0*/  SHF.R.S32.HI R217, RZ, 0x1f, R22 ;  /* 0x0000001fffd97819 */ /* 0x000fe20000011416 */
[----:B------:R-:W-:Y:S01]  /*0ce0*/  IMAD.U32 R208, RZ, RZ, UR5 ;  /* 0x00000005ffd07e24 */ /* 0x000fe2000f8e00ff */
[----:B------:R-:W-:Y:S01]  /*0cf0*/  SHF.R.S32.HI R216, RZ, 0x1f, R202 ;  /* 0x0000001fffd87819 */ /* 0x000fe200000114ca */
[----:B------:R-:W-:Y:S01]  /*0d00*/  IMAD R23, R2, 0x8, R211 ;  /* 0x0000000802177824 */ /* 0x000fe200078e02d3 */
[----:B------:R-:W-:-:S02]  /*0d10*/  SHF.R.S32.HI R215, RZ, 0x1f, R201 ;  /* 0x0000001fffd77819 */ /* 0x000fc400000114c9 */
[----:B------:R-:W-:-:S07]  /*0d20*/  SHF.R.S32.HI R214, RZ, 0x1f, R203 ;  /* 0x0000001fffd67819 */ /* 0x000fce00000114cb */
.L_x_1088:
[----:B------:R-:W-:Y:S01]  /*0d30*/  ULDC UR5, c[0x0][0xc60] ;  /* 0x0003180000057ab9 */ /* 0x000fe20000000800 */
[----:B------:R-:W-:Y:S01]  /*0d40*/  UMOV UR8, UR4 ;  /* 0x0000000400087c82 */ /* 0x000fe20008000000 */
[----:B------:R-:W-:-:S11]  /*0d50*/  UISETP.NE.AND UP0, UPT, UR5, 0x1, UPT ;  /* 0x000000010500788c */ /* 0x000fd6000bf05270 */
[----:B------:R-:W-:Y:S01]  /*0d60*/  @UP0 ULDC UR6, c[0x0][0xc64] ;  /* 0x0003190000060ab9 */ /* 0x000fe20000000800 */
[----:B------:R-:W-:Y:S01]  /*0d70*/  @UP0 ULDC UR9, c[0x0][0xc68] ;  /* 0x00031a0000090ab9 */ /* 0x000fe20000000800 */
[----:B------:R-:W-:-:S04]  /*0d80*/  UIMAD.WIDE.U32 UR6, UR4, UR6, URZ ;  /* 0x00000006040672a5 */ /* 0x000fc8000f8e003f */
[----:B------:R-:W-:-:S03]  /*0d90*/  @UP0 USHF.R.U32.HI UR8, URZ, UR9, UR7 ;  /* 0x000000093f080299 */ /* 0x000fc60008011607 */
[----:B------:R-:W-:Y:S02]  /*0da0*/  ULDC UR6, c[0x0][0xc78] ;  /* 0x00031e0000067ab9 */ /* 0x000fe40000000800 */
[----:B------:R-:W-:Y:S02]  /*0db0*/  UISETP.GE.AND UP0, UPT, UR8, UR6, UPT ;  /* 0x000000060800728c */ /* 0x000fe4000bf06270 */
[----:B------:R-:W-:-:S04]  /*0dc0*/  UIADD3 UR6, -UR8, URZ, URZ ;  /* 0x0000003f08067290 */ /* 0x000fc8000fffe13f */
[----:B------:R-:W-:Y:S01]  /*0dd0*/  PLOP3.LUT P0, PT, PT, PT, UP0, 0x80, 0x0 ;  /* 0x000000000000781c */ /* 0x000fe20003f0f008 */
[----:B------:R-:W-:-:S12]  /*0de0*/  UIMAD UR9, UR5, UR6, UR4 ;  /* 0x00000006050972a4 */ /* 0x000fd8000f8e0204 */
[----:B01234-:R-:W-:Y:S05]  /*0df0*/  @!P0 BRA `(.L_x_984) ;  /* 0x0000000000208947 */ /* 0x01ffea0003800000 */
[----:B------:R-:W-:Y:S01]  /*0e00*/  ULDC UR7, c[0x0][0xc6c] ;  /* 0x00031b0000077ab9 */ /* 0x000fe20000000800 */
[----:B------:R-:W-:Y:S01]  /*0e10*/  UMOV UR6, UR9 ;  /* 0x0000000900067c82 */ /* 0x000fe20008000000 */
[----:B------:R-:W-:-:S11]  /*0e20*/  UISETP.NE.AND UP0, UPT, UR7, 0x1, UPT ;  /* 0x000000010700788c */ /* 0x000fd6000bf05270 */
[----:B------:R-:W-:Y:S02]  /*0e30*/  @UP0 ULDC.64 UR10, c[0x0][0xc70] ;  /* 0x00031c00000a0ab9 */ /* 0x000fe40000000a00 */
[----:B------:R-:W-:-:S04]  /*0e40*/  UIMAD.WIDE.U32 UR4, UR9, UR10, URZ ;  /* 0x0000000a090472a5 */ /* 0x000fc8000f8e003f */
[----:B------:R-:W-:-:S04]  /*0e50*/  @UP0 USHF.R.U32.HI UR6, URZ, UR11, UR5 ;  /* 0x0000000b3f060299 */ /* 0x000fc80008011605 */
[----:B------:R-:W-:Y:S01]  /*0e60*/  UIMAD UR4, UR6, UR7, URZ ;  /* 0x00000007060472a4 */ /* 0x000fe2000f8e023f */
[----:B------:R-:W-:Y:S11]  /*0e70*/  BRA `(.L_x_985) ;  /* 0x00000000001c7947 */ /* 0x000ff60003800000 */
.L_x_984:
[----:B------:R-:W-:Y:S01]  /*0e80*/  ULDC UR7, c[0x0][0xc54] ;  /* 0x0003150000077ab9 */ /* 0x000fe20000000800 */
[----:B------:R-:W-:Y:S01]  /*0e90*/  UMOV UR6, UR9 ;  /* 0x0000000900067c82 */ /* 0x000fe20008000000 */
[----:B------:R-:W-:-:S11]  /*0ea0*/  UISETP.NE.AND UP0, UPT, UR7, 0x1, UPT ;  /* 0x000000010700788c */ /* 0x000fd6000bf05270 */
[----:B------:R-:W-:Y:S02]  /*0eb0*/  @UP0 ULDC.64 UR10, c[0x0][0xc58] ;  /* 0x00031600000a0ab9 */ /* 0x000fe40000000a00 */
[----:B------:R-:W-:-:S04]  /*0ec0*/  UIMAD.WIDE.U32 UR4, UR9, UR10, URZ ;  /* 0x0000000a090472a5 */ /* 0x000fc8000f8e003f */
[----:B------:R-:W-:-:S04]  /*0ed0*/  @UP0 USHF.R.U32.HI UR6, URZ, UR11, UR5 ;  /* 0x0000000b3f060299 */ /* 0x000fc80008011605 */
[----:B------:R-:W-:-:S12]  /*0ee0*/  UIMAD UR4, UR6, UR7, URZ ;  /* 0x00000007060472a4 */ /* 0x000fd8000f8e023f */
.L_x_985:
[----:B------:R-:W-:Y:S01]  /*0ef0*/  ULOP3.LUT UR6, URZ, UR6, URZ, 0x33, !UPT ;  /* 0x000000063f067292 */ /* 0x000fe2000f8e333f */
[----:B------:R-:W-:Y:S01]  /*0f00*/  ULDC UR12, c[0x0][0xc48] ;  /* 0x00031200000c7ab9 */ /* 0x000fe20000000800 */
[----:B------:R-:W-:Y:S01]  /*0f10*/  ULDC UR7, c[0x0][0x448] ;  /* 0x0001120000077ab9 */ /* 0x000fe20000000800 */
[----:B------:R-:W-:Y:S01]  /*0f20*/  ULDC UR5, c[0x0][0xc3c] ;  /* 0x00030f0000057ab9 */ /* 0x000fe20000000800 */
[----:B------:R-:W-:Y:S02]  /*0f30*/  UISETP.NE.AND UP1, UPT, UR12, 0x1, UPT ;  /* 0x000000010c00788c */ /* 0x000fe4000bf25270 */
[----:B------:R-:W-:Y:S02]  /*0f40*/  UISETP.NE.AND UP3, UPT, UR7, 0x1, UPT ;  /* 0x000000010700788c */ /* 0x000fe4000bf65270 */
[----:B------:R-:W-:Y:S01]  /*0f50*/  UIADD3 UR6, UR6, UR5, URZ ;  /* 0x0000000506067290 */ /* 0x000fe2000fffe03f */
[----:B------:R-:W-:Y:S01]  /*0f60*/  ULDC.64 UR10, c[0x0][0x418] ;  /* 0x00010600000a7ab9 */ /* 0x000fe20000000a00 */
[----:B------:R-:W-:-:S02]  /*0f70*/  UIADD3 UR4, UR9, -UR4, URZ ;  /* 0x8000000409047290 */ /* 0x000fc4000fffe03f */
[----:B------:R-:W-:Y:S02]  /*0f80*/  UISETP.NE.U32.AND UP0, UPT, UR10, URZ, UPT ;  /* 0x0000003f0a00728c */ /* 0x000fe4000bf05070 */
[----:B------:R-:W-:Y:S01]  /*0f90*/  USHF.L.U32 UR43, UR6, 0x7, URZ ;  /* 0x00000007062b7899 */ /* 0x000fe2000800063f */
[----:B------:R-:W-:Y:S01]  /*0fa0*/  ULDC UR14, c[0x0][0xc54] ;  /* 0x00031500000e7ab9 */ /* 0x000fe20000000800 */
[----:B------:R-:W-:Y:S02]  /*0fb0*/  UISETP.NE.AND.EX UP0, UPT, UR11, URZ, UPT, UP0 ;  /* 0x0000003f0b00728c */ /* 0x000fe4000bf05300 */
[----:B------:R-:W-:Y:S02]  /*0fc0*/  UIMAD UR14, UR8, UR14, UR4 ;  /* 0x0000000e080e72a4 */ /* 0x000fe4000f8e0204 */
[----:B------:R-:W-:Y:S01]  /*0fd0*/  UIADD3 UR10, UR43, 0x7f, URZ ;  /* 0x0000007f2b0a7890 */ /* 0x000fe2000fffe03f */
[----:B------:R-:W-:Y:S01]  /*0fe0*/  ULDC UR41, c[0x0][0x424] ;  /* 0x0001090000297ab9 */ /* 0x000fe20000000800 */
[----:B------:R-:W-:Y:S01]  /*0ff0*/  ULDC UR48, c[0x0][0x288] ;  /* 0x0000a20000307ab9 */ /* 0x000fe20000000800 */
[----:B------:R-:W-:Y:S01]  /*1000*/  ULDC.64 UR4, c[0x0][0x9e0] ;  /* 0x0002780000047ab9 */ /* 0x000fe20000000a00 */
[----:B------:R-:W-:Y:S01]  /*1010*/  @UP1 ULDC UR6, c[0x0][0xc4c] ;  /* 0x0003130000061ab9 */ /* 0x000fe20000000800 */
[----:B------:R-:W-:Y:S01]  /*1020*/  @UP3 ULDC UR8, c[0x0][0x44c] ;  /* 0x0001130000083ab9 */ /* 0x000fe20000000800 */
[----:B------:R-:W-:-:S02]  /*1030*/  UIADD3 UR11, -UR48, 0x1, URZ ;  /* 0x00000001300b7890 */ /* 0x000fc4000fffe13f */
[----:B------:R-:W-:Y:S02]  /*1040*/  UISETP.GE.AND UP2, UPT, UR5, 0x1, UPT ;  /* 0x000000010500788c */ /* 0x000fe4000bf46270 */
[----:B------:R-:W-:Y:S02]  /*1050*/  USEL UR41, UR41, 0x1, UP0 ;  /* 0x0000000129297887 */ /* 0x000fe40008000000 */
[----:B------:R-:W-:Y:S02]  /*1060*/  UIMAD.WIDE.U32 UR8, UR10, UR8, URZ ;  /* 0x000000080a0872a5 */ /* 0x000fe4000f8e003f */
[----:B------:R-:W-:Y:S01]  /*1070*/  UIMAD.WIDE.U32 UR6, UR14, UR6, URZ ;  /* 0x000000060e0672a5 */ /* 0x000fe2000f8e003f */
[----:B------:R-:W-:Y:S01]  /*1080*/  PLOP3.LUT P0, PT, PT, PT, UP2, 0x40, 0x0 ;  /* 0x000000000000781c */ /* 0x000fe20003f0e828 */
[----:B------:R-:W-:Y:S01]  /*1090*/  ULDC UR13, c[0x0][0x2f0] ;  /* 0x0000bc00000d7ab9 */ /* 0x000fe20000000800 */
[----:B------:R-:W-:Y:S01]  /*10a0*/  @UP1 ULDC UR15, c[0x0][0xc50] ;  /* 0x00031400000f1ab9 */ /* 0x000fe20000000800 */
[----:B------:R-:W-:Y:S01]  /*10b0*/  @UP3 ULDC UR16, c[0x0][0x450] ;  /* 0x0001140000103ab9 */ /* 0x000fe20000000800 */
[----:B------:R-:W-:Y:S01]  /*10c0*/  UMOV UR17, UR14 ;  /* 0x0000000e00117c82 */ /* 0x000fe20008000000 */
[----:B------:R-:W-:-:S02]  /*10d0*/  UIMAD UR11, UR41, UR13, UR11 ;  /* 0x0000000d290b72a4 */ /* 0x000fc4000f8e020b */
[----:B------:R-:W-:Y:S02]  /*10e0*/  @UP3 USHF.R.U32.HI UR10, URZ, UR16, UR9 ;  /* 0x000000103f0a3299 */ /* 0x000fe40008011609 */
[----:B------:R-:W-:Y:S02]  /*10f0*/  @UP1 USHF.R.U32.HI UR17, URZ, UR15, UR7 ;  /* 0x0000000f3f111299 */ /* 0x000fe40008011607 */
[----:B------:R-:W-:Y:S02]  /*1100*/  UIADD3 UR10, UR11, UR10, URZ ;  /* 0x0000000a0b0a7290 */ /* 0x000fe4000fffe03f */
[----:B------:R-:W-:Y:S02]  /*1110*/  UIADD3 UR6, -UR17, URZ, URZ ;  /* 0x0000003f11067290 */ /* 0x000fe4000fffe13f */
[----:B------:R-:W-:Y:S01]  /*1120*/  UIADD3 UR4, UR10, UR4, URZ ;  /* 0x000000040a047290 */ /* 0x000fe2000fffe03f */
[----:B------:R-:W-:Y:S01]  /*1130*/  IMAD.U32 R206, RZ, RZ, UR17 ;  /* 0x00000011ffce7e24 */ /* 0x000fe2000f8e00ff */
[----:B------:R-:W-:-:S02]  /*1140*/  UIMAD UR6, UR12, UR6, UR14 ;  /* 0x000000060c0672a4 */ /* 0x000fc4000f8e020e */
[----:B------:R-:W-:Y:S02]  /*1150*/  UP2UR UR61, UPR, URZ, 0x8 ;  /* 0x000000083f3d7883 */ /* 0x000fe40008000000 */
[----:B------:R-:W-:Y:S01]  /*1160*/  UP2UR UR42, UPR, URZ, 0x4 ;  /* 0x000000043f2a7883 */ /* 0x000fe20008000000 */
[----:B------:R-:W-:Y:S02]  /*1170*/  IMAD.U32 R0, RZ, RZ, UR4 ;  /* 0x00000004ff007e24 */ /* 0x000fe4000f8e00ff */
[----:B------:R-:W-:Y:S01]  /*1180*/  IMAD.U32 R205, RZ, RZ, UR6 ;  /* 0x00000006ffcd7e24 */ /* 0x000fe2000f8e00ff */
[----:B------:R-:W-:Y:S08]  /*1190*/  @P0 BRA `(.L_x_986) ;  /* 0x0000000000400947 */ /* 0x000ff00003800000 */
[----:B------:R-:W-:Y:S01]  /*11a0*/  ISETP.LT.AND P0, PT, RZ, UR10, PT ;  /* 0x0000000aff007c0c */ /* 0x000fe2000bf01270 */
[----:B------:R-:W-:-:S12]  /*11b0*/  UIADD3 UR4, UR10, -0x1, URZ ;  /* 0xffffffff0a047890 */ /* 0x000fd8000fffe03f */
[----:B------:R-:W-:Y:S05]  /*11c0*/  @P0 BRA `(.L_x_987) ;  /* 0x00000000001c0947 */ /* 0x000fea0003800000 */
[----:B------:R-:W-:Y:S02]  /*11d0*/  UISETP.NE.AND UP0, UPT, UR5, 0x1, UPT ;  /* 0x000000010500788c */ /* 0x000fe4000bf05270 */
[----:B------:R-:W-:-:S09]  /*11e0*/  UIADD3 UR4, -UR10, URZ, URZ ;  /* 0x0000003f0a047290 */ /* 0x000fd2000fffe13f */
[----:B------:R-:W-:Y:S02]  /*11f0*/  @UP0 ULDC.64 UR8, c[0x0][0x9e8] ;  /* 0x00027a0000080ab9 */ /* 0x000fe40000000a00 */
[----:B------:R-:W-:-:S04]  /*1200*/  UIMAD.WIDE.U32 UR6, UR4, UR8, URZ ;  /* 0x00000008040672a5 */ /* 0x000fc8000f8e003f */
[----:B------:R-:W-:-:S04]  /*1210*/  @UP0 USHF.R.U32.HI UR4, URZ, UR9, UR7 ;  /* 0x000000093f040299 */ /* 0x000fc80008011607 */
[----:B------:R-:W-:Y:S01]  /*1220*/  ULOP3.LUT UR4, URZ, UR4, URZ, 0x33, !UPT ;  /* 0x000000043f047292 */ /* 0x000fe2000f8e333f */
[----:B------:R-:W-:Y:S11]  /*1230*/  BRA `(.L_x_988) ;  /* 0x0000000000107947 */ /* 0x000ff60003800000 */
.L_x_987:
[----:B------:R-:W-:-:S11]  /*1240*/  UISETP.NE.AND UP0, UPT, UR5, 0x1, UPT ;  /* 0x000000010500788c */ /* 0x000fd6000bf05270 */
[----:B------:R-:W-:Y:S02]  /*1250*/  @UP0 ULDC.64 UR8, c[0x0][0x9e8] ;  /* 0x00027a0000080ab9 */ /* 0x000fe40000000a00 */
[----:B------:R-:W-:-:S04]  /*1260*/  UIMAD.WIDE.U32 UR6, UR4, UR8, URZ ;  /* 0x00000008040672a5 */ /* 0x000fc8000f8e003f */
[----:B------:R-:W-:-:S12]  /*1270*/  @UP0 USHF.R.U32.HI UR4, URZ, UR9, UR7 ;  /* 0x000000093f040299 */ /* 0x000fd80008011607 */
.L_x_988:
[----:B------:R-:W-:-:S06]  /*1280*/  UIMAD UR4, UR4, UR5, UR5 ;  /* 0x00000005040472a4 */ /* 0x000fcc000f8e0205 */
[----:B------:R-:W-:-:S07]  /*1290*/  VIMNMX R0, R0, UR4, PT ;  /* 0x0000000400007c48 */ /* 0x000fce000bfe0100 */
.L_x_986:
[----:B------:R-:W-:Y:S01]  /*12a0*/  UISETP.NE.AND UP0, UPT, UR61, URZ, UPT ;  /* 0x0000003f3d00728c */ /* 0x000fe2000bf05270 */
[----:B------:R-:W-:Y:S01]  /*12b0*/  VIADD R0, R0, 0x3f ;  /* 0x0000003f00007836 */ /* 0x000fe20000000000 */
[----:B------:R-:W-:Y:S01]  /*12c0*/  UMOV UR9, UR43 ;  /* 0x0000002b00097c82 */ /* 0x000fe20008000000 */
[----:B------:R-:W-:Y:S02]  /*12d0*/  UIMAD UR4, UR41, UR13, 0x3f ;  /* 0x0000003f290474a4 */ /* 0x000fe4000f8e020d */
[----:B------:R-:W-:Y:S01]  /*12e0*/  UIMAD UR48, UR41, UR13, -UR48 ;  /* 0x0000000d293072a4 */ /* 0x000fe2000f8e0a30 */
[----:B------:R-:W-:Y:S01]  /*12f0*/  SHF.R.S32.HI R3, RZ, 0x1f, R0 ;  /* 0x0000001fff037819 */ /* 0x000fe20000011400 */
[----:B------:R-:W-:Y:S01]  /*1300*/  USHF.R.S32.HI UR8, URZ, 0x1f, UR4 ;  /* 0x0000001f3f087899 */ /* 0x000fe20008011404 */
[----:B------:R-:W-:Y:S02]  /*1310*/  ULDC UR10, c[0x0][0x9dc] ;  /* 0x00027700000a7ab9 */ /* 0x000fe40000000800 */
[----:B------:R-:W-:Y:S01]  /*1320*/  LEA.HI R3, R3, R0, RZ, 0x6 ;  /* 0x0000000003037211 */ /* 0x000fe200078f30ff */
[----:B------:R-:W-:Y:S01]  /*1330*/  @UP0 ULDC UR6, c[0x0][0x44c] ;  /* 0x0001130000060ab9 */ /* 0x000fe20000000800 */
[----:B------:R-:W-:Y:S01]  /*1340*/  @UP0 ULDC UR11, c[0x0][0x450] ;  /* 0x00011400000b0ab9 */ /* 0x000fe20000000800 */
[----:B------:R-:W-:Y:S01]  /*1350*/  UIMAD.WIDE.U32 UR6, UR43, UR6, URZ ;  /* 0x000000062b0672a5 */ /* 0x000fe2000f8e003f */
[----:B------:R-:W-:Y:S01]  /*1360*/  SHF.R.S32.HI R3, RZ, 0x6, R3 ;  /* 0x00000006ff037819 */ /* 0x000fe20000011403 */
[----:B------:R-:W-:-:S02]  /*1370*/  ULEA.HI UR8, UR8, UR4, URZ, 0x6 ;  /* 0x0000000408087291 */ /* 0x000fc4000f8f303f */
[----:B------:R-:W-:Y:S02]  /*1380*/  @UP0 USHF.R.U32.HI UR9, URZ, UR11, UR7 ;  /* 0x0000000b3f090299 */ /* 0x000fe40008011607 */
[----:B------:R-:W-:Y:S02]  /*1390*/  UISETP.GE.AND UP0, UPT, UR5, 0x1, UPT ;  /* 0x000000010500788c */ /* 0x000fe4000bf06270 */
[----:B------:R-:W-:Y:S02]  /*13a0*/  USHF.R.S32.HI UR8, URZ, 0x6, UR8 ;  /* 0x000000063f087899 */ /* 0x000fe40008011408 */
[----:B------:R-:W-:Y:S02]  /*13b0*/  UIADD3 UR4, UR48, UR9, URZ ;  /* 0x0000000930047290 */ /* 0x000fe4000fffe03f */
[----:B------:R-:W-:Y:S02]  /*13c0*/  PLOP3.LUT P0, PT, PT, PT, UP0, 0x40, 0x0 ;  /* 0x000000000000781c */ /* 0x000fe40003f0e808 */
[----:B------:R-:W-:Y:S01]  /*13d0*/  UIADD3 UR9, UR4, -UR10, URZ ;  /* 0x8000000a04097290 */ /* 0x000fe2000fffe03f */
[----:B------:R-:W-:-:S10]  /*13e0*/  VIMNMX R98, R3, UR8, PT ;  /* 0x0000000803627c48 */ /* 0x000fd4000bfe0100 */
[----:B------:R-:W-:Y:S05]  /*13f0*/  @P0 BRA `(.L_x_989) ;  /* 0x0000000000440947 */ /* 0x000fea0003800000 */
[----:B------:R-:W-:-:S06]  /*1400*/  UISETP.GT.AND UP0, UPT, UR4, -0x1, UPT ;  /* 0xffffffff0400788c */ /* 0x000fcc000bf04270 */
[----:B------:R-:W-:-:S13]  /*1410*/  PLOP3.LUT P0, PT, PT, PT, UP0, 0x80, 0x0 ;  /* 0x000000000000781c */ /* 0x000fda0003f0f008 */
[----:B------:R-:W-:Y:S05]  /*1420*/  @P0 BRA `(.L_x_990) ;  /* 0x00000000001c0947 */ /* 0x000fea0003800000 */
[----:B------:R-:W-:Y:S02]  /*1430*/  UISETP.NE.AND UP0, UPT, UR5, 0x1, UPT ;  /* 0x000000010500788c */ /* 0x000fe4000bf05270 */
[----:B------:R-:W-:-:S09]  /*1440*/  ULOP3.LUT UR4, URZ, UR4, URZ, 0x33, !UPT ;  /* 0x000000043f047292 */ /* 0x000fd2000f8e333f */
[----:B------:R-:W-:Y:S02]  /*1450*/  @UP0 ULDC.64 UR10, c[0x0][0x9e8] ;  /* 0x00027a00000a0ab9 */ /* 0x000fe40000000a00 */
[----:B------:R-:W-:-:S04]  /*1460*/  UIMAD.WIDE.U32 UR6, UR4, UR10, URZ ;  /* 0x0000000a040672a5 */ /* 0x000fc8000f8e003f */
[----:B------:R-:W-:-:S04]  /*1470*/  @UP0 USHF.R.U32.HI UR4, URZ, UR11, UR7 ;  /* 0x0000000b3f040299 */ /* 0x000fc80008011607 */
[----:B------:R-:W-:Y:S01]  /*1480*/  ULOP3.LUT UR4, URZ, UR4, URZ, 0x33, !UPT ;  /* 0x000000043f047292 */ /* 0x000fe2000f8e333f */
[----:B------:R-:W-:Y:S11]  /*1490*/  BRA `(.L_x_991) ;  /* 0x0000000000107947 */ /* 0x000ff60003800000 */
.L_x_990:
[----:B------:R-:W-:-:S11]  /*14a0*/  UISETP.NE.AND UP0, UPT, UR5, 0x1, UPT ;  /* 0x000000010500788c */ /* 0x000fd6000bf05270 */
[----:B------:R-:W-:Y:S02]  /*14b0*/  @UP0 ULDC.64 UR10, c[0x0][0x9e8] ;  /* 0x00027a00000a0ab9 */ /* 0x000fe40000000a00 */
[----:B------:R-:W-:-:S04]  /*14c0*/  UIMAD.WIDE.U32 UR6, UR4, UR10, URZ ;  /* 0x0000000a040672a5 */ /* 0x000fc8000f8e003f */
[----:B------:R-:W-:-:S12]  /*14d0*/  @UP0 USHF.R.U32.HI UR4, URZ, UR11, UR7 ;  /* 0x0000000b3f040299 */ /* 0x000fd80008011607 */
.L_x_991:
[----:B------:R-:W-:-:S04]  /*14e0*/  UIMAD UR4, UR4, UR5, URZ ;  /* 0x00000005040472a4 */ /* 0x000fc8000f8e023f */
[----:B------:R-:W-:-:S04]  /*14f0*/  UISETP.LT.AND UP0, UPT, UR9, UR4, UPT ;  /* 0x000000040900728c */ /* 0x000fc8000bf01270 */
[----:B------:R-:W-:-:S12]  /*1500*/  USEL UR9, UR9, UR4, !UP0 ;  /* 0x0000000409097287 */ /* 0x000fd8000c000000 */
.L_x_989:
[----:B------:R-:W-:Y:S01]  /*1510*/  USHF.R.S32.HI UR4, URZ, 0x1f, UR9 ;  /* 0x0000001f3f047899 */ /* 0x000fe20008011409 */
[----:B------:R-:W-:Y:S02]  /*1520*/  PLOP3.LUT P0, PT, PT, PT, PT, 0x80, 0x0 ;  /* 0x000000000000781c */ /* 0x000fe40003f0f070 */
[----:B------:R-:W-:Y:S01]  /*1530*/  CS2R R2, SRZ ;  /* 0x0000000000027805 */ /* 0x000fe2000001ff00 */
[----:B------:R-:W-:Y:S01]  /*1540*/  IMAD.MOV.U32 R0, RZ, RZ, RZ ;  /* 0x000000ffff007224 */ /* 0x000fe200078e00ff */
[----:B------:R-:W-:Y:S01]  /*1550*/  ULEA.HI UR4, UR4, UR9, URZ, 0x6 ;  /* 0x0000000904047291 */ /* 0x000fe2000f8f303f */
[----:B------:R-:W-:Y:S02]  /*1560*/  CS2R R168, SRZ ;  /* 0x0000000000a87805 */ /* 0x000fe4000001ff00 */
[----:B------:R-:W-:Y:S02]  /*1570*/  CS2R R166, SRZ ;  /* 0x0000000000a67805 */ /* 0x000fe4000001ff00 */
[----:B------:R-:W-:Y:S01]  /*1580*/  CS2R R148, SRZ ;  /* 0x0000000000947805 */ /* 0x000fe2000001ff00 */
[----:B------:R-:W-:Y:S01]  /*1590*/  USHF.R.S32.HI UR4, URZ, 0x6, UR4 ;  /* 0x000000063f047899 */ /* 0x000fe20008011404 */
[----:B------:R-:W-:-:S02]  /*15a0*/  CS2R R164, SRZ ;  /* 0x0000000000a47805 */ /* 0x000fc4000001ff00 */
[----:B------:R-:W-:Y:S02]  /*15b0*/  CS2R R144, SRZ ;  /* 0x0000000000907805 */ /* 0x000fe4000001ff00 */
[----:B------:R-:W-:Y:S01]  /*15c0*/  CS2R R162, SRZ ;  /* 0x0000000000a27805 */ /* 0x000fe2000001ff00 */
[----:B------:R-:W-:Y:S01]  /*15d0*/  UISETP.LT.AND UP0, UPT, URZ, UR4, UPT ;  /* 0x000000043f00728c */ /* 0x000fe2000bf01270 */
[----:B------:R-:W-:Y:S02]  /*15e0*/  CS2R R140, SRZ ;  /* 0x00000000008c7805 */ /* 0x000fe4000001ff00 */
[----:B------:R-:W-:Y:S02]  /*15f0*/  CS2R R128, SRZ ;  /* 0x0000000000807805 */ /* 0x000fe4000001ff00 */
[----:B------:R-:W-:Y:S01]  /*1600*/  CS2R R104, SRZ ;  /* 0x0000000000687805 */ /* 0x000fe2000001ff00 */
[----:B------:R-:W-:Y:S01]  /*1610*/  USEL UR5, URZ, UR4, !UP0 ;  /* 0x000000043f057287 */ /* 0x000fe2000c000000 */
[----:B------:R-:W-:-:S02]  /*1620*/  CS2R R136, SRZ ;  /* 0x0000000000887805 */ /* 0x000fc4000001ff00 */
[----:B------:R-:W-:Y:S02]  /*1630*/  CS2R R100, SRZ ;  /* 0x0000000000647805 */ /* 0x000fe4000001ff00 */
[----:B------:R-:W-:Y:S02]  /*1640*/  CS2R R96, SRZ ;  /* 0x0000000000607805 */ /* 0x000fe4000001ff00 */
[----:B------:R-:W-:Y:S02]  /*1650*/  CS2R R132, SRZ ;  /* 0x0000000000847805 */ /* 0x000fe4000001ff00 */
[----:B------:R-:W-:Y:S02]  /*1660*/  CS2R R92, SRZ ;  /* 0x00000000005c7805 */ /* 0x000fe4000001ff00 */
[----:B------:R-:W-:Y:S01]  /*1670*/  ISETP.GT.AND P1, PT, R98, UR5, PT ;  /* 0x0000000562007c0c */ /* 0x000fe2000bf24270 */
        /* <DEDUP_REMOVED lines=50> */
[----:B------:R-:W-:Y:S01]  /*19a0*/  CS2R R24, SRZ ;  /* 0x0000000000187805 */ /* 0x000fe2000001ff00 */
[----:B------:R-:W-:Y:S06]  /*19b0*/  @!P1 BRA `(.L_x_992) ;  /* 0x000000b000309947 */ /* 0x000fec0003800000 */
        /* <DEDUP_REMOVED lines=30> */
[----:B-1----:R-:W-:Y:S05]  /*1ba0*/  CALL.ABS.NOINC R2 ;  /* 0x0000000002007343 */ /* 0x002fea0003c00000 */
.L_x_993:
        /* <DEDUP_REMOVED lines=11> */
.L_x_1158:
[----:B------:R-:W-:Y:S05]  /*1c60*/  @!P0 BRA `(.L_x_995) ;  /* 0x0000000000048947 */ /* 0x000fea0003800000 */
[----:B------:R-:W-:Y:S01]  /*1c70*/  BPT.TRAP 0x1 ;  /* 0x000000040000795c */ /* 0x000fe20000300000 */
.L_x_995:
[----:B0-----:R-:W-:Y:S02]  /*1c80*/  IMAD.U32 R3, RZ, RZ, UR39 ;  /* 0x00000027ff037e24 */ /* 0x001fe4000f8e00ff */
[----:B------:R-:W-:-:S03]  /*1c90*/  IMAD.U32 R0, RZ, RZ, UR38 ;  /* 0x00000026ff007e24 */ /* 0x000fc6000f8e00ff */
[----:B------:R-:W-:Y:S02]  /*1ca0*/  LEA R3, R3, UR40, 0x3 ;  /* 0x0000002803037c11 */ /* 0x000fe4000f8e18ff */
[----:B------:R-:W-:-:S04]  /*1cb0*/  SHF.L.U32 R0, R0, 0x1f, RZ ;  /* 0x0000001f00007819 */ /* 0x000fc800000006ff */
[----:B------:R0:W1:Y:S01]  /*1cc0*/  SYNCS.PHASECHK.TRANS64.TRYWAIT P1, [R3+URZ+0x30830], R0 ;  /* 0x03083000030075a7 */ /* 0x000062000802017f */
[----:B------:R-:W-:Y:S05]  /*1cd0*/  @!P0 BRA `(.L_x_996) ;  /* 0x0000000000048947 */ /* 0x000fea0003800000 */
[----:B------:R-:W-:Y:S01]  /*1ce0*/  BPT.TRAP 0x1 ;  /* 0x000000040000795c */ /* 0x000fe20000300000 */
.L_x_996:
[----:B-1----:R-:W-:Y:S05]  /*1cf0*/  @P1 BRA `(.L_x_997) ;  /* 0x0000000000081947 */ /* 0x002fea0003800000 */
[----:B------:R-:W1:Y:S02]  /*1d00*/  SYNCS.PHASECHK.TRANS64.TRYWAIT P1, [R3+URZ+0x30830], R0 ;  /* 0x03083000030075a7 */ /* 0x000e64000802017f */
[----:B-1----:R-:W-:Y:S05]  /*1d10*/  @!P1 BRA `(.L_x_998) ;  /* 0x0000011800fc9947 */ /* 0x002fea0003800000 */
.L_x_997:
[----:B------:R-:W-:Y:S05]  /*1d20*/  WARPSYNC.ALL ;  /* 0x0000000000007948 */ /* 0x000fea0003800000 */
[----:B------:R-:W-:Y:S01]  /*1d30*/  UIADD3 UR4, UR40, 0x20400, URZ ;  /* 0x0002040028047890 */ /* 0x000fe2000fffe03f */
[----:B------:R-:W-:Y:S01]  /*1d40*/  WARPGROUP.ARRIVE ;  /* 0x00000000000079c5 */ /* 0x000fe20000000000 */
[----:B------:R-:W-:Y:S01]  /*1d50*/  UMOV UR9, 0x40000040 ;  /* 0x4000004000097882 */ /* 0x000fe20000000000 */
[----:B------:R-:W-:Y:S01]  /*1d60*/  UMOV UR11, 0x40000040 ;  /* 0x40000040000b7882 */ /* 0x000fe20000000000 */
[----:B------:R-:W-:Y:S01]  /*1d70*/  USHF.R.U32.HI UR4, URZ, 0x4, UR4 ;  /* 0x000000043f047899 */ /* 0x000fe20008011604 */
[----:B------:R-:W-:Y:S01]  /*1d80*/  IMAD.U32 R17, RZ, RZ, UR9 ;  /* 0x00000009ff117e24 */ /* 0x000fe2000f8e00ff */
[----:B------:R-:W-:Y:S01]  /*1d90*/  UMOV UR57, 0x40000040 ;  /* 0x4000004000397882 */ /* 0x000fe20000000000 */
[----:B------:R-:W-:Y:S01]  /*1da0*/  UMOV UR59, 0x40000040 ;  /* 0x40000040003b7882 */ /* 0x000fe20000000000 */
[----:B------:R-:W-:Y:S01]  /*1db0*/  ULOP3.LUT UR4, UR4, 0x3fff, URZ, 0xc0, !UPT ;  /* 0x00003fff04047892 */ /* 0x000fe2000f8ec03f */
[----:B------:R-:W-:Y:S01]  /*1dc0*/  UMOV UR13, 0x40000040 ;  /* 0x40000040000d7882 */ /* 0x000fe20000000000 */
[----:B------:R-:W-:-:S02]  /*1dd0*/  UMOV UR15, 0x40000040 ;  /* 0x40000040000f7882 */ /* 0x000fc40000000000 */
[----:B------:R-:W-:Y:S02]  /*1de0*/  ULOP3.LUT UR60, UR4, 0x10000, URZ, 0xfc, !UPT ;  /* 0x00010000043c7892 */ /* 0x000fe4000f8efc3f */
[----:B------:R-:W-:Y:S02]  /*1df0*/  ULOP3.LUT UR4, UR44, 0x10000, URZ, 0xfc, !UPT ;  /* 0x000100002c047892 */ /* 0x000fe4000f8efc3f */
[----:B------:R-:W-:Y:S02]  /*1e00*/  ULEA UR5, UR39, UR60, 0xb ;  /* 0x0000003c27057291 */ /* 0x000fe4000f8e583f */
[----:B------:R-:W-:Y:S02]  /*1e10*/  UIADD3 UR6, UR4, 0x2, URZ ;  /* 0x0000000204067890 */ /* 0x000fe4000fffe03f */
[----:B------:R-:W-:Y:S01]  /*1e20*/  UIADD3 UR7, UR5, 0x2, URZ ;  /* 0x0000000205077890 */ /* 0x000fe2000fffe03f */
[----:B------:R-:W-:Y:S02]  /*1e30*/  UMOV UR8, UR4 ;  /* 0x0000000400087c82 */ /* 0x000fe40008000000 */
[----:B------:R-:W-:Y:S01]  /*1e40*/  UMOV UR10, UR5 ;  /* 0x00000005000a7c82 */ /* 0x000fe20008000000 */
[----:B------:R-:W-:Y:S01]  /*1e50*/  IMAD.U32 R16, RZ, RZ, UR8 ;  /* 0x00000008ff107e24 */ /* 0x000fe2000f8e00ff */
[----:B------:R-:W-:Y:S01]  /*1e60*/  HGMMA.64x64x16.F32 R24, gdesc[UR8], RZ, !UPT, gsb0 ;  /* 0x00e00000081879f0 */ /* 0x000fe2000c0008ff */
[----:B------:R-:W-:Y:S01]  /*1e70*/  UMOV UR8, UR6 ;  /* 0x0000000600087c82 */ /* 0x000fe20008000000 */
[----:B------:R-:W-:Y:S01]  /*1e80*/  UMOV UR9, 0x40000040 ;  /* 0x4000004000097882 */ /* 0x000fe20000000000 */
[----:B------:R-:W-:Y:S01]  /*1e90*/  UMOV UR10, UR7 ;  /* 0x00000007000a7c82 */ /* 0x000fe20008000000 */
[----:B------:R-:W-:Y:S01]  /*1ea0*/  UMOV UR11, 0x40000040 ;  /* 0x40000040000b7882 */ /* 0x000fe20000000000 */
[----:B------:R-:W-:Y:S01]  /*1eb0*/  UIADD3 UR6, UR4, 0x4, URZ ;  /* 0x0000000404067890 */ /* 0x000fe2000fffe03f */
[----:B------:R-:W-:Y:S01]  /*1ec0*/  IMAD.U32 R14, RZ, RZ, UR8 ;  /* 0x00000008ff0e7e24 */ /* 0x000fe2000f8e00ff */
[----:B------:R-:W-:Y:S01]  /*1ed0*/  UIADD3 UR7, UR5, 0x4, URZ ;  /* 0x0000000405077890 */ /* 0x000fe2000fffe03f */
[----:B------:R-:W-:Y:S01]  /*1ee0*/  IMAD.U32 R15, RZ, RZ, UR9 ;  /* 0x00000009ff0f7e24 */ /* 0x000fe2000f8e00ff */
[----:B------:R-:W-:-:S02]  /*1ef0*/  UIADD3 UR56, UR4, 0x404, URZ ;  /* 0x0000040404387890 */ /* 0x000fc4000fffe03f */
[----:B------:R-:W-:Y:S02]  /*1f00*/  UIADD3 UR58, UR5, 0x204, URZ ;  /* 0x00000204053a7890 */ /* 0x000fe4000fffe03f */
[----:B------:R-:W-:Y:S02]  /*1f10*/  UIADD3 UR12, UR4, 0x800, URZ ;  /* 0x00000800040c7890 */ /* 0x000fe4000fffe03f */
[----:B------:R-:W-:Y:S02]  /*1f20*/  UIADD3 UR14, UR5, 0x400, URZ ;  /* 0x00000400050e7890 */ /* 0x000fe4000fffe03f */
[----:B------:R-:W-:Y:S02]  /*1f30*/  UIADD3 UR16, UR4, 0x802, URZ ;  /* 0x0000080204107890 */ /* 0x000fe4000fffe03f */
[----:B------:R-:W-:Y:S01]  /*1f40*/  UIADD3 UR18, UR5, 0x402, URZ ;  /* 0x0000040205127890 */ /* 0x000fe2000fffe03f */
[----:B------:R-:W-:Y:S01]  /*1f50*/  UMOV UR17, 0x40000040 ;  /* 0x4000004000117882 */ /* 0x000fe20000000000 */
[----:B------:R-:W-:Y:S01]  /*1f60*/  UMOV UR19, 0x40000040 ;  /* 0x4000004000137882 */ /* 0x000fe20000000000 */
[----:B------:R-:W-:-:S02]  /*1f70*/  UIADD3 UR20, UR4, 0x804, URZ ;  /* 0x0000080404147890 */ /* 0x000fc4000fffe03f */
[----:B------:R-:W-:Y:S01]  /*1f80*/  UIADD3 UR22, UR5, 0x404, URZ ;  /* 0x0000040405167890 */ /* 0x000fe2000fffe03f */
[----:B------:R-:W-:Y:S01]  /*1f90*/  UMOV UR21, 0x40000040 ;  /* 0x4000004000157882 */ /* 0x000fe20000000000 */
[----:B------:R-:W-:Y:S01]  /*1fa0*/  UMOV UR23, 0x40000040 ;  /* 0x4000004000177882 */ /* 0x000fe20000000000 */
[----:B------:R-:W-:Y:S02]  /*1fb0*/  UIADD3 UR24, UR4, 0x806, URZ ;  /* 0x0000080604187890 */ /* 0x000fe4000fffe03f */
[----:B------:R-:W-:Y:S01]  /*1fc0*/  UIADD3 UR26, UR5, 0x406, URZ ;  /* 0x00000406051a7890 */ /* 0x000fe2000fffe03f */
[----:B------:R-:W-:Y:S01]  /*1fd0*/  UMOV UR25, 0x40000040 ;  /* 0x4000004000197882 */ /* 0x000fe20000000000 */
[----:B------:R-:W-:Y:S01]  /*1fe0*/  UMOV UR27, 0x40000040 ;  /* 0x40000040001b7882 */ /* 0x000fe20000000000 */
        /* <DEDUP_REMOVED lines=16> */
[----:B------:R-:W-:-:S02]  /*20f0*/  WARPGROUP.DEPBAR.LE gsb0, 0x0 ;  /* 0x00008000000079c5 */ /* 0x000fc40000010000 */
[----:B------:R-:W-:-:S06]  /*2100*/  WARPGROUP.ARRIVE ;  /* 0x00000000000079c5 */ /* 0x000fcc0000000000 */
[----:B------:R-:W-:Y:S01]  /*2110*/  HGMMA.64x64x16.F32 R24, gdesc[UR8], R24, gsb0 ;  /* 0x00e00000081879f0 */ /* 0x000fe20008000818 */
        /* <DEDUP_REMOVED lines=8> */
[----:B------:R-:W-:Y:S02]  /*21a0*/  WARPGROUP.DEPBAR.LE gsb0, 0x0 ;  /* 0x00008000000079c5 */ /* 0x000fe40000010000 */
        /* <DEDUP_REMOVED lines=28> */
[----:B------:R-:W-:Y:S02]  /*2370*/  IMAD.U32 R6, RZ, RZ, UR8 ;  /* 0x00000008ff067e24 */ /* 0x000fe4000f8e00ff */
[----:B------:R-:W-:Y:S01]  /*2380*/  IMAD.U32 R7, RZ, RZ, UR9 ;  /* 0x00000009ff077e24 */ /* 0x000fe2000f8e00ff */
[----:B------:R-:W-:Y:S02]  /*2390*/  WARPGROUP.DEPBAR.LE gsb0, 0x0 ;  /* 0x00008000000079c5 */ /* 0x000fe40000010000 */
[----:B------:R-:W-:-:S06]  /*23a0*/  WARPGROUP.ARRIVE ;  /* 0x00000000000079c5 */ /* 0x000fcc0000000000 */
[----:B------:R-:W-:Y:S01]  /*23b0*/  HGMMA.64x64x16.F32 R24, gdesc[UR8], R24, gsb0 ;  /* 0x00e00000081879f0 */ /* 0x000fe20008000818 */
[----:B------:R-:W-:Y:S02]  /*23c0*/  UIADD3 UR8, UR4, 0x406, URZ ;  /* 0x0000040604087890 */ /* 0x000fe4000fffe03f */
[----:B------:R-:W-:Y:S01]  /*23d0*/  UIADD3 UR10, UR5, 0x206, URZ ;  /* 0x00000206050a7890 */ /* 0x000fe2000fffe03f */
[----:B------:R-:W-:Y:S01]  /*23e0*/  UMOV UR9, 0x40000040 ;  /* 0x4000004000097882 */ /* 0x000fe20000000000 */
[----:B------:R-:W-:Y:S01]  /*23f0*/  UMOV UR11, 0x40000040 ;  /* 0x40000040000b7882 */ /* 0x000fe20000000000 */
[----:B------:R-:W-:Y:S02]  /*2400*/  WARPGROUP.DEPBAR.LE gsb0, 0x0 ;  /* 0x00008000000079c5 */ /* 0x000fe40000010000 */
[----:B------:R-:W-:-:S06]  /*2410*/  WARPGROUP.ARRIVE ;  /* 0x00000000000079c5 */ /* 0x000fcc0000000000 */
[----:B------:R-:W-:Y:S03]  /*2420*/  HGMMA.64x64x16.F32 R24, gdesc[UR56], R24, gsb0 ;  /* 0x00e00000381879f0 */ /* 0x000fe60008000818 */
        /* <DEDUP_REMOVED lines=28> */
[----:B------:R-:W-:Y:S05]  /*25f0*/  @!P0 BRA `(.L_x_999) ;  /* 0x0000000000048947 */ /* 0x000fea0003800000 */
[----:B------:R-:W-:Y:S01]  /*2600*/  BPT.TRAP 0x1 ;  /* 0x000000040000795c */ /* 0x000fe20000300000 */
.L_x_999:
[----:B------:R-:W-:Y:S01]  /*2610*/  UISETP.NE.AND UP1, UPT, UR61, URZ, UPT ;  /* 0x0000003f3d00728c */ /* 0x000fe2000bf25270 */
[----:B------:R-:W2:Y:S01]  /*2620*/  S2UR UR7, SR_CgaCtaId ;  /* 0x00000000000779c3 */ /* 0x000ea20000008800 */
[----:B01----:R-:W-:Y:S01]  /*2630*/  VIADD R0, R23, UR43 ;  /* 0x0000002b17007c36 */ /* 0x003fe20008000000 */
[----:B------:R-:W-:Y:S01]  /*2640*/  R2UR UR4, R3 ;  /* 0x00000000030472ca */ /* 0x000fe200000e0000 */
[----:B------:R-:W-:Y:S01]  /*2650*/  IMAD.MOV.U32 R3, RZ, RZ, -0x40 ;  /* 0xffffffc0ff037424 */ /* 0x000fe200078e00ff */
[----:B------:R-:W-:Y:S01]  /*2660*/  UISETP.NE.AND UP0, UPT, UR42, URZ, UPT ;  /* 0x0000003f2a00728c */ /* 0x000fe2000bf05270 */
[----:B------:R-:W-:Y:S01]  /*2670*/  PLOP3.LUT P1, PT, PT, PT, UP1, 0x80, 0x0 ;  /* 0x000000000000781c */ /* 0x000fe20003f2f018 */
[----:B------:R-:W-:Y:S01]  /*2680*/  ULDC UR11, c[0x0][0x9dc] ;  /* 0x00027700000b7ab9 */ /* 0x000fe20000000800 */
[----:B------:R-:W-:Y:S01]  /*2690*/  PLOP3.LUT P2, PT, PT, PT, UP1, 0x80, 0x0 ;  /* 0x000000000000781c */ /* 0x000fe20003f4f018 */
[----:B------:R-:W0:Y:S01]  /*26a0*/  LDC R20, c[0x0][0x2f0] ;  /* 0x0000bc00ff147b82 */ /* 0x000e220000000800 */
[----:B------:R-:W-:Y:S01]  /*26b0*/  MOV R2, R0 ;  /* 0x0000000000027202 */ /* 0x000fe20000000f00 */
[----:B------:R-:W-:Y:S01]  /*26c0*/  @UP1 ULDC UR5, c[0x0][0x44c] ;  /* 0x0001130000051ab9 */ /* 0x000fe20000000800 */
[----:B------:R-:W-:Y:S01]  /*26d0*/  @UP1 ULDC UR6, c[0x0][0x450] ;  /* 0x0001140000061ab9 */ /* 0x000fe20000000800 */
[C---:B------:R-:W-:Y:S01]  /*26e0*/  IMAD R57, R98.reuse, R3, 0x40 ;  /* 0x0000004062397424 */ /* 0x040fe200078e0203 */
[----:B------:R-:W-:Y:S01]  /*26f0*/  ULDC UR14, c[0x0][0x9e0] ;  /* 0x00027800000e7ab9 */ /* 0x000fe20000000800 */
[----:B------:R-:W-:Y:S01]  /*2700*/  LEA R18, R98, 0xffffffc0, 0x6 ;  /* 0xffffffc062127811 */ /* 0x000fe200078e30ff */
[----:B------:R-:W-:Y:S01]  /*2710*/  UIADD3 UR4, UR4, 0x30840, URZ ;  /* 0x0003084004047890 */ /* 0x000fe2000fffe03f */
[----:B------:R-:W1:Y:S02]  /*2720*/  LDC R21, c[0x0][0x288] ;  /* 0x0000a200ff157b82 */ /* 0x000e640000000800 */
[----:B------:R-:W-:Y:S01]  /*2730*/  @P1 IMAD.HI.U32 R4, R0, UR5, RZ ;  /* 0x0000000500041c27 */ /* 0x000fe2000f8e00ff */
[----:B------:R-:W-:-:S03]  /*2740*/  PLOP3.LUT P1, PT, PT, PT, UP0, 0x40, 0x0 ;  /* 0x000000000000781c */ /* 0x000fc60003f2e808 */
[----:B------:R-:W-:Y:S01]  /*2750*/  VIADD R0, R57, 0x1 ;  /* 0x0000000139007836 */ /* 0x000fe20000000000 */
[----:B------:R-:W-:Y:S01]  /*2760*/  @P2 SHF.R.U32.HI R2, RZ, UR6, R4 ;  /* 0x00000006ff022c19 */ /* 0x000fe20008011604 */
[----:B--2---:R-:W-:Y:S02]  /*2770*/  UPRMT UR4, UR7, 0x654, UR4 ;  /* 0x0000065407047896 */ /* 0x004fe40008000004 */
[----:B------:R-:W-:Y:S02]  /*2780*/  IMAD R3, R19, -0x2, R0 ;  /* 0xfffffffe13037824 */ /* 0x000fe400078e0200 */
[----:B------:R-:W2:Y:S02]  /*2790*/  SHFL.IDX PT, R5, R2, RZ, 0x1c1f ;  /* 0x001c1fff02057589 */ /* 0x000ea400000e0000 */
[----:B0-----:R-:W-:-:S03]  /*27a0*/  IMAD R4, R20, UR41, R3 ;  /* 0x0000002914047c24 */ /* 0x001fc6000f8e0203 */
[----:B------:R-:W-:Y:S01]  /*27b0*/  SYNCS.ARRIVE.TRANS64.RED.A1T0 RZ, [UR4], RZ ;  /* 0x000000ffffff79a7 */ /* 0x000fe20008100404 */
[----:B------:R-:W-:Y:S01]  /*27c0*/  ULOP3.LUT UR4, URZ, UR11, URZ, 0x33, !UPT ;  /* 0x0000000b3f047292 */ /* 0x000fe2000f8e333f */
[----:B------:R-:W-:-:S04]  /*27d0*/  IMAD R0, R20, UR41, R57 ;  /* 0x0000002914007c24 */ /* 0x000fc8000f8e0239 */
[----:B------:R-:W-:Y:S02]  /*27e0*/  IMAD R56, R19, -0x2, R0 ;  /* 0xfffffffe13387824 */ /* 0x000fe400078e0200 */
[----:B-1----:R-:W-:-:S04]  /*27f0*/  IMAD.IADD R4, R4, 0x1, -R21 ;  /* 0x0000000104047824 */ /* 0x002fc800078e0a15 */
[C---:B------:R-:W-:Y:S02]  /*2800*/  VIADD R59, R4.reuse, UR14 ;  /* 0x0000000e043b7c36 */ /* 0x040fe40008000000 */
[----:B------:R-:W-:-:S03]  /*2810*/  VIADD R58, R4, UR4 ;  /* 0x00000004043a7c36 */ /* 0x000fc60008000000 */
[----:B--2---:R-:W-:Y:S01]  /*2820*/  VIADDMNMX R0, R5, R59, R56, PT ;  /* 0x0000003b05007246 */ /* 0x004fe20003800138 */
[----:B------:R-:W-:Y:S01]  /*2830*/  IMAD.IADD R3, R58, 0x1, R5 ;  /* 0x000000013a037824 */ /* 0x000fe200078e0205 */
[----:B------:R-:W-:Y:S06]  /*2840*/  @P1 BRA `(.L_x_1000) ;  /* 0x0000000000641947 */ /* 0x000fec0003800000 */
[----:B------:R-:W-:Y:S01]  /*2850*/  IMAD R4, R20, UR41, R5 ;  /* 0x0000002914047c24 */ /* 0x000fe2000f8e0205 */
[----:B------:R-:W-:Y:S03]  /*2860*/  BSSY B0, `(.L_x_1001) ;  /* 0x0000013000007945 */ /* 0x000fe60003800000 */
[----:B------:R-:W-:-:S05]  /*2870*/  IMAD.IADD R5, R4, 0x1, -R21 ;  /* 0x0000000104057824 */ /* 0x000fca00078e0a15 */
[----:B------:R-:W-:-:S13]  /*2880*/  ISETP.GT.AND P1, PT, R5, -0x1, PT ;  /* 0xffffffff0500780c */ /* 0x000fda0003f24270 */
[----:B------:R-:W-:Y:S05]  /*2890*/  @P1 BRA `(.L_x_1002) ;  /* 0x0000000000241947 */ /* 0x000fea0003800000 */
[----:B------:R-:W-:Y:S01]  /*28a0*/  ULDC UR4, c[0x0][0x9e4] ;  /* 0x0002790000047ab9 */ /* 0x000fe20000000800 */
[----:B------:R-:W-:Y:S01]  /*28b0*/  LOP3.LUT R5, RZ, R5, RZ, 0x33, !PT ;  /* 0x00000005ff057212 */ /* 0x000fe200078e33ff */
[----:B------:R-:W-:-:S05]  /*28c0*/  IMAD.U32 R61, RZ, RZ, UR4 ;  /* 0x00000004ff3d7e24 */ /* 0x000fca000f8e00ff */
[----:B------:R-:W-:-:S13]  /*28d0*/  ISETP.NE.AND P1, PT, R61, 0x1, PT ;  /* 0x000000013d00780c */ /* 0x000fda0003f25270 */
[----:B------:R-:W0:Y:S02]  /*28e0*/  @P1 LDC.64 R62, c[0x0][0x9e8] ;  /* 0x00027a00ff3e1b82 */ /* 0x000e240000000a00 */
[----:B0-----:R-:W-:-:S05]  /*28f0*/  @P1 IMAD.HI.U32 R4, R5, R62, RZ ;  /* 0x0000003e05041227 */ /* 0x001fca00078e00ff */
[----:B------:R-:W-:-:S04]  /*2900*/  @P1 SHF.R.U32.HI R5, RZ, R63, R4 ;  /* 0x0000003fff051219 */ /* 0x000fc80000011604 */
[----:B------:R-:W-:Y:S01]  /*2910*/  LOP3.LUT R5, RZ, R5, RZ, 0x33, !PT ;  /* 0x00000005ff057212 */ /* 0x000fe200078e33ff */
[----:B------:R-:W-:Y:S06]  /*2920*/  BRA `(.L_x_1003) ;  /* 0x0000000000187947 */ /* 0x000fec0003800000 */
.L_x_1002:
[----:B------:R-:W-:Y:S02]  /*2930*/  ULDC UR4, c[0x0][0x9e4] ;  /* 0x0002790000047ab9 */ /* 0x000fe40000000800 */
[----:B------:R-:W-:-:S05]  /*2940*/  IMAD.U32 R61, RZ, RZ, UR4 ;  /* 0x00000004ff3d7e24 */ /* 0x000fca000f8e00ff */
[----:B------:R-:W-:-:S13]  /*2950*/  ISETP.NE.AND P1, PT, R61, 0x1, PT ;  /* 0x000000013d00780c */ /* 0x000fda0003f25270 */
[----:B------:R-:W0:Y:S02]  /*2960*/  @P1 LDC.64 R62, c[0x0][0x9e8] ;  /* 0x00027a00ff3e1b82 */ /* 0x000e240000000a00 */
[----:B0-----:R-:W-:-:S05]  /*2970*/  @P1 IMAD.HI.U32 R4, R5, R62, RZ ;  /* 0x0000003e05041227 */ /* 0x001fca00078e00ff */
[----:B------:R-:W-:-:S07]  /*2980*/  @P1 SHF.R.U32.HI R5, RZ, R63, R4 ;  /* 0x0000003fff051219 */ /* 0x000fce0000011604 */
.L_x_1003:
[----:B------:R-:W-:Y:S05]  /*2990*/  BSYNC B0 ;  /* 0x0000000000007941 */ /* 0x000fea0003800000 */
.L_x_1001:
[----:B------:R-:W-:-:S04]  /*29a0*/  IMAD R4, R5, R61, -R18 ;  /* 0x0000003d05047224 */ /* 0x000fc800078e0a12 */
[----:B------:R-:W-:-:S05]  /*29b0*/  IMAD R4, R19, -0x2, R4 ;  /* 0xfffffffe13047824 */ /* 0x000fca00078e0204 */
[----:B------:R-:W-:Y:S02]  /*29c0*/  VIADDMNMX R0, R4, R61, R0, PT ;  /* 0x0000003d04007246 */ /* 0x000fe40003800100 */
[----:B------:R-:W-:-:S07]  /*29d0*/  VIMNMX R3, R3, R4, !PT ;  /* 0x0000000403037248 */ /* 0x000fce0007fe0100 */
.L_x_1000:
[C---:B------:R-:W-:Y:S01]  /*29e0*/  ISETP.GE.AND P2, PT, R57.reuse, 0x9, PT ;  /* 0x000000093900780c */ /* 0x040fe20003f46270 */
[----:B------:R-:W0:Y:S01]  /*29f0*/  SHFL.IDX PT, R5, R2, 0x1, 0x1c1f ;  /* 0x003c1f0002057f89 */ /* 0x000e2200000e0000 */
[----:B------:R-:W-:Y:S01]  /*2a00*/  ISETP.GE.AND P1, PT, R57, 0x2, PT ;  /* 0x000000023900780c */ /* 0x000fe20003f26270 */
[----:B------:R-:W-:Y:S01]  /*2a10*/  UISETP.NE.AND UP0, UPT, UR42, URZ, UPT ;  /* 0x0000003f2a00728c */ /* 0x000fe2000bf05270 */
[C---:B------:R-:W-:Y:S02]  /*2a20*/  ISETP.GT.AND P3, PT, R3.reuse, 0x8, !P2 ;  /* 0x000000080300780c */ /* 0x040fe40005764270 */
[----:B------:R-:W-:Y:S02]  /*2a30*/  ISETP.GT.AND P4, PT, R3, 0x1, !P1 ;  /* 0x000000010300780c */ /* 0x000fe40004f84270 */
[----:B------:R-:W-:Y:S02]  /*2a40*/  ISETP.LT.OR P3, PT, R0, 0x9, P3 ;  /* 0x000000090000780c */ /* 0x000fe40001f61670 */
[----:B------:R-:W-:-:S02]  /*2a50*/  ISETP.GE.AND P5, PT, R57, 0x11, PT ;  /* 0x000000113900780c */ /* 0x000fc40003fa6270 */
[----:B------:R-:W-:Y:S02]  /*2a60*/  FSEL R63, R28, -INF , !P3 ;  /* 0xff8000001c3f7808 */ /* 0x000fe40005800000 */
[----:B------:R-:W-:Y:S02]  /*2a70*/  ISETP.LT.OR P4, PT, R0, 0x2, P4 ;  /* 0x000000020000780c */ /* 0x000fe40002781670 */
[----:B------:R-:W-:Y:S02]  /*2a80*/  ISETP.GT.AND P3, PT, R3, 0x10, !P5 ;  /* 0x000000100300780c */ /* 0x000fe40006f64270 */
[----:B------:R-:W-:Y:S02]  /*2a90*/  ISETP.GE.AND P6, PT, R57, 0xa, PT ;  /* 0x0000000a3900780c */ /* 0x000fe40003fc6270 */
[----:B------:R-:W-:Y:S02]  /*2aa0*/  FSEL R61, R25, -INF , !P4 ;  /* 0xff800000193d7808 */ /* 0x000fe40006000000 */
[----:B------:R-:W-:-:S02]  /*2ab0*/  P2R R62, PR, RZ, 0x20 ;  /* 0x00000020ff3e7803 */ /* 0x000fc40000000000 */
[----:B------:R-:W-:Y:S02]  /*2ac0*/  ISETP.LT.OR P3, PT, R0, 0x11, P3 ;  /* 0x000000110000780c */ /* 0x000fe40001f61670 */
[----:B------:R-:W-:Y:S02]  /*2ad0*/  ISETP.GT.AND P4, PT, R3, 0x9, !P6 ;  /* 0x000000090300780c */ /* 0x000fe40007784270 */
[----:B------:R-:W-:Y:S02]  /*2ae0*/  ISETP.GE.AND P5, PT, R57, 0x12, PT ;  /* 0x000000123900780c */ /* 0x000fe40003fa6270 */
[----:B------:R-:W-:Y:S02]  /*2af0*/  FSEL R67, R32, -INF , !P3 ;  /* 0xff80000020437808 */ /* 0x000fe40005800000 */
[----:B------:R-:W-:Y:S02]  /*2b00*/  ISETP.LT.OR P4, PT, R0, 0xa, P4 ;  /* 0x0000000a0000780c */ /* 0x000fe40002781670 */
[----:B------:R-:W-:-:S02]  /*2b10*/  ISETP.GT.AND P3, PT, R3, 0x11, !P5 ;  /* 0x000000110300780c */ /* 0x000fc40006f64270 */
[----:B------:R-:W-:Y:S02]  /*2b20*/  FSEL R65, R29, -INF , !P4 ;  /* 0xff8000001d417808 */ /* 0x000fe40006000000 */
[----:B------:R-:W-:Y:S02]  /*2b30*/  ISETP.LT.OR P3, PT, R0, 0x12, P3 ;  /* 0x000000120000780c */ /* 0x000fe40001f61670 */
[----:B------:R-:W-:Y:S02]  /*2b40*/  ISETP.GE.AND P4, PT, R57, 0x19, PT ;  /* 0x000000193900780c */ /* 0x000fe40003f86270 */
[----:B------:R-:W-:Y:S02]  /*2b50*/  FSEL R33, R33, -INF , !P3 ;  /* 0xff80000021217808 */ /* 0x000fe40005800000 */
[----:B------:R-:W-:Y:S02]  /*2b60*/  ISETP.GT.AND P3, PT, R3, 0x18, !P4 ;  /* 0x000000180300780c */ /* 0x000fe40006764270 */
[----:B------:R-:W-:-:S02]  /*2b70*/  P2R R32, PR, RZ, 0x10 ;  /* 0x00000010ff207803 */ /* 0x000fc40000000000 */
[----:B------:R-:W-:Y:S02]  /*2b80*/  ISETP.LT.OR P3, PT, R0, 0x19, P3 ;  /* 0x000000190000780c */ /* 0x000fe40001f61670 */
[----:B------:R-:W-:Y:S02]  /*2b90*/  ISETP.GE.AND P4, PT, R57, 0x1a, PT ;  /* 0x0000001a3900780c */ /* 0x000fe40003f86270 */
[----:B------:R-:W-:Y:S02]  /*2ba0*/  FSEL R69, R36, -INF , !P3 ;  /* 0xff80000024457808 */ /* 0x000fe40005800000 */
[----:B------:R-:W-:Y:S02]  /*2bb0*/  ISETP.GT.AND P3, PT, R3, 0x19, !P4 ;  /* 0x000000190300780c */ /* 0x000fe40006764270 */
[----:B------:R-:W-:Y:S02]  /*2bc0*/  P2R R36, PR, RZ, 0x10 ;  /* 0x00000010ff247803 */ /* 0x000fe40000000000 */
[----:B------:R-:W-:-:S02]  /*2bd0*/  ISETP.LT.OR P3, PT, R0, 0x1a, P3 ;  /* 0x0000001a0000780c */ /* 0x000fc40001f61670 */
[----:B------:R-:W-:Y:S02]  /*2be0*/  ISETP.GE.AND P4, PT, R57, 0x21, PT ;  /* 0x000000213900780c */ /* 0x000fe40003f86270 */
[----:B------:R-:W-:Y:S02]  /*2bf0*/  FSEL R37, R37, -INF , !P3 ;  /* 0xff80000025257808 */ /* 0x000fe40005800000 */
[----:B------:R-:W-:Y:S02]  /*2c00*/  ISETP.GT.AND P3, PT, R3, 0x20, !P4 ;  /* 0x000000200300780c */ /* 0x000fe40006764270 */
[----:B------:R-:W-:Y:S02]  /*2c10*/  P2R R64, PR, RZ, 0x10 ;  /* 0x00000010ff407803 */ /* 0x000fe40000000000 */
[----:B------:R-:W-:Y:S02]  /*2c20*/  ISETP.LT.OR P3, PT, R0, 0x21, P3 ;  /* 0x000000210000780c */ /* 0x000fe40001f61670 */
[----:B------:R-:W-:-:S02]  /*2c30*/  ISETP.GE.AND P4, PT, R57, 0x22, PT ;  /* 0x000000223900780c */ /* 0x000fc40003f86270 */
[----:B------:R-:W-:Y:S02]  /*2c40*/  FSEL R71, R40, -INF , !P3 ;  /* 0xff80000028477808 */ /* 0x000fe40005800000 */
[----:B------:R-:W-:Y:S02]  /*2c50*/  ISETP.GT.AND P3, PT, R3, 0x21, !P4 ;  /* 0x000000210300780c */ /* 0x000fe40006764270 */
[----:B------:R-:W-:Y:S02]  /*2c60*/  P2R R40, PR, RZ, 0x10 ;  /* 0x00000010ff287803 */ /* 0x000fe40000000000 */
[----:B------:R-:W-:Y:S02]  /*2c70*/  ISETP.LT.OR P3, PT, R0, 0x22, P3 ;  /* 0x000000220000780c */ /* 0x000fe40001f61670 */
[----:B------:R-:W-:Y:S02]  /*2c80*/  ISETP.GE.AND P4, PT, R57, 0x29, PT ;  /* 0x000000293900780c */ /* 0x000fe40003f86270 */
[----:B------:R-:W-:-:S02]  /*2c90*/  FSEL R41, R41, -INF , !P3 ;  /* 0xff80000029297808 */ /* 0x000fc40005800000 */
[----:B------:R-:W-:Y:S02]  /*2ca0*/  ISETP.GT.AND P3, PT, R3, 0x28, !P4 ;  /* 0x000000280300780c */ /* 0x000fe40006764270 */
[----:B------:R-:W-:Y:S02]  /*2cb0*/  P2R R66, PR, RZ, 0x10 ;  /* 0x00000010ff427803 */ /* 0x000fe40000000000 */
[----:B------:R-:W-:Y:S02]  /*2cc0*/  ISETP.LT.OR P3, PT, R0, 0x29, P3 ;  /* 0x000000290000780c */ /* 0x000fe40001f61670 */
[----:B------:R-:W-:Y:S02]  /*2cd0*/  ISETP.GE.AND P4, PT, R57, 0x2a, PT ;  /* 0x0000002a3900780c */ /* 0x000fe40003f86270 */
[----:B------:R-:W-:Y:S02]  /*2ce0*/  FSEL R73, R44, -INF , !P3 ;  /* 0xff8000002c497808 */ /* 0x000fe40005800000 */
[----:B------:R-:W-:-:S02]  /*2cf0*/  ISETP.GT.AND P3, PT, R3, 0x29, !P4 ;  /* 0x000000290300780c */ /* 0x000fc40006764270 */
[----:B------:R-:W-:Y:S02]  /*2d00*/  P2R R44, PR, RZ, 0x10 ;  /* 0x00000010ff2c7803 */ /* 0x000fe40000000000 */
[----:B------:R-:W-:Y:S02]  /*2d10*/  ISETP.LT.OR P3, PT, R0, 0x2a, P3 ;  /* 0x0000002a0000780c */ /* 0x000fe40001f61670 */
[----:B------:R-:W-:Y:S02]  /*2d20*/  P2R R28, PR, RZ, 0x20 ;  /* 0x00000020ff1c7803 */ /* 0x000fe40000000000 */
[----:B------:R-:W-:Y:S02]  /*2d30*/  FSEL R45, R45, -INF , !P3 ;  /* 0xff8000002d2d7808 */ /* 0x000fe40005800000 */
[----:B------:R-:W-:Y:S02]  /*2d40*/  ISETP.GE.AND P3, PT, R57, 0x31, PT ;  /* 0x000000313900780c */ /* 0x000fe40003f66270 */
[----:B------:R-:W-:-:S02]  /*2d50*/  P2R R60, PR, RZ, 0x40 ;  /* 0x00000040ff3c7803 */ /* 0x000fc40000000000 */
[----:B------:R-:W-:-:S04]  /*2d60*/  ISETP.GT.AND P4, PT, R3, 0x30, !P3 ;  /* 0x000000300300780c */ /* 0x000fc80005f84270 */
[----:B------:R-:W-:-:S04]  /*2d70*/  ISETP.LT.OR P4, PT, R0, 0x31, P4 ;  /* 0x000000310000780c */ /* 0x000fc80002781670 */
[----:B------:R-:W-:Y:S02]  /*2d80*/  FSEL R75, R48, -INF , !P4 ;  /* 0xff800000304b7808 */ /* 0x000fe40006000000 */
[----:B------:R-:W-:-:S04]  /*2d90*/  ISETP.GE.AND P4, PT, R57, 0x32, PT ;  /* 0x000000323900780c */ /* 0x000fc80003f86270 */
        /* <DEDUP_REMOVED lines=8> */
[----:B------:R-:W-:Y:S02]  /*2e20*/  P2R R4, PR, RZ, 0x40 ;  /* 0x00000040ff047803 */ /* 0x000fe40000000000 */
[----:B------:R-:W-:-:S04]  /*2e30*/  ISETP.GT.AND P6, PT, R3, RZ, !P6 ;  /* 0x000000ff0300720c */ /* 0x000fc800077c4270 */
[----:B------:R-:W-:-:S04]  /*2e40*/  ISETP.LT.OR P6, PT, R0, 0x1, P6 ;  /* 0x000000010000780c */ /* 0x000fc800037c1670 */
[----:B------:R-:W-:Y:S02]  /*2e50*/  FSEL R29, R24, -INF , !P6 ;  /* 0xff800000181d7808 */ /* 0x000fe40007000000 */
[----:B------:R-:W-:-:S04]  /*2e60*/  ISETP.GE.AND P6, PT, R57, 0x3a, PT ;  /* 0x0000003a3900780c */ /* 0x000fc80003fc6270 */
[----:B------:R-:W-:Y:S02]  /*2e70*/  P2R R24, PR, RZ, 0x40 ;  /* 0x00000040ff187803 */ /* 0x000fe40000000000 */
[----:B------:R-:W-:Y:S01]  /*2e80*/  ISETP.GT.AND P6, PT, R3, 0x39, !P6 ;  /* 0x000000390300780c */ /* 0x000fe200077c4270 */
[----:B0-----:R-:W-:-:S03]  /*2e90*/  IMAD.IADD R3, R58, 0x1, R5 ;  /* 0x000000013a037824 */ /* 0x001fc600078e0205 */
[----:B------:R-:W-:Y:S02]  /*2ea0*/  ISETP.LT.OR P6, PT, R0, 0x3a, P6 ;  /* 0x0000003a0000780c */ /* 0x000fe400037c1670 */
[----:B------:R-:W-:Y:S02]  /*2eb0*/  VIADDMNMX R0, R5, R59, R56, PT ;  /* 0x0000003b05007246 */ /* 0x000fe40003800138 */
[----:B------:R-:W-:Y:S02]  /*2ec0*/  FSEL R53, R53, -INF , !P6 ;  /* 0xff80000035357808 */ /* 0x000fe40007000000 */
[----:B------:R-:W-:-:S13]  /*2ed0*/  PLOP3.LUT P6, PT, PT, PT, UP0, 0x40, 0x0 ;  /* 0x000000000000781c */ /* 0x000fda0003fce808 */
[----:B------:R-:W-:Y:S05]  /*2ee0*/  @P6 BRA `(.L_x_1004) ;  /* 0x0000000000646947 */ /* 0x000fea0003800000 */
        /* <DEDUP_REMOVED lines=14> */
.L_x_1006:
[----:B------:R-:W-:Y:S02]  /*2fd0*/  ULDC UR4, c[0x0][0x9e4] ;  /* 0x0002790000047ab9 */ /* 0x000fe40000000800 */
[----:B------:R-:W-:-:S05]  /*2fe0*/  IMAD.U32 R25, RZ, RZ, UR4 ;  /* 0x00000004ff197e24 */ /* 0x000fca000f8e00ff */
[----:B------:R-:W-:-:S13]  /*2ff0*/  ISETP.NE.AND P6, PT, R25, 0x1, PT ;  /* 0x000000011900780c */ /* 0x000fda0003fc5270 */
[----:B------:R-:W0:Y:S02]  /*3000*/  @P6 LDC.64 R56, c[0x0][0x9e8] ;  /* 0x00027a00ff386b82 */ /* 0x000e240000000a00 */
[----:B0-----:R-:W-:-:S05]  /*3010*/  @P6 IMAD.HI.U32 R2, R5, R56, RZ ;  /* 0x0000003805026227 */ /* 0x001fca00078e00ff */
[----:B------:R-:W-:-:S07]  /*3020*/  @P6 SHF.R.U32.HI R5, RZ, R57, R2 ;  /* 0x00000039ff056219 */ /* 0x000fce0000011602 */
.L_x_1007:
[----:B------:R-:W-:Y:S05]  /*3030*/  BSYNC B0 ;  /* 0x0000000000007941 */ /* 0x000fea0003800000 */
.L_x_1005:
[----:B------:R-:W-:-:S04]  /*3040*/  IMAD R2, R5, R25, -R18 ;  /* 0x0000001905027224 */ /* 0x000fc800078e0a12 */
[----:B------:R-:W-:-:S05]  /*3050*/  IMAD R2, R19, -0x2, R2 ;  /* 0xfffffffe13027824 */ /* 0x000fca00078e0202 */
[----:B------:R-:W-:Y:S02]  /*3060*/  VIADDMNMX R0, R2, R25, R0, PT ;  /* 0x0000001902007246 */ /* 0x000fe40003800100 */
[----:B------:R-:W-:-:S07]  /*3070*/  VIMNMX R3, R3, R2, !PT ;  /* 0x0000000203037248 */ /* 0x000fce0007fe0100 */
.L_x_1004:
[----:B------:R-:W-:Y:S01]  /*3080*/  ISETP.GT.AND P1, PT, R3, 0x1, !P1 ;  /* 0x000000010300780c */ /* 0x000fe20004f24270 */
[----:B------:R-:W-:Y:S01]  /*3090*/  ULDC UR10, c[0x0][0x988] ;  /* 0x00026200000a7ab9 */ /* 0x000fe20000000800 */
[----:B------:R-:W-:Y:S01]  /*30a0*/  FMNMX.FTZ R2, R29, R61, !PT ;  /* 0x0000003d1d027209 */ /* 0x000fe20007810000 */
[----:B------:R-:W-:Y:S01]  /*30b0*/  UISETP.NE.AND UP1, UPT, UR61, URZ, UPT ;  /* 0x0000003f3d00728c */ /* 0x000fe2000bf25270 */
[----:B------:R-:W-:Y:S01]  /*30c0*/  ISETP.LT.OR P1, PT, R0, 0x2, P1 ;  /* 0x000000020000780c */ /* 0x000fe20000f21670 */
[----:B------:R-:W-:Y:S01]  /*30d0*/  UISETP.NE.AND UP0, UPT, UR42, URZ, UPT ;  /* 0x0000003f2a00728c */ /* 0x000fe2000bf05270 */
[----:B------:R-:W-:Y:S01]  /*30e0*/  FMNMX.FTZ R2, R63, R2, !PT ;  /* 0x000000023f027209 */ /* 0x000fe20007810000 */
[----:B------:R-:W-:Y:S01]  /*30f0*/  UMOV UR6, UR43 ;  /* 0x0000002b00067c82 */ /* 0x000fe20008000000 */
[----:B------:R-:W-:Y:S01]  /*3100*/  FSEL R27, R27, -INF , !P1 ;  /* 0xff8000001b1b7808 */ /* 0x000fe20004800000 */
[----:B------:R-:W-:Y:S01]  /*3110*/  VIADD R221, R98, 0xfffffffe ;  /* 0xfffffffe62dd7836 */ /* 0x000fe20000000000 */
[----:B------:R-:W-:-:S02]  /*3120*/  ISETP.NE.AND P1, PT, R60, RZ, PT ;  /* 0x000000ff3c00720c */ /* 0x000fc40003f25270 */
[----:B------:R-:W-:Y:S02]  /*3130*/  FMNMX.FTZ R2, R65, R2, !PT ;  /* 0x0000000241027209 */ /* 0x000fe40007810000 */
[----:B------:R-:W-:Y:S01]  /*3140*/  ISETP.GT.AND P1, PT, R3, 0x9, !P1 ;  /* 0x000000090300780c */ /* 0x000fe20004f24270 */
[----:B------:R-:W-:Y:S01]  /*3150*/  @UP1 ULDC UR4, c[0x0][0x44c] ;  /* 0x0001130000041ab9 */ /* 0x000fe20000000800 */
[----:B------:R-:W-:Y:S01]  /*3160*/  FMNMX.FTZ R2, R67, R2, !PT ;  /* 0x0000000243027209 */ /* 0x000fe20007810000 */
[----:B------:R-:W-:Y:S01]  /*3170*/  UIMAD.WIDE.U32 UR4, UR43, UR4, URZ ;  /* 0x000000042b0472a5 */ /* 0x000fe2000f8e003f */
[----:B------:R-:W-:Y:S01]  /*3180*/  ISETP.LT.OR P1, PT, R0, 0xa, P1 ;  /* 0x0000000a0000780c */ /* 0x000fe20000f21670 */
[----:B------:R-:W-:Y:S01]  /*3190*/  @UP1 ULDC UR7, c[0x0][0x450] ;  /* 0x0001140000071ab9 */ /* 0x000fe20000000800 */
[----:B------:R-:W-:Y:S01]  /*31a0*/  FMNMX.FTZ R2, R33, R2, !PT ;  /* 0x0000000221027209 */ /* 0x000fe20007810000 */
[----:B------:R-:W-:Y:S01]  /*31b0*/  @UP1 USHF.R.U32.HI UR6, URZ, UR7, UR5 ;  /* 0x000000073f061299 */ /* 0x000fe20008011605 */
[----:B------:R-:W-:-:S02]  /*31c0*/  FSEL R31, R31, -INF , !P1 ;  /* 0xff8000001f1f7808 */ /* 0x000fc40004800000 */
[----:B------:R-:W-:Y:S01]  /*31d0*/  ISETP.NE.AND P1, PT, R62, RZ, PT ;  /* 0x000000ff3e00720c */ /* 0x000fe20003f25270 */
[----:B------:R-:W-:Y:S01]  /*31e0*/  UIADD3 UR48, UR48, UR6, URZ ;  /* 0x0000000630307290 */ /* 0x000fe2000fffe03f */
[----:B------:R-:W-:Y:S02]  /*31f0*/  FMNMX.FTZ R2, R69, R2, !PT ;  /* 0x0000000245027209 */ /* 0x000fe40007810000 */
[----:B------:R-:W-:Y:S01]  /*3200*/  ISETP.GT.AND P1, PT, R3, 0x10, !P1 ;  /* 0x000000100300780c */ /* 0x000fe20004f24270 */
[----:B------:R-:W-:Y:S01]  /*3210*/  UIADD3 UR14, UR48, UR14, URZ ;  /* 0x0000000e300e7290 */ /* 0x000fe2000fffe03f */
[----:B------:R-:W-:Y:S02]  /*3220*/  FMNMX.FTZ R2, R37, R2, !PT ;  /* 0x0000000225027209 */ /* 0x000fe40007810000 */
[----:B------:R-:W-:Y:S02]  /*3230*/  ISETP.LT.OR P1, PT, R0, 0x11, P1 ;  /* 0x000000110000780c */ /* 0x000fe40000f21670 */
[----:B------:R-:W-:-:S02]  /*3240*/  FMNMX.FTZ R2, R71, R2, !PT ;  /* 0x0000000247027209 */ /* 0x000fc40007810000 */
[----:B------:R-:W-:Y:S02]  /*3250*/  FSEL R34, R34, -INF , !P1 ;  /* 0xff80000022227808 */ /* 0x000fe40004800000 */
[----:B------:R-:W-:Y:S02]  /*3260*/  ISETP.NE.AND P1, PT, R28, RZ, PT ;  /* 0x000000ff1c00720c */ /* 0x000fe40003f25270 */
[----:B------:R-:W-:Y:S02]  /*3270*/  FMNMX.FTZ R2, R41, R2, !PT ;  /* 0x0000000229027209 */ /* 0x000fe40007810000 */
[----:B------:R-:W-:Y:S02]  /*3280*/  ISETP.GT.AND P1, PT, R3, 0x11, !P1 ;  /* 0x000000110300780c */ /* 0x000fe40004f24270 */
[----:B------:R-:W-:Y:S02]  /*3290*/  FMNMX.FTZ R2, R73, R2, !PT ;  /* 0x0000000249027209 */ /* 0x000fe40007810000 */
[----:B------:R-:W-:-:S02]  /*32a0*/  ISETP.LT.OR P1, PT, R0, 0x12, P1 ;  /* 0x000000120000780c */ /* 0x000fc40000f21670 */
[----:B------:R-:W-:Y:S02]  /*32b0*/  FMNMX.FTZ R2, R45, R2, !PT ;  /* 0x000000022d027209 */ /* 0x000fe40007810000 */
[----:B------:R-:W-:Y:S02]  /*32c0*/  FSEL R35, R35, -INF , !P1 ;  /* 0xff80000023237808 */ /* 0x000fe40004800000 */
[----:B------:R-:W-:Y:S02]  /*32d0*/  ISETP.NE.AND P1, PT, R32, RZ, PT ;  /* 0x000000ff2000720c */ /* 0x000fe40003f25270 */
[----:B------:R-:W-:Y:S02]  /*32e0*/  FMNMX.FTZ R2, R75, R2, !PT ;  /* 0x000000024b027209 */ /* 0x000fe40007810000 */
[----:B------:R-:W-:Y:S02]  /*32f0*/  ISETP.GT.AND P1, PT, R3, 0x18, !P1 ;  /* 0x000000180300780c */ /* 0x000fe40004f24270 */
[----:B------:R-:W-:-:S02]  /*3300*/  FMNMX.FTZ R2, R49, R2, !PT ;  /* 0x0000000231027209 */ /* 0x000fc40007810000 */
[----:B------:R-:W-:Y:S02]  /*3310*/  ISETP.LT.OR P1, PT, R0, 0x19, P1 ;  /* 0x000000190000780c */ /* 0x000fe40000f21670 */
[----:B------:R-:W-:Y:S02]  /*3320*/  FMNMX.FTZ R2, R77, R2, !PT ;  /* 0x000000024d027209 */ /* 0x000fe40007810000 */
[----:B------:R-:W-:Y:S02]  /*3330*/  FSEL R38, R38, -INF , !P1 ;  /* 0xff80000026267808 */ /* 0x000fe40004800000 */
[----:B------:R-:W-:Y:S02]  /*3340*/  ISETP.NE.AND P1, PT, R36, RZ, PT ;  /* 0x000000ff2400720c */ /* 0x000fe40003f25270 */
[----:B------:R-:W-:Y:S02]  /*3350*/  FMNMX.FTZ R18, R53, R2, !PT ;  /* 0x0000000235127209 */ /* 0x000fe40007810000 */
[----:B------:R-:W-:-:S02]  /*3360*/  ISETP.GT.AND P1, PT, R3, 0x19, !P1 ;  /* 0x000000190300780c */ /* 0x000fc40004f24270 */
[----:B------:R-:W-:Y:S01]  /*3370*/  ISETP.GT.AND P2, PT, R3, 0x8, !P2 ;  /* 0x000000080300780c */ /* 0x000fe20005744270 */
[----:B------:R-:W0:Y:S01]  /*3380*/  SHFL.BFLY PT, R5, R18, 0x2, 0x1f ;  /* 0x0c401f0012057f89 */ /* 0x000e2200000e0000 */
[C---:B------:R-:W-:Y:S02]  /*3390*/  ISETP.LT.OR P1, PT, R0.reuse, 0x1a, P1 ;  /* 0x0000001a0000780c */ /* 0x040fe40000f21670 */
[----:B------:R-:W-:Y:S02]  /*33a0*/  ISETP.LT.OR P2, PT, R0, 0x9, P2 ;  /* 0x000000090000780c */ /* 0x000fe40001741670 */
[----:B------:R-:W-:Y:S02]  /*33b0*/  FSEL R39, R39, -INF , !P1 ;  /* 0xff80000027277808 */ /* 0x000fe40004800000 */
[----:B------:R-:W-:Y:S02]  /*33c0*/  ISETP.NE.AND P1, PT, R64, RZ, PT ;  /* 0x000000ff4000720c */ /* 0x000fe40003f25270 */
[----:B------:R-:W-:-:S02]  /*33d0*/  FSEL R30, R30, -INF , !P2 ;  /* 0xff8000001e1e7808 */ /* 0x000fc40005000000 */
[C---:B------:R-:W-:Y:S02]  /*33e0*/  ISETP.GT.AND P1, PT, R3.reuse, 0x20, !P1 ;  /* 0x000000200300780c */ /* 0x040fe40004f24270 */
[----:B------:R-:W-:Y:S02]  /*33f0*/  ISETP.NE.AND P2, PT, R40, RZ, PT ;  /* 0x000000ff2800720c */ /* 0x000fe40003f45270 */
[----:B------:R-:W-:Y:S02]  /*3400*/  ISETP.LT.OR P1, PT, R0, 0x21, P1 ;  /* 0x000000210000780c */ /* 0x000fe40000f21670 */
[----:B------:R-:W-:Y:S02]  /*3410*/  ISETP.NE.AND P6, PT, R4, RZ, PT ;  /* 0x000000ff0400720c */ /* 0x000fe40003fc5270 */
[----:B------:R-:W-:Y:S02]  /*3420*/  FSEL R42, R42, -INF , !P1 ;  /* 0xff8000002a2a7808 */ /* 0x000fe40004800000 */
[----:B------:R-:W-:-:S02]  /*3430*/  ISETP.GT.AND P1, PT, R3, 0x21, !P2 ;  /* 0x000000210300780c */ /* 0x000fc40005724270 */
[----:B------:R-:W-:Y:S02]  /*3440*/  ISETP.NE.AND P2, PT, R44, RZ, PT ;  /* 0x000000ff2c00720c */ /* 0x000fe40003f45270 */
[----:B------:R-:W-:Y:S02]  /*3450*/  ISETP.LT.OR P1, PT, R0, 0x22, P1 ;  /* 0x000000220000780c */ /* 0x000fe40000f21670 */
[----:B------:R-:W-:Y:S02]  /*3460*/  ISETP.GT.AND P2, PT, R3, 0x29, !P2 ;  /* 0x000000290300780c */ /* 0x000fe40005744270 */
[----:B------:R-:W-:Y:S02]  /*3470*/  FSEL R43, R43, -INF , !P1 ;  /* 0xff8000002b2b7808 */ /* 0x000fe40004800000 */
[----:B------:R-:W-:Y:S02]  /*3480*/  ISETP.GT.AND P1, PT, R3, RZ, !P6 ;  /* 0x000000ff0300720c */ /* 0x000fe40007724270 */
[----:B------:R-:W-:-:S02]  /*3490*/  ISETP.NE.AND P6, PT, R24, RZ, PT ;  /* 0x000000ff1800720c */ /* 0x000fc40003fc5270 */
[----:B0-----:R-:W-:Y:S02]  /*34a0*/  FMNMX.FTZ R24, R18, R5, !PT ;  /* 0x0000000512187209 */ /* 0x001fe40007810000 */
[----:B------:R-:W-:Y:S02]  /*34b0*/  ISETP.LT.OR P1, PT, R0, 0x1, P1 ;  /* 0x000000010000780c */ /* 0x000fe40000f21670 */
[----:B------:R-:W-:Y:S01]  /*34c0*/  ISETP.GT.AND P3, PT, R3, 0x30, !P3 ;  /* 0x000000300300780c */ /* 0x000fe20005f64270 */
[----:B------:R-:W0:Y:S01]  /*34d0*/  SHFL.BFLY PT, R25, R24, 0x1, 0x1f ;  /* 0x0c201f0018197f89 */ /* 0x000e2200000e0000 */
[----:B------:R-:W-:Y:S02]  /*34e0*/  FSEL R26, R26, -INF , !P1 ;  /* 0xff8000001a1a7808 */ /* 0x000fe40004800000 */
[----:B------:R-:W-:Y:S02]  /*34f0*/  ISETP.NE.AND P1, PT, R66, RZ, PT ;  /* 0x000000ff4200720c */ /* 0x000fe40003f25270 */
[----:B------:R-:W-:-:S02]  /*3500*/  FMNMX.FTZ R5, R26, R27, !PT ;  /* 0x0000001b1a057209 */ /* 0x000fc40007810000 */
[----:B------:R-:W-:Y:S02]  /*3510*/  ISETP.GT.AND P1, PT, R3, 0x28, !P1 ;  /* 0x000000280300780c */ /* 0x000fe40004f24270 */
[----:B------:R-:W-:Y:S02]  /*3520*/  FMNMX.FTZ R2, R30, R5, !PT ;  /* 0x000000051e027209 */ /* 0x000fe40007810000 */
[----:B------:R-:W-:Y:S02]  /*3530*/  ISETP.LT.OR P1, PT, R0, 0x29, P1 ;  /* 0x000000290000780c */ /* 0x000fe40000f21670 */
[----:B------:R-:W-:Y:S02]  /*3540*/  FMNMX.FTZ R5, R31, R2, !PT ;  /* 0x000000021f057209 */ /* 0x000fe40007810000 */
[----:B------:R-:W-:Y:S02]  /*3550*/  FSEL R46, R46, -INF , !P1 ;  /* 0xff8000002e2e7808 */ /* 0x000fe40004800000 */
[----:B------:R-:W-:-:S02]  /*3560*/  FMNMX.FTZ R2, R34, R5, !PT ;  /* 0x0000000522027209 */ /* 0x000fc40007810000 */
[----:B------:R-:W-:Y:S02]  /*3570*/  ISETP.GT.AND P4, PT, R3, 0x31, !P4 ;  /* 0x000000310300780c */ /* 0x000fe40006784270 */
[----:B------:R-:W-:Y:S02]  /*3580*/  FMNMX.FTZ R5, R35, R2, !PT ;  /* 0x0000000223057209 */ /* 0x000fe40007810000 */
[----:B------:R-:W-:Y:S02]  /*3590*/  ISETP.GT.AND P5, PT, R3, 0x38, !P5 ;  /* 0x000000380300780c */ /* 0x000fe40006fa4270 */
[----:B0-----:R-:W-:Y:S02]  /*35a0*/  FMNMX.FTZ R4, R24, R25, !PT ;  /* 0x0000001918047209 */ /* 0x001fe40007810000 */
[----:B------:R-:W-:Y:S02]  /*35b0*/  FMNMX.FTZ R2, R38, R5, !PT ;  /* 0x0000000526027209 */ /* 0x000fe40007810000 */
[C---:B------:R-:W-:Y:S01]  /*35c0*/  FSETP.NEU.FTZ.AND P1, PT, R4.reuse, -INF , PT ;  /* 0xff8000000400780b */ /* 0x040fe20003f3d000 */
[----:B------:R-:W-:Y:S01]  /*35d0*/  FMUL.FTZ R18, R4, UR10 ;  /* 0x0000000a04127c20 */ /* 0x000fe20008410000 */
[----:B------:R-:W-:-:S02]  /*35e0*/  FMNMX.FTZ R5, R39, R2, !PT ;  /* 0x0000000227057209 */ /* 0x000fc40007810000 */
[----:B------:R-:W-:Y:S02]  /*35f0*/  ISETP.LT.OR P2, PT, R0, 0x2a, P2 ;  /* 0x0000002a0000780c */ /* 0x000fe40001741670 */
[----:B------:R-:W-:Y:S02]  /*3600*/  FMNMX.FTZ R2, R42, R5, !PT ;  /* 0x000000052a027209 */ /* 0x000fe40007810000 */
[----:B------:R-:W-:Y:S02]  /*3610*/  FSEL R18, R18, RZ, P1 ;  /* 0x000000ff12127208 */ /* 0x000fe40000800000 */
[----:B------:R-:W-:Y:S02]  /*3620*/  ISETP.GT.AND P1, PT, R3, 0x39, !P6 ;  /* 0x000000390300780c */ /* 0x000fe40007724270 */
[----:B------:R-:W-:Y:S01]  /*3630*/  FMNMX.FTZ R3, R43, R2, !PT ;  /* 0x000000022b037209 */ /* 0x000fe20007810000 */
[--C-:B------:R-:W-:Y:S01]  /*3640*/  FFMA.FTZ R5, R29, UR10, -R18.reuse ;  /* 0x0000000a1d057c23 */ /* 0x100fe20008010812 */
[----:B------:R-:W-:Y:S01]  /*3650*/  ISETP.LT.OR P3, PT, R0, 0x31, P3 ;  /* 0x000000310000780c */ /* 0x000fe20001f61670 */
[--C-:B------:R-:W-:Y:S01]  /*3660*/  FFMA.FTZ R24, R61, UR10, -R18.reuse ;  /* 0x0000000a3d187c23 */ /* 0x100fe20008010812 */
[----:B------:R-:W-:Y:S01]  /*3670*/  FSEL R47, R47, -INF , !P2 ;  /* 0xff8000002f2f7808 */ /* 0x000fe20005000000 */
[--C-:B------:R-:W-:Y:S01]  /*3680*/  FFMA.FTZ R25, R65, UR10, -R18.reuse ;  /* 0x0000000a41197c23 */ /* 0x100fe20008010812 */
[----:B------:R-:W-:Y:S01]  /*3690*/  FMNMX.FTZ R2, R46, R3, !PT ;  /* 0x000000032e027209 */ /* 0x000fe20007810000 */
[----:B------:R-:W-:Y:S01]  /*36a0*/  MUFU.EX2 R5, R5 ;  /* 0x0000000500057308 */ /* 0x000fe20000000800 */
[----:B------:R-:W-:Y:S01]  /*36b0*/  ISETP.LT.OR P4, PT, R0, 0x32, P4 ;  /* 0x000000320000780c */ /* 0x000fe20002781670 */
[--C-:B------:R-:W-:Y:S01]  /*36c0*/  FFMA.FTZ R29, R33, UR10, -R18.reuse ;  /* 0x0000000a211d7c23 */ /* 0x100fe20008010812 */
[----:B------:R-:W-:Y:S01]  /*36d0*/  FSEL R50, R50, -INF , !P3 ;  /* 0xff80000032327808 */ /* 0x000fe20005800000 */
[--C-:B------:R-:W-:Y:S01]  /*36e0*/  FFMA.FTZ R33, R37, UR10, -R18.reuse ;  /* 0x0000000a25217c23 */ /* 0x100fe20008010812 */
[----:B------:R-:W-:Y:S01]  /*36f0*/  FMNMX.FTZ R3, R47, R2, !PT ;  /* 0x000000022f037209 */ /* 0x000fe20007810000 */
[--C-:B------:R-:W-:Y:S01]  /*3700*/  FFMA.FTZ R28, R67, UR10, -R18.reuse ;  /* 0x0000000a431c7c23 */ /* 0x100fe20008010812 */
[----:B------:R-:W-:Y:S01]  /*3710*/  ISETP.LT.OR P5, PT, R0, 0x39, P5 ;  /* 0x000000390000780c */ /* 0x000fe20002fa1670 */
[----:B------:R-:W0:Y:S01]  /*3720*/  MUFU.EX2 R24, R24 ;  /* 0x0000001800187308 */ /* 0x000e220000000800 */
[----:B------:R-:W-:Y:S01]  /*3730*/  FSEL R51, R51, -INF , !P4 ;  /* 0xff80000033337808 */ /* 0x000fe20006000000 */
[--C-:B------:R-:W-:Y:S01]  /*3740*/  FFMA.FTZ R32, R69, UR10, -R18.reuse ;  /* 0x0000000a45207c23 */ /* 0x100fe20008010812 */
[----:B------:R-:W-:Y:S01]  /*3750*/  FMNMX.FTZ R2, R50, R3, !PT ;  /* 0x0000000332027209 */ /* 0x000fe20007810000 */
[--C-:B------:R-:W-:Y:S01]  /*3760*/  FFMA.FTZ R36, R71, UR10, -R18.reuse ;  /* 0x0000000a47247c23 */ /* 0x100fe20008010812 */
[----:B------:R-:W-:Y:S01]  /*3770*/  ISETP.LT.OR P1, PT, R0, 0x3a, P1 ;  /* 0x0000003a0000780c */ /* 0x000fe20000f21670 */
[--C-:B------:R-:W-:Y:S01]  /*3780*/  FFMA.FTZ R40, R73, UR10, -R18.reuse ;  /* 0x0000000a49287c23 */ /* 0x100fe20008010812 */
[----:B------:R-:W-:Y:S01]  /*3790*/  FSEL R54, R54, -INF , !P5 ;  /* 0xff80000036367808 */ /* 0x000fe20006800000 */
[----:B------:R-:W-:Y:S01]  /*37a0*/  MUFU.EX2 R25, R25 ;  /* 0x0000001900197308 */ /* 0x000fe20000000800 */
[----:B------:R-:W-:Y:S01]  /*37b0*/  FMNMX.FTZ R3, R51, R2, !PT ;  /* 0x0000000233037209 */ /* 0x000fe20007810000 */
[--C-:B------:R-:W-:Y:S01]  /*37c0*/  FFMA.FTZ R2, R63, UR10, -R18.reuse ;  /* 0x0000000a3f027c23 */ /* 0x100fe20008010812 */
[----:B------:R-:W-:Y:S01]  /*37d0*/  FSEL R55, R55, -INF , !P1 ;  /* 0xff80000037377808 */ /* 0x000fe20004800000 */
[----:B------:R-:W-:Y:S01]  /*37e0*/  FFMA.FTZ R44, R75, UR10, -R18 ;  /* 0x0000000a4b2c7c23 */ /* 0x000fe20008010812 */
[----:B------:R-:W-:-:S03]  /*37f0*/  FMNMX.FTZ R0, R54, R3, !PT ;  /* 0x0000000336007209 */ /* 0x000fc60007810000 */
[----:B------:R1:W-:Y:S01]  /*3800*/  MUFU.EX2 R198, R2 ;  /* 0x0000000200c67308 */ /* 0x0003e20000000800 */
[----:B------:R-:W-:Y:S02]  /*3810*/  FMNMX.FTZ R0, R55, R0, !PT ;  /* 0x0000000037007209 */ /* 0x000fe40007810000 */
[----:B0-----:R-:W-:-:S03]  /*3820*/  F2FP.F16.F32.PACK_AB R196, R24, R5 ;  /* 0x0000000518c4723e */ /* 0x001fc600000000ff */
[----:B------:R-:W1:Y:S02]  /*3830*/  SHFL.BFLY PT, R3, R0, 0x2, 0x1f ;  /* 0x0c401f0000037f89 */ /* 0x000e6400000e0000 */
[----:B------:R-:W-:Y:S08]  /*3840*/  MUFU.EX2 R28, R28 ;  /* 0x0000001c001c7308 */ /* 0x000ff00000000800 */
[----:B------:R-:W0:Y:S08]  /*3850*/  MUFU.EX2 R29, R29 ;  /* 0x0000001d001d7308 */ /* 0x000e300000000800 */
[----:B------:R-:W-:Y:S01]  /*3860*/  MUFU.EX2 R32, R32 ;  /* 0x0000002000207308 */ /* 0x000fe20000000800 */
[----:B-1----:R-:W-:Y:S01]  /*3870*/  FMNMX.FTZ R2, R0, R3, !PT ;  /* 0x0000000300027209 */ /* 0x002fe20007810000 */
[--C-:B------:R-:W-:Y:S01]  /*3880*/  FFMA.FTZ R0, R41, UR10, -R18.reuse ;  /* 0x0000000a29007c23 */ /* 0x100fe20008010812 */
[--C-:B------:R-:W-:Y:S01]  /*3890*/  FFMA.FTZ R41, R45, UR10, -R18.reuse ;  /* 0x0000000a2d297c23 */ /* 0x100fe20008010812 */
[----:B------:R-:W-:-:S04]  /*38a0*/  FFMA.FTZ R45, R49, UR10, -R18 ;  /* 0x0000000a312d7c23 */ /* 0x000fc80008010812 */
[----:B------:R-:W1:Y:S01]  /*38b0*/  MUFU.EX2 R33, R33 ;  /* 0x0000002100217308 */ /* 0x000e620000000800 */
[----:B------:R-:W2:Y:S01]  /*38c0*/  SHFL.BFLY PT, R3, R2, 0x1, 0x1f ;  /* 0x0c201f0002037f89 */ /* 0x000ea200000e0000 */
[----:B0-----:R-:W-:-:S06]  /*38d0*/  F2FP.F16.F32.PACK_AB R192, R29, R28 ;  /* 0x0000001c1dc0723e */ /* 0x001fcc00000000ff */
[----:B------:R0:W-:Y:S08]  /*38e0*/  MUFU.EX2 R37, R0 ;  /* 0x0000000000257308 */ /* 0x0001f00000000800 */
[----:B------:R-:W3:Y:S01]  /*38f0*/  MUFU.EX2 R36, R36 ;  /* 0x0000002400247308 */ /* 0x000ee20000000800 */
[----:B-1----:R-:W-:-:S07]  /*3900*/  F2FP.F16.F32.PACK_AB R194, R33, R32 ;  /* 0x0000002021c2723e */ /* 0x002fce00000000ff */
[----:B------:R-:W-:Y:S01]  /*3910*/  MUFU.EX2 R40, R40 ;  /* 0x0000002800287308 */ /* 0x000fe20000000800 */
[----:B--2---:R-:W-:Y:S01]  /*3920*/  FMNMX.FTZ R3, R2, R3, !PT ;  /* 0x0000000302037209 */ /* 0x004fe20007810000 */
[--C-:B------:R-:W-:Y:S01]  /*3930*/  FFMA.FTZ R2, R77, UR10, -R18.reuse ;  /* 0x0000000a4d027c23 */ /* 0x100fe20008010812 */
[----:B------:R-:W-:Y:S01]  /*3940*/  FFMA.FTZ R18, R53, UR10, -R18 ;  /* 0x0000000a35127c23 */ /* 0x000fe20008010812 */
[----:B------:R-:W-:Y:S01]  /*3950*/  FADD.FTZ R53, R5, R24 ;  /* 0x0000001805357221 */ /* 0x000fe20000010000 */
[C---:B------:R-:W-:Y:S01]  /*3960*/  FSETP.NEU.FTZ.AND P1, PT, R3.reuse, -INF , PT ;  /* 0xff8000000300780b */ /* 0x040fe20003f3d000 */
[----:B0-----:R-:W-:Y:S02]  /*3970*/  FMUL.FTZ R0, R3, UR10 ;  /* 0x0000000a03007c20 */ /* 0x001fe40008410000 */
[----:B------:R0:W-:Y:S01]  /*3980*/  MUFU.EX2 R49, R18 ;  /* 0x0000001200317308 */ /* 0x0001e20000000800 */
[----:B---3--:R-:W-:Y:S02]  /*3990*/  F2FP.F16.F32.PACK_AB R188, R37, R36 ;  /* 0x0000002425bc723e */ /* 0x008fe400000000ff */
[----:B------:R-:W-:-:S02]  /*39a0*/  FSEL R0, R0, RZ, P1 ;  /* 0x000000ff00007208 */ /* 0x000fc40000800000 */
[----:B------:R-:W-:-:S03]  /*39b0*/  PLOP3.LUT P1, PT, PT, PT, UP0, 0x40, 0x0 ;  /* 0x000000000000781c */ /* 0x000fc60003f2e808 */
[--C-:B------:R-:W-:Y:S01]  /*39c0*/  FFMA.FTZ R26, R26, UR10, -R0.reuse ;  /* 0x0000000a1a1a7c23 */ /* 0x100fe20008010800 */
[--C-:B------:R-:W-:Y:S01]  /*39d0*/  FFMA.FTZ R27, R27, UR10, -R0.reuse ;  /* 0x0000000a1b1b7c23 */ /* 0x100fe20008010800 */
[--C-:B------:R-:W-:Y:S01]  /*39e0*/  FFMA.FTZ R30, R30, UR10, -R0.reuse ;  /* 0x0000000a1e1e7c23 */ /* 0x100fe20008010800 */
[----:B0-----:R-:W-:Y:S01]  /*39f0*/  FADD.FTZ R18, R198, R53 ;  /* 0x00000035c6127221 */ /* 0x001fe20000010000 */
[--C-:B------:R-:W-:Y:S01]  /*3a00*/  FFMA.FTZ R31, R31, UR10, -R0.reuse ;  /* 0x0000000a1f1f7c23 */ /* 0x100fe20008010800 */
[----:B------:R-:W-:Y:S01]  /*3a10*/  FFMA.FTZ R34, R34, UR10, -R0 ;  /* 0x0000000a22227c23 */ /* 0x000fe20008010800 */
[----:B------:R-:W-:Y:S01]  /*3a20*/  MUFU.EX2 R26, R26 ;  /* 0x0000001a001a7308 */ /* 0x000fe20000000800 */
[----:B------:R-:W-:Y:S01]  /*3a30*/  FADD.FTZ R53, R25, R18 ;  /* 0x0000001219357221 */ /* 0x000fe20000010000 */
[--C-:B------:R-:W-:Y:S01]  /*3a40*/  FFMA.FTZ R35, R35, UR10, -R0.reuse ;  /* 0x0000000a23237c23 */ /* 0x100fe20008010800 */
[--C-:B------:R-:W-:Y:S01]  /*3a50*/  FFMA.FTZ R38, R38, UR10, -R0.reuse ;  /* 0x0000000a26267c23 */ /* 0x100fe20008010800 */
[--C-:B------:R-:W-:Y:S01]  /*3a60*/  FFMA.FTZ R39, R39, UR10, -R0.reuse ;  /* 0x0000000a27277c23 */ /* 0x100fe20008010800 */
[----:B------:R-:W-:Y:S01]  /*3a70*/  FADD.FTZ R18, R28, R53 ;  /* 0x000000351c127221 */ /* 0x000fe20000010000 */
[--C-:B------:R-:W-:Y:S01]  /*3a80*/  FFMA.FTZ R42, R42, UR10, -R0.reuse ;  /* 0x0000000a2a2a7c23 */ /* 0x100fe20008010800 */
[----:B------:R-:W-:Y:S01]  /*3a90*/  FFMA.FTZ R43, R43, UR10, -R0 ;  /* 0x0000000a2b2b7c23 */ /* 0x000fe20008010800 */
[----:B------:R-:W0:Y:S01]  /*3aa0*/  MUFU.EX2 R27, R27 ;  /* 0x0000001b001b7308 */ /* 0x000e220000000800 */
[----:B------:R-:W-:Y:S01]  /*3ab0*/  FADD.FTZ R53, R29, R18 ;  /* 0x000000121d357221 */ /* 0x000fe20000010000 */
[--C-:B------:R-:W-:Y:S01]  /*3ac0*/  FFMA.FTZ R46, R46, UR10, -R0.reuse ;  /* 0x0000000a2e2e7c23 */ /* 0x100fe20008010800 */
[--C-:B------:R-:W-:Y:S01]  /*3ad0*/  FFMA.FTZ R47, R47, UR10, -R0.reuse ;  /* 0x0000000a2f2f7c23 */ /* 0x100fe20008010800 */
[--C-:B------:R-:W-:Y:S01]  /*3ae0*/  FFMA.FTZ R50, R50, UR10, -R0.reuse ;  /* 0x0000000a32327c23 */ /* 0x100fe20008010800 */
[----:B------:R-:W-:Y:S01]  /*3af0*/  FADD.FTZ R18, R32, R53 ;  /* 0x0000003520127221 */ /* 0x000fe20000010000 */
[--C-:B------:R-:W-:Y:S01]  /*3b00*/  FFMA.FTZ R51, R51, UR10, -R0.reuse ;  /* 0x0000000a33337c23 */ /* 0x100fe20008010800 */
[----:B------:R-:W-:Y:S01]  /*3b10*/  FFMA.FTZ R54, R54, UR10, -R0 ;  /* 0x0000000a36367c23 */ /* 0x000fe20008010800 */
[----:B------:R-:W1:Y:S01]  /*3b20*/  MUFU.EX2 R30, R30 ;  /* 0x0000001e001e7308 */ /* 0x000e620000000800 */
[----:B------:R-:W-:Y:S01]  /*3b30*/  FADD.FTZ R57, R33, R18 ;  /* 0x0000001221397221 */ /* 0x000fe20000010000 */
[----:B------:R-:W-:Y:S01]  /*3b40*/  F2FP.F16.F32.PACK_AB R198, R25, R198 ;  /* 0x000000c619c6723e */ /* 0x000fe200000000ff */
[----:B------:R-:W-:-:S02]  /*3b50*/  FFMA.FTZ R0, R55, UR10, -R0 ;  /* 0x0000000a37007c23 */ /* 0x000fc40008010800 */
[----:B------:R-:W-:-:S03]  /*3b60*/  FADD.FTZ R48, R36, R57 ;  /* 0x0000003924307221 */ /* 0x000fc60000010000 */
[----:B------:R-:W2:Y:S01]  /*3b70*/  MUFU.EX2 R31, R31 ;  /* 0x0000001f001f7308 */ /* 0x000ea20000000800 */
[----:B0-----:R-:W-:Y:S01]  /*3b80*/  FADD.FTZ R53, R26, R27 ;  /* 0x0000001b1a357221 */ /* 0x001fe20000010000 */
[----:B------:R-:W-:Y:S01]  /*3b90*/  FADD.FTZ R57, R37, R48 ;  /* 0x0000003025397221 */ /* 0x000fe20000010000 */
[----:B------:R-:W-:-:S03]  /*3ba0*/  F2FP.F16.F32.PACK_AB R197, R27, R26 ;  /* 0x0000001a1bc5723e */ /* 0x000fc600000000ff */
[----:B------:R-:W-:Y:S02]  /*3bb0*/  FADD.FTZ R48, R40, R57 ;  /* 0x0000003928307221 */ /* 0x000fe40000010000 */
[----:B------:R-:W0:Y:S01]  /*3bc0*/  MUFU.EX2 R34, R34 ;  /* 0x0000002200227308 */ /* 0x000e220000000800 */
[----:B-1----:R-:W-:-:S07]  /*3bd0*/  FADD.FTZ R18, R30, R53 ;  /* 0x000000351e127221 */ /* 0x002fce0000010000 */
[----:B------:R-:W1:Y:S01]  /*3be0*/  MUFU.EX2 R35, R35 ;  /* 0x0000002300237308 */ /* 0x000e620000000800 */
[C---:B--2---:R-:W-:Y:S01]  /*3bf0*/  FADD.FTZ R53, R31.reuse, R18 ;  /* 0x000000121f357221 */ /* 0x044fe20000010000 */
[----:B------:R-:W-:-:S06]  /*3c00*/  F2FP.F16.F32.PACK_AB R199, R31, R30 ;  /* 0x0000001e1fc7723e */ /* 0x000fcc00000000ff */
[----:B------:R-:W2:Y:S01]  /*3c10*/  MUFU.EX2 R38, R38 ;  /* 0x0000002600267308 */ /* 0x000ea20000000800 */
[----:B0-----:R-:W-:-:S07]  /*3c20*/  FADD.FTZ R18, R34, R53 ;  /* 0x0000003522127221 */ /* 0x001fce0000010000 */
[----:B------:R-:W0:Y:S01]  /*3c30*/  MUFU.EX2 R41, R41 ;  /* 0x0000002900297308 */ /* 0x000e220000000800 */
[C---:B-1----:R-:W-:Y:S01]  /*3c40*/  FADD.FTZ R5, R35.reuse, R18 ;  /* 0x0000001223057221 */ /* 0x042fe20000010000 */
[----:B------:R-:W-:-:S06]  /*3c50*/  F2FP.F16.F32.PACK_AB R193, R35, R34 ;  /* 0x0000002223c1723e */ /* 0x000fcc00000000ff */
[----:B------:R-:W1:Y:S01]  /*3c60*/  MUFU.EX2 R39, R39 ;  /* 0x0000002700277308 */ /* 0x000e620000000800 */
[----:B--2---:R-:W-:-:S07]  /*3c70*/  FADD.FTZ R18, R38, R5 ;  /* 0x0000000526127221 */ /* 0x004fce0000010000 */
[----:B------:R-:W2:Y:S01]  /*3c80*/  MUFU.EX2 R44, R44 ;  /* 0x0000002c002c7308 */ /* 0x000ea20000000800 */
[C---:B0-----:R-:W-:Y:S01]  /*3c90*/  FADD.FTZ R53, R41.reuse, R48 ;  /* 0x0000003029357221 */ /* 0x041fe20000010000 */
[----:B------:R-:W-:-:S06]  /*3ca0*/  F2FP.F16.F32.PACK_AB R190, R41, R40 ;  /* 0x0000002829be723e */ /* 0x000fcc00000000ff */
[----:B------:R-:W0:Y:S01]  /*3cb0*/  MUFU.EX2 R42, R42 ;  /* 0x0000002a002a7308 */ /* 0x000e220000000800 */
[C---:B-1----:R-:W-:Y:S01]  /*3cc0*/  FADD.FTZ R5, R39.reuse, R18 ;  /* 0x0000001227057221 */ /* 0x042fe20000010000 */
[----:B------:R-:W-:-:S06]  /*3cd0*/  F2FP.F16.F32.PACK_AB R195, R39, R38 ;  /* 0x0000002627c3723e */ /* 0x000fcc00000000ff */
[----:B------:R-:W1:Y:S01]  /*3ce0*/  MUFU.EX2 R45, R45 ;  /* 0x0000002d002d7308 */ /* 0x000e620000000800 */
[----:B--2---:R-:W-:-:S07]  /*3cf0*/  FADD.FTZ R24, R44, R53 ;  /* 0x000000352c187221 */ /* 0x004fce0000010000 */
[----:B------:R-:W2:Y:S01]  /*3d00*/  MUFU.EX2 R43, R43 ;  /* 0x0000002b002b7308 */ /* 0x000ea20000000800 */
[----:B0-----:R-:W-:-:S07]  /*3d10*/  FADD.FTZ R18, R42, R5 ;  /* 0x000000052a127221 */ /* 0x001fce0000010000 */
[----:B------:R-:W0:Y:S01]  /*3d20*/  MUFU.EX2 R2, R2 ;  /* 0x0000000200027308 */ /* 0x000e220000000800 */
[C---:B-1----:R-:W-:Y:S01]  /*3d30*/  FADD.FTZ R25, R45.reuse, R24 ;  /* 0x000000182d197221 */ /* 0x042fe20000010000 */
[----:B------:R-:W-:-:S06]  /*3d40*/  F2FP.F16.F32.PACK_AB R184, R45, R44 ;  /* 0x0000002c2db8723e */ /* 0x000fcc00000000ff */
[----:B------:R-:W1:Y:S01]  /*3d50*/  MUFU.EX2 R46, R46 ;  /* 0x0000002e002e7308 */ /* 0x000e620000000800 */
[C---:B--2---:R-:W-:Y:S01]  /*3d60*/  FADD.FTZ R5, R43.reuse, R18 ;  /* 0x000000122b057221 */ /* 0x044fe20000010000 */
[----:B------:R-:W-:-:S06]  /*3d70*/  F2FP.F16.F32.PACK_AB R189, R43, R42 ;  /* 0x0000002a2bbd723e */ /* 0x000fcc00000000ff */
[----:B------:R-:W2:Y:S01]  /*3d80*/  MUFU.EX2 R47, R47 ;  /* 0x0000002f002f7308 */ /* 0x000ea20000000800 */
[----:B0-----:R-:W-:Y:S01]  /*3d90*/  FADD.FTZ R24, R2, R25 ;  /* 0x0000001902187221 */ /* 0x001fe20000010000 */
[----:B------:R-:W-:-:S03]  /*3da0*/  F2FP.F16.F32.PACK_AB R186, R49, R2 ;  /* 0x0000000231ba723e */ /* 0x000fc600000000ff */
[----:B------:R-:W-:-:S03]  /*3db0*/  FADD.FTZ R18, R49, R24 ;  /* 0x0000001831127221 */ /* 0x000fc60000010000 */
[----:B------:R-:W0:Y:S01]  /*3dc0*/  MUFU.EX2 R50, R50 ;  /* 0x0000003200327308 */ /* 0x000e220000000800 */
[----:B-1----:R-:W-:-:S07]  /*3dd0*/  FADD.FTZ R2, R46, R5 ;  /* 0x000000052e027221 */ /* 0x002fce0000010000 */
[----:B------:R-:W1:Y:S01]  /*3de0*/  MUFU.EX2 R51, R51 ;  /* 0x0000003300337308 */ /* 0x000e620000000800 */
[C---:B--2---:R-:W-:Y:S01]  /*3df0*/  FADD.FTZ R5, R47.reuse, R2 ;  /* 0x000000022f057221 */ /* 0x044fe20000010000 */
[----:B------:R-:W-:-:S06]  /*3e00*/  F2FP.F16.F32.PACK_AB R191, R47, R46 ;  /* 0x0000002e2fbf723e */ /* 0x000fcc00000000ff */
[----:B------:R-:W2:Y:S01]  /*3e10*/  MUFU.EX2 R54, R54 ;  /* 0x0000003600367308 */ /* 0x000ea20000000800 */
[----:B0-----:R-:W-:-:S07]  /*3e20*/  FADD.FTZ R2, R50, R5 ;  /* 0x0000000532027221 */ /* 0x001fce0000010000 */
[----:B------:R2:W0:Y:S01]  /*3e30*/  MUFU.EX2 R187, R0 ;  /* 0x0000000000bb7308 */ /* 0x0004220000000800 */
[C---:B-1----:R-:W-:Y:S01]  /*3e40*/  FADD.FTZ R5, R51.reuse, R2 ;  /* 0x0000000233057221 */ /* 0x042fe20000010000 */
[----:B------:R-:W-:-:S03]  /*3e50*/  F2FP.F16.F32.PACK_AB R185, R51, R50 ;  /* 0x0000003233b9723e */ /* 0x000fc600000000ff */
[----:B--2---:R-:W-:-:S04]  /*3e60*/  FADD.FTZ R0, R54, R5 ;  /* 0x0000000536007221 */ /* 0x004fc80000010000 */
[C---:B0-----:R-:W-:Y:S01]  /*3e70*/  FADD.FTZ R5, R187.reuse, R0 ;  /* 0x00000000bb057221 */ /* 0x041fe20000010000 */
[----:B------:R-:W-:Y:S01]  /*3e80*/  F2FP.F16.F32.PACK_AB R187, R187, R54 ;  /* 0x00000036bbbb723e */ /* 0x000fe200000000ff */
[----:B------:R-:W-:Y:S06]  /*3e90*/  @P1 BRA `(.L_x_1008) ;  /* 0x00000000004c1947 */ /* 0x000fec0003800000 */
[----:B------:R-:W-:Y:S01]  /*3ea0*/  ISETP.LT.AND P1, PT, RZ, UR48, PT ;  /* 0x00000030ff007c0c */ /* 0x000fe2000bf21270 */
[----:B------:R-:W-:-:S12]  /*3eb0*/  UIADD3 UR18, UR48, -0x1, URZ ;  /* 0xffffffff30127890 */ /* 0x000fd8000fffe03f */
[----:B------:R-:W-:Y:S05]  /*3ec0*/  @P1 BRA `(.L_x_1009) ;  /* 0x0000000000201947 */ /* 0x000fea0003800000 */
[----:B------:R-:W-:Y:S01]  /*3ed0*/  ULDC UR15, c[0x0][0x9e4] ;  /* 0x00027900000f7ab9 */ /* 0x000fe20000000800 */
[----:B------:R-:W-:Y:S02]  /*3ee0*/  UIADD3 UR18, -UR48, URZ, URZ ;  /* 0x0000003f30127290 */ /* 0x000fe4000fffe13f */
[----:B------:R-:W-:-:S11]  /*3ef0*/  UISETP.NE.AND UP0, UPT, UR15, 0x1, UPT ;  /* 0x000000010f00788c */ /* 0x000fd6000bf05270 */
[----:B------:R-:W-:Y:S02]  /*3f00*/  @UP0 ULDC.64 UR4, c[0x0][0x9e8] ;  /* 0x00027a0000040ab9 */ /* 0x000fe40000000a00 */
[----:B------:R-:W-:-:S04]  /*3f10*/  UIMAD.WIDE.U32 UR6, UR18, UR4, URZ ;  /* 0x00000004120672a5 */ /* 0x000fc8000f8e003f */
[----:B------:R-:W-:-:S04]  /*3f20*/  @UP0 USHF.R.U32.HI UR18, URZ, UR5, UR7 ;  /* 0x000000053f120299 */ /* 0x000fc80008011607 */
[----:B------:R-:W-:Y:S01]  /*3f30*/  ULOP3.LUT UR18, URZ, UR18, URZ, 0x33, !UPT ;  /* 0x000000123f127292 */ /* 0x000fe2000f8e333f */
[----:B------:R-:W-:Y:S11]  /*3f40*/  BRA `(.L_x_1010) ;  /* 0x0000000000147947 */ /* 0x000ff60003800000 */
.L_x_1009:
[----:B------:R-:W-:Y:S02]  /*3f50*/  ULDC UR15, c[0x0][0x9e4] ;  /* 0x00027900000f7ab9 */ /* 0x000fe40000000800 */
[----:B------:R-:W-:-:S11]  /*3f60*/  UISETP.NE.AND UP0, UPT, UR15, 0x1, UPT ;  /* 0x000000010f00788c */ /* 0x000fd6000bf05270 */
[----:B------:R-:W-:Y:S02]  /*3f70*/  @UP0 ULDC.64 UR4, c[0x0][0x9e8] ;  /* 0x00027a0000040ab9 */ /* 0x000fe40000000a00 */
[----:B------:R-:W-:-:S04]  /*3f80*/  UIMAD.WIDE.U32 UR6, UR18, UR4, URZ ;  /* 0x00000004120672a5 */ /* 0x000fc8000f8e003f */
[----:B------:R-:W-:-:S12]  /*3f90*/  @UP0 USHF.R.U32.HI UR18, URZ, UR5, UR7 ;  /* 0x000000053f120299 */ /* 0x000fd80008011607 */
.L_x_1010:
[----:B------:R-:W-:-:S04]  /*3fa0*/  UIMAD UR15, UR18, UR15, UR15 ;  /* 0x0000000f120f72a4 */ /* 0x000fc8000f8e020f */
[----:B------:R-:W-:-:S04]  /*3fb0*/  UISETP.LT.AND UP0, UPT, UR14, UR15, UPT ;  /* 0x0000000f0e00728c */ /* 0x000fc8000bf01270 */
[----:B------:R-:W-:-:S12]  /*3fc0*/  USEL UR14, UR14, UR15, UP0 ;  /* 0x0000000f0e0e7287 */ /* 0x000fd80008000000 */
.L_x_1008:
[----:B------:R-:W-:Y:S01]  /*3fd0*/  R2UR UR5, R200 ;  /* 0x00000000c80572ca */ /* 0x000fe200000e0000 */
[----:B------:R-:W-:Y:S01]  /*3fe0*/  USHF.R.S32.HI UR4, URZ, 0x1f, UR14 ;  /* 0x0000001f3f047899 */ /* 0x000fe2000801140e */
[----:B------:R-:W-:Y:S01]  /*3ff0*/  IMAD.MOV.U32 R2, RZ, RZ, 0x3f800000 ;  /* 0x3f800000ff027424 */ /* 0x000fe200078e00ff */
[----:B------:R-:W-:Y:S01]  /*4000*/  CS2R R150, SRZ ;  /* 0x0000000000967805 */ /* 0x000fe2000001ff00 */
[----:B------:R-:W-:Y:S01]  /*4010*/  IMAD.MOV.U32 R0, RZ, RZ, 0x3f800000 ;  /* 0x3f800000ff007424 */ /* 0x000fe200078e00ff */
        /* <DEDUP_REMOVED lines=8> */
[----:B------:R-:W-:Y:S01]  /*40a0*/  UISETP.LT.AND UP0, UPT, UR5, UR4, UPT ;  /* 0x000000040500728c */ /* 0x000fe2000bf01270 */
[----:B------:R-:W-:Y:S02]  /*40b0*/  CS2R R136, SRZ ;  /* 0x0000000000887805 */ /* 0x000fe4000001ff00 */
[----:B------:R-:W-:Y:S02]  /*40c0*/  CS2R R134, SRZ ;  /* 0x0000000000867805 */ /* 0x000fe4000001ff00 */
[----:B------:R-:W-:Y:S01]  /*40d0*/  CS2R R132, SRZ ;  /* 0x0000000000847805 */ /* 0x000fe2000001ff00 */
[----:B------:R-:W-:Y:S01]  /*40e0*/  USEL UR54, UR5, UR4, !UP0 ;  /* 0x0000000405367287 */ /* 0x000fe2000c000000 */
[----:B------:R-:W-:-:S02]  /*40f0*/  CS2R R130, SRZ ;  /* 0x0000000000827805 */ /* 0x000fc4000001ff00 */
[----:B------:R-:W-:Y:S02]  /*4100*/  CS2R R128, SRZ ;  /* 0x0000000000807805 */ /* 0x000fe4000001ff00 */
[----:B------:R-:W-:Y:S02]  /*4110*/  CS2R R126, SRZ ;  /* 0x00000000007e7805 */ /* 0x000fe4000001ff00 */
[----:B------:R-:W-:Y:S02]  /*4120*/  CS2R R124, SRZ ;  /* 0x00000000007c7805 */ /* 0x000fe4000001ff00 */
[----:B------:R-:W-:Y:S02]  /*4130*/  CS2R R122, SRZ ;  /* 0x00000000007a7805 */ /* 0x000fe4000001ff00 */
[----:B------:R-:W-:Y:S02]  /*4140*/  ISETP.GE.AND P1, PT, R221, UR54, PT ;  /* 0x00000036dd007c0c */ /* 0x000fe4000bf26270 */
        /* <DEDUP_REMOVED lines=50> */
[----:B------:R-:W-:Y:S01]  /*4470*/  IMAD.MOV.U32 R219, RZ, RZ, R3 ;  /* 0x000000ffffdb7224 */ /* 0x000fe200078e0003 */
[----:B------:R-:W-:Y:S01]  /*4480*/  MOV R2, 0x3f800000 ;  /* 0x3f80000000027802 */ /* 0x000fe20000000f00 */
[----:B------:R-:W-:Y:S01]  /*4490*/  IMAD.MOV.U32 R220, RZ, RZ, R4 ;  /* 0x000000ffffdc7224 */ /* 0x000fe200078e0004 */
[----:B------:R-:W-:Y:S01]  /*44a0*/  UMOV UR7, UR38 ;  /* 0x0000002600077c82 */ /* 0x000fe20008000000 */
[----:B------:R-:W-:Y:S01]  /*44b0*/  IMAD.MOV.U32 R151, RZ, RZ, RZ ;  /* 0x000000ffff977224 */ /* 0x000fe200078e00ff */
[----:B------:R-:W-:Y:S01]  /*44c0*/  UMOV UR4, UR39 ;  /* 0x0000002700047c82 */ /* 0x000fe20008000000 */
[----:B------:R-:W-:Y:S01]  /*44d0*/  ULDC UR55, c[0x0][0x9e4] ;  /* 0x0002790000377ab9 */ /* 0x000fe20000000800 */
[----:B------:R-:W-:Y:S01]  /*44e0*/  ULDC UR59, c[0x0][0x9dc] ;  /* 0x00027700003b7ab9 */ /* 0x000fe20000000800 */
[----:B------:R-:W-:-:S05]  /*44f0*/  ULDC UR58, c[0x0][0x988] ;  /* 0x00026200003a7ab9 */ /* 0x000fca0000000800 */
.L_x_1030:
[----:B------:R-:W-:-:S04]  /*4500*/  UISETP.NE.AND UP0, UPT, UR4, 0x1, UPT ;  /* 0x000000010400788c */ /* 0x000fc8000bf05270 */
[----:B------:R-:W-:-:S04]  /*4510*/  USEL UR38, URZ, 0x1, UP0 ;  /* 0x000000013f267887 */ /* 0x000fc80008000000 */
[----:B------:R-:W-:Y:S01]  /*4520*/  ULOP3.LUT UR38, UR7, UR38, URZ, 0x3c, !UPT ;  /* 0x0000002607267292 */ /* 0x000fe2000f8e3c3f */
[----:B------:R-:W-:Y:S11]  /*4530*/  @!P0 BRA `(.L_x_1012) ;  /* 0x0000000000048947 */ /* 0x000ff60003800000 */
[----:B------:R-:W-:Y:S01]  /*4540*/  BPT.TRAP 0x1 ;  /* 0x000000040000795c */ /* 0x000fe20000300000 */
.L_x_1012:
[----:B------:R-:W-:Y:S01]  /*4550*/  UIADD3 UR39, UR4, 0x1, URZ ;  /* 0x0000000104277890 */ /* 0x000fe2000fffe03f */
[----:B------:R-:W-:-:S03]  /*4560*/  IMAD.U32 R3, RZ, RZ, UR38 ;  /* 0x00000026ff037e24 */ /* 0x000fc6000f8e00ff */
[----:B------:R-:W-:Y:S02]  /*4570*/  UISETP.NE.AND UP0, UPT, UR39, 0x2, UPT ;  /* 0x000000022700788c */ /* 0x000fe4000bf05270 */
[----:B------:R-:W-:Y:S02]  /*4580*/  SHF.L.U32 R3, R3, 0x1f, RZ ;  /* 0x0000001f03037819 */ /* 0x000fe400000006ff */
[----:B------:R-:W-:-:S04]  /*4590*/  USEL UR39, UR39, URZ, UP0 ;  /* 0x0000003f27277287 */ /* 0x000fc80008000000 */
[----:B------:R-:W-:-:S09]  /*45a0*/  ULEA UR6, UR39, UR40, 0x3 ;  /* 0x0000002827067291 */ /* 0x000fd2000f8e183f */
[----:B------:R0:W1:Y:S01]  /*45b0*/  SYNCS.PHASECHK.TRANS64.TRYWAIT P1, [UR6+0x30830], R3 ;  /* 0x03083003ff0075a7 */ /* 0x0000620008020146 */
[----:B------:R-:W-:Y:S05]  /*45c0*/  @!P0 BRA `(.L_x_1013) ;  /* 0x0000000000048947 */ /* 0x000fea0003800000 */
[----:B------:R-:W-:Y:S01]  /*45d0*/  BPT.TRAP 0x1 ;  /* 0x000000040000795c */ /* 0x000fe20000300000 */
.L_x_1013:
[----:B-1----:R-:W-:Y:S05]  /*45e0*/  @P1 BRA `(.L_x_1014) ;  /* 0x0000000000081947 */ /* 0x002fea0003800000 */
[----:B------:R-:W1:Y:S02]  /*45f0*/  SYNCS.PHASECHK.TRANS64.TRYWAIT P1, [UR6+0x30830], R3 ;  /* 0x03083003ff0075a7 */ /* 0x000e640008020146 */
[----:B-1----:R-:W-:Y:S05]  /*4600*/  @!P1 BRA `(.L_x_1015) ;  /* 0x000000f000d49947 */ /* 0x002fea0003800000 */
.L_x_1014:
[----:B------:R-:W-:Y:S01]  /*4610*/  R2UR UR48, R16 ;  /* 0x00000000103072ca */ /* 0x000fe200000e0000 */
[----:B------:R-:W-:Y:S01]  /*4620*/  ULEA UR5, UR39, UR60, 0xb ;  /* 0x0000003c27057291 */ /* 0x000fe2000f8e583f */
[----:B------:R-:W-:Y:S01]  /*4630*/  R2UR UR49, R17 ;  /* 0x00000000113172ca */ /* 0x000fe200000e0000 */
[----:B------:R-:W-:Y:S01]  /*4640*/  WARPGROUP.ARRIVE ;  /* 0x00000000000079c5 */ /* 0x000fe20000000000 */
[----:B------:R-:W-:Y:S01]  /*4650*/  UMOV UR51, 0x40000040 ;  /* 0x4000004000337882 */ /* 0x000fe20000000000 */
[----:B------:R-:W-:Y:S01]  /*4660*/  UIADD3 UR10, UR5, 0x206, URZ ;  /* 0x00000206050a7890 */ /* 0x000fe2000fffe03f */
[-C--:B------:R-:W-:Y:S01]  /*4670*/  FMUL.FTZ R24, R24, R0.reuse ;  /* 0x0000000018187220 */ /* 0x080fe20000410000 */
[----:B------:R-:W-:Y:S01]  /*4680*/  UMOV UR11, 0x40000040 ;  /* 0x40000040000b7882 */ /* 0x000fe20000000000 */
[----:B------:R-:W-:Y:S01]  /*4690*/  UMOV UR50, UR5 ;  /* 0x0000000500327c82 */ /* 0x000fe20008000000 */
[----:B------:R-:W-:Y:S01]  /*46a0*/  UIADD3 UR14, UR5, 0x400, URZ ;  /* 0x00000400050e7890 */ /* 0x000fe2000fffe03f */
[-C--:B------:R-:W-:Y:S01]  /*46b0*/  FMUL.FTZ R25, R25, R0.reuse ;  /* 0x0000000019197220 */ /* 0x080fe20000410000 */
[----:B------:R-:W-:Y:S01]  /*46c0*/  UMOV UR15, 0x40000040 ;  /* 0x40000040000f7882 */ /* 0x000fe20000000000 */
[----:B------:R-:W-:Y:S01]  /*46d0*/  UIADD3 UR18, UR5, 0x402, URZ ;  /* 0x0000040205127890 */ /* 0x000fe2000fffe03f */
[-C--:B------:R-:W-:Y:S01]  /*46e0*/  FMUL.FTZ R28, R28, R0.reuse ;  /* 0x000000001c1c7220 */ /* 0x080fe20000410000 */
[----:B------:R-:W-:Y:S01]  /*46f0*/  UMOV UR19, 0x40000040 ;  /* 0x4000004000137882 */ /* 0x000fe20000000000 */
[----:B------:R-:W-:Y:S01]  /*4700*/  HGMMA.64x64x16.F32 R152, gdesc[UR48], RZ, !UPT, gsb0 ;  /* 0x00e00000309879f0 */ /* 0x000fe2000c0008ff */
[----:B------:R-:W-:Y:S01]  /*4710*/  R2UR UR48, R14 ;  /* 0x000000000e3072ca */ /* 0x000fe200000e0000 */
[----:B------:R-:W-:Y:S01]  /*4720*/  UIADD3 UR50, UR5, 0x2, URZ ;  /* 0x0000000205327890 */ /* 0x000fe2000fffe03f */
[----:B------:R-:W-:Y:S01]  /*4730*/  R2UR UR49, R15 ;  /* 0x000000000f3172ca */ /* 0x000fe200000e0000 */
[----:B------:R-:W-:Y:S01]  /*4740*/  UMOV UR51, 0x40000040 ;  /* 0x4000004000337882 */ /* 0x000fe20000000000 */
        /* <DEDUP_REMOVED lines=78> */
[----:B------:R-:W-:Y:S01]  /*4c30*/  HGMMA.64x64x16.F32 R152, gdesc[UR48], R152, gsb0 ;  /* 0x00e00000309879f0 */ /* 0x000fe20008000898 */
[----:B------:R-:W-:Y:S01]  /*4c40*/  R2UR UR48, R12 ;  /* 0x000000000c3072ca */ /* 0x000fe200000e0000 */
[----:B------:R-:W-:Y:S01]  /*4c50*/  UIADD3 UR50, UR5, 0x4, URZ ;  /* 0x0000000405327890 */ /* 0x000fe2000fffe03f */
[----:B------:R-:W-:Y:S01]  /*4c60*/  R2UR UR49, R13 ;  /* 0x000000000d3172ca */ /* 0x000fe200000e0000 */
        /* <DEDUP_REMOVED lines=62> */
[----:B------:R-:W-:Y:S01]  /*5050*/  HGMMA.64x64x16.F32 R152, gdesc[UR48], R152, gsb0 ;  /* 0x00e00000309879f0 */ /* 0x000fe20008000898 */
[----:B------:R-:W-:Y:S01]  /*5060*/  R2UR UR48, R10 ;  /* 0x000000000a3072ca */ /* 0x000fe200000e0000 */
[----:B------:R-:W-:Y:S01]  /*5070*/  UIADD3 UR50, UR5, 0x6, URZ ;  /* 0x0000000605327890 */ /* 0x000fe2000fffe03f */
[----:B------:R-:W-:Y:S01]  /*5080*/  R2UR UR49, R11 ;  /* 0x000000000b3172ca */ /* 0x000fe200000e0000 */
[----:B------:R-:W-:Y:S01]  /*5090*/  UMOV UR51, 0x40000040 ;  /* 0x4000004000337882 */ /* 0x000fe20000000000 */
[----:B------:R-:W-:Y:S02]  /*50a0*/  WARPGROUP.DEPBAR.LE gsb0, 0x0 ;  /* 0x00008000000079c5 */ /* 0x000fe40000010000 */
[----:B------:R-:W-:-:S09]  /*50b0*/  WARPGROUP.ARRIVE ;  /* 0x00000000000079c5 */ /* 0x000fd20000000000 */
        /* <DEDUP_REMOVED lines=15> */
[----:B------:R-:W-:Y:S01]  /*51b0*/  UIADD3 UR50, UR5, 0x204, URZ ;  /* 0x0000020405327890 */ /* 0x000fe2000fffe03f */
[----:B------:R-:W-:Y:S01]  /*51c0*/  UMOV UR51, 0x40000040 ;  /* 0x4000004000337882 */ /* 0x000fe20000000000 */
[----:B------:R-:W-:Y:S01]  /*51d0*/  UMOV UR48, UR56 ;  /* 0x0000003800307c82 */ /* 0x000fe20008000000 */
[----:B------:R-:W-:Y:S01]  /*51e0*/  UMOV UR49, UR57 ;  /* 0x0000003900317c82 */ /* 0x000fe20008000000 */
[----:B------:R-:W-:Y:S02]  /*51f0*/  WARPGROUP.DEPBAR.LE gsb0, 0x0 ;  /* 0x00008000000079c5 */ /* 0x000fe40000010000 */
[----:B------:R-:W-:-:S06]  /*5200*/  WARPGROUP.ARRIVE ;  /* 0x00000000000079c5 */ /* 0x000fcc0000000000 */
[----:B------:R-:W-:Y:S01]  /*5210*/  HGMMA.64x64x16.F32 R152, gdesc[UR48], R152, gsb0 ;  /* 0x00e00000309879f0 */ /* 0x000fe20008000898 */
[----:B------:R-:W-:Y:S01]  /*5220*/  UIADD3 UR50, UR5, 0x606, URZ ;  /* 0x0000060605327890 */ /* 0x000fe2000fffe03f */
[----:B------:R-:W-:Y:S01]  /*5230*/  UMOV UR48, UR52 ;  /* 0x0000003400307c82 */ /* 0x000fe20008000000 */
[----:B------:R-:W-:Y:S01]  /*5240*/  UMOV UR49, UR53 ;  /* 0x0000003500317c82 */ /* 0x000fe20008000000 */
        /* <DEDUP_REMOVED lines=31> */
.L_x_1016:
[----:B------:R-:W-:Y:S01]  /*5440*/  ULEA UR5, UR4, UR40, 0x3 ;  /* 0x0000002804057291 */ /* 0x000fe2000f8e183f */
[----:B------:R-:W-:-:S05]  /*5450*/  IMAD.U32 R0, RZ, RZ, UR7 ;  /* 0x00000007ff007e24 */ /* 0x000fca000f8e00ff */
[----:B------:R-:W-:-:S04]  /*5460*/  SHF.L.U32 R0, R0, 0x1f, RZ ;  /* 0x0000001f00007819 */ /* 0x000fc800000006ff */
[----:B------:R2:W3:Y:S01]  /*5470*/  SYNCS.PHASECHK.TRANS64.TRYWAIT P1, [UR5+0x30850], R0 ;  /* 0x03085000ff0075a7 */ /* 0x0004e20008020145 */
[----:B------:R-:W-:Y:S05]  /*5480*/  @!P0 BRA `(.L_x_1017) ;  /* 0x0000000000048947 */ /* 0x000fea0003800000 */
[----:B------:R-:W-:Y:S01]  /*5490*/  BPT.TRAP 0x1 ;  /* 0x000000040000795c */ /* 0x000fe20000300000 */
.L_x_1017:
[----:B---3--:R-:W-:Y:S05]  /*54a0*/  @P1 BRA `(.L_x_1018) ;  /* 0x0000000000081947 */ /* 0x008fea0003800000 */
[----:B------:R-:W3:Y:S02]  /*54b0*/  SYNCS.PHASECHK.TRANS64.TRYWAIT P1, [UR5+0x30850], R0 ;  /* 0x03085000ff0075a7 */ /* 0x000ee40008020145 */
[----:B---3--:R-:W-:Y:S05]  /*54c0*/  @!P1 BRA `(.L_x_1019) ;  /* 0x000000e4003c9947 */ /* 0x008fea0003800000 */
.L_x_1018:
[----:B------:R-:W-:Y:S01]  /*54d0*/  UIADD3 UR7, UR40, 0x400, URZ ;  /* 0x0000040028077890 */ /* 0x000fe2000fffe03f */
[----:B------:R-:W-:Y:S01]  /*54e0*/  WARPGROUP.ARRIVE ;  /* 0x00000000000079c5 */ /* 0x000fe20000000000 */
[----:B------:R-:W-:Y:S02]  /*54f0*/  UMOV UR11, 0x40000040 ;  /* 0x40000040000b7882 */ /* 0x000fe40000000000 */
[----:B------:R-:W-:-:S04]  /*5500*/  USHF.R.U32.HI UR7, URZ, 0x4, UR7 ;  /* 0x000000043f077899 */ /* 0x000fc80008011607 */
[----:B------:R-:W-:-:S04]  /*5510*/  ULOP3.LUT UR7, UR7, 0x3fff, URZ, 0xc0, !UPT ;  /* 0x00003fff07077892 */ /* 0x000fc8000f8ec03f */
[----:B------:R-:W-:-:S04]  /*5520*/  ULOP3.LUT UR7, UR7, 0x2000000, URZ, 0xfc, !UPT ;  /* 0x0200000007077892 */ /* 0x000fc8000f8efc3f */
[----:B------:R-:W-:-:S07]  /*5530*/  ULEA UR4, UR4, UR7, 0xb ;  /* 0x0000000704047291 */ /* 0x000fce000f8e583f */
        /* <DEDUP_REMOVED lines=23> */
.L_x_1020:
[----:B------:R-:W-:Y:S01]  /*56b0*/  UISETP.NE.AND UP1, UPT, UR61, URZ, UPT ;  /* 0x0000003f3d00728c */ /* 0x000fe2000bf25270 */
[----:B------:R-:W-:Y:S01]  /*56c0*/  VIADD R188, R23, UR43 ;  /* 0x0000002b17bc7c36 */ /* 0x000fe20008000000 */
[----:B------:R-:W3:Y:S01]  /*56d0*/  LDC R20, c[0x0][0x2f0] ;  /* 0x0000bc00ff147b82 */ /* 0x000ee20000000800 */
[----:B-1----:R-:W-:Y:S01]  /*56e0*/  IMAD.SHL.U32 R4, R221, 0x40, RZ ;  /* 0x00000040dd047824 */ /* 0x002fe200078e00ff */
[----:B------:R-:W-:Y:S02]  /*56f0*/  UISETP.NE.AND UP0, UPT, UR42, URZ, UPT ;  /* 0x0000003f2a00728c */ /* 0x000fe4000bf05270 */
[----:B------:R-:W-:Y:S01]  /*5700*/  PLOP3.LUT P1, PT, PT, PT, UP1, 0x80, 0x0 ;  /* 0x000000000000781c */ /* 0x000fe20003f2f018 */
[----:B------:R-:W-:Y:S01]  /*5710*/  UIADD3 UR6, UR6, 0x30840, URZ ;  /* 0x0003084006067890 */ /* 0x000fe2000fffe03f */
[----:B------:R-:W-:Y:S01]  /*5720*/  PLOP3.LUT P2, PT, PT, PT, UP1, 0x80, 0x0 ;  /* 0x000000000000781c */ /* 0x000fe20003f4f018 */
[----:B------:R-:W-:Y:S01]  /*5730*/  UMOV UR11, UR59 ;  /* 0x0000003b000b7c82 */ /* 0x000fe20008000000 */
[----:B------:R-:W1:Y:S01]  /*5740*/  S2UR UR7, SR_CgaCtaId ;  /* 0x00000000000779c3 */ /* 0x000e620000008800 */
[----:B------:R-:W-:-:S07]  /*5750*/  @UP1 ULDC UR4, c[0x0][0x44c] ;  /* 0x0001130000041ab9 */ /* 0x000fce0000000800 */
[----:B------:R-:W4:Y:S01]  /*5760*/  LDC R21, c[0x0][0x288] ;  /* 0x0000a200ff157b82 */ /* 0x000f220000000800 */
[----:B0-2---:R-:W-:Y:S01]  /*5770*/  @P1 IMAD.HI.U32 R0, R188, UR4, RZ ;  /* 0x00000004bc001c27 */ /* 0x005fe2000f8e00ff */
[----:B------:R-:W-:Y:S01]  /*5780*/  @UP1 ULDC UR4, c[0x0][0x450] ;  /* 0x0001140000041ab9 */ /* 0x000fe20000000800 */
[----:B------:R-:W-:-:S03]  /*5790*/  PLOP3.LUT P1, PT, PT, PT, UP0, 0x40, 0x0 ;  /* 0x000000000000781c */ /* 0x000fc60003f2e808 */
[----:B------:R-:W-:Y:S01]  /*57a0*/  @P2 SHF.R.U32.HI R188, RZ, UR4, R0 ;  /* 0x00000004ffbc2c19 */ /* 0x000fe20008011600 */
[----:B------:R-:W-:Y:S01]  /*57b0*/  ULOP3.LUT UR4, URZ, UR11, URZ, 0x33, !UPT ;  /* 0x0000000b3f047292 */ /* 0x000fe2000f8e333f */
[----:B------:R-:W-:-:S03]  /*57c0*/  IADD3 R0, -R4, 0x1, RZ ;  /* 0x0000000104007810 */ /* 0x000fc60007ffe1ff */
[----:B------:R-:W0:Y:S02]  /*57d0*/  SHFL.IDX PT, R185, R188, RZ, 0x1c1f ;  /* 0x001c1fffbcb97589 */ /* 0x000e2400000e0000 */
[----:B------:R-:W-:Y:S01]  /*57e0*/  IMAD R3, R19, -0x2, R0 ;  /* 0xfffffffe13037824 */ /* 0x000fe200078e0200 */
[----:B-1----:R-:W-:-:S03]  /*57f0*/  UPRMT UR6, UR7, 0x654, UR6 ;  /* 0x0000065407067896 */ /* 0x002fc60008000006 */
[----:B---3--:R-:W-:Y:S01]  /*5800*/  IMAD R0, R20, UR41, R3 ;  /* 0x0000002914007c24 */ /* 0x008fe2000f8e0203 */
[----:B------:R-:W-:-:S03]  /*5810*/  ULDC UR7, c[0x0][0x9e0] ;  /* 0x0002780000077ab9 */ /* 0x000fc60000000800 */
[----:B----4-:R-:W-:Y:S02]  /*5820*/  IMAD.IADD R184, R0, 0x1, -R21 ;  /* 0x0000000100b87824 */ /* 0x010fe400078e0a15 */
[----:B------:R-:W-:Y:S02]  /*5830*/  SYNCS.ARRIVE.TRANS64.RED.A1T0 RZ, [UR6], RZ ;  /* 0x000000ffffff79a7 */ /* 0x000fe40008100406 */
[C---:B------:R-:W-:Y:S02]  /*5840*/  VIADD R0, R184.reuse, UR7 ;  /* 0x00000007b8007c36 */ /* 0x040fe40008000000 */
[----:B------:R-:W-:Y:S02]  /*5850*/  VIADD R184, R184, UR4 ;  /* 0x00000004b8b87c36 */ /* 0x000fe40008000000 */
[--C-:B0-----:R-:W-:Y:S02]  /*5860*/  IMAD.IADD R186, R0, 0x1, R185.reuse ;  /* 0x0000000100ba7824 */ /* 0x101fe400078e02b9 */
[----:B------:R-:W-:Y:S01]  /*5870*/  IMAD.IADD R187, R184, 0x1, R185 ;  /* 0x00000001b8bb7824 */ /* 0x000fe200078e02b9 */
[----:B------:R-:W-:Y:S06]  /*5880*/  @P1 BRA `(.L_x_1021) ;  /* 0x00000000005c1947 */ /* 0x000fec0003800000 */
[----:B------:R-:W-:Y:S01]  /*5890*/  IMAD R2, R20, UR41, R185 ;  /* 0x0000002914027c24 */ /* 0x000fe2000f8e02b9 */
[----:B------:R-:W-:Y:S03]  /*58a0*/  BSSY B0, `(.L_x_1022) ;  /* 0x0000011000007945 */ /* 0x000fe60003800000 */
[----:B------:R-:W-:-:S05]  /*58b0*/  IMAD.IADD R185, R2, 0x1, -R21 ;  /* 0x0000000102b97824 */ /* 0x000fca00078e0a15 */
[----:B------:R-:W-:-:S13]  /*58c0*/  ISETP.GT.AND P1, PT, R185, -0x1, PT ;  /* 0xffffffffb900780c */ /* 0x000fda0003f24270 */
[----:B------:R-:W-:Y:S05]  /*58d0*/  @P1 BRA `(.L_x_1023) ;  /* 0x0000000000201947 */ /* 0x000fea0003800000 */
[----:B------:R-:W-:Y:S01]  /*58e0*/  IMAD.U32 R189, RZ, RZ, UR55 ;  /* 0x00000037ffbd7e24 */ /* 0x000fe2000f8e00ff */
[----:B------:R-:W-:-:S04]  /*58f0*/  LOP3.LUT R185, RZ, R185, RZ, 0x33, !PT ;  /* 0x000000b9ffb97212 */ /* 0x000fc800078e33ff */
[----:B------:R-:W-:-:S13]  /*5900*/  ISETP.NE.AND P1, PT, R189, 0x1, PT ;  /* 0x00000001bd00780c */ /* 0x000fda0003f25270 */
[----:B------:R-:W0:Y:S02]  /*5910*/  @P1 LDC.64 R2, c[0x0][0x9e8] ;  /* 0x00027a00ff021b82 */ /* 0x000e240000000a00 */
[----:B0-----:R-:W-:-:S05]  /*5920*/  @P1 IMAD.HI.U32 R2, R185, R2, RZ ;  /* 0x00000002b9021227 */ /* 0x001fca00078e00ff */
[----:B------:R-:W-:-:S04]  /*5930*/  @P1 SHF.R.U32.HI R185, RZ, R3, R2 ;  /* 0x00000003ffb91219 */ /* 0x000fc80000011602 */
[----:B------:R-:W-:Y:S01]  /*5940*/  LOP3.LUT R185, RZ, R185, RZ, 0x33, !PT ;  /* 0x000000b9ffb97212 */ /* 0x000fe200078e33ff */
[----:B------:R-:W-:Y:S06]  /*5950*/  BRA `(.L_x_1024) ;  /* 0x0000000000147947 */ /* 0x000fec0003800000 */
.L_x_1023:
[----:B------:R-:W-:-:S05]  /*5960*/  IMAD.U32 R189, RZ, RZ, UR55 ;  /* 0x00000037ffbd7e24 */ /* 0x000fca000f8e00ff */
[----:B------:R-:W-:-:S13]  /*5970*/  ISETP.NE.AND P1, PT, R189, 0x1, PT ;  /* 0x00000001bd00780c */ /* 0x000fda0003f25270 */
[----:B------:R-:W0:Y:S02]  /*5980*/  @P1 LDC.64 R2, c[0x0][0x9e8] ;  /* 0x00027a00ff021b82 */ /* 0x000e240000000a00 */
[----:B0-----:R-:W-:-:S05]  /*5990*/  @P1 IMAD.HI.U32 R2, R185, R2, RZ ;  /* 0x00000002b9021227 */ /* 0x001fca00078e00ff */
[----:B------:R-:W-:-:S07]  /*59a0*/  @P1 SHF.R.U32.HI R185, RZ, R3, R2 ;  /* 0x00000003ffb91219 */ /* 0x000fce0000011602 */
.L_x_1024:
[----:B------:R-:W-:Y:S05]  /*59b0*/  BSYNC B0 ;  /* 0x0000000000007941 */ /* 0x000fea0003800000 */
.L_x_1022:
[----:B------:R-:W-:-:S04]  /*59c0*/  IMAD R2, R185, R189, -R4 ;  /* 0x000000bdb9027224 */ /* 0x000fc800078e0a04 */
[----:B------:R-:W-:-:S05]  /*59d0*/  IMAD R2, R19, -0x2, R2 ;  /* 0xfffffffe13027824 */ /* 0x000fca00078e0202 */
[----:B------:R-:W-:Y:S02]  /*59e0*/  VIADDMNMX R186, R2, R189, R186, PT ;  /* 0x000000bd02ba7246 */ /* 0x000fe400038001ba */
[----:B------:R-:W-:-:S07]  /*59f0*/  VIMNMX R187, R187, R2, !PT ;  /* 0x00000002bbbb7248 */ /* 0x000fce0007fe0100 */
.L_x_1021:
[----:B------:R-:W-:Y:S01]  /*5a00*/  ISETP.GT.AND P1, PT, R221, -0x1, PT ;  /* 0xffffffffdd00780c */ /* 0x000fe20003f24270 */
[----:B------:R-:W0:Y:S01]  /*5a10*/  SHFL.IDX PT, R3, R188, 0x1, 0x1c1f ;  /* 0x003c1f00bc037f89 */ /* 0x000e2200000e0000 */
[----:B------:R-:W-:Y:S02]  /*5a20*/  UISETP.NE.AND UP0, UPT, UR42, URZ, UPT ;  /* 0x0000003f2a00728c */ /* 0x000fe4000bf05270 */
[C---:B------:R-:W-:Y:S02]  /*5a30*/  ISETP.GT.AND P4, PT, R187.reuse, 0x1, P1 ;  /* 0x00000001bb00780c */ /* 0x040fe40000f84270 */
[----:B------:R-:W-:Y:S02]  /*5a40*/  ISETP.GT.AND P5, PT, R187, RZ, P1 ;  /* 0x000000ffbb00720c */ /* 0x000fe40000fa4270 */
[C---:B------:R-:W-:Y:S02]  /*5a50*/  ISETP.LT.OR P4, PT, R186.reuse, 0x2, P4 ;  /* 0x00000002ba00780c */ /* 0x040fe40002781670 */
[----:B------:R-:W-:-:S02]  /*5a60*/  ISETP.LT.OR P5, PT, R186, 0x1, P5 ;  /* 0x00000001ba00780c */ /* 0x000fc40002fa1670 */
[----:B------:R-:W-:Y:S02]  /*5a70*/  FSEL R153, R153, -INF , !P4 ;  /* 0xff80000099997808 */ /* 0x000fe40006000000 */
[C---:B------:R-:W-:Y:S02]  /*5a80*/  ISETP.GT.AND P4, PT, R187.reuse, 0x18, P1 ;  /* 0x00000018bb00780c */ /* 0x040fe40000f84270 */
[----:B------:R-:W-:Y:S02]  /*5a90*/  FSEL R185, R152, -INF , !P5 ;  /* 0xff80000098b97808 */ /* 0x000fe40006800000 */
[----:B------:R-:W-:Y:S02]  /*5aa0*/  ISETP.LT.OR P4, PT, R186, 0x19, P4 ;  /* 0x00000019ba00780c */ /* 0x000fe40002781670 */
[C---:B------:R-:W-:Y:S02]  /*5ab0*/  ISETP.GT.AND P6, PT, R187.reuse, 0x8, P1 ;  /* 0x00000008bb00780c */ /* 0x040fe40000fc4270 */
[----:B------:R-:W-:-:S02]  /*5ac0*/  ISETP.GT.AND P2, PT, R187, 0x9, P1 ;  /* 0x00000009bb00780c */ /* 0x000fc40000f44270 */
[C---:B------:R-:W-:Y:S01]  /*5ad0*/  ISETP.GT.AND P3, PT, R187.reuse, 0x10, P1 ;  /* 0x00000010bb00780c */ /* 0x040fe20000f64270 */
[--C-:B0-----:R-:W-:Y:S01]  /*5ae0*/  IMAD.IADD R0, R0, 0x1, R3.reuse ;  /* 0x0000000100007824 */ /* 0x101fe200078e0203 */
[C---:B------:R-:W-:Y:S01]  /*5af0*/  ISETP.GT.AND P5, PT, R187.reuse, 0x11, P1 ;  /* 0x00000011bb00780c */ /* 0x040fe20000fa4270 */
[----:B------:R-:W-:Y:S01]  /*5b00*/  IMAD.IADD R184, R184, 0x1, R3 ;  /* 0x00000001b8b87824 */ /* 0x000fe200078e0203 */
[----:B------:R-:W-:Y:S02]  /*5b10*/  FSEL R164, R164, -INF , !P4 ;  /* 0xff800000a4a47808 */ /* 0x000fe40006000000 */
[----:B------:R-:W-:Y:S02]  /*5b20*/  ISETP.GT.AND P4, PT, R187, 0x29, P1 ;  /* 0x00000029bb00780c */ /* 0x000fe40000f84270 */
[C---:B------:R-:W-:Y:S02]  /*5b30*/  ISETP.LT.OR P6, PT, R186.reuse, 0x9, P6 ;  /* 0x00000009ba00780c */ /* 0x040fe400037c1670 */
[----:B------:R-:W-:-:S02]  /*5b40*/  ISETP.LT.OR P2, PT, R186, 0xa, P2 ;  /* 0x0000000aba00780c */ /* 0x000fc40001741670 */
[C---:B------:R-:W-:Y:S02]  /*5b50*/  ISETP.LT.OR P3, PT, R186.reuse, 0x11, P3 ;  /* 0x00000011ba00780c */ /* 0x040fe40001f61670 */
[C---:B------:R-:W-:Y:S02]  /*5b60*/  ISETP.LT.OR P5, PT, R186.reuse, 0x12, P5 ;  /* 0x00000012ba00780c */ /* 0x040fe40002fa1670 */
[----:B------:R-:W-:Y:S02]  /*5b70*/  ISETP.LT.OR P4, PT, R186, 0x2a, P4 ;  /* 0x0000002aba00780c */ /* 0x000fe40002781670 */
[----:B------:R-:W-:Y:S02]  /*5b80*/  FSEL R156, R156, -INF , !P6 ;  /* 0xff8000009c9c7808 */ /* 0x000fe40007000000 */
[----:B------:R-:W-:Y:S02]  /*5b90*/  FSEL R157, R157, -INF , !P2 ;  /* 0xff8000009d9d7808 */ /* 0x000fe40005000000 */
[----:B------:R-:W-:-:S02]  /*5ba0*/  FSEL R160, R160, -INF , !P3 ;  /* 0xff800000a0a07808 */ /* 0x000fc40005800000 */
[----:B------:R-:W-:Y:S02]  /*5bb0*/  FSEL R161, R161, -INF , !P5 ;  /* 0xff800000a1a17808 */ /* 0x000fe40006800000 */
[C---:B------:R-:W-:Y:S02]  /*5bc0*/  ISETP.GT.AND P6, PT, R187.reuse, 0x19, P1 ;  /* 0x00000019bb00780c */ /* 0x040fe40000fc4270 */
[C---:B------:R-:W-:Y:S02]  /*5bd0*/  ISETP.GT.AND P2, PT, R187.reuse, 0x20, P1 ;  /* 0x00000020bb00780c */ /* 0x040fe40000f44270 */
[C---:B------:R-:W-:Y:S02]  /*5be0*/  ISETP.GT.AND P3, PT, R187.reuse, 0x21, P1 ;  /* 0x00000021bb00780c */ /* 0x040fe40000f64270 */
[----:B------:R-:W-:Y:S02]  /*5bf0*/  ISETP.GT.AND P5, PT, R187, 0x28, P1 ;  /* 0x00000028bb00780c */ /* 0x000fe40000fa4270 */
[----:B------:R-:W-:-:S02]  /*5c00*/  FSEL R173, R173, -INF , !P4 ;  /* 0xff800000adad7808 */ /* 0x000fc40006000000 */
[----:B------:R-:W-:Y:S02]  /*5c10*/  PLOP3.LUT P4, PT, PT, PT, UP0, 0x40, 0x0 ;  /* 0x000000000000781c */ /* 0x000fe40003f8e808 */
[C---:B------:R-:W-:Y:S02]  /*5c20*/  ISETP.LT.OR P6, PT, R186.reuse, 0x1a, P6 ;  /* 0x0000001aba00780c */ /* 0x040fe400037c1670 */
[C---:B------:R-:W-:Y:S02]  /*5c30*/  ISETP.LT.OR P2, PT, R186.reuse, 0x21, P2 ;  /* 0x00000021ba00780c */ /* 0x040fe40001741670 */
[C---:B------:R-:W-:Y:S02]  /*5c40*/  ISETP.LT.OR P3, PT, R186.reuse, 0x22, P3 ;  /* 0x00000022ba00780c */ /* 0x040fe40001f61670 */
[----:B------:R-:W-:Y:S02]  /*5c50*/  ISETP.LT.OR P5, PT, R186, 0x29, P5 ;  /* 0x00000029ba00780c */ /* 0x000fe40002fa1670 */
[----:B------:R-:W-:-:S02]  /*5c60*/  FSEL R165, R165, -INF , !P6 ;  /* 0xff800000a5a57808 */ /* 0x000fc40007000000 */
[----:B------:R-:W-:Y:S02]  /*5c70*/  FSEL R168, R168, -INF , !P2 ;  /* 0xff800000a8a87808 */ /* 0x000fe40005000000 */
[----:B------:R-:W-:Y:S02]  /*5c80*/  FSEL R169, R169, -INF , !P3 ;  /* 0xff800000a9a97808 */ /* 0x000fe40005800000 */
[----:B------:R-:W-:Y:S02]  /*5c90*/  FSEL R172, R172, -INF , !P5 ;  /* 0xff800000acac7808 */ /* 0x000fe40006800000 */
[C---:B------:R-:W-:Y:S02]  /*5ca0*/  ISETP.GT.AND P6, PT, R187.reuse, 0x30, P1 ;  /* 0x00000030bb00780c */ /* 0x040fe40000fc4270 */
[C---:B------:R-:W-:Y:S02]  /*5cb0*/  ISETP.GT.AND P2, PT, R187.reuse, 0x31, P1 ;  /* 0x00000031bb00780c */ /* 0x040fe40000f44270 */
[----:B------:R-:W-:-:S02]  /*5cc0*/  ISETP.GT.AND P3, PT, R187, 0x38, P1 ;  /* 0x00000038bb00780c */ /* 0x000fc40000f64270 */
[----:B------:R-:W-:Y:S02]  /*5cd0*/  ISETP.GT.AND P5, PT, R187, 0x39, P1 ;  /* 0x00000039bb00780c */ /* 0x000fe40000fa4270 */
[C---:B------:R-:W-:Y:S02]  /*5ce0*/  ISETP.LT.OR P6, PT, R186.reuse, 0x31, P6 ;  /* 0x00000031ba00780c */ /* 0x040fe400037c1670 */
[C---:B------:R-:W-:Y:S02]  /*5cf0*/  ISETP.LT.OR P2, PT, R186.reuse, 0x32, P2 ;  /* 0x00000032ba00780c */ /* 0x040fe40001741670 */
[C---:B------:R-:W-:Y:S02]  /*5d00*/  ISETP.LT.OR P3, PT, R186.reuse, 0x39, P3 ;  /* 0x00000039ba00780c */ /* 0x040fe40001f61670 */
[----:B------:R-:W-:Y:S02]  /*5d10*/  ISETP.LT.OR P5, PT, R186, 0x3a, P5 ;  /* 0x0000003aba00780c */ /* 0x000fe40002fa1670 */
[----:B------:R-:W-:-:S02]  /*5d20*/  FSEL R176, R176, -INF , !P6 ;  /* 0xff800000b0b07808 */ /* 0x000fc40007000000 */
[----:B------:R-:W-:Y:S02]  /*5d30*/  FSEL R177, R177, -INF , !P2 ;  /* 0xff800000b1b17808 */ /* 0x000fe40005000000 */
[----:B------:R-:W-:Y:S02]  /*5d40*/  FSEL R180, R180, -INF , !P3 ;  /* 0xff800000b4b47808 */ /* 0x000fe40005800000 */
[----:B------:R-:W-:Y:S01]  /*5d50*/  FSEL R181, R181, -INF , !P5 ;  /* 0xff800000b5b57808 */ /* 0x000fe20006800000 */
        /* <DEDUP_REMOVED lines=14> */
.L_x_1027:
[----:B------:R-:W-:-:S05]  /*5e40*/  IMAD.U32 R152, RZ, RZ, UR55 ;  /* 0x00000037ff987e24 */ /* 0x000fca000f8e00ff */
[----:B------:R-:W-:-:S13]  /*5e50*/  ISETP.NE.AND P2, PT, R152, 0x1, PT ;  /* 0x000000019800780c */ /* 0x000fda0003f45270 */
[----:B------:R-:W0:Y:S02]  /*5e60*/  @P2 LDC.64 R2, c[0x0][0x9e8] ;  /* 0x00027a00ff022b82 */ /* 0x000e240000000a00 */
[----:B0-----:R-:W-:-:S05]  /*5e70*/  @P2 IMAD.HI.U32 R2, R187, R2, RZ ;  /* 0x00000002bb022227 */ /* 0x001fca00078e00ff */
[----:B------:R-:W-:-:S07]  /*5e80*/  @P2 SHF.R.U32.HI R187, RZ, R3, R2 ;  /* 0x00000003ffbb2219 */ /* 0x000fce0000011602 */
.L_x_1028:
[----:B------:R-:W-:Y:S05]  /*5e90*/  BSYNC B0 ;  /* 0x0000000000007941 */ /* 0x000fea0003800000 */
.L_x_1026:
[----:B------:R-:W-:-:S04]  /*5ea0*/  IMAD R4, R187, R152, -R4 ;  /* 0x00000098bb047224 */ /* 0x000fc800078e0a04 */
[----:B------:R-:W-:-:S05]  /*5eb0*/  IMAD R3, R19, -0x2, R4 ;  /* 0xfffffffe13037824 */ /* 0x000fca00078e0204 */
[----:B------:R-:W-:Y:S02]  /*5ec0*/  VIADDMNMX R0, R3, R152, R0, PT ;  /* 0x0000009803007246 */ /* 0x000fe40003800100 */
[----:B------:R-:W-:-:S07]  /*5ed0*/  VIMNMX R184, R184, R3, !PT ;  /* 0x00000003b8b87248 */ /* 0x000fce0007fe0100 */
.L_x_1025:
[----:B------:R-:W-:Y:S01]  /*5ee0*/  FMNMX.FTZ R2, R185, R220, !PT ;  /* 0x000000dcb9027209 */ /* 0x000fe20007810000 */
[----:B------:R-:W-:Y:S01]  /*5ef0*/  UMOV UR10, UR58 ;  /* 0x0000003a000a7c82 */ /* 0x000fe20008000000 */
[C---:B------:R-:W-:Y:S02]  /*5f00*/  ISETP.GT.AND P3, PT, R184.reuse, RZ, P1 ;  /* 0x000000ffb800720c */ /* 0x040fe40000f64270 */
[----:B------:R-:W-:Y:S02]  /*5f10*/  FMNMX.FTZ R3, R153, R2, !PT ;  /* 0x0000000299037209 */ /* 0x000fe40007810000 */
[----:B------:R-:W-:Y:S02]  /*5f20*/  ISETP.GT.AND P4, PT, R184, 0x1, P1 ;  /* 0x00000001b800780c */ /* 0x000fe40000f84270 */
[----:B------:R-:W-:Y:S02]  /*5f30*/  FMNMX.FTZ R2, R156, R3, !PT ;  /* 0x000000039c027209 */ /* 0x000fe40007810000 */
[----:B------:R-:W-:-:S02]  /*5f40*/  ISETP.LT.OR P3, PT, R0, 0x1, P3 ;  /* 0x000000010000780c */ /* 0x000fc40001f61670 */
[----:B------:R-:W-:Y:S02]  /*5f50*/  FMNMX.FTZ R3, R157, R2, !PT ;  /* 0x000000029d037209 */ /* 0x000fe40007810000 */
[----:B------:R-:W-:Y:S02]  /*5f60*/  ISETP.GT.AND P6, PT, R184, 0x8, P1 ;  /* 0x00000008b800780c */ /* 0x000fe40000fc4270 */
[----:B------:R-:W-:Y:S02]  /*5f70*/  FMNMX.FTZ R2, R160, R3, !PT ;  /* 0x00000003a0027209 */ /* 0x000fe40007810000 */
[----:B------:R-:W-:Y:S02]  /*5f80*/  ISETP.LT.OR P4, PT, R0, 0x2, P4 ;  /* 0x000000020000780c */ /* 0x000fe40002781670 */
[----:B------:R-:W-:Y:S02]  /*5f90*/  FMNMX.FTZ R3, R161, R2, !PT ;  /* 0x00000002a1037209 */ /* 0x000fe40007810000 */
[----:B------:R-:W-:-:S02]  /*5fa0*/  FSEL R154, R154, -INF , !P3 ;  /* 0xff8000009a9a7808 */ /* 0x000fc40005800000 */
        /* <DEDUP_REMOVED lines=15> */
[----:B------:R-:W-:Y:S02]  /*60a0*/  FSEL R159, R159, -INF , !P2 ;  /* 0xff8000009f9f7808 */ /* 0x000fe40005000000 */
[----:B------:R-:W-:Y:S02]  /*60b0*/  FMNMX.FTZ R2, R180, R3, !PT ;  /* 0x00000003b4027209 */ /* 0x000fe40007810000 */
[----:B------:R-:W-:-:S02]  /*60c0*/  ISETP.LT.OR P5, PT, R0, 0x11, P5 ;  /* 0x000000110000780c */ /* 0x000fc40002fa1670 */
[----:B------:R-:W-:Y:S02]  /*60d0*/  FMNMX.FTZ R2, R181, R2, !PT ;  /* 0x00000002b5027209 */ /* 0x000fe40007810000 */
[C---:B------:R-:W-:Y:S02]  /*60e0*/  ISETP.GT.AND P3, PT, R184.reuse, 0x20, P1 ;  /* 0x00000020b800780c */ /* 0x040fe40000f64270 */
[----:B------:R-:W-:Y:S01]  /*60f0*/  ISETP.GT.AND P6, PT, R184, 0x18, P1 ;  /* 0x00000018b800780c */ /* 0x000fe20000fc4270 */
[----:B------:R-:W0:Y:S01]  /*6100*/  SHFL.BFLY PT, R3, R2, 0x2, 0x1f ;  /* 0x0c401f0002037f89 */ /* 0x000e2200000e0000 */
[----:B------:R-:W-:Y:S02]  /*6110*/  ISETP.LT.OR P4, PT, R0, 0x12, P4 ;  /* 0x000000120000780c */ /* 0x000fe40002781670 */
[----:B------:R-:W-:Y:S02]  /*6120*/  FSEL R162, R162, -INF , !P5 ;  /* 0xff800000a2a27808 */ /* 0x000fe40006800000 */
[----:B------:R-:W-:-:S02]  /*6130*/  ISETP.LT.OR P3, PT, R0, 0x21, P3 ;  /* 0x000000210000780c */ /* 0x000fc40001f61670 */
[----:B------:R-:W-:Y:S02]  /*6140*/  ISETP.GT.AND P2, PT, R184, 0x19, P1 ;  /* 0x00000019b800780c */ /* 0x000fe40000f44270 */
[----:B------:R-:W-:Y:S02]  /*6150*/  ISETP.LT.OR P6, PT, R0, 0x19, P6 ;  /* 0x000000190000780c */ /* 0x000fe400037c1670 */
[----:B------:R-:W-:Y:S02]  /*6160*/  FSEL R163, R163, -INF , !P4 ;  /* 0xff800000a3a37808 */ /* 0x000fe40006000000 */
[----:B------:R-:W-:Y:S02]  /*6170*/  FSEL R170, R170, -INF , !P3 ;  /* 0xff800000aaaa7808 */ /* 0x000fe40005800000 */
[----:B------:R-:W-:Y:S02]  /*6180*/  FSEL R166, R166, -INF , !P6 ;  /* 0xff800000a6a67808 */ /* 0x000fe40007000000 */
[----:B------:R-:W-:-:S02]  /*6190*/  ISETP.LT.OR P2, PT, R0, 0x1a, P2 ;  /* 0x0000001a0000780c */ /* 0x000fc40001741670 */
[C---:B------:R-:W-:Y:S02]  /*61a0*/  ISETP.GT.AND P5, PT, R184.reuse, 0x21, P1 ;  /* 0x00000021b800780c */ /* 0x040fe40000fa4270 */
[----:B------:R-:W-:Y:S02]  /*61b0*/  FSEL R167, R167, -INF , !P2 ;  /* 0xff800000a7a77808 */ /* 0x000fe40005000000 */
[----:B------:R-:W-:Y:S02]  /*61c0*/  ISETP.GT.AND P4, PT, R184, 0x28, P1 ;  /* 0x00000028b800780c */ /* 0x000fe40000f84270 */
[----:B0-----:R-:W-:Y:S02]  /*61d0*/  FMNMX.FTZ R3, R2, R3, !PT ;  /* 0x0000000302037209 */ /* 0x001fe40007810000 */
[----:B------:R-:W-:Y:S02]  /*61e0*/  FMNMX.FTZ R2, R154, R219, !PT ;  /* 0x000000db9a027209 */ /* 0x000fe40007810000 */
[----:B------:R-:W-:Y:S01]  /*61f0*/  ISETP.LT.OR P5, PT, R0, 0x22, P5 ;  /* 0x000000220000780c */ /* 0x000fe20002fa1670 */
[----:B------:R-:W0:Y:S01]  /*6200*/  SHFL.BFLY PT, R4, R3, 0x1, 0x1f ;  /* 0x0c201f0003047f89 */ /* 0x000e2200000e0000 */
[----:B------:R-:W-:-:S02]  /*6210*/  ISETP.GT.AND P6, PT, R184, 0x29, P1 ;  /* 0x00000029b800780c */ /* 0x000fc40000fc4270 */
[----:B------:R-:W-:Y:S02]  /*6220*/  ISETP.LT.OR P4, PT, R0, 0x29, P4 ;  /* 0x000000290000780c */ /* 0x000fe40002781670 */
[----:B------:R-:W-:Y:S02]  /*6230*/  FSEL R171, R171, -INF , !P5 ;  /* 0xff800000abab7808 */ /* 0x000fe40006800000 */
[----:B------:R-:W-:Y:S02]  /*6240*/  ISETP.GT.AND P2, PT, R184, 0x30, P1 ;  /* 0x00000030b800780c */ /* 0x000fe40000f44270 */
[----:B------:R-:W-:Y:S02]  /*6250*/  FSEL R174, R174, -INF , !P4 ;  /* 0xff800000aeae7808 */ /* 0x000fe40006000000 */
[----:B------:R-:W-:Y:S02]  /*6260*/  ISETP.LT.OR P6, PT, R0, 0x2a, P6 ;  /* 0x0000002a0000780c */ /* 0x000fe400037c1670 */
[----:B------:R-:W-:-:S02]  /*6270*/  ISETP.GT.AND P5, PT, R184, 0x31, P1 ;  /* 0x00000031b800780c */ /* 0x000fc40000fa4270 */
[----:B------:R-:W-:Y:S02]  /*6280*/  ISETP.LT.OR P2, PT, R0, 0x31, P2 ;  /* 0x000000310000780c */ /* 0x000fe40001741670 */
[----:B------:R-:W-:Y:S02]  /*6290*/  FSEL R175, R175, -INF , !P6 ;  /* 0xff800000afaf7808 */ /* 0x000fe40007000000 */
[----:B------:R-:W-:Y:S02]  /*62a0*/  ISETP.GT.AND P4, PT, R184, 0x38, P1 ;  /* 0x00000038b800780c */ /* 0x000fe40000f84270 */
[----:B------:R-:W-:Y:S02]  /*62b0*/  ISETP.LT.OR P5, PT, R0, 0x32, P5 ;  /* 0x000000320000780c */ /* 0x000fe40002fa1670 */
[----:B------:R-:W-:Y:S02]  /*62c0*/  FSEL R178, R178, -INF , !P2 ;  /* 0xff800000b2b27808 */ /* 0x000fe40005000000 */
[----:B0-----:R-:W-:-:S02]  /*62d0*/  FMNMX.FTZ R4, R3, R4, !PT ;  /* 0x0000000403047209 */ /* 0x001fc40007810000 */
[----:B------:R-:W-:Y:S02]  /*62e0*/  FMNMX.FTZ R3, R155, R2, !PT ;  /* 0x000000029b037209 */ /* 0x000fe40007810000 */
[C---:B------:R-:W-:Y:S01]  /*62f0*/  FSETP.NEU.FTZ.AND P3, PT, R4.reuse, -INF , PT ;  /* 0xff8000000400780b */ /* 0x040fe20003f7d000 */
[----:B------:R-:W-:Y:S01]  /*6300*/  FMUL.FTZ R152, R4, UR10 ;  /* 0x0000000a04987c20 */ /* 0x000fe20008410000 */
[----:B------:R-:W-:Y:S02]  /*6310*/  FMNMX.FTZ R2, R158, R3, !PT ;  /* 0x000000039e027209 */ /* 0x000fe40007810000 */
[----:B------:R-:W-:Y:S02]  /*6320*/  ISETP.GT.AND P1, PT, R184, 0x39, P1 ;  /* 0x00000039b800780c */ /* 0x000fe40000f24270 */
[----:B------:R-:W-:Y:S02]  /*6330*/  FMNMX.FTZ R3, R159, R2, !PT ;  /* 0x000000029f037209 */ /* 0x000fe40007810000 */
[----:B------:R-:W-:-:S02]  /*6340*/  ISETP.LT.OR P4, PT, R0, 0x39, P4 ;  /* 0x000000390000780c */ /* 0x000fc40002781670 */
[----:B------:R-:W-:Y:S02]  /*6350*/  FMNMX.FTZ R2, R162, R3, !PT ;  /* 0x00000003a2027209 */ /* 0x000fe40007810000 */
[----:B------:R-:W-:Y:S02]  /*6360*/  FSEL R179, R179, -INF , !P5 ;  /* 0xff800000b3b37808 */ /* 0x000fe40006800000 */
[----:B------:R-:W-:Y:S02]  /*6370*/  FMNMX.FTZ R3, R163, R2, !PT ;  /* 0x00000002a3037209 */ /* 0x000fe40007810000 */
[----:B------:R-:W-:Y:S02]  /*6380*/  FSEL R2, R152, RZ, P3 ;  /* 0x000000ff98027208 */ /* 0x000fe40001800000 */
[----:B------:R-:W-:Y:S02]  /*6390*/  FMNMX.FTZ R152, R166, R3, !PT ;  /* 0x00000003a6987209 */ /* 0x000fe40007810000 */
[----:B------:R-:W-:Y:S01]  /*63a0*/  ISETP.LT.OR P1, PT, R0, 0x3a, P1 ;  /* 0x0000003a0000780c */ /* 0x000fe20000f21670 */
[--C-:B------:R-:W-:Y:S01]  /*63b0*/  FFMA.FTZ R196, R153, UR10, -R2.reuse ;  /* 0x0000000a99c47c23 */ /* 0x100fe20008010802 */
[----:B------:R-:W-:Y:S01]  /*63c0*/  FMNMX.FTZ R3, R167, R152, !PT ;  /* 0x00000098a7037209 */ /* 0x000fe20007810000 */
[--C-:B------:R-:W-:Y:S01]  /*63d0*/  FFMA.FTZ R187, R157, UR10, -R2.reuse ;  /* 0x0000000a9dbb7c23 */ /* 0x100fe20008010802 */
[----:B------:R-:W-:Y:S01]  /*63e0*/  FSEL R182, R182, -INF , !P4 ;  /* 0xff800000b6b67808 */ /* 0x000fe20006000000 */
[--C-:B------:R-:W-:Y:S01]  /*63f0*/  FFMA.FTZ R185, R185, UR10, -R2.reuse ;  /* 0x0000000ab9b97c23 */ /* 0x100fe20008010802 */
[----:B------:R-:W-:Y:S01]  /*6400*/  FMNMX.FTZ R152, R170, R3, !PT ;  /* 0x00000003aa987209 */ /* 0x000fe20007810000 */
[--C-:B------:R-:W-:Y:S01]  /*6410*/  FFMA.FTZ R198, R156, UR10, -R2.reuse ;  /* 0x0000000a9cc67c23 */ /* 0x100fe20008010802 */
[--C-:B------:R-:W-:Y:S01]  /*6420*/  FFMA.FTZ R192, R160, UR10, -R2.reuse ;  /* 0x0000000aa0c07c23 */ /* 0x100fe20008010802 */
        /* <DEDUP_REMOVED lines=10> */
[----:B------:R-:W-:Y:S01]  /*64d0*/  FFMA.FTZ R186, R180, UR10, -R2 ;  /* 0x0000000ab4ba7c23 */ /* 0x000fe20008010802 */
[----:B------:R-:W-:Y:S02]  /*64e0*/  MUFU.EX2 R185, R185 ;  /* 0x000000b900b97308 */ /* 0x000fe40000000800 */
[----:B------:R-:W-:-:S04]  /*64f0*/  FMNMX.FTZ R152, R178, R3, !PT ;  /* 0x00000003b2987209 */ /* 0x000fc80007810000 */
[----:B------:R-:W-:Y:S02]  /*6500*/  FMNMX.FTZ R3, R179, R152, !PT ;  /* 0x00000098b3037209 */ /* 0x000fe40007810000 */
[----:B------:R-:W-:Y:S01]  /*6510*/  FSEL R152, R183, -INF , !P1 ;  /* 0xff800000b7987808 */ /* 0x000fe20004800000 */
[--C-:B------:R-:W-:Y:S01]  /*6520*/  FFMA.FTZ R183, R161, UR10, -R2.reuse ;  /* 0x0000000aa1b77c23 */ /* 0x100fe20008010802 */
[----:B------:R-:W-:Y:S01]  /*6530*/  FMNMX.FTZ R3, R182, R3, !PT ;  /* 0x00000003b6037209 */ /* 0x000fe20007810000 */
[--C-:B------:R-:W-:Y:S01]  /*6540*/  FFMA.FTZ R161, R169, UR10, -R2.reuse ;  /* 0x0000000aa9a17c23 */ /* 0x100fe20008010802 */
[----:B------:R-:W-:Y:S01]  /*6550*/  FSEL R169, R4, RZ, P3 ;  /* 0x000000ff04a97208 */ /* 0x000fe20001800000 */
[----:B------:R-:W-:Y:S01]  /*6560*/  FFMA.FTZ R2, R181, UR10, -R2 ;  /* 0x0000000ab5027c23 */ /* 0x000fe20008010802 */
[----:B------:R-:W-:Y:S01]  /*6570*/  FMNMX.FTZ R3, R152, R3, !PT ;  /* 0x0000000398037209 */ /* 0x000fe20007810000 */
[----:B------:R-:W-:Y:S04]  /*6580*/  MUFU.EX2 R196, R196 ;  /* 0x000000c400c47308 */ /* 0x000fe80000000800 */
[----:B------:R-:W0:Y:S04]  /*6590*/  SHFL.BFLY PT, R0, R3, 0x2, 0x1f ;  /* 0x0c401f0003007f89 */ /* 0x000e2800000e0000 */
[----:B------:R-:W-:Y:S08]  /*65a0*/  MUFU.EX2 R198, R198 ;  /* 0x000000c600c67308 */ /* 0x000ff00000000800 */
[----:B------:R-:W-:Y:S08]  /*65b0*/  MUFU.EX2 R187, R187 ;  /* 0x000000bb00bb7308 */ /* 0x000ff00000000800 */
[----:B------:R-:W-:Y:S01]  /*65c0*/  MUFU.EX2 R192, R192 ;  /* 0x000000c000c07308 */ /* 0x000fe20000000800 */
[----:B0-----:R-:W-:-:S07]  /*65d0*/  FMNMX.FTZ R0, R3, R0, !PT ;  /* 0x0000000003007209 */ /* 0x001fce0007810000 */
[----:B------:R-:W-:Y:S01]  /*65e0*/  MUFU.EX2 R183, R183 ;  /* 0x000000b700b77308 */ /* 0x000fe20000000800 */
[----:B------:R-:W0:Y:S07]  /*65f0*/  SHFL.BFLY PT, R3, R0, 0x1, 0x1f ;  /* 0x0c201f0000037f89 */ /* 0x000e2e00000e0000 */
[----:B------:R-:W-:Y:S08]  /*6600*/  MUFU.EX2 R194, R194 ;  /* 0x000000c200c27308 */ /* 0x000ff00000000800 */
[----:B------:R-:W-:Y:S08]  /*6610*/  MUFU.EX2 R165, R165 ;  /* 0x000000a500a57308 */ /* 0x000ff00000000800 */
[----:B------:R-:W-:Y:S01]  /*6620*/  MUFU.EX2 R188, R188 ;  /* 0x000000bc00bc7308 */ /* 0x000fe20000000800 */
[----:B0-----:R-:W-:Y:S01]  /*6630*/  FMNMX.FTZ R3, R0, R3, !PT ;  /* 0x0000000300037209 */ /* 0x001fe20007810000 */
[----:B------:R-:W-:-:S03]  /*6640*/  FADD.FTZ R0, -R169, R220 ;  /* 0x000000dca9007221 */ /* 0x000fc60000010100 */
[C---:B------:R-:W-:Y:S01]  /*6650*/  FSETP.NEU.FTZ.AND P1, PT, R3.reuse, -INF , PT ;  /* 0xff8000000300780b */ /* 0x040fe20003f3d000 */
[----:B------:R-:W-:Y:S01]  /*6660*/  FMUL.FTZ R173, R3, UR10 ;  /* 0x0000000a03ad7c20 */ /* 0x000fe20008410000 */
[----:B------:R-:W-:Y:S01]  /*6670*/  FMUL.FTZ R0, R0, UR10 ;  /* 0x0000000a00007c20 */ /* 0x000fe20008410000 */
[----:B------:R0:W-:Y:S03]  /*6680*/  MUFU.EX2 R169, R2 ;  /* 0x0000000200a97308 */ /* 0x0001e60000000800 */
[----:B------:R-:W-:-:S05]  /*6690*/  FSEL R173, R173, RZ, P1 ;  /* 0x000000ffadad7208 */ /* 0x000fca0000800000 */
[--C-:B------:R-:W-:Y:S01]  /*66a0*/  FFMA.FTZ R197, R154, UR10, -R173.reuse ;  /* 0x0000000a9ac57c23 */ /* 0x100fe200080108ad */
[----:B0-----:R-:W-:Y:S01]  /*66b0*/  FSEL R2, R3, RZ, P1 ;  /* 0x000000ff03027208 */ /* 0x001fe20000800000 */
[--C-:B------:R-:W-:Y:S01]  /*66c0*/  FFMA.FTZ R154, R155, UR10, -R173.reuse ;  /* 0x0000000a9b9a7c23 */ /* 0x100fe200080108ad */
[----:B------:R-:W0:Y:S01]  /*66d0*/  MUFU.EX2 R0, R0 ;  /* 0x0000000000007308 */ /* 0x000e220000000800 */
[--C-:B------:R-:W-:Y:S01]  /*66e0*/  FFMA.FTZ R199, R158, UR10, -R173.reuse ;  /* 0x0000000a9ec77c23 */ /* 0x100fe200080108ad */
[----:B------:R-:W-:Y:S01]  /*66f0*/  FFMA.FTZ R156, R159, UR10, -R173 ;  /* 0x0000000a9f9c7c23 */ /* 0x000fe200080108ad */
[----:B------:R-:W-:Y:S01]  /*6700*/  FADD.FTZ R2, -R2, R219 ;  /* 0x000000db02027221 */ /* 0x000fe20000010100 */
[--C-:B------:R-:W-:Y:S01]  /*6710*/  FFMA.FTZ R193, R162, UR10, -R173.reuse ;  /* 0x0000000aa2c17c23 */ /* 0x100fe200080108ad */
[--C-:B------:R-:W-:Y:S01]  /*6720*/  FFMA.FTZ R158, R163, UR10, -R173.reuse ;  /* 0x0000000aa39e7c23 */ /* 0x100fe200080108ad */
[--C-:B------:R-:W-:Y:S01]  /*6730*/  FFMA.FTZ R195, R166, UR10, -R173.reuse ;  /* 0x0000000aa6c37c23 */ /* 0x100fe200080108ad */
[----:B------:R-:W-:Y:S01]  /*6740*/  FMUL.FTZ R2, R2, UR10 ;  /* 0x0000000a02027c20 */ /* 0x000fe20008410000 */
[----:B------:R-:W-:Y:S01]  /*6750*/  MUFU.EX2 R197, R197 ;  /* 0x000000c500c57308 */ /* 0x000fe20000000800 */
[--C-:B------:R-:W-:Y:S01]  /*6760*/  FFMA.FTZ R160, R167, UR10, -R173.reuse ;  /* 0x0000000aa7a07c23 */ /* 0x100fe200080108ad */
[--C-:B------:R-:W-:Y:S01]  /*6770*/  FFMA.FTZ R189, R170, UR10, -R173.reuse ;  /* 0x0000000aaabd7c23 */ /* 0x100fe200080108ad */
[--C-:B------:R-:W-:Y:S01]  /*6780*/  FFMA.FTZ R162, R171, UR10, -R173.reuse ;  /* 0x0000000aaba27c23 */ /* 0x100fe200080108ad */
[--C-:B------:R-:W-:Y:S01]  /*6790*/  FFMA.FTZ R191, R174, UR10, -R173.reuse ;  /* 0x0000000aaebf7c23 */ /* 0x100fe200080108ad */
[--C-:B------:R-:W-:Y:S01]  /*67a0*/  FFMA.FTZ R164, R175, UR10, -R173.reuse ;  /* 0x0000000aafa47c23 */ /* 0x100fe200080108ad */
[----:B------:R-:W-:-:S02]  /*67b0*/  FFMA.FTZ R152, R152, UR10, -R173 ;  /* 0x0000000a98987c23 */ /* 0x000fc400080108ad */
[----:B------:R-:W1:Y:S01]  /*67c0*/  MUFU.EX2 R2, R2 ;  /* 0x0000000200027308 */ /* 0x000e620000000800 */
[----:B0-----:R-:W-:-:S04]  /*67d0*/  FFMA.FTZ R155, R0, R18, R185 ;  /* 0x00000012009b7223 */ /* 0x001fc800000100b9 */
[----:B------:R-:W-:-:S03]  /*67e0*/  FADD.FTZ R155, R196, R155 ;  /* 0x0000009bc49b7221 */ /* 0x000fc60000010000 */
[----:B------:R-:W0:Y:S01]  /*67f0*/  MUFU.EX2 R154, R154 ;  /* 0x0000009a009a7308 */ /* 0x000e220000000800 */
[----:B------:R-:W-:Y:S01]  /*6800*/  FADD.FTZ R166, R198, R155 ;  /* 0x0000009bc6a67221 */ /* 0x000fe20000010000 */
[----:B------:R-:W-:-:S03]  /*6810*/  FFMA.FTZ R155, R178, UR10, -R173 ;  /* 0x0000000ab29b7c23 */ /* 0x000fc600080108ad */
[----:B------:R-:W-:-:S03]  /*6820*/  FADD.FTZ R159, R187, R166 ;  /* 0x000000a6bb9f7221 */ /* 0x000fc60000010000 */
[----:B------:R-:W2:Y:S01]  /*6830*/  MUFU.EX2 R199, R199 ;  /* 0x000000c700c77308 */ /* 0x000ea20000000800 */
[----:B-1----:R-:W-:Y:S01]  /*6840*/  FFMA.FTZ R5, R2, R5, R197 ;  /* 0x0000000502057223 */ /* 0x002fe200000100c5 */
[----:B------:R-:W-:-:S04]  /*6850*/  FADD.FTZ R166, R192, R159 ;  /* 0x0000009fc0a67221 */ /* 0x000fc80000010000 */
[----:B------:R-:W-:Y:S01]  /*6860*/  FADD.FTZ R159, R183, R166 ;  /* 0x000000a6b79f7221 */ /* 0x000fe20000010000 */
[----:B------:R-:W-:Y:S01]  /*6870*/  FFMA.FTZ R166, R179, UR10, -R173 ;  /* 0x0000000ab3a67c23 */ /* 0x000fe200080108ad */
[----:B------:R-:W1:Y:S01]  /*6880*/  MUFU.EX2 R156, R156 ;  /* 0x0000009c009c7308 */ /* 0x000e620000000800 */
[----:B0-----:R-:W-:Y:S01]  /*6890*/  FADD.FTZ R18, R154, R5 ;  /* 0x000000059a127221 */ /* 0x001fe20000010000 */
[----:B------:R-:W-:Y:S01]  /*68a0*/  FADD.FTZ R168, R194, R159 ;  /* 0x0000009fc2a87221 */ /* 0x000fe20000010000 */
[----:B------:R-:W-:-:S03]  /*68b0*/  FFMA.FTZ R159, R182, UR10, -R173 ;  /* 0x0000000ab69f7c23 */ /* 0x000fc600080108ad */
[----:B------:R-:W-:Y:S02]  /*68c0*/  FADD.FTZ R163, R165, R168 ;  /* 0x000000a8a5a37221 */ /* 0x000fe40000010000 */
[----:B------:R-:W0:Y:S01]  /*68d0*/  MUFU.EX2 R193, R193 ;  /* 0x000000c100c17308 */ /* 0x000e220000000800 */
[----:B--2---:R-:W-:Y:S01]  /*68e0*/  FADD.FTZ R5, R199, R18 ;  /* 0x00000012c7057221 */ /* 0x004fe20000010000 */
[----:B------:R-:W-:-:S06]  /*68f0*/  FADD.FTZ R168, R188, R163 ;  /* 0x000000a3bca87221 */ /* 0x000fcc0000010000 */
        /* <DEDUP_REMOVED lines=33> */
[----:B0-----:R-:W-:Y:S01]  /*6b10*/  FADD.FTZ R168, R186, R163 ;  /* 0x000000a3baa87221 */ /* 0x001fe20000010000 */
[----:B--2---:R-:W-:-:S03]  /*6b20*/  FADD.FTZ R5, R159, R18 ;  /* 0x000000129f057221 */ /* 0x004fc60000010000 */
[----:B------:R-:W-:Y:S01]  /*6b30*/  FADD.FTZ R18, R169, R168 ;  /* 0x000000a8a9127221 */ /* 0x000fe20000010000 */
[----:B-1----:R-:W-:Y:S01]  /*6b40*/  FADD.FTZ R5, R152, R5 ;  /* 0x0000000598057221 */ /* 0x002fe20000010000 */
[----:B------:R-:W-:Y:S06]  /*6b50*/  @!P0 BRA `(.L_x_1029) ;  /* 0x0000000000048947 */ /* 0x000fec0003800000 */
[----:B------:R-:W-:Y:S01]  /*6b60*/  BPT.TRAP 0x1 ;  /* 0x000000040000795c */ /* 0x000fe20000300000 */
.L_x_1029:
[----:B------:R-:W0:Y:S01]  /*6b70*/  S2UR UR4, SR_CgaCtaId ;  /* 0x00000000000479c3 */ /* 0x000e220000008800 */
[----:B------:R-:W-:Y:S01]  /*6b80*/  UIADD3 UR5, UR5, 0x30860, URZ ;  /* 0x0003086005057890 */ /* 0x000fe2000fffe03f */
[----:B------:R-:W-:Y:S01]  /*6b90*/  ISETP.GT.AND P1, PT, R221, UR54, PT ;  /* 0x00000036dd007c0c */ /* 0x000fe2000bf24270 */
[----:B------:R-:W-:Y:S01]  /*6ba0*/  UMOV UR7, UR38 ;  /* 0x0000002600077c82 */ /* 0x000fe20008000000 */
[----:B------:R-:W-:Y:S01]  /*6bb0*/  F2FP.F16.F32.PACK_AB R196, R196, R185 ;  /* 0x000000b9c4c4723e */ /* 0x000fe200000000ff */
[----:B------:R-:W-:Y:S01]  /*6bc0*/  IMAD.MOV.U32 R219, RZ, RZ, R3 ;  /* 0x000000ffffdb7224 */ /* 0x000fe200078e0003 */
[----:B------:R-:W-:Y:S01]  /*6bd0*/  F2FP.F16.F32.PACK_AB R198, R187, R198 ;  /* 0x000000c6bbc6723e */ /* 0x000fe200000000ff */
[----:B------:R-:W-:Y:S01]  /*6be0*/  IMAD.MOV.U32 R220, RZ, RZ, R4 ;  /* 0x000000ffffdc7224 */ /* 0x000fe200078e0004 */
[----:B------:R-:W-:Y:S02]  /*6bf0*/  F2FP.F16.F32.PACK_AB R197, R154, R197 ;  /* 0x000000c59ac5723e */ /* 0x000fe400000000ff */
[----:B------:R-:W-:-:S02]  /*6c00*/  F2FP.F16.F32.PACK_AB R199, R156, R199 ;  /* 0x000000c79cc7723e */ /* 0x000fc400000000ff */
[----:B------:R-:W-:Y:S02]  /*6c10*/  F2FP.F16.F32.PACK_AB R192, R183, R192 ;  /* 0x000000c0b7c0723e */ /* 0x000fe400000000ff */
[----:B------:R-:W-:Y:S02]  /*6c20*/  F2FP.F16.F32.PACK_AB R193, R158, R193 ;  /* 0x000000c19ec1723e */ /* 0x000fe400000000ff */
[----:B------:R-:W-:Y:S02]  /*6c30*/  F2FP.F16.F32.PACK_AB R194, R165, R194 ;  /* 0x000000c2a5c2723e */ /* 0x000fe400000000ff */
[----:B------:R-:W-:Y:S02]  /*6c40*/  F2FP.F16.F32.PACK_AB R195, R160, R195 ;  /* 0x000000c3a0c3723e */ /* 0x000fe400000000ff */
[----:B------:R-:W-:Y:S02]  /*6c50*/  F2FP.F16.F32.PACK_AB R188, R161, R188 ;  /* 0x000000bca1bc723e */ /* 0x000fe400000000ff */
[----:B------:R-:W-:Y:S01]  /*6c60*/  F2FP.F16.F32.PACK_AB R189, R162, R189 ;  /* 0x000000bda2bd723e */ /* 0x000fe200000000ff */
[----:B0-----:R-:W-:Y:S01]  /*6c70*/  UPRMT UR5, UR4, 0x654, UR5 ;  /* 0x0000065404057896 */ /* 0x001fe20008000005 */
[----:B------:R-:W-:-:S02]  /*6c80*/  F2FP.F16.F32.PACK_AB R190, R157, R190 ;  /* 0x000000be9dbe723e */ /* 0x000fc400000000ff */
[----:B------:R-:W-:Y:S01]  /*6c90*/  UMOV UR4, UR39 ;  /* 0x0000002700047c82 */ /* 0x000fe20008000000 */
[----:B------:R-:W-:Y:S02]  /*6ca0*/  F2FP.F16.F32.PACK_AB R191, R164, R191 ;  /* 0x000000bfa4bf723e */ /* 0x000fe400000000ff */
[----:B------:R-:W-:Y:S02]  /*6cb0*/  F2FP.F16.F32.PACK_AB R184, R153, R184 ;  /* 0x000000b899b8723e */ /* 0x000fe400000000ff */
[----:B------:R-:W-:Y:S01]  /*6cc0*/  F2FP.F16.F32.PACK_AB R185, R166, R155 ;  /* 0x0000009ba6b9723e */ /* 0x000fe200000000ff */
[----:B------:R-:W-:Y:S01]  /*6cd0*/  SYNCS.ARRIVE.TRANS64.RED.A1T0 RZ, [UR5], RZ ;  /* 0x000000ffffff79a7 */ /* 0x000fe20008100405 */
[----:B------:R-:W-:Y:S02]  /*6ce0*/  F2FP.F16.F32.PACK_AB R186, R169, R186 ;  /* 0x000000baa9ba723e */ /* 0x000fe400000000ff */
[----:B------:R-:W-:Y:S02]  /*6cf0*/  IADD3 R221, R221, -0x1, RZ ;  /* 0xffffffffdddd7810 */ /* 0x000fe40007ffe0ff */
[----:B------:R-:W-:Y:S01]  /*6d00*/  F2FP.F16.F32.PACK_AB R187, R152, R159 ;  /* 0x0000009f98bb723e */ /* 0x000fe200000000ff */
[----:B------:R-:W-:Y:S06]  /*6d10*/  @P1 BRA `(.L_x_1030) ;  /* 0xffffffd400f81947 */ /* 0x000fec000383ffff */
.L_x_1011:
[----:B------:R-:W-:Y:S01]  /*6d20*/  UISETP.NE.AND UP1, UPT, UR61, URZ, UPT ;  /* 0x0000003f3d00728c */ /* 0x000fe2000bf25270 */
[----:B------:R-:W-:Y:S01]  /*6d30*/  IADD3 R21, -R21, 0x1, RZ ;  /* 0x0000000115157810 */ /* 0x000fe20007ffe1ff */
[----:B------:R-:W-:Y:S02]  /*6d40*/  UISETP.NE.AND UP0, UPT, UR42, URZ, UPT ;  /* 0x0000003f2a00728c */ /* 0x000fe4000bf05270 */
[----:B------:R-:W-:Y:S02]  /*6d50*/  UIADD3 UR6, UR43, 0x7f, URZ ;  /* 0x0000007f2b067890 */ /* 0x000fe4000fffe03f */
[----:B------:R-:W-:Y:S02]  /*6d60*/  IMAD R20, R20, UR41, R21 ;  /* 0x0000002914147c24 */ /* 0x000fe4000f8e0215 */
[----:B------:R-:W-:-:S03]  /*6d70*/  PLOP3.LUT P1, PT, PT, PT, UP0, 0x40, 0x0 ;  /* 0x000000000000781c */ /* 0x000fc60003f2e808 */
[----:B------:R-:W-:Y:S01]  /*6d80*/  @UP1 ULDC UR4, c[0x0][0x44c] ;  /* 0x0001130000041ab9 */ /* 0x000fe20000000800 */
[----:B------:R-:W-:Y:S01]  /*6d90*/  @UP1 ULDC UR7, c[0x0][0x450] ;  /* 0x0001140000071ab9 */ /* 0x000fe20000000800 */
[----:B------:R-:W-:-:S04]  /*6da0*/  UIMAD.WIDE.U32 UR4, UR6, UR4, URZ ;  /* 0x00000004060472a5 */ /* 0x000fc8000f8e003f */
[----:B------:R-:W-:-:S06]  /*6db0*/  @UP1 USHF.R.U32.HI UR6, URZ, UR7, UR5 ;  /* 0x000000073f061299 */ /* 0x000fcc0008011605 */
[----:B------:R-:W-:-:S04]  /*6dc0*/  VIADD R20, R20, UR6 ;  /* 0x0000000614147c36 */ /* 0x000fc80008000000 */
[----:B------:R-:W-:Y:S01]  /*6dd0*/  VIADD R21, R20, -UR11 ;  /* 0x8000000b14157c36 */ /* 0x000fe20008000000 */
[----:B------:R-:W-:Y:S06]  /*6de0*/  @P1 BRA `(.L_x_1031) ;  /* 0x0000000000441947 */ /* 0x000fec0003800000 */
[----:B------:R-:W-:-:S13]  /*6df0*/  ISETP.GT.AND P1, PT, R20, -0x1, PT ;  /* 0xffffffff1400780c */ /* 0x000fda0003f24270 */
[----:B------:R-:W-:Y:S05]  /*6e00*/  @P1 BRA `(.L_x_1032) ;  /* 0x0000000000201947 */ /* 0x000fea0003800000 */
[----:B------:R-:W0:Y:S01]  /*6e10*/  LDC R155, c[0x0][0x9e4] ;  /* 0x00027900ff9b7b82 */ /* 0x000e220000000800 */
[----:B------:R-:W-:Y:S02]  /*6e20*/  LOP3.LUT R153, RZ, R20, RZ, 0x33, !PT ;  /* 0x00000014ff997212 */ /* 0x000fe400078e33ff */
[----:B0-----:R-:W-:-:S13]  /*6e30*/  ISETP.NE.AND P1, PT, R155, 0x1, PT ;  /* 0x000000019b00780c */ /* 0x001fda0003f25270 */
[----:B------:R-:W0:Y:S02]  /*6e40*/  @P1 LDC.64 R156, c[0x0][0x9e8] ;  /* 0x00027a00ff9c1b82 */ /* 0x000e240000000a00 */
[----:B0-----:R-:W-:-:S05]  /*6e50*/  @P1 IMAD.HI.U32 R20, R153, R156, RZ ;  /* 0x0000009c99141227 */ /* 0x001fca00078e00ff */
[----:B------:R-:W-:-:S04]  /*6e60*/  @P1 SHF.R.U32.HI R153, RZ, R157, R20 ;  /* 0x0000009dff991219 */ /* 0x000fc80000011614 */
[----:B------:R-:W-:Y:S01]  /*6e70*/  LOP3.LUT R20, RZ, R153, RZ, 0x33, !PT ;  /* 0x00000099ff147212 */ /* 0x000fe200078e33ff */
[----:B------:R-:W-:Y:S06]  /*6e80*/  BRA `(.L_x_1033) ;  /* 0x0000000000147947 */ /* 0x000fec0003800000 */
.L_x_1032:
[----:B------:R-:W0:Y:S02]  /*6e90*/  LDC R155, c[0x0][0x9e4] ;  /* 0x00027900ff9b7b82 */ /* 0x000e240000000800 */
[----:B0-----:R-:W-:-:S13]  /*6ea0*/  ISETP.NE.AND P1, PT, R155, 0x1, PT ;  /* 0x000000019b00780c */ /* 0x001fda0003f25270 */
[----:B------:R-:W0:Y:S02]  /*6eb0*/  @P1 LDC.64 R152, c[0x0][0x9e8] ;  /* 0x00027a00ff981b82 */ /* 0x000e240000000a00 */
[----:B0-----:R-:W-:-:S05]  /*6ec0*/  @P1 IMAD.HI.U32 R152, R20, R152, RZ ;  /* 0x0000009814981227 */ /* 0x001fca00078e00ff */
[----:B------:R-:W-:-:S07]  /*6ed0*/  @P1 SHF.R.U32.HI R20, RZ, R153, R152 ;  /* 0x00000099ff141219 */ /* 0x000fce0000011698 */
.L_x_1033:
[----:B------:R-:W-:-:S05]  /*6ee0*/  IMAD R20, R20, R155, RZ ;  /* 0x0000009b14147224 */ /* 0x000fca00078e02ff */
[----:B------:R-:W-:-:S07]  /*6ef0*/  VIMNMX R21, R21, R20, !PT ;  /* 0x0000001415157248 */ /* 0x000fce0007fe0100 */
.L_x_1031:
[----:B------:R-:W-:Y:S01]  /*6f00*/  VIADD R21, R21, 0x3f ;  /* 0x0000003f15157836 */ /* 0x000fe20000000000 */
[----:B------:R-:W-:-:S04]  /*6f10*/  R2UR UR4, R200 ;  /* 0x00000000c80472ca */ /* 0x000fc800000e0000 */
[----:B------:R-:W-:-:S04]  /*6f20*/  SHF.R.S32.HI R20, RZ, 0x1f, R21 ;  /* 0x0000001fff147819 */ /* 0x000fc80000011415 */
[----:B------:R-:W-:-:S04]  /*6f30*/  LEA.HI R20, R20, R21, RZ, 0x6 ;  /* 0x0000001514147211 */ /* 0x000fc800078f30ff */
[----:B------:R-:W-:-:S04]  /*6f40*/  SHF.R.S32.HI R20, RZ, 0x6, R20 ;  /* 0x00000006ff147819 */ /* 0x000fc80000011414 */
[----:B------:R-:W-:-:S04]  /*6f50*/  VIMNMX R20, R20, UR4, !PT ;  /* 0x0000000414147c48 */ /* 0x000fc8000ffe0100 */
[----:B------:R-:W-:-:S13]  /*6f60*/  ISETP.GE.AND P1, PT, R221, R20, PT ;  /* 0x00000014dd00720c */ /* 0x000fda0003f26270 */
[----:B------:R-:W-:Y:S05]  /*6f70*/  @!P1 BRA `(.L_x_1034) ;  /* 0x0000001c00489947 */ /* 0x000fea0003800000 */
[----:B------:R-:W-:Y:S01]  /*6f80*/  IMAD.MOV.U32 R219, RZ, RZ, R3 ;  /* 0x000000ffffdb7224 */ /* 0x000fe200078e0003 */
[----:B------:R-:W-:Y:S01]  /*6f90*/  UMOV UR7, UR38 ;  /* 0x0000002600077c82 */ /* 0x000fe20008000000 */
[----:B------:R-:W-:Y:S01]  /*6fa0*/  IMAD.MOV.U32 R21, RZ, RZ, R4 ;  /* 0x000000ffff157224 */ /* 0x000fe200078e0004 */
[----:B------:R-:W-:Y:S01]  /*6fb0*/  UMOV UR4, UR39 ;  /* 0x0000002700047c82 */ /* 0x000fe20008000000 */
[----:B------:R-:W-:-:S05]  /*6fc0*/  ULDC UR54, c[0x0][0x988] ;  /* 0x0002620000367ab9 */ /* 0x000fca0000000800 */
.L_x_1045:
[----:B------:R-:W-:-:S04]  /*6fd0*/  UISETP.NE.AND UP0, UPT, UR4, 0x1, UPT ;  /* 0x000000010400788c */ /* 0x000fc8000bf05270 */
[----:B------:R-:W-:-:S04]  /*6fe0*/  USEL UR38, URZ, 0x1, UP0 ;  /* 0x000000013f267887 */ /* 0x000fc80008000000 */
[----:B------:R-:W-:Y:S01]  /*6ff0*/  ULOP3.LUT UR38, UR7, UR38, URZ, 0x3c, !UPT ;  /* 0x0000002607267292 */ /* 0x000fe2000f8e3c3f */
[----:B------:R-:W-:Y:S11]  /*7000*/  @!P0 BRA `(.L_x_1035) ;  /* 0x0000000000048947 */ /* 0x000ff60003800000 */
[----:B------:R-:W-:Y:S01]  /*7010*/  BPT.TRAP 0x1 ;  /* 0x000000040000795c */ /* 0x000fe20000300000 */
.L_x_1035:
        /* <DEDUP_REMOVED lines=9> */
.L_x_1036:
[----:B-1----:R-:W-:Y:S05]  /*70b0*/  @P1 BRA `(.L_x_1037) ;  /* 0x0000000000081947 */ /* 0x002fea0003800000 */
[----:B------:R-:W1:Y:S02]  /*70c0*/  SYNCS.PHASECHK.TRANS64.TRYWAIT P1, [UR6+0x30830], R3 ;  /* 0x03083003ff0075a7 */ /* 0x000e640008020146 */
[----:B-1----:R-:W-:Y:S05]  /*70d0*/  @!P1 BRA `(.L_x_1038) ;  /* 0x000000c800509947 */ /* 0x002fea0003800000 */
.L_x_1037:
        /* <DEDUP_REMOVED lines=187> */
[----:B------:R-:W-:Y:S01]  /*7c90*/  UMOV UR48, UR56 ;  /* 0x0000003800307c82 */ /* 0x000fe20008000000 */
[----:B------:R-:W-:Y:S01]  /*7ca0*/  UMOV UR49, UR57 ;  /* 0x0000003900317c82 */ /* 0x000fe20008000000 */
[----:B------:R-:W-:Y:S01]  /*7cb0*/  UMOV UR51, 0x40000040 ;  /* 0x4000004000337882 */ /* 0x000fe20000000000 */
        /* <DEDUP_REMOVED lines=37> */
.L_x_1039:
[----:B------:R-:W-:Y:S01]  /*7f10*/  ULEA UR5, UR4, UR40, 0x3 ;  /* 0x0000002804057291 */ /* 0x000fe2000f8e183f */
[----:B------:R-:W-:-:S05]  /*7f20*/  IMAD.U32 R0, RZ, RZ, UR7 ;  /* 0x00000007ff007e24 */ /* 0x000fca000f8e00ff */
[----:B------:R-:W-:-:S04]  /*7f30*/  SHF.L.U32 R0, R0, 0x1f, RZ ;  /* 0x0000001f00007819 */ /* 0x000fc800000006ff */
[----:B------:R2:W3:Y:S01]  /*7f40*/  SYNCS.PHASECHK.TRANS64.TRYWAIT P1, [UR5+0x30850], R0 ;  /* 0x03085000ff0075a7 */ /* 0x0004e20008020145 */
[----:B------:R-:W-:Y:S05]  /*7f50*/  @!P0 BRA `(.L_x_1040) ;  /* 0x0000000000048947 */ /* 0x000fea0003800000 */
[----:B------:R-:W-:Y:S01]  /*7f60*/  BPT.TRAP 0x1 ;  /* 0x000000040000795c */ /* 0x000fe20000300000 */
.L_x_1040:
[----:B---3--:R-:W-:Y:S05]  /*7f70*/  @P1 BRA `(.L_x_1041) ;  /* 0x0000000000081947 */ /* 0x008fea0003800000 */
[----:B------:R-:W3:Y:S02]  /*7f80*/  SYNCS.PHASECHK.TRANS64.TRYWAIT P1, [UR5+0x30850], R0 ;  /* 0x03085000ff0075a7 */ /* 0x000ee40008020145 */
[----:B---3--:R-:W-:Y:S05]  /*7f90*/  @!P1 BRA `(.L_x_1042) ;  /* 0x000000b800b89947 */ /* 0x008fea0003800000 */
.L_x_1041:
        /* <DEDUP_REMOVED lines=30> */
.L_x_1043:
[----:B0-2---:R-:W-:Y:S01]  /*8180*/  FMNMX.FTZ R0, R152, R21, !PT ;  /* 0x0000001598007209 */ /* 0x005fe20007810000 */
[----:B------:R-:W-:Y:S01]  /*8190*/  UMOV UR10, UR54 ;  /* 0x00000036000a7c82 */ /* 0x000fe20008000000 */
        /* <DEDUP_REMOVED lines=43> */
[C---:B------:R-:W-:Y:S01]  /*8450*/  FADD.FTZ R21, -R4.reuse, R21 ;  /* 0x0000001504157221 */ /* 0x040fe20000010100 */
[----:B------:R-:W-:-:S03]  /*8460*/  FMUL.FTZ R189, R4, UR10 ;  /* 0x0000000a04bd7c20 */ /* 0x000fc60008410000 */
[----:B------:R-:W-:Y:S01]  /*8470*/  FMUL.FTZ R186, R21, UR10 ;  /* 0x0000000a15ba7c20 */ /* 0x000fe20008410000 */
[----:B------:R-:W-:Y:S01]  /*8480*/  FADD.FTZ R21, -R3, R219 ;  /* 0x000000db03157221 */ /* 0x000fe20000010100 */
[--C-:B------:R-:W-:Y:S01]  /*8490*/  FFMA.FTZ R196, R153, UR10, -R189.reuse ;  /* 0x0000000a99c47c23 */ /* 0x100fe200080108bd */
[--C-:B------:R-:W-:Y:S01]  /*84a0*/  FFMA.FTZ R198, R156, UR10, -R189.reuse ;  /* 0x0000000a9cc67c23 */ /* 0x100fe200080108bd */
[----:B------:R0:W-:Y:S01]  /*84b0*/  MUFU.EX2 R0, R186 ;  /* 0x000000ba00007308 */ /* 0x0001e20000000800 */
[----:B------:R-:W-:Y:S01]  /*84c0*/  FMUL.FTZ R2, R21, UR10 ;  /* 0x0000000a15027c20 */ /* 0x000fe20008410000 */
[--C-:B------:R-:W-:Y:S01]  /*84d0*/  FFMA.FTZ R21, R152, UR10, -R189.reuse ;  /* 0x0000000a98157c23 */ /* 0x100fe200080108bd */
[----:B------:R-:W-:Y:S01]  /*84e0*/  FMUL.FTZ R152, R3, UR10 ;  /* 0x0000000a03987c20 */ /* 0x000fe20008410000 */
        /* <DEDUP_REMOVED lines=14> */
[--C-:B------:R-:W-:Y:S01]  /*85d0*/  FFMA.FTZ R160, R167, UR10, -R152.reuse ;  /* 0x0000000aa7a07c23 */ /* 0x100fe20008010898 */
[--C-:B------:R-:W-:Y:S01]  /*85e0*/  FFMA.FTZ R161, R169, UR10, -R189.reuse ;  /* 0x0000000aa9a17c23 */ /* 0x100fe200080108bd */
[--C-:B------:R-:W-:Y:S01]  /*85f0*/  FFMA.FTZ R188, R168, UR10, -R189.reuse ;  /* 0x0000000aa8bc7c23 */ /* 0x100fe200080108bd */
[--C-:B------:R-:W-:Y:S01]  /*8600*/  FFMA.FTZ R190, R172, UR10, -R189.reuse ;  /* 0x0000000aacbe7c23 */ /* 0x100fe200080108bd */
[--C-:B------:R-:W-:Y:S01]  /*8610*/  FFMA.FTZ R157, R173, UR10, -R189.reuse ;  /* 0x0000000aad9d7c23 */ /* 0x100fe200080108bd */
[--C-:B------:R-:W-:Y:S01]  /*8620*/  FFMA.FTZ R184, R176, UR10, -R189.reuse ;  /* 0x0000000ab0b87c23 */ /* 0x100fe200080108bd */
[--C-:B------:R-:W-:Y:S01]  /*8630*/  FFMA.FTZ R153, R177, UR10, -R189.reuse ;  /* 0x0000000ab1997c23 */ /* 0x100fe200080108bd */
[----:B------:R-:W2:Y:S01]  /*8640*/  MUFU.EX2 R197, R197 ;  /* 0x000000c500c57308 */ /* 0x000ea20000000800 */
[--C-:B0-----:R-:W-:Y:S01]  /*8650*/  FFMA.FTZ R186, R180, UR10, -R189.reuse ;  /* 0x0000000ab4ba7c23 */ /* 0x101fe200080108bd */
[----:B------:R-:W-:Y:S01]  /*8660*/  FFMA.FTZ R169, R181, UR10, -R189 ;  /* 0x0000000ab5a97c23 */ /* 0x000fe200080108bd */
[--C-:B------:R-:W-:Y:S01]  /*8670*/  FFMA.FTZ R189, R170, UR10, -R152.reuse ;  /* 0x0000000aaabd7c23 */ /* 0x100fe20008010898 */
[--C-:B------:R-:W-:Y:S01]  /*8680*/  FFMA.FTZ R162, R171, UR10, -R152.reuse ;  /* 0x0000000aaba27c23 */ /* 0x100fe20008010898 */
[--C-:B------:R-:W-:Y:S01]  /*8690*/  FFMA.FTZ R191, R174, UR10, -R152.reuse ;  /* 0x0000000aaebf7c23 */ /* 0x100fe20008010898 */
[----:B------:R-:W-:-:S02]  /*86a0*/  FFMA.FTZ R164, R175, UR10, -R152 ;  /* 0x0000000aafa47c23 */ /* 0x000fc40008010898 */
[----:B------:R-:W0:Y:S01]  /*86b0*/  MUFU.EX2 R196, R196 ;  /* 0x000000c400c47308 */ /* 0x000e220000000800 */
[----:B-1----:R-:W-:-:S07]  /*86c0*/  FFMA.FTZ R155, R0, R18, R21 ;  /* 0x00000012009b7223 */ /* 0x002fce0000010015 */
[----:B------:R-:W1:Y:S01]  /*86d0*/  MUFU.EX2 R154, R154 ;  /* 0x0000009a009a7308 */ /* 0x000e620000000800 */
[----:B--2---:R-:W-:-:S07]  /*86e0*/  FFMA.FTZ R5, R2, R5, R197 ;  /* 0x0000000502057223 */ /* 0x004fce00000100c5 */
[----:B------:R-:W2:Y:S01]  /*86f0*/  MUFU.EX2 R198, R198 ;  /* 0x000000c600c67308 */ /* 0x000ea20000000800 */
[----:B0-----:R-:W-:-:S07]  /*8700*/  FADD.FTZ R155, R196, R155 ;  /* 0x0000009bc49b7221 */ /* 0x001fce0000010000 */
[----:B------:R-:W0:Y:S01]  /*8710*/  MUFU.EX2 R199, R199 ;  /* 0x000000c700c77308 */ /* 0x000e220000000800 */
[----:B-1----:R-:W-:-:S07]  /*8720*/  FADD.FTZ R18, R154, R5 ;  /* 0x000000059a127221 */ /* 0x002fce0000010000 */
[----:B------:R-:W1:Y:S01]  /*8730*/  MUFU.EX2 R187, R187 ;  /* 0x000000bb00bb7308 */ /* 0x000e620000000800 */
[----:B--2---:R-:W-:Y:S01]  /*8740*/  FADD.FTZ R166, R198, R155 ;  /* 0x0000009bc6a67221 */ /* 0x004fe20000010000 */
[----:B------:R-:W-:-:S06]  /*8750*/  FFMA.FTZ R155, R178, UR10, -R152 ;  /* 0x0000000ab29b7c23 */ /* 0x000fcc0008010898 */
[----:B------:R-:W2:Y:S01]  /*8760*/  MUFU.EX2 R156, R156 ;  /* 0x0000009c009c7308 */ /* 0x000ea20000000800 */
[----:B0-----:R-:W-:-:S07]  /*8770*/  FADD.FTZ R5, R199, R18 ;  /* 0x00000012c7057221 */ /* 0x001fce0000010000 */
[----:B------:R-:W0:Y:S01]  /*8780*/  MUFU.EX2 R192, R192 ;  /* 0x000000c000c07308 */ /* 0x000e220000000800 */
[----:B-1----:R-:W-:-:S07]  /*8790*/  FADD.FTZ R159, R187, R166 ;  /* 0x000000a6bb9f7221 */ /* 0x002fce0000010000 */
[----:B------:R-:W1:Y:S01]  /*87a0*/  MUFU.EX2 R193, R193 ;  /* 0x000000c100c17308 */ /* 0x000e620000000800 */
[----:B--2---:R-:W-:-:S07]  /*87b0*/  FADD.FTZ R18, R156, R5 ;  /* 0x000000059c127221 */ /* 0x004fce0000010000 */
        /* <DEDUP_REMOVED lines=10> */
[----:B-1----:R-:W-:Y:S01]  /*8860*/  FADD.FTZ R168, R194, R159 ;  /* 0x0000009fc2a87221 */ /* 0x002fe20000010000 */
[--C-:B------:R-:W-:Y:S01]  /*8870*/  FFMA.FTZ R159, R182, UR10, -R152.reuse ;  /* 0x0000000ab69f7c23 */ /* 0x100fe20008010898 */
[----:B------:R-:W-:-:S05]  /*8880*/  FFMA.FTZ R152, R183, UR10, -R152 ;  /* 0x0000000ab7987c23 */ /* 0x000fca0008010898 */
[----:B------:R-:W1:Y:S01]  /*8890*/  MUFU.EX2 R160, R160 ;  /* 0x000000a000a07308 */ /* 0x000e620000000800 */
[----:B--2---:R-:W-:-:S07]  /*88a0*/  FADD.FTZ R5, R195, R18 ;  /* 0x00000012c3057221 */ /* 0x004fce0000010000 */
        /* <DEDUP_REMOVED lines=31> */
[----:B0-----:R-:W-:Y:S01]  /*8aa0*/  FADD.FTZ R5, R159, R18 ;  /* 0x000000129f057221 */ /* 0x001fe20000010000 */
[----:B-1----:R-:W-:-:S03]  /*8ab0*/  FADD.FTZ R18, R169, R168 ;  /* 0x000000a8a9127221 */ /* 0x002fc60000010000 */
[----:B--2---:R-:W-:Y:S01]  /*8ac0*/  FADD.FTZ R5, R152, R5 ;  /* 0x0000000598057221 */ /* 0x004fe20000010000 */
[----:B------:R-:W-:Y:S06]  /*8ad0*/  @!P0 BRA `(.L_x_1044) ;  /* 0x0000000000048947 */ /* 0x000fec0003800000 */
[----:B------:R-:W-:Y:S01]  /*8ae0*/  BPT.TRAP 0x1 ;  /* 0x000000040000795c */ /* 0x000fe20000300000 */
.L_x_1044:
[----:B------:R-:W0:Y:S01]  /*8af0*/  S2UR UR4, SR_CgaCtaId ;  /* 0x00000000000479c3 */ /* 0x000e220000008800 */
[----:B------:R-:W-:Y:S01]  /*8b00*/  UIADD3 UR5, UR5, 0x30860, URZ ;  /* 0x0003086005057890 */ /* 0x000fe2000fffe03f */
[C---:B------:R-:W-:Y:S01]  /*8b10*/  ISETP.GT.AND P1, PT, R221.reuse, R20, PT ;  /* 0x00000014dd00720c */ /* 0x040fe20003f24270 */
[----:B------:R-:W-:Y:S01]  /*8b20*/  UMOV UR7, UR38 ;  /* 0x0000002600077c82 */ /* 0x000fe20008000000 */
[----:B------:R-:W-:Y:S01]  /*8b30*/  F2FP.F16.F32.PACK_AB R196, R196, R21 ;  /* 0x00000015c4c4723e */ /* 0x000fe200000000ff */
[----:B------:R-:W-:Y:S01]  /*8b40*/  VIADD R221, R221, 0xffffffff ;  /* 0xffffffffdddd7836 */ /* 0x000fe20000000000 */
[----:B------:R-:W-:Y:S01]  /*8b50*/  F2FP.F16.F32.PACK_AB R198, R187, R198 ;  /* 0x000000c6bbc6723e */ /* 0x000fe200000000ff */
[----:B------:R-:W-:Y:S01]  /*8b60*/  IMAD.MOV.U32 R219, RZ, RZ, R3 ;  /* 0x000000ffffdb7224 */ /* 0x000fe200078e0003 */
[----:B------:R-:W-:Y:S01]  /*8b70*/  F2FP.F16.F32.PACK_AB R192, R185, R192 ;  /* 0x000000c0b9c0723e */ /* 0x000fe200000000ff */
[----:B------:R-:W-:Y:S01]  /*8b80*/  IMAD.MOV.U32 R21, RZ, RZ, R4 ;  /* 0x000000ffff157224 */ /* 0x000fe200078e0004 */
        /* <DEDUP_REMOVED lines=15> */
[----:B------:R-:W-:Y:S01]  /*8c80*/  F2FP.F16.F32.PACK_AB R187, R152, R159 ;  /* 0x0000009f98bb723e */ /* 0x000fe200000000ff */
[----:B------:R-:W-:Y:S06]  /*8c90*/  @P1 BRA `(.L_x_1045) ;  /* 0xffffffe000cc1947 */ /* 0x000fec000383ffff */
.L_x_1034:
[----:B------:R-:W-:-:S13]  /*8ca0*/  R2UR UR4, R200 ;  /* 0x00000000c80472ca */ /* 0x000fda00000e0000 */
[----:B------:R-:W-:-:S13]  /*8cb0*/  ISETP.GE.AND P1, PT, R221, UR4, PT ;  /* 0x00000004dd007c0c */ /* 0x000fda000bf26270 */
[----:B------:R-:W-:Y:S05]  /*8cc0*/  @!P1 BRA `(.L_x_1046) ;  /* 0x0000002800289947 */ /* 0x000fea0003800000 */
[----:B------:R-:W-:Y:S01]  /*8cd0*/  IMAD.MOV.U32 R21, RZ, RZ, R3 ;  /* 0x000000ffff157224 */ /* 0x000fe200078e0003 */
[----:B------:R-:W-:Y:S01]  /*8ce0*/  UMOV UR6, UR38 ;  /* 0x0000002600067c82 */ /* 0x000fe20008000000 */
[----:B------:R-:W-:Y:S01]  /*8cf0*/  IMAD.MOV.U32 R20, RZ, RZ, R4 ;  /* 0x000000ffff147224 */ /* 0x000fe200078e0004 */
[----:B------:R-:W-:Y:S01]  /*8d00*/  UMOV UR4, UR39 ;  /* 0x0000002700047c82 */ /* 0x000fe20008000000 */
[----:B------:R-:W-:Y:S01]  /*8d10*/  ULDC UR54, c[0x0][0x9e4] ;  /* 0x0002790000367ab9 */ /* 0x000fe20000000800 */
[----:B------:R-:W-:Y:S01]  /*8d20*/  ULDC UR58, c[0x0][0x9dc] ;  /* 0x00027700003a7ab9 */ /* 0x000fe20000000800 */
[----:B------:R-:W-:Y:S01]  /*8d30*/  ULDC UR55, c[0x0][0x288] ;  /* 0x0000a20000377ab9 */ /* 0x000fe20000000800 */
[----:B------:R-:W-:-:S05]  /*8d40*/  ULDC UR59, c[0x0][0x988] ;  /* 0x00026200003b7ab9 */ /* 0x000fca0000000800 */
.L_x_1065:
[----:B------:R-:W-:-:S04]  /*8d50*/  UIADD3 UR7, UR4, 0x1, URZ ;  /* 0x0000000104077890 */ /* 0x000fc8000fffe03f */
[----:B------:R-:W-:-:S04]  /*8d60*/  UISETP.NE.AND UP0, UPT, UR7, 0x2, UPT ;  /* 0x000000020700788c */ /* 0x000fc8000bf05270 */
[----:B------:R-:W-:Y:S02]  /*8d70*/  USEL UR7, UR7, URZ, UP0 ;  /* 0x0000003f07077287 */ /* 0x000fe40008000000 */
[----:B------:R-:W-:-:S04]  /*8d80*/  USEL UR38, URZ, 0x1, UP0 ;  /* 0x000000013f267887 */ /* 0x000fc80008000000 */
[----:B------:R-:W-:Y:S01]  /*8d90*/  ULOP3.LUT UR38, UR6, UR38, URZ, 0x3c, !UPT ;  /* 0x0000002606267292 */ /* 0x000fe2000f8e3c3f */
[----:B------:R-:W-:Y:S01]  /*8da0*/  UMOV UR39, UR7 ;  /* 0x0000000700277c82 */ /* 0x000fe20008000000 */
[----:B------:R-:W-:Y:S10]  /*8db0*/  @!P0 BRA `(.L_x_1047) ;  /* 0x0000000000048947 */ /* 0x000ff40003800000 */
[----:B------:R-:W-:Y:S01]  /*8dc0*/  BPT.TRAP 0x1 ;  /* 0x000000040000795c */ /* 0x000fe20000300000 */
.L_x_1047:
[----:B------:R-:W-:Y:S01]  /*8dd0*/  ULEA UR5, UR39, UR40, 0x3 ;  /* 0x0000002827057291 */ /* 0x000fe2000f8e183f */
[----:B------:R-:W-:-:S05]  /*8de0*/  IMAD.U32 R3, RZ, RZ, UR38 ;  /* 0x00000026ff037e24 */ /* 0x000fca000f8e00ff */
[----:B------:R-:W-:-:S04]  /*8df0*/  SHF.L.U32 R3, R3, 0x1f, RZ ;  /* 0x0000001f03037819 */ /* 0x000fc800000006ff */
[----:B------:R0:W1:Y:S01]  /*8e00*/  SYNCS.PHASECHK.TRANS64.TRYWAIT P1, [UR5+0x30830], R3 ;  /* 0x03083003ff0075a7 */ /* 0x0000620008020145 */
[----:B------:R-:W-:Y:S05]  /*8e10*/  @!P0 BRA `(.L_x_1048) ;  /* 0x0000000000048947 */ /* 0x000fea0003800000 */
[----:B------:R-:W-:Y:S01]  /*8e20*/  BPT.TRAP 0x1 ;  /* 0x000000040000795c */ /* 0x000fe20000300000 */
.L_x_1048:
[----:B-1----:R-:W-:Y:S05]  /*8e30*/  @P1 BRA `(.L_x_1049) ;  /* 0x0000000000081947 */ /* 0x002fea0003800000 */
[----:B------:R-:W1:Y:S02]  /*8e40*/  SYNCS.PHASECHK.TRANS64.TRYWAIT P1, [UR5+0x30830], R3 ;  /* 0x03083003ff0075a7 */ /* 0x000e640008020145 */
[----:B-1----:R-:W-:Y:S05]  /*8e50*/  @!P1 BRA `(.L_x_1050) ;  /* 0x000000ac00209947 */ /* 0x002fea0003800000 */
.L_x_1049:
        /* <DEDUP_REMOVED lines=227> */
.L_x_1051:
[----:B------:R-:W-:Y:S01]  /*9c90*/  ULEA UR5, UR4, UR40, 0x3 ;  /* 0x0000002804057291 */ /* 0x000fe2000f8e183f */
[----:B------:R-:W-:-:S05]  /*9ca0*/  IMAD.U32 R0, RZ, RZ, UR6 ;  /* 0x00000006ff007e24 */ /* 0x000fca000f8e00ff */
[----:B------:R-:W-:-:S04]  /*9cb0*/  SHF.L.U32 R0, R0, 0x1f, RZ ;  /* 0x0000001f00007819 */ /* 0x000fc800000006ff */
[----:B------:R2:W3:Y:S01]  /*9cc0*/  SYNCS.PHASECHK.TRANS64.TRYWAIT P1, [UR5+0x30850], R0 ;  /* 0x03085000ff0075a7 */ /* 0x0004e20008020145 */
[----:B------:R-:W-:Y:S05]  /*9cd0*/  @!P0 BRA `(.L_x_1052) ;  /* 0x0000000000048947 */ /* 0x000fea0003800000 */
[----:B------:R-:W-:Y:S01]  /*9ce0*/  BPT.TRAP 0x1 ;  /* 0x000000040000795c */ /* 0x000fe20000300000 */
.L_x_1052:
[----:B---3--:R-:W-:Y:S05]  /*9cf0*/  @P1 BRA `(.L_x_1053) ;  /* 0x0000000000081947 */ /* 0x008fea0003800000 */
[----:B------:R-:W3:Y:S02]  /*9d00*/  SYNCS.PHASECHK.TRANS64.TRYWAIT P1, [UR5+0x30850], R0 ;  /* 0x03085000ff0075a7 */ /* 0x000ee40008020145 */
[----:B---3--:R-:W-:Y:S05]  /*9d10*/  @!P1 BRA `(.L_x_1054) ;  /* 0x0000009c00889947 */ /* 0x008fea0003800000 */
.L_x_1053:
        /* <DEDUP_REMOVED lines=30> */
.L_x_1055:
[----:B------:R-:W-:Y:S01]  /*9f00*/  UISETP.NE.AND UP1, UPT, UR61, URZ, UPT ;  /* 0x0000003f3d00728c */ /* 0x000fe2000bf25270 */
[----:B------:R-:W3:Y:S01]  /*9f10*/  S2UR UR10, SR_CgaCtaId ;  /* 0x00000000000a79c3 */ /* 0x000ee20000008800 */
[----:B------:R-:W-:Y:S01]  /*9f20*/  VIADD R189, R23, UR43 ;  /* 0x0000002b17bd7c36 */ /* 0x000fe20008000000 */
[----:B------:R-:W-:Y:S01]  /*9f30*/  ULEA UR4, UR7, UR40, 0x3 ;  /* 0x0000002807047291 */ /* 0x000fe2000f8e183f */
[----:B-1----:R-:W-:Y:S01]  /*9f40*/  IMAD.SHL.U32 R4, R221, 0x40, RZ ;  /* 0x00000040dd047824 */ /* 0x002fe200078e00ff */
[----:B------:R-:W-:Y:S01]  /*9f50*/  UISETP.NE.AND UP0, UPT, UR42, URZ, UPT ;  /* 0x0000003f2a00728c */ /* 0x000fe2000bf05270 */
[----:B------:R-:W-:Y:S01]  /*9f60*/  PLOP3.LUT P1, PT, PT, PT, UP1, 0x80, 0x0 ;  /* 0x000000000000781c */ /* 0x000fe20003f2f018 */
[----:B------:R-:W-:Y:S01]  /*9f70*/  UIADD3 UR4, UR4, 0x30840, URZ ;  /* 0x0003084004047890 */ /* 0x000fe2000fffe03f */
[----:B------:R-:W-:Y:S01]  /*9f80*/  PLOP3.LUT P2, PT, PT, PT, UP1, 0x80, 0x0 ;  /* 0x000000000000781c */ /* 0x000fe20003f4f018 */
[----:B------:R-:W1:Y:S02]  /*9f90*/  LDC R184, c[0x0][0x2f0] ;  /* 0x0000bc00ffb87b82 */ /* 0x000e640000000800 */
[----:B------:R-:W-:-:S08]  /*9fa0*/  @UP1 ULDC UR6, c[0x0][0x44c] ;  /* 0x0001130000061ab9 */ /* 0x000fd00000000800 */
[----:B0-2---:R-:W-:Y:S01]  /*9fb0*/  @P1 IMAD.HI.U32 R0, R189, UR6, RZ ;  /* 0x00000006bd001c27 */ /* 0x005fe2000f8e00ff */
[----:B------:R-:W-:Y:S01]  /*9fc0*/  @UP1 ULDC UR6, c[0x0][0x450] ;  /* 0x0001140000061ab9 */ /* 0x000fe20000000800 */
[----:B------:R-:W-:-:S03]  /*9fd0*/  PLOP3.LUT P1, PT, PT, PT, UP0, 0x40, 0x0 ;  /* 0x000000000000781c */ /* 0x000fc60003f2e808 */
[----:B------:R-:W-:Y:S01]  /*9fe0*/  @P2 SHF.R.U32.HI R189, RZ, UR6, R0 ;  /* 0x00000006ffbd2c19 */ /* 0x000fe20008011600 */
[----:B---3--:R-:W-:Y:S01]  /*9ff0*/  UPRMT UR4, UR10, 0x654, UR4 ;  /* 0x000006540a047896 */ /* 0x008fe20008000004 */
[----:B------:R-:W-:Y:S02]  /*a000*/  IADD3 R0, -R4, 0x1, RZ ;  /* 0x0000000104007810 */ /* 0x000fe40007ffe1ff */
[----:B------:R-:W-:Y:S01]  /*a010*/  ULDC UR10, c[0x0][0x9e0] ;  /* 0x00027800000a7ab9 */ /* 0x000fe20000000800 */
[----:B------:R-:W0:Y:S02]  /*a020*/  SHFL.IDX PT, R185, R189, RZ, 0x1c1f ;  /* 0x001c1fffbdb97589 */ /* 0x000e2400000e0000 */
[----:B------:R-:W-:-:S03]  /*a030*/  IMAD R3, R19, -0x2, R0 ;  /* 0xfffffffe13037824 */ /* 0x000fc600078e0200 */
[----:B------:R-:W-:Y:S01]  /*a040*/  SYNCS.ARRIVE.TRANS64.RED.A1T0 RZ, [UR4], RZ ;  /* 0x000000ffffff79a7 */ /* 0x000fe20008100404 */
[----:B-1----:R-:W-:Y:S01]  /*a050*/  IMAD R3, R184, UR41, R3 ;  /* 0x00000029b8037c24 */ /* 0x002fe2000f8e0203 */
[----:B------:R-:W-:-:S04]  /*a060*/  ULOP3.LUT UR4, URZ, UR58, URZ, 0x33, !UPT ;  /* 0x0000003a3f047292 */ /* 0x000fc8000f8e333f */
[----:B------:R-:W-:-:S05]  /*a070*/  IADD3 R3, R3, -UR55, RZ ;  /* 0x8000003703037c10 */ /* 0x000fca000fffe0ff */
[C---:B------:R-:W-:Y:S02]  /*a080*/  VIADD R0, R3.reuse, UR10 ;  /* 0x0000000a03007c36 */ /* 0x040fe40008000000 */
[----:B------:R-:W-:Y:S02]  /*a090*/  VIADD R186, R3, UR4 ;  /* 0x0000000403ba7c36 */ /* 0x000fe40008000000 */
[--C-:B0-----:R-:W-:Y:S02]  /*a0a0*/  IMAD.IADD R187, R0, 0x1, R185.reuse ;  /* 0x0000000100bb7824 */ /* 0x101fe400078e02b9 */
[----:B------:R-:W-:Y:S01]  /*a0b0*/  IMAD.IADD R188, R186, 0x1, R185 ;  /* 0x00000001babc7824 */ /* 0x000fe200078e02b9 */
[----:B------:R-:W-:Y:S06]  /*a0c0*/  @P1 BRA `(.L_x_1056) ;  /* 0x00000000005c1947 */ /* 0x000fec0003800000 */
[----:B------:R-:W-:Y:S01]  /*a0d0*/  IMAD R2, R184, UR41, R185 ;  /* 0x00000029b8027c24 */ /* 0x000fe2000f8e02b9 */
[----:B------:R-:W-:Y:S03]  /*a0e0*/  BSSY B0, `(.L_x_1057) ;  /* 0x0000011000007945 */ /* 0x000fe60003800000 */
[----:B------:R-:W-:-:S05]  /*a0f0*/  VIADD R185, R2, -UR55 ;  /* 0x8000003702b97c36 */ /* 0x000fca0008000000 */
        /* <DEDUP_REMOVED lines=10> */
.L_x_1058:
[----:B------:R-:W-:-:S05]  /*a1a0*/  IMAD.U32 R190, RZ, RZ, UR54 ;  /* 0x00000036ffbe7e24 */ /* 0x000fca000f8e00ff */
[----:B------:R-:W-:-:S13]  /*a1b0*/  ISETP.NE.AND P1, PT, R190, 0x1, PT ;  /* 0x00000001be00780c */ /* 0x000fda0003f25270 */
[----:B------:R-:W0:Y:S02]  /*a1c0*/  @P1 LDC.64 R2, c[0x0][0x9e8] ;  /* 0x00027a00ff021b82 */ /* 0x000e240000000a00 */
[----:B0-----:R-:W-:-:S05]  /*a1d0*/  @P1 IMAD.HI.U32 R2, R185, R2, RZ ;  /* 0x00000002b9021227 */ /* 0x001fca00078e00ff */
[----:B------:R-:W-:-:S07]  /*a1e0*/  @P1 SHF.R.U32.HI R185, RZ, R3, R2 ;  /* 0x00000003ffb91219 */ /* 0x000fce0000011602 */
.L_x_1059:
[----:B------:R-:W-:Y:S05]  /*a1f0*/  BSYNC B0 ;  /* 0x0000000000007941 */ /* 0x000fea0003800000 */
.L_x_1057:
[----:B------:R-:W-:-:S04]  /*a200*/  IMAD R2, R185, R190, -R4 ;  /* 0x000000beb9027224 */ /* 0x000fc800078e0a04 */
[----:B------:R-:W-:-:S05]  /*a210*/  IMAD R2, R19, -0x2, R2 ;  /* 0xfffffffe13027824 */ /* 0x000fca00078e0202 */
[----:B------:R-:W-:Y:S02]  /*a220*/  VIADDMNMX R187, R2, R190, R187, PT ;  /* 0x000000be02bb7246 */ /* 0x000fe400038001bb */
[----:B------:R-:W-:-:S07]  /*a230*/  VIMNMX R188, R188, R2, !PT ;  /* 0x00000002bcbc7248 */ /* 0x000fce0007fe0100 */
.L_x_1056:
        /* <DEDUP_REMOVED lines=8> */
[----:B------:R-:W-:Y:S02]  /*a2c0*/  ISETP.GT.AND P4, PT, R188, 0x18, P1 ;  /* 0x00000018bc00780c */ /* 0x000fe40000f84270 */
[----:B------:R-:W-:Y:S02]  /*a2d0*/  FSEL R185, R152, -INF , !P5 ;  /* 0xff80000098b97808 */ /* 0x000fe40006800000 */
[----:B------:R-:W-:Y:S02]  /*a2e0*/  ISETP.LT.OR P4, PT, R187, 0x19, P4 ;  /* 0x00000019bb00780c */ /* 0x000fe40002781670 */
[C---:B------:R-:W-:Y:S02]  /*a2f0*/  ISETP.GT.AND P6, PT, R188.reuse, 0x8, P1 ;  /* 0x00000008bc00780c */ /* 0x040fe40000fc4270 */
[----:B------:R-:W-:-:S02]  /*a300*/  ISETP.GT.AND P2, PT, R188, 0x9, P1 ;  /* 0x00000009bc00780c */ /* 0x000fc40000f44270 */
[----:B------:R-:W-:Y:S01]  /*a310*/  ISETP.GT.AND P3, PT, R188, 0x10, P1 ;  /* 0x00000010bc00780c */ /* 0x000fe20000f64270 */
[--C-:B0-----:R-:W-:Y:S01]  /*a320*/  IMAD.IADD R0, R0, 0x1, R189.reuse ;  /* 0x0000000100007824 */ /* 0x101fe200078e02bd */
[----:B------:R-:W-:Y:S01]  /*a330*/  ISETP.GT.AND P5, PT, R188, 0x11, P1 ;  /* 0x00000011bc00780c */ /* 0x000fe20000fa4270 */
        /* <DEDUP_REMOVED lines=52> */
.L_x_1062:
[----:B------:R-:W-:-:S05]  /*a680*/  IMAD.U32 R152, RZ, RZ, UR54 ;  /* 0x00000036ff987e24 */ /* 0x000fca000f8e00ff */
[----:B------:R-:W-:-:S13]  /*a690*/  ISETP.NE.AND P2, PT, R152, 0x1, PT ;  /* 0x000000019800780c */ /* 0x000fda0003f45270 */
[----:B------:R-:W0:Y:S02]  /*a6a0*/  @P2 LDC.64 R2, c[0x0][0x9e8] ;  /* 0x00027a00ff022b82 */ /* 0x000e240000000a00 */
[----:B0-----:R-:W-:-:S05]  /*a6b0*/  @P2 IMAD.HI.U32 R2, R187, R2, RZ ;  /* 0x00000002bb022227 */ /* 0x001fca00078e00ff */
[----:B------:R-:W-:-:S07]  /*a6c0*/  @P2 SHF.R.U32.HI R187, RZ, R3, R2 ;  /* 0x00000003ffbb2219 */ /* 0x000fce0000011602 */
.L_x_1063:
[----:B------:R-:W-:Y:S05]  /*a6d0*/  BSYNC B0 ;  /* 0x0000000000007941 */ /* 0x000fea0003800000 */
.L_x_1061:
[----:B------:R-:W-:-:S04]  /*a6e0*/  IMAD R4, R187, R152, -R4 ;  /* 0x00000098bb047224 */ /* 0x000fc800078e0a04 */
[----:B------:R-:W-:-:S05]  /*a6f0*/  IMAD R3, R19, -0x2, R4 ;  /* 0xfffffffe13037824 */ /* 0x000fca00078e0204 */
[----:B------:R-:W-:Y:S02]  /*a700*/  VIADDMNMX R0, R3, R152, R0, PT ;  /* 0x0000009803007246 */ /* 0x000fe40003800100 */
[----:B------:R-:W-:-:S07]  /*a710*/  VIMNMX R186, R186, R3, !PT ;  /* 0x00000003baba7248 */ /* 0x000fce0007fe0100 */
.L_x_1060:
        /* <DEDUP_REMOVED lines=201> */
.L_x_1064:
[----:B------:R-:W0:Y:S01]  /*b3b0*/  S2UR UR6, SR_CgaCtaId ;  /* 0x00000000000679c3 */ /* 0x000e220000008800 */
[----:B------:R-:W-:Y:S01]  /*b3c0*/  R2UR UR4, R200 ;  /* 0x00000000c80472ca */ /* 0x000fe200000e0000 */
[----:B------:R-:W-:Y:S01]  /*b3d0*/  UIADD3 UR5, UR5, 0x30860, URZ ;  /* 0x0003086005057890 */ /* 0x000fe2000fffe03f */
[----:B------:R-:W-:Y:S02]  /*b3e0*/  F2FP.F16.F32.PACK_AB R196, R196, R185 ;  /* 0x000000b9c4c4723e */ /* 0x000fe400000000ff */
[----:B------:R-:W-:Y:S01]  /*b3f0*/  F2FP.F16.F32.PACK_AB R197, R20, R197 ;  /* 0x000000c514c5723e */ /* 0x000fe200000000ff */
[----:B------:R-:W-:Y:S01]  /*b400*/  IMAD.MOV.U32 R20, RZ, RZ, R4 ;  /* 0x000000ffff147224 */ /* 0x000fe200078e0004 */
[----:B------:R-:W-:Y:S02]  /*b410*/  F2FP.F16.F32.PACK_AB R198, R187, R198 ;  /* 0x000000c6bbc6723e */ /* 0x000fe400000000ff */
[----:B------:R-:W-:Y:S01]  /*b420*/  F2FP.F16.F32.PACK_AB R185, R164, R21 ;  /* 0x00000015a4b9723e */ /* 0x000fe200000000ff */
[----:B------:R-:W-:Y:S01]  /*b430*/  IMAD.MOV.U32 R21, RZ, RZ, R3 ;  /* 0x000000ffff157224 */ /* 0x000fe200078e0003 */
[----:B------:R-:W-:-:S02]  /*b440*/  F2FP.F16.F32.PACK_AB R199, R154, R199 ;  /* 0x000000c79ac7723e */ /* 0x000fc400000000ff */
[----:B------:R-:W-:Y:S02]  /*b450*/  F2FP.F16.F32.PACK_AB R192, R183, R192 ;  /* 0x000000c0b7c0723e */ /* 0x000fe400000000ff */
[C---:B------:R-:W-:Y:S01]  /*b460*/  ISETP.GT.AND P1, PT, R221.reuse, UR4, PT ;  /* 0x00000004dd007c0c */ /* 0x040fe2000bf24270 */
[----:B------:R-:W-:Y:S01]  /*b470*/  UMOV UR4, UR39 ;  /* 0x0000002700047c82 */ /* 0x000fe20008000000 */
[----:B------:R-:W-:Y:S01]  /*b480*/  F2FP.F16.F32.PACK_AB R193, R156, R193 ;  /* 0x000000c19cc1723e */ /* 0x000fe200000000ff */
[----:B------:R-:W-:Y:S01]  /*b490*/  VIADD R221, R221, 0xffffffff ;  /* 0xffffffffdddd7836 */ /* 0x000fe20000000000 */
        /* <DEDUP_REMOVED lines=13> */
.L_x_1046:
        /* <DEDUP_REMOVED lines=131> */
.L_x_1066:
[----:B------:R-:W-:Y:S01]  /*bda0*/  ULEA UR5, UR39, UR40, 0x3 ;  /* 0x0000002827057291 */ /* 0x000fe2000f8e183f */
[----:B------:R-:W-:-:S05]  /*bdb0*/  IMAD.U32 R0, RZ, RZ, UR38 ;  /* 0x00000026ff007e24 */ /* 0x000fca000f8e00ff */
[----:B------:R-:W-:-:S04]  /*bdc0*/  SHF.L.U32 R0, R0, 0x1f, RZ ;  /* 0x0000001f00007819 */ /* 0x000fc800000006ff */
[----:B------:R0:W1:Y:S01]  /*bdd0*/  SYNCS.PHASECHK.TRANS64.TRYWAIT P1, [UR5+0x30850], R0 ;  /* 0x03085000ff0075a7 */ /* 0x0000620008020145 */
[----:B------:R-:W-:Y:S05]  /*bde0*/  @!P0 BRA `(.L_x_1067) ;  /* 0x0000000000048947 */ /* 0x000fea0003800000 */
[----:B------:R-:W-:Y:S01]  /*bdf0*/  BPT.TRAP 0x1 ;  /* 0x000000040000795c */ /* 0x000fe20000300000 */
.L_x_1067:
[----:B-1----:R-:W-:Y:S05]  /*be00*/  @P1 BRA `(.L_x_1068) ;  /* 0x0000000000081947 */ /* 0x002fea0003800000 */
[----:B------:R-:W1:Y:S02]  /*be10*/  SYNCS.PHASECHK.TRANS64.TRYWAIT P1, [UR5+0x30850], R0 ;  /* 0x03085000ff0075a7 */ /* 0x000e640008020145 */
[----:B-1----:R-:W-:Y:S05]  /*be20*/  @!P1 BRA `(.L_x_1069) ;  /* 0x0000007c005c9947 */ /* 0x002fea0003800000 */
.L_x_1068:
        /* <DEDUP_REMOVED lines=10> */
[----:B------:R-:W-:-:S07]  /*bed0*/  ULEA UR4, UR39, UR4, 0xb ;  /* 0x0000000427047291 */ /* 0x000fce000f8e583f */
[----:B------:R-:W-:Y:S02]  /*bee0*/  UMOV UR6, UR4 ;  /* 0x0000000400067c82 */ /* 0x000fe40008000000 */
[----:B------:R-:W-:Y:S01]  /*bef0*/  HGMMA.64x256x16.F32 R24, R196, gdesc[UR4].tnspB, R24, gsb0 ;  /* 0x43e00004c4187df0 */ /* 0x000fe20008000818 */
[----:B------:R-:W-:Y:S01]  /*bf00*/  UIADD3 UR6, UR4, 0x80, URZ ;  /* 0x0000008004067890 */ /* 0x000fe2000fffe03f */
[----:B-1----:R-:W-:Y:S01]  /*bf10*/  FADD.FTZ R7, R7, R18 ;  /* 0x0000001207077221 */ /* 0x002fe20000010000 */
[----:B------:R-:W-:Y:S01]  /*bf20*/  UMOV UR7, 0x40000040 ;  /* 0x4000004000077882 */ /* 0x000fe20000000000 */
[----:B0-----:R-:W-:Y:S01]  /*bf30*/  FADD.FTZ R2, R0, R5 ;  /* 0x0000000500027221 */ /* 0x001fe20000010000 */
[----:B------:R-:W-:Y:S02]  /*bf40*/  IMAD.MOV.U32 R5, RZ, RZ, RZ ;  /* 0x000000ffff057224 */ /* 0x000fe400078e00ff */
[----:B------:R-:W0:Y:S04]  /*bf50*/  SHFL.BFLY PT, R0, R7, 0x1, 0x1f ;  /* 0x0c201f0007007f89 */ /* 0x000e2800000e0000 */
[----:B------:R-:W1:Y:S01]  /*bf60*/  SHFL.BFLY PT, R9, R2, 0x1, 0x1f ;  /* 0x0c201f0002097f89 */ /* 0x000e6200000e0000 */
[----:B0-----:R-:W-:Y:S01]  /*bf70*/  FADD.FTZ R11, R7, R0 ;  /* 0x00000000070b7221 */ /* 0x001fe20000010000 */
[----:B------:R-:W-:Y:S01]  /*bf80*/  MOV R7, UR10 ;  /* 0x0000000a00077c02 */ /* 0x000fe20008000f00 */
[----:B------:R-:W-:-:S02]  /*bf90*/  IMAD.MOV.U32 R0, RZ, RZ, -0x800000 ;  /* 0xff800000ff007424 */ /* 0x000fc400078e00ff */
[----:B-1----:R-:W-:Y:S01]  /*bfa0*/  FADD.FTZ R12, R2, R9 ;  /* 0x00000009020c7221 */ /* 0x002fe20000010000 */
[----:B------:R-:W-:Y:S01]  /*bfb0*/  FSETP.NE.FTZ.AND P1, PT, R11, RZ, PT ;  /* 0x000000ff0b00720b */ /* 0x000fe20003f35000 */
[----:B------:R-:W-:-:S03]  /*bfc0*/  IMAD.MOV.U32 R2, RZ, RZ, -0x800000 ;  /* 0xff800000ff027424 */ /* 0x000fc600078e00ff */
        /* <DEDUP_REMOVED lines=14> */
[----:B------:R-:W-:Y:S01]  /*c0b0*/  UIADD3 UR6, UR4, 0x100, URZ ;  /* 0x0000010004067890 */ /* 0x000fe2000fffe03f */
[----:B------:R-:W-:Y:S01]  /*c0c0*/  UMOV UR7, 0x40000040 ;  /* 0x4000004000077882 */ /* 0x000fe20000000000 */
[----:B------:R-:W-:Y:S01]  /*c0d0*/  UIADD3 UR4, UR4, 0x180, URZ ;  /* 0x0000018004047890 */ /* 0x000fe2000fffe03f */
[----:B------:R-:W-:Y:S02]  /*c0e0*/  WARPGROUP.DEPBAR.LE gsb0, 0x0 ;  /* 0x00008000000079c5 */ /* 0x000fe40000010000 */
[----:B------:R-:W-:-:S15]  /*c0f0*/  WARPGROUP.ARRIVE ;  /* 0x00000000000079c5 */ /* 0x000fde0000000000 */
[----:B------:R-:W-:-:S07]  /*c100*/  NOP ;  /* 0x0000000000007918 */ /* 0x000fce0000000000 */
        /* <DEDUP_REMOVED lines=10> */
.L_x_1070:
[----:B------:R-:W0:Y:S01]  /*c1b0*/  S2UR UR7, SR_CgaCtaId ;  /* 0x00000000000779c3 */ /* 0x000e220000008800 */
[----:B------:R-:W-:Y:S01]  /*c1c0*/  R2UR UR6, R208 ;  /* 0x00000000d00672ca */ /* 0x000fe200000e0000 */
[----:B------:R-:W-:Y:S01]  /*c1d0*/  UIADD3 UR4, UR5, 0x30860, URZ ;  /* 0x0003086005047890 */ /* 0x000fe2000fffe03f */
[-C--:B------:R-:W-:Y:S01]  /*c1e0*/  FMUL.FTZ R172, R32, R6.reuse ;  /* 0x0000000620ac7220 */ /* 0x080fe20000410000 */
[----:B------:R-:W-:Y:S01]  /*c1f0*/  UIADD3 UR39, UR39, 0x1, URZ ;  /* 0x0000000127277890 */ /* 0x000fe2000fffe03f */
[-C--:B------:R-:W-:Y:S01]  /*c200*/  FMUL.FTZ R173, R36, R6.reuse ;  /* 0x0000000624ad7220 */ /* 0x080fe20000410000 */
[-C--:B------:R-:W-:Y:S01]  /*c210*/  FMUL.FTZ R174, R40, R6.reuse ;  /* 0x0000000628ae7220 */ /* 0x080fe20000410000 */
[-C--:B------:R-:W-:Y:S01]  /*c220*/  FMUL.FTZ R175, R44, R6.reuse ;  /* 0x000000062caf7220 */ /* 0x080fe20000410000 */
[----:B------:R-:W-:Y:S01]  /*c230*/  UISETP.NE.AND UP0, UPT, UR39, 0x2, UPT ;  /* 0x000000022700788c */ /* 0x000fe2000bf05270 */
[-C--:B------:R-:W-:Y:S01]  /*c240*/  FMUL.FTZ R176, R48, R6.reuse ;  /* 0x0000000630b07220 */ /* 0x080fe20000410000 */
[-C--:B------:R-:W-:Y:S01]  /*c250*/  FMUL.FTZ R177, R52, R6.reuse ;  /* 0x0000000634b17220 */ /* 0x080fe20000410000 */
[-C--:B------:R-:W-:Y:S01]  /*c260*/  FMUL.FTZ R178, R56, R6.reuse ;  /* 0x0000000638b27220 */ /* 0x080fe20000410000 */
[-C--:B------:R-:W-:Y:S01]  /*c270*/  FMUL.FTZ R179, R60, R6.reuse ;  /* 0x000000063cb37220 */ /* 0x080fe20000410000 */
[-C--:B------:R-:W-:Y:S01]  /*c280*/  FMUL.FTZ R180, R64, R6.reuse ;  /* 0x0000000640b47220 */ /* 0x080fe20000410000 */
        /* <DEDUP_REMOVED lines=10> */
[----:B0-----:R-:W-:Y:S01]  /*c330*/  UPRMT UR4, UR7, 0x654, UR4 ;  /* 0x0000065407047896 */ /* 0x001fe20008000004 */
        /* <DEDUP_REMOVED lines=111> */
[-C--:B------:R-:W-:Y:S01]  /*ca30*/  FMUL.FTZ R165, R147, R5.reuse ;  /* 0x0000000593a57220 */ /* 0x080fe20000410000 */
[-C--:B------:R-:W-:Y:S01]  /*ca40*/  FMUL.FTZ R166, R150, R5.reuse ;  /* 0x0000000596a67220 */ /* 0x080fe20000410000 */
[----:B------:R-:W-:Y:S01]  /*ca50*/  FMUL.FTZ R168, R151, R5 ;  /* 0x0000000597a87220 */ /* 0x000fe20000410000 */
[----:B------:R-:W-:-:S02]  /*ca60*/  USEL UR39, UR39, URZ, UP0 ;  /* 0x0000003f27277287 */ /* 0x000fc40008000000 */
[----:B------:R-:W-:-:S12]  /*ca70*/  ULOP3.LUT UR38, UR38, UR4, URZ, 0x3c, !UPT ;  /* 0x0000000426267292 */ /* 0x000fd8000f8e3c3f */
.L_x_992:
[----:B------:R-:W0:Y:S01]  /*ca80*/  S2R R4, SR_CgaCtaId ;  /* 0x0000000000047919 */ /* 0x000e220000008800 */
[----:B------:R-:W-:Y:S01]  /*ca90*/  MOV R197, 0x400 ;  /* 0x0000040000c57802 */ /* 0x000fe20000000f00 */
[----:B------:R-:W-:Y:S01]  /*caa0*/  BSSY B0, `(.L_x_1071) ;  /* 0x0000297000007945 */ /* 0x000fe20003800000 */
[----:B------:R-:W-:Y:S02]  /*cab0*/  BAR.SYNC.DEFER_BLOCKING 0x5, 0x180 ;  /* 0x0146000000007b1d */ /* 0x000fe40000010000 */
[----:B0-----:R-:W-:-:S05]  /*cac0*/  LEA R197, R4, R197, 0x18 ;  /* 0x000000c504c57211 */ /* 0x001fca00078ec0ff */
[----:B------:R-:W0:Y:S02]  /*cad0*/  LDS R4, [R197+0x308d0] ;  /* 0x0308d000c5047984 */ /* 0x000e240000000800 */
[----:B0-----:R-:W-:Y:S01]  /*cae0*/  R2UR UR4, R4 ;  /* 0x00000000040472ca */ /* 0x001fe200000e0000 */
[----:B------:R-:W-:Y:S06]  /*caf0*/  BAR.ARV 0x4, 0x180 ;  /* 0x0106000000007b1d */ /* 0x000fec0000002000 */
[----:B------:R-:W-:Y:S08]  /*cb00*/  @P0 BRA `(.L_x_1072) ;  /* 0x0000001c00540947 */ /* 0x000ff00003800000 */
[----:B------:R-:W0:Y:S01]  /*cb10*/  S2R R4, SR_SWINHI ;  /* 0x0000000000047919 */ /* 0x000e220000002f00 */
[----:B------:R-:W-:Y:S01]  /*cb20*/  IMAD R5, R207, 0x40, R22 ;  /* 0x00000040cf057824 */ /* 0x000fe200078e0216 */
[----:B------:R-:W1:Y:S01]  /*cb30*/  LDC R198, c[0x0][0xbe8] ;  /* 0x0002fa00ffc67b82 */ /* 0x000e620000000800 */
[----:B------:R-:W-:Y:S01]  /*cb40*/  R2UR UR11, R205 ;  /* 0x00000000cd0b72ca */ /* 0x000fe200000e0000 */
[----:B------:R-:W-:Y:S01]  /*cb50*/  ULDC.64 UR8, c[0x0][0xb90] ;  /* 0x0002e40000087ab9 */ /* 0x000fe20000000a00 */
[----:B------:R-:W-:Y:S02]  /*cb60*/  F2FP.F16.F32.PACK_AB R24, R25, R24 ;  /* 0x000000181918723e */ /* 0x000fe400000000ff */
[----:B------:R-:W-:Y:S02]  /*cb70*/  F2FP.F16.F32.PACK_AB R25, R27, R26 ;  /* 0x0000001a1b19723e */ /* 0x000fe400000000ff */
[----:B------:R-:W-:Y:S02]  /*cb80*/  F2FP.F16.F32.PACK_AB R27, R31, R30 ;  /* 0x0000001e1f1b723e */ /* 0x000fe400000000ff */
[----:B------:R-:W-:-:S02]  /*cb90*/  R2UR UR13, R206 ;  /* 0x00000000ce0d72ca */ /* 0x000fc400000e0000 */
[----:B------:R-:W-:Y:S02]  /*cba0*/  F2FP.F16.F32.PACK_AB R26, R29, R28 ;  /* 0x0000001c1d1a723e */ /* 0x000fe400000000ff */
[----:B------:R-:W-:Y:S01]  /*cbb0*/  F2FP.F16.F32.PACK_AB R136, R137, R136 ;  /* 0x000000888988723e */ /* 0x000fe200000000ff */
[----:B------:R-:W-:Y:S01]  /*cbc0*/  USHF.R.S32.HI UR10, URZ, 0x1f, UR11 ;  /* 0x0000001f3f0a7899 */ /* 0x000fe2000801140b */
[----:B------:R-:W-:Y:S01]  /*cbd0*/  F2FP.F16.F32.PACK_AB R137, R128, R104 ;  /* 0x000000688089723e */ /* 0x000fe200000000ff */
[----:B------:R-:W-:Y:S01]  /*cbe0*/  UIMAD.WIDE.U32 UR6, UR11, UR8, URZ ;  /* 0x000000080b0672a5 */ /* 0x000fe2000f8e003f */
[----:B------:R-:W-:Y:S01]  /*cbf0*/  F2FP.F16.F32.PACK_AB R144, R145, R144 ;  /* 0x000000909190723e */ /* 0x000fe200000000ff */
[----:B------:R-:W-:Y:S01]  /*cc00*/  UIMAD UR5, UR10, UR8, URZ ;  /* 0x000000080a0572a4 */ /* 0x000fe2000f8e023f */
[----:B------:R-:W-:-:S03]  /*cc10*/  F2FP.F16.F32.PACK_AB R145, R165, R164 ;  /* 0x000000a4a591723e */ /* 0x000fc600000000ff */
[----:B------:R-:W-:Y:S02]  /*cc20*/  UIMAD UR5, UR11, UR9, UR5 ;  /* 0x000000090b0572a4 */ /* 0x000fe4000f8e0205 */
[----:B------:R-:W-:Y:S01]  /*cc30*/  USHF.R.S32.HI UR12, URZ, 0x1f, UR13 ;  /* 0x0000001f3f0c7899 */ /* 0x000fe2000801140d */
[----:B------:R-:W-:Y:S01]  /*cc40*/  ULDC.64 UR8, c[0x0][0xb98] ;  /* 0x0002e60000087ab9 */ /* 0x000fe20000000a00 */
[----:B------:R-:W-:Y:S02]  /*cc50*/  UIADD3 UR7, UR7, UR5, URZ ;  /* 0x0000000507077290 */ /* 0x000fe4000fffe03f */
[----:B------:R-:W-:Y:S01]  /*cc60*/  UIMAD UR5, UR12, UR8, URZ ;  /* 0x000000080c0572a4 */ /* 0x000fe2000f8e023f */
[----:B------:R-:W-:Y:S02]  /*cc70*/  MOV R158, R197 ;  /* 0x000000c5009e7202 */ /* 0x000fe40000000f00 */
[----:B0-----:R-:W-:Y:S01]  /*cc80*/  MOV R159, R4 ;  /* 0x00000004009f7202 */ /* 0x001fe20000000f00 */
[----:B------:R-:W-:-:S02]  /*cc90*/  UIMAD.WIDE.U32 UR6, UR13, UR8, UR6 ;  /* 0x000000080d0672a5 */ /* 0x000fc4000f8e0006 */
[----:B------:R-:W-:Y:S01]  /*cca0*/  UIMAD UR5, UR13, UR9, UR5 ;  /* 0x000000090d0572a4 */ /* 0x000fe2000f8e0205 */
[--C-:B------:R-:W-:Y:S02]  /*ccb0*/  IMAD.WIDE R16, R212, 0x2, R158.reuse ;  /* 0x00000002d4107825 */ /* 0x100fe400078e029e */
[----:B------:R-:W-:Y:S02]  /*ccc0*/  ULDC.64 UR8, c[0x0][0xae8] ;  /* 0x0002ba0000087ab9 */ /* 0x000fe40000000a00 */
[----:B------:R-:W-:Y:S01]  /*ccd0*/  IMAD.WIDE R158, R5, 0x2, R158 ;  /* 0x00000002059e7825 */ /* 0x000fe200078e029e */
[C---:B------:R-:W-:Y:S02]  /*cce0*/  IADD3 R7, P3, R16.reuse, 0xc060, RZ ;  /* 0x0000c06010077810 */ /* 0x040fe40007f7e0ff */
[C---:B------:R-:W-:Y:S02]  /*ccf0*/  IADD3 R119, P4, R16.reuse, 0xc040, RZ ;  /* 0x0000c04010777810 */ /* 0x040fe40007f9e0ff */
[----:B------:R-:W-:Y:S01]  /*cd00*/  LOP3.LUT R4, R7, 0x380, RZ, 0xc0, !PT ;  /* 0x0000038007047812 */ /* 0x000fe200078ec0ff */
[----:B------:R-:W-:Y:S01]  /*cd10*/  IMAD.X R5, RZ, RZ, R17, P3 ;  /* 0x000000ffff057224 */ /* 0x000fe200018e0611 */
[----:B------:R-:W-:-:S02]  /*cd20*/  IADD3 R117, P5, R16, 0xc020, RZ ;  /* 0x0000c02010757810 */ /* 0x000fc40007fbe0ff */
[----:B------:R-:W-:Y:S02]  /*cd30*/  SHF.R.U64 R4, R4, 0x3, RZ ;  /* 0x0000000304047819 */ /* 0x000fe400000012ff */
[C---:B------:R-:W-:Y:S01]  /*cd40*/  IADD3 R115, P6, R16.reuse, 0xc000, RZ ;  /* 0x0000c00010737810 */ /* 0x040fe20007fde0ff */
[--C-:B------:R-:W-:Y:S01]  /*cd50*/  IMAD.X R9, RZ, RZ, R17.reuse, P5 ;  /* 0x000000ffff097224 */ /* 0x100fe200028e0611 */
[C---:B------:R-:W-:Y:S02]  /*cd60*/  IADD3 R113, P0, R16.reuse, 0x8060, RZ ;  /* 0x0000806010717810 */ /* 0x040fe40007f1e0ff */
[C---:B------:R-:W-:Y:S01]  /*cd70*/  IADD3 R99, P1, R16.reuse, 0x20, RZ ;  /* 0x0000002010637810 */ /* 0x040fe20007f3e0ff */
[--C-:B------:R-:W-:Y:S01]  /*cd80*/  IMAD.X R11, RZ, RZ, R17.reuse, P6 ;  /* 0x000000ffff0b7224 */ /* 0x100fe200030e0611 */
[C---:B------:R-:W-:Y:S01]  /*cd90*/  IADD3 R111, P2, R16.reuse, 0x8040, RZ ;  /* 0x00008040106f7810 */ /* 0x040fe20007f5e0ff */
[--C-:B------:R-:W-:Y:S01]  /*cda0*/  IMAD.X R13, RZ, RZ, R17.reuse, P0 ;  /* 0x000000ffff0d7224 */ /* 0x100fe200000e0611 */
[C---:B------:R-:W-:Y:S01]  /*cdb0*/  IADD3 R106, P3, R16.reuse, 0x8020, RZ ;  /* 0x00008020106a7810 */ /* 0x040fe20007f7e0ff */
[--C-:B------:R-:W-:Y:S01]  /*cdc0*/  IMAD.X R15, RZ, RZ, R17.reuse, P1 ;  /* 0x000000ffff0f7224 */ /* 0x100fe200008e0611 */
[----:B------:R-:W-:Y:S01]  /*cdd0*/  LOP3.LUT R161, R16, 0x380, RZ, 0xc0, !PT ;  /* 0x0000038010a17812 */ /* 0x000fe200078ec0ff */
[--C-:B------:R-:W-:Y:S01]  /*cde0*/  IMAD.X R135, RZ, RZ, R17.reuse, P2 ;  /* 0x000000ffff877224 */ /* 0x100fe200010e0611 */
[----:B------:R-:W-:Y:S01]  /*cdf0*/  LOP3.LUT R4, R4, R7, RZ, 0x3c, !PT ;  /* 0x0000000704047212 */ /* 0x000fe200078e3cff */
[--C-:B------:R-:W-:Y:S01]  /*ce00*/  IMAD.X R7, RZ, RZ, R17.reuse, P4 ;  /* 0x000000ffff077224 */ /* 0x100fe200020e0611 */
[----:B------:R-:W-:Y:S01]  /*ce10*/  LOP3.LUT R108, R111, 0x380, RZ, 0xc0, !PT ;  /* 0x000003806f6c7812 */ /* 0x000fe200078ec0ff */
[----:B------:R-:W-:Y:S01]  /*ce20*/  IMAD.X R139, RZ, RZ, R17, P3 ;  /* 0x000000ffff8b7224 */ /* 0x000fe200018e0611 */
[----:B------:R-:W-:-:S02]  /*ce30*/  IADD3 R109, P4, R16, 0x8000, RZ ;  /* 0x00008000106d7810 */ /* 0x000fc40007f9e0ff */
[C---:B------:R-:W-:Y:S02]  /*ce40*/  IADD3 R107, P5, R16.reuse, 0x4060, RZ ;  /* 0x00004060106b7810 */ /* 0x040fe40007fbe0ff */
[C---:B------:R-:W-:Y:S01]  /*ce50*/  IADD3 R103, P6, R16.reuse, 0x40, RZ ;  /* 0x0000004010677810 */ /* 0x040fe20007fde0ff */
[--C-:B------:R-:W-:Y:S01]  /*ce60*/  IMAD.X R143, RZ, RZ, R17.reuse, P4 ;  /* 0x000000ffff8f7224 */ /* 0x100fe200020e0611 */
[C---:B------:R-:W-:Y:S01]  /*ce70*/  IADD3 R102, P0, R16.reuse, 0x4040, RZ ;  /* 0x0000404010667810 */ /* 0x040fe20007f1e0ff */
[--C-:B------:R-:W-:Y:S01]  /*ce80*/  IMAD.X R147, RZ, RZ, R17.reuse, P5 ;  /* 0x000000ffff937224 */ /* 0x100fe200028e0611 */
[C---:B------:R-:W-:Y:S01]  /*ce90*/  IADD3 R98, P1, R16.reuse, 0x4020, RZ ;  /* 0x0000402010627810 */ /* 0x040fe20007f3e0ff */
[--C-:B------:R-:W-:Y:S01]  /*cea0*/  IMAD.X R151, RZ, RZ, R17.reuse, P6 ;  /* 0x000000ffff977224 */ /* 0x100fe200030e0611 */
[C---:B------:R-:W-:Y:S01]  /*ceb0*/  IADD3 R20, P3, R16.reuse, 0x60, RZ ;  /* 0x0000006010147810 */ /* 0x040fe20007f7e0ff */
[--C-:B------:R-:W-:Y:S01]  /*cec0*/  IMAD.X R153, RZ, RZ, R17.reuse, P0 ;  /* 0x000000ffff997224 */ /* 0x100fe200000e0611 */
[----:B------:R-:W-:Y:S01]  /*ced0*/  SHF.R.U64 R161, R161, 0x3, RZ ;  /* 0x00000003a1a17819 */ /* 0x000fe200000012ff */
[--C-:B------:R-:W-:Y:S01]  /*cee0*/  IMAD.X R155, RZ, RZ, R17.reuse, P1 ;  /* 0x000000ffff9b7224 */ /* 0x100fe200008e0611 */
[----:B------:R-:W-:Y:S01]  /*cef0*/  IADD3 R21, P2, R16, 0x4000, RZ ;  /* 0x0000400010157810 */ /* 0x000fe20007f5e0ff */
[----:B------:R-:W-:Y:S01]  /*cf00*/  IMAD.X R157, RZ, RZ, R17, P3 ;  /* 0x000000ffff9d7224 */ /* 0x000fe200018e0611 */
[----:B------:R-:W-:-:S02]  /*cf10*/  SHF.R.U64 R108, R108, 0x3, RZ ;  /* 0x000000036c6c7819 */ /* 0x000fc400000012ff */
[----:B------:R-:W-:Y:S01]  /*cf20*/  LOP3.LUT R160, R161, R16, RZ, 0x3c, !PT ;  /* 0x00000010a1a07212 */ /* 0x000fe200078e3cff */
[----:B------:R-:W-:Y:S01]  /*cf30*/  IMAD.MOV.U32 R161, RZ, RZ, R17 ;  /* 0x000000ffffa17224 */ /* 0x000fe200078e0011 */
[----:B------:R-:W-:Y:S02]  /*cf40*/  IADD3.X R131, RZ, R17, RZ, P2, !PT ;  /* 0x00000011ff837210 */ /* 0x000fe400017fe4ff */
[----:B------:R-:W-:Y:S02]  /*cf50*/  LOP3.LUT R17, R106, 0x380, RZ, 0xc0, !PT ;  /* 0x000003806a117812 */ /* 0x000fe400078ec0ff */
[----:B------:R-:W-:Y:S02]  /*cf60*/  LOP3.LUT R134, R108, R111, RZ, 0x3c, !PT ;  /* 0x0000006f6c867212 */ /* 0x000fe400078e3cff */
[----:B------:R-:W-:Y:S02]  /*cf70*/  IADD3 R111, P2, R158, 0x7000, RZ ;  /* 0x000070009e6f7810 */ /* 0x000fe40007f5e0ff */
[----:B------:R-:W-:-:S02]  /*cf80*/  LOP3.LUT R16, R109, 0x380, RZ, 0xc0, !PT ;  /* 0x000003806d107812 */ /* 0x000fc400078ec0ff */
[----:B------:R-:W-:Y:S02]  /*cf90*/  SHF.R.U64 R17, R17, 0x3, RZ ;  /* 0x0000000311117819 */ /* 0x000fe400000012ff */
[----:B------:R-:W-:Y:S02]  /*cfa0*/  LOP3.LUT R110, R111, 0x380, RZ, 0xc0, !PT ;  /* 0x000003806f6e7812 */ /* 0x000fe400078ec0ff */
[----:B------:R-:W-:Y:S02]  /*cfb0*/  SHF.R.U64 R16, R16, 0x3, RZ ;  /* 0x0000000310107819 */ /* 0x000fe400000012ff */
[----:B------:R-:W-:Y:S02]  /*cfc0*/  LOP3.LUT R14, R99, 0x380, RZ, 0xc0, !PT ;  /* 0x00000380630e7812 */ /* 0x000fe400078ec0ff */
[----:B------:R-:W-:Y:S02]  /*cfd0*/  LOP3.LUT R138, R17, R106, RZ, 0x3c, !PT ;  /* 0x0000006a118a7212 */ /* 0x000fe400078e3cff */
[----:B------:R-:W-:-:S02]  /*cfe0*/  LOP3.LUT R17, R98, 0x380, RZ, 0xc0, !PT ;  /* 0x0000038062117812 */ /* 0x000fc400078ec0ff */
[----:B------:R-:W-:Y:S02]  /*cff0*/  SHF.R.U64 R110, R110, 0x3, RZ ;  /* 0x000000036e6e7819 */ /* 0x000fe400000012ff */
[----:B------:R-:W-:Y:S02]  /*d000*/  LOP3.LUT R142, R16, R109, RZ, 0x3c, !PT ;  /* 0x0000006d108e7212 */ /* 0x000fe400078e3cff */
[----:B------:R-:W-:Y:S02]  /*d010*/  SHF.R.U64 R14, R14, 0x3, RZ ;  /* 0x000000030e0e7819 */ /* 0x000fe400000012ff */
[----:B------:R-:W-:Y:S02]  /*d020*/  LOP3.LUT R16, R103, 0x380, RZ, 0xc0, !PT ;  /* 0x0000038067107812 */ /* 0x000fe400078ec0ff */
[----:B------:R-:W-:Y:S02]  /*d030*/  SHF.R.U64 R17, R17, 0x3, RZ ;  /* 0x0000000311117819 */ /* 0x000fe400000012ff */
[----:B------:R-:W-:Y:S01]  /*d040*/  LOP3.LUT R110, R110, R111, RZ, 0x3c, !PT ;  /* 0x0000006f6e6e7212 */ /* 0x000fe200078e3cff */
[----:B------:R-:W-:Y:S01]  /*d050*/  IMAD.X R111, RZ, RZ, R159, P2 ;  /* 0x000000ffff6f7224 */ /* 0x000fe200010e069f */
[----:B------:R-:W-:-:S02]  /*d060*/  IADD3 R127, P2, R158, 0xe000, RZ ;  /* 0x0000e0009e7f7810 */ /* 0x000fc40007f5e0ff */
[----:B------:R-:W-:Y:S02]  /*d070*/  LOP3.LUT R14, R14, R99, RZ, 0x3c, !PT ;  /* 0x000000630e0e7212 */ /* 0x000fe400078e3cff */
[----:B------:R-:W-:Y:S02]  /*d080*/  SHF.R.U64 R16, R16, 0x3, RZ ;  /* 0x0000000310107819 */ /* 0x000fe400000012ff */
[----:B------:R-:W-:Y:S02]  /*d090*/  LOP3.LUT R99, R102, 0x380, RZ, 0xc0, !PT ;  /* 0x0000038066637812 */ /* 0x000fe400078ec0ff */
[----:B------:R-:W-:Y:S02]  /*d0a0*/  LOP3.LUT R154, R17, R98, RZ, 0x3c, !PT ;  /* 0x00000062119a7212 */ /* 0x000fe400078e3cff */
[----:B------:R-:W-:Y:S02]  /*d0b0*/  IADD3 R98, P4, R158, 0x2000, RZ ;  /* 0x000020009e627810 */ /* 0x000fe40007f9e0ff */
[----:B------:R-:W-:-:S02]  /*d0c0*/  LOP3.LUT R126, R127, 0x380, RZ, 0xc0, !PT ;  /* 0x000003807f7e7812 */ /* 0x000fc400078ec0ff */
[----:B------:R-:W-:Y:S02]  /*d0d0*/  LOP3.LUT R150, R16, R103, RZ, 0x3c, !PT ;  /* 0x0000006710967212 */ /* 0x000fe400078e3cff */
[----:B------:R-:W-:Y:S02]  /*d0e0*/  SHF.R.U64 R99, R99, 0x3, RZ ;  /* 0x0000000363637819 */ /* 0x000fe400000012ff */
[----:B------:R-:W-:Y:S02]  /*d0f0*/  LOP3.LUT R103, R20, 0x380, RZ, 0xc0, !PT ;  /* 0x0000038014677812 */ /* 0x000fe400078ec0ff */
[----:B------:R-:W-:Y:S02]  /*d100*/  LOP3.LUT R17, R98, 0x380, RZ, 0xc0, !PT ;  /* 0x0000038062117812 */ /* 0x000fe400078ec0ff */
[----:B------:R-:W-:Y:S02]  /*d110*/  LOP3.LUT R12, R113, 0x380, RZ, 0xc0, !PT ;  /* 0x00000380710c7812 */ /* 0x000fe400078ec0ff */
[----:B------:R-:W-:-:S02]  /*d120*/  SHF.R.U64 R126, R126, 0x3, RZ ;  /* 0x000000037e7e7819 */ /* 0x000fc400000012ff */
[----:B------:R-:W-:Y:S02]  /*d130*/  LOP3.LUT R152, R99, R102, RZ, 0x3c, !PT ;  /* 0x0000006663987212 */ /* 0x000fe400078e3cff */
[----:B------:R-:W-:Y:S02]  /*d140*/  SHF.R.U64 R103, R103, 0x3, RZ ;  /* 0x0000000367677819 */ /* 0x000fe400000012ff */
[----:B------:R-:W-:Y:S02]  /*d150*/  IADD3 R99, P3, R158, 0x1000, RZ ;  /* 0x000010009e637810 */ /* 0x000fe40007f7e0ff */
[----:B------:R-:W-:Y:S02]  /*d160*/  SHF.R.U64 R17, R17, 0x3, RZ ;  /* 0x0000000311117819 */ /* 0x000fe400000012ff */
[----:B------:R-:W-:Y:S02]  /*d170*/  SHF.R.U64 R12, R12, 0x3, RZ ;  /* 0x000000030c0c7819 */ /* 0x000fe400000012ff */
[----:B------:R-:W-:Y:S01]  /*d180*/  LOP3.LUT R126, R126, R127, RZ, 0x3c, !PT ;  /* 0x0000007f7e7e7212 */ /* 0x000fe200078e3cff */
[----:B------:R-:W-:Y:S01]  /*d190*/  IMAD.X R127, RZ, RZ, R159, P2 ;  /* 0x000000ffff7f7224 */ /* 0x000fe200010e069f */
[----:B------:R-:W-:-:S02]  /*d1a0*/  LOP3.LUT R156, R103, R20, RZ, 0x3c, !PT ;  /* 0x00000014679c7212 */ /* 0x000fc400078e3cff */
[----:B-1----:R-:W-:Y:S02]  /*d1b0*/  ISETP.NE.AND P2, PT, R198, 0x1, PT ;  /* 0x00000001c600780c */ /* 0x002fe40003f45270 */
[----:B------:R-:W-:Y:S01]  /*d1c0*/  LOP3.LUT R20, R17, R98, RZ, 0x3c, !PT ;  /* 0x0000006211147212 */ /* 0x000fe200078e3cff */
[----:B------:R-:W-:Y:S01]  /*d1d0*/  IMAD.X R17, RZ, RZ, R159, P3 ;  /* 0x000000ffff117224 */ /* 0x000fe200018e069f */
[----:B------:R-:W-:Y:S02]  /*d1e0*/  LOP3.LUT R12, R12, R113, RZ, 0x3c, !PT ;  /* 0x000000710c0c7212 */ /* 0x000fe400078e3cff */
[----:B------:R-:W-:Y:S02]  /*d1f0*/  LOP3.LUT R106, R107, 0x380, RZ, 0xc0, !PT ;  /* 0x000003806b6a7812 */ /* 0x000fe400078ec0ff */
[----:B------:R-:W-:Y:S02]  /*d200*/  LOP3.LUT R16, R99, 0x380, RZ, 0xc0, !PT ;  /* 0x0000038063107812 */ /* 0x000fe400078ec0ff */
[----:B------:R-:W-:-:S02]  /*d210*/  IADD3 R113, P3, R158, 0x8000, RZ ;  /* 0x000080009e717810 */ /* 0x000fc40007f7e0ff */
[----:B------:R-:W-:Y:S02]  /*d220*/  SHF.R.U64 R106, R106, 0x3, RZ ;  /* 0x000000036a6a7819 */ /* 0x000fe400000012ff */
[----:B------:R-:W-:Y:S02]  /*d230*/  LOP3.LUT R102, R21, 0x380, RZ, 0xc0, !PT ;  /* 0x0000038015667812 */ /* 0x000fe400078ec0ff */
[----:B------:R-:W-:Y:S02]  /*d240*/  SHF.R.U64 R16, R16, 0x3, RZ ;  /* 0x0000000310107819 */ /* 0x000fe400000012ff */
[----:B------:R-:W-:Y:S02]  /*d250*/  LOP3.LUT R112, R113, 0x380, RZ, 0xc0, !PT ;  /* 0x0000038071707812 */ /* 0x000fe400078ec0ff */
[----:B------:R-:W-:Y:S02]  /*d260*/  LOP3.LUT R146, R106, R107, RZ, 0x3c, !PT ;  /* 0x0000006b6a927212 */ /* 0x000fe400078e3cff */
[----:B------:R-:W-:-:S02]  /*d270*/  SHF.R.U64 R102, R102, 0x3, RZ ;  /* 0x0000000366667819 */ /* 0x000fc400000012ff */
[----:B------:R-:W-:Y:S02]  /*d280*/  LOP3.LUT R16, R16, R99, RZ, 0x3c, !PT ;  /* 0x0000006310107212 */ /* 0x000fe400078e3cff */
[----:B------:R-:W-:Y:S02]  /*d290*/  SHF.R.U64 R112, R112, 0x3, RZ ;  /* 0x0000000370707819 */ /* 0x000fe400000012ff */
[----:B------:R-:W-:Y:S02]  /*d2a0*/  MOV R196, R4 ;  /* 0x0000000400c47202 */ /* 0x000fe40000000f00 */
[C---:B------:R-:W-:Y:S02]  /*d2b0*/  IADD3 R99, P5, R158.reuse, 0x3000, RZ ;  /* 0x000030009e637810 */ /* 0x040fe40007fbe0ff */
[C---:B------:R-:W-:Y:S02]  /*d2c0*/  IADD3 R103, P6, R158.reuse, 0x4000, RZ ;  /* 0x000040009e677810 */ /* 0x040fe40007fde0ff */
[----:B------:R-:W-:-:S02]  /*d2d0*/  IADD3 R107, P0, R158, 0x5000, RZ ;  /* 0x000050009e6b7810 */ /* 0x000fc40007f1e0ff */
[----:B------:R-:W-:Y:S02]  /*d2e0*/  IADD3 R109, P1, R158, 0x6000, RZ ;  /* 0x000060009e6d7810 */ /* 0x000fe40007f3e0ff */
[----:B------:R-:W-:Y:S02]  /*d2f0*/  F2FP.F16.F32.PACK_AB R5, R35, R34 ;  /* 0x000000222305723e */ /* 0x000fe400000000ff */
[----:B------:R-:W0:Y:S01]  /*d300*/  @P2 LDC R34, c[0x0][0xbec] ;  /* 0x0002fb00ff222b82 */ /* 0x000e220000000800 */
[----:B------:R-:W-:Y:S01]  /*d310*/  LOP3.LUT R130, R102, R21, RZ, 0x3c, !PT ;  /* 0x0000001566827212 */ /* 0x000fe200078e3cff */
[--C-:B------:R-:W-:Y:S01]  /*d320*/  IMAD.X R21, RZ, RZ, R159.reuse, P4 ;  /* 0x000000ffff157224 */ /* 0x100fe200020e069f */
[----:B------:R-:W-:Y:S01]  /*d330*/  LOP3.LUT R112, R112, R113, RZ, 0x3c, !PT ;  /* 0x0000007170707212 */ /* 0x000fe200078e3cff */
[----:B------:R-:W-:Y:S01]  /*d340*/  IMAD.X R113, RZ, RZ, R159, P3 ;  /* 0x000000ffff717224 */ /* 0x000fe200018e069f */
[----:B------:R-:W-:Y:S02]  /*d350*/  LOP3.LUT R98, R99, 0x380, RZ, 0xc0, !PT ;  /* 0x0000038063627812 */ /* 0x000fe400078ec0ff */
[----:B------:R-:W-:Y:S01]  /*d360*/  LOP3.LUT R102, R103, 0x380, RZ, 0xc0, !PT ;  /* 0x0000038067667812 */ /* 0x000fe200078ec0ff */
[----:B------:R-:W1:Y:S01]  /*d370*/  @P2 LDC R35, c[0x0][0xbf0] ;  /* 0x0002fc00ff232b82 */ /* 0x000e620000000800 */
[----:B------:R-:W-:-:S02]  /*d380*/  LOP3.LUT R106, R107, 0x380, RZ, 0xc0, !PT ;  /* 0x000003806b6a7812 */ /* 0x000fc400078ec0ff */
[----:B------:R-:W-:Y:S02]  /*d390*/  LOP3.LUT R108, R109, 0x380, RZ, 0xc0, !PT ;  /* 0x000003806d6c7812 */ /* 0x000fe400078ec0ff */
[----:B------:R-:W-:-:S03]  /*d3a0*/  MOV R200, R160 ;  /* 0x000000a000c87202 */ /* 0x000fc60000000f00 */
[----:B------:R-:W-:Y:S01]  /*d3b0*/  BAR.SYNC.DEFER_BLOCKING 0x1, 0x100 ;  /* 0x0044000000007b1d */ /* 0x000fe20000010000 */
[----:B------:R-:W-:Y:S02]  /*d3c0*/  LOP3.LUT R6, R119, 0x380, RZ, 0xc0, !PT ;  /* 0x0000038077067812 */ /* 0x000fe400078ec0ff */
[----:B------:R-:W-:Y:S02]  /*d3d0*/  LOP3.LUT R8, R117, 0x380, RZ, 0xc0, !PT ;  /* 0x0000038075087812 */ /* 0x000fe400078ec0ff */
[----:B------:R-:W-:Y:S02]  /*d3e0*/  LOP3.LUT R10, R115, 0x380, RZ, 0xc0, !PT ;  /* 0x00000380730a7812 */ /* 0x000fe400078ec0ff */
[----:B------:R-:W-:Y:S02]  /*d3f0*/  IADD3 R161, P3, R158, 0xf000, RZ ;  /* 0x0000f0009ea17810 */ /* 0x000fe40007f7e0ff */
[----:B------:R-:W-:Y:S02]  /*d400*/  SHF.R.U64 R98, R98, 0x3, RZ ;  /* 0x0000000362627819 */ /* 0x000fe400000012ff */
[----:B------:R-:W-:Y:S01]  /*d410*/  SHF.R.U64 R102, R102, 0x3, RZ ;  /* 0x0000000366667819 */ /* 0x000fe200000012ff */
[----:B------:R-:W-:Y:S01]  /*d420*/  IMAD.X R31, RZ, RZ, R159, P3 ;  /* 0x000000ffff1f7224 */ /* 0x000fe200018e069f */
[----:B------:R-:W-:-:S02]  /*d430*/  SHF.R.U64 R106, R106, 0x3, RZ ;  /* 0x000000036a6a7819 */ /* 0x000fc400000012ff */
[----:B------:R-:W-:Y:S02]  /*d440*/  SHF.R.U64 R108, R108, 0x3, RZ ;  /* 0x000000036c6c7819 */ /* 0x000fe400000012ff */
[----:B------:R-:W-:Y:S02]  /*d450*/  SHF.R.U64 R6, R6, 0x3, RZ ;  /* 0x0000000306067819 */ /* 0x000fe400000012ff */
[----:B------:R-:W-:Y:S02]  /*d460*/  SHF.R.U64 R8, R8, 0x3, RZ ;  /* 0x0000000308087819 */ /* 0x000fe400000012ff */
[----:B------:R-:W-:Y:S02]  /*d470*/  SHF.R.U64 R10, R10, 0x3, RZ ;  /* 0x000000030a0a7819 */ /* 0x000fe400000012ff */
[----:B------:R-:W-:Y:S01]  /*d480*/  LOP3.LUT R30, R161, 0x380, RZ, 0xc0, !PT ;  /* 0x00000380a11e7812 */ /* 0x000fe200078ec0ff */
[----:B------:R2:W-:Y:S01]  /*d490*/  STSM.16.M88.4 [R200], R24 ;  /* 0x00000018c8007844 */ /* 0x0005e20000000200 */
        /* <DEDUP_REMOVED lines=9> */
[----:B------:R-:W-:Y:S02]  /*d530*/  LOP3.LUT R8, R8, R117, RZ, 0x3c, !PT ;  /* 0x0000007508087212 */ /* 0x000fe400078e3cff */
[----:B------:R-:W-:Y:S02]  /*d540*/  LOP3.LUT R10, R10, R115, RZ, 0x3c, !PT ;  /* 0x000000730a0a7212 */ /* 0x000fe400078e3cff */
[----:B------:R-:W-:Y:S02]  /*d550*/  SHF.R.U64 R30, R30, 0x3, RZ ;  /* 0x000000031e1e7819 */ /* 0x000fe400000012ff */
[C---:B------:R-:W-:Y:S02]  /*d560*/  IADD3 R115, P4, R158.reuse, 0x9000, RZ ;  /* 0x000090009e737810 */ /* 0x040fe40007f9e0ff */
[C---:B------:R-:W-:Y:S02]  /*d570*/  IADD3 R117, P5, R158.reuse, 0xa000, RZ ;  /* 0x0000a0009e757810 */ /* 0x040fe40007fbe0ff */
[----:B------:R-:W-:-:S02]  /*d580*/  IADD3 R119, P6, R158, 0xb000, RZ ;  /* 0x0000b0009e777810 */ /* 0x000fc40007fde0ff */
[C---:B------:R-:W-:Y:S02]  /*d590*/  IADD3 R121, P0, R158.reuse, 0xc000, RZ ;  /* 0x0000c0009e797810 */ /* 0x040fe40007f1e0ff */
[----:B------:R-:W-:Y:S02]  /*d5a0*/  IADD3 R123, P1, R158, 0xd000, RZ ;  /* 0x0000d0009e7b7810 */ /* 0x000fe40007f3e0ff */
[----:B------:R-:W-:Y:S02]  /*d5b0*/  LOP3.LUT R30, R30, R161, RZ, 0x3c, !PT ;  /* 0x000000a11e1e7212 */ /* 0x000fe400078e3cff */
[----:B------:R-:W-:Y:S02]  /*d5c0*/  LOP3.LUT R114, R115, 0x380, RZ, 0xc0, !PT ;  /* 0x0000038073727812 */ /* 0x000fe400078ec0ff */
[----:B------:R-:W-:Y:S02]  /*d5d0*/  LOP3.LUT R116, R117, 0x380, RZ, 0xc0, !PT ;  /* 0x0000038075747812 */ /* 0x000fe400078ec0ff */
[----:B------:R-:W-:-:S02]  /*d5e0*/  LOP3.LUT R118, R119, 0x380, RZ, 0xc0, !PT ;  /* 0x0000038077767812 */ /* 0x000fc400078ec0ff */
[----:B------:R-:W-:Y:S02]  /*d5f0*/  LOP3.LUT R120, R121, 0x380, RZ, 0xc0, !PT ;  /* 0x0000038079787812 */ /* 0x000fe400078ec0ff */
[----:B------:R-:W-:Y:S02]  /*d600*/  LOP3.LUT R122, R123, 0x380, RZ, 0xc0, !PT ;  /* 0x000003807b7a7812 */ /* 0x000fe400078ec0ff */
[----:B------:R-:W-:Y:S02]  /*d610*/  LOP3.LUT R29, R158, 0x380, RZ, 0xc0, !PT ;  /* 0x000003809e1d7812 */ /* 0x000fe400078ec0ff */
[----:B------:R-:W-:Y:S02]  /*d620*/  MOV R161, R6 ;  /* 0x0000000600a17202 */ /* 0x000fe40000000f00 */
[----:B------:R-:W-:Y:S02]  /*d630*/  F2FP.F16.F32.PACK_AB R6, R37, R173 ;  /* 0x000000ad2506723e */ /* 0x000fe400000000ff */
[----:B------:R-:W-:-:S02]  /*d640*/  IADD3 R37, R23, UR43, RZ ;  /* 0x0000002b17257c10 */ /* 0x000fc4000fffe0ff */
[----:B------:R-:W-:Y:S02]  /*d650*/  SHF.R.U64 R114, R114, 0x3, RZ ;  /* 0x0000000372727819 */ /* 0x000fe400000012ff */
[----:B------:R-:W-:Y:S01]  /*d660*/  SHF.R.U64 R116, R116, 0x3, RZ ;  /* 0x0000000374747819 */ /* 0x000fe200000012ff */
[----:B0-----:R-:W-:Y:S01]  /*d670*/  @P2 IMAD.HI.U32 R34, R37, R34, RZ ;  /* 0x0000002225222227 */ /* 0x001fe200078e00ff */
[----:B------:R-:W-:Y:S02]  /*d680*/  SHF.R.U64 R118, R118, 0x3, RZ ;  /* 0x0000000376767819 */ /* 0x000fe400000012ff */
[----:B------:R-:W-:Y:S02]  /*d690*/  SHF.R.U64 R120, R120, 0x3, RZ ;  /* 0x0000000378787819 */ /* 0x000fe400000012ff */
[----:B------:R-:W-:Y:S02]  /*d6a0*/  SHF.R.U64 R122, R122, 0x3, RZ ;  /* 0x000000037a7a7819 */ /* 0x000fe400000012ff */
[----:B------:R-:W-:-:S02]  /*d6b0*/  SHF.R.U64 R29, R29, 0x3, RZ ;  /* 0x000000031d1d7819 */ /* 0x000fc400000012ff */
[----:B------:R-:W-:Y:S01]  /*d6c0*/  LOP3.LUT R114, R114, R115, RZ, 0x3c, !PT ;  /* 0x0000007372727212 */ /* 0x000fe200078e3cff */
[--C-:B------:R-:W-:Y:S01]  /*d6d0*/  IMAD.X R115, RZ, RZ, R159.reuse, P4 ;  /* 0x000000ffff737224 */ /* 0x100fe200020e069f */
        /* <DEDUP_REMOVED lines=9> */
[----:B------:R-:W-:Y:S01]  /*d770*/  IMAD.MOV.U32 R29, RZ, RZ, R159 ;  /* 0x000000ffff1d7224 */ /* 0x000fe200078e009f */
[----:B------:R-:W-:-:S02]  /*d780*/  MOV R160, R8 ;  /* 0x0000000800a07202 */ /* 0x000fc40000000f00 */
[----:B------:R-:W-:Y:S02]  /*d790*/  MOV R159, R10 ;  /* 0x0000000a009f7202 */ /* 0x000fe40000000f00 */
[----:B------:R-:W-:Y:S02]  /*d7a0*/  MOV R199, R14 ;  /* 0x0000000e00c77202 */ /* 0x000fe40000000f00 */
[----:B------:R-:W-:Y:S01]  /*d7b0*/  F2FP.F16.F32.PACK_AB R4, R33, R172 ;  /* 0x000000ac2104723e */ /* 0x000fe200000000ff */
[----:B------:R-:W-:Y:S01]  /*d7c0*/  IMAD.MOV.U32 R33, RZ, RZ, R37 ;  /* 0x000000ffff217224 */ /* 0x000fe200078e0025 */
[----:B------:R-:W-:Y:S02]  /*d7d0*/  F2FP.F16.F32.PACK_AB R7, R39, R38 ;  /* 0x000000262707723e */ /* 0x000fe400000000ff */
[----:B------:R-:W-:Y:S02]  /*d7e0*/  MOV R158, R12 ;  /* 0x0000000c009e7202 */ /* 0x000fe40000000f00 */
[----:B------:R-:W-:Y:S01]  /*d7f0*/  MOV R150, R150 ;  /* 0x0000009600967202 */ /* 0x000fe20000000f00 */
[----:B------:R0:W-:Y:S01]  /*d800*/  STSM.16.M88.4 [R199], R4 ;  /* 0x00000004c7007844 */ /* 0x0001e20000000200 */
[----:B------:R-:W-:-:S02]  /*d810*/  F2FP.F16.F32.PACK_AB R8, R41, R174 ;  /* 0x000000ae2908723e */ /* 0x000fc400000000ff */
[----:B------:R-:W-:Y:S02]  /*d820*/  F2FP.F16.F32.PACK_AB R9, R43, R42 ;  /* 0x0000002a2b09723e */ /* 0x000fe400000000ff */
[----:B------:R-:W-:Y:S02]  /*d830*/  F2FP.F16.F32.PACK_AB R10, R45, R175 ;  /* 0x000000af2d0a723e */ /* 0x000fe400000000ff */
[----:B------:R-:W-:Y:S02]  /*d840*/  F2FP.F16.F32.PACK_AB R11, R47, R46 ;  /* 0x0000002e2f0b723e */ /* 0x000fe400000000ff */
[----:B------:R-:W-:Y:S02]  /*d850*/  MOV R156, R156 ;  /* 0x0000009c009c7202 */ /* 0x000fe40000000f00 */
[----:B------:R-:W-:Y:S01]  /*d860*/  F2FP.F16.F32.PACK_AB R12, R49, R176 ;  /* 0x000000b0310c723e */ /* 0x000fe200000000ff */
[----:B------:R3:W-:Y:S01]  /*d870*/  STSM.16.M88.4 [R150], R8 ;  /* 0x0000000896007844 */ /* 0x0007e20000000200 */
[----:B------:R-:W-:-:S02]  /*d880*/  F2FP.F16.F32.PACK_AB R13, R51, R50 ;  /* 0x00000032330d723e */ /* 0x000fc400000000ff */
[----:B------:R-:W-:Y:S02]  /*d890*/  F2FP.F16.F32.PACK_AB R14, R53, R177 ;  /* 0x000000b1350e723e */ /* 0x000fe400000000ff */
[----:B------:R-:W-:Y:S02]  /*d8a0*/  F2FP.F16.F32.PACK_AB R15, R55, R54 ;  /* 0x00000036370f723e */ /* 0x000fe400000000ff */
[----:B-1----:R-:W-:Y:S02]  /*d8b0*/  @P2 SHF.R.U32.HI R33, RZ, R35, R34 ;  /* 0x00000023ff212219 */ /* 0x002fe40000011622 */
[----:B------:R-:W-:Y:S01]  /*d8c0*/  MOV R130, R130 ;  /* 0x0000008200827202 */ /* 0x000fe20000000f00 */
[----:B------:R1:W-:Y:S01]  /*d8d0*/  STSM.16.M88.4 [R156], R12 ;  /* 0x0000000c9c007844 */ /* 0x0003e20000000200 */
[----:B--2---:R-:W-:Y:S01]  /*d8e0*/  F2FP.F16.F32.PACK_AB R24, R57, R178 ;  /* 0x000000b23918723e */ /* 0x004fe200000000ff */
[----:B------:R-:W-:Y:S01]  /*d8f0*/  IMAD.MOV R35, RZ, RZ, -R33 ;  /* 0x000000ffff237224 */ /* 0x000fe200078e0a21 */
[----:B------:R-:W-:-:S02]  /*d900*/  F2FP.F16.F32.PACK_AB R25, R59, R58 ;  /* 0x0000003a3b19723e */ /* 0x000fc400000000ff */
[----:B------:R-:W-:Y:S01]  /*d910*/  F2FP.F16.F32.PACK_AB R26, R61, R179 ;  /* 0x000000b33d1a723e */ /* 0x000fe200000000ff */
[----:B------:R-:W-:Y:S01]  /*d920*/  IMAD R35, R198, R35, R37 ;  /* 0x00000023c6237224 */ /* 0x000fe200078e0225 */
[----:B------:R-:W-:Y:S01]  /*d930*/  F2FP.F16.F32.PACK_AB R27, R63, R62 ;  /* 0x0000003e3f1b723e */ /* 0x000fe200000000ff */
[----:B------:R-:W2:Y:S01]  /*d940*/  @P2 LDC R61, c[0x0][0xbf0] ;  /* 0x0002fc00ff3d2b82 */ /* 0x000ea20000000800 */
[----:B------:R-:W-:Y:S02]  /*d950*/  MOV R154, R154 ;  /* 0x0000009a009a7202 */ /* 0x000fe40000000f00 */
[----:B0-----:R-:W-:Y:S01]  /*d960*/  F2FP.F16.F32.PACK_AB R4, R65, R180 ;  /* 0x000000b44104723e */ /* 0x001fe200000000ff */
[----:B------:R-:W-:Y:S01]  /*d970*/  STSM.16.M88.4 [R130], R24 ;  /* 0x0000001882007844 */ /* 0x000fe20000000200 */
[----:B------:R-:W-:Y:S02]  /*d980*/  F2FP.F16.F32.PACK_AB R5, R67, R66 ;  /* 0x000000424305723e */ /* 0x000fe400000000ff */
[----:B------:R-:W-:-:S02]  /*d990*/  F2FP.F16.F32.PACK_AB R6, R69, R181 ;  /* 0x000000b54506723e */ /* 0x000fc400000000ff */
[----:B------:R-:W-:Y:S02]  /*d9a0*/  F2FP.F16.F32.PACK_AB R7, R71, R70 ;  /* 0x000000464707723e */ /* 0x000fe400000000ff */
[----:B------:R-:W-:Y:S02]  /*d9b0*/  MOV R152, R152 ;  /* 0x0000009800987202 */ /* 0x000fe40000000f00 */
[----:B---3--:R-:W-:Y:S01]  /*d9c0*/  F2FP.F16.F32.PACK_AB R8, R73, R182 ;  /* 0x000000b64908723e */ /* 0x008fe200000000ff */
[----:B------:R0:W-:Y:S01]  /*d9d0*/  STSM.16.M88.4 [R154], R4 ;  /* 0x000000049a007844 */ /* 0x0001e20000000200 */
[----:B------:R-:W-:Y:S02]  /*d9e0*/  F2FP.F16.F32.PACK_AB R9, R75, R74 ;  /* 0x0000004a4b09723e */ /* 0x000fe400000000ff */
[----:B------:R-:W-:Y:S02]  /*d9f0*/  F2FP.F16.F32.PACK_AB R10, R77, R183 ;  /* 0x000000b74d0a723e */ /* 0x000fe400000000ff */
[----:B------:R-:W-:-:S02]  /*da00*/  F2FP.F16.F32.PACK_AB R11, R79, R78 ;  /* 0x0000004e4f0b723e */ /* 0x000fc400000000ff */
[----:B------:R-:W-:Y:S02]  /*da10*/  MOV R146, R146 ;  /* 0x0000009200927202 */ /* 0x000fe40000000f00 */
[----:B-1----:R-:W-:Y:S01]  /*da20*/  F2FP.F16.F32.PACK_AB R12, R81, R184 ;  /* 0x000000b8510c723e */ /* 0x002fe200000000ff */
[----:B------:R1:W-:Y:S01]  /*da30*/  STSM.16.M88.4 [R152], R8 ;  /* 0x0000000898007844 */ /* 0x0003e20000000200 */
[----:B------:R-:W-:Y:S02]  /*da40*/  F2FP.F16.F32.PACK_AB R13, R83, R82 ;  /* 0x00000052530d723e */ /* 0x000fe400000000ff */
[----:B------:R-:W-:Y:S02]  /*da50*/  F2FP.F16.F32.PACK_AB R14, R85, R185 ;  /* 0x000000b9550e723e */ /* 0x000fe400000000ff */
[----:B------:R-:W-:Y:S02]  /*da60*/  F2FP.F16.F32.PACK_AB R15, R87, R86 ;  /* 0x00000056570f723e */ /* 0x000fe400000000ff */
[----:B0-----:R-:W-:-:S02]  /*da70*/  F2FP.F16.F32.PACK_AB R5, R18, R3 ;  /* 0x000000031205723e */ /* 0x001fc400000000ff */
[----:B------:R-:W-:Y:S01]  /*da80*/  SHF.R.S32.HI R3, RZ, 0x1f, R35 ;  /* 0x0000001fff037819 */ /* 0x000fe20000011423 */
[----:B------:R0:W-:Y:S01]  /*da90*/  STSM.16.M88.4 [R146], R12 ;  /* 0x0000000c92007844 */ /* 0x0001e20000000200 */
[----:B------:R-:W-:Y:S02]  /*daa0*/  MOV R142, R142 ;  /* 0x0000008e008e7202 */ /* 0x000fe40000000f00 */
[----:B------:R-:W-:Y:S02]  /*dab0*/  F2FP.F16.F32.PACK_AB R24, R89, R186 ;  /* 0x000000ba5918723e */ /* 0x000fe400000000ff */
[----:B------:R-:W-:Y:S01]  /*dac0*/  F2FP.F16.F32.PACK_AB R25, R91, R90 ;  /* 0x0000005a5b19723e */ /* 0x000fe200000000ff */
[----:B-1----:R-:W-:Y:S01]  /*dad0*/  IMAD.U32 R9, RZ, RZ, UR5 ;  /* 0x00000005ff097e24 */ /* 0x002fe2000f8e00ff */
[----:B------:R-:W-:Y:S01]  /*dae0*/  SHF.R.S32.HI R8, RZ, 0x1f, R33 ;  /* 0x0000001fff087819 */ /* 0x000fe20000011421 */
[----:B------:R-:W-:Y:S01]  /*daf0*/  ULDC UR5, c[0x0][0xa88] ;  /* 0x0002a20000057ab9 */ /* 0x000fe20000000800 */
[----:B------:R-:W-:-:S02]  /*db00*/  F2FP.F16.F32.PACK_AB R26, R93, R187 ;  /* 0x000000bb5d1a723e */ /* 0x000fc400000000ff */
[----:B------:R-:W-:Y:S02]  /*db10*/  F2FP.F16.F32.PACK_AB R27, R95, R94 ;  /* 0x0000005e5f1b723e */ /* 0x000fe400000000ff */
[----:B------:R-:W-:Y:S02]  /*db20*/  MOV R138, R138 ;  /* 0x0000008a008a7202 */ /* 0x000fe40000000f00 */
[----:B------:R-:W-:Y:S01]  /*db30*/  F2FP.F16.F32.PACK_AB R4, R97, R188 ;  /* 0x000000bc6104723e */ /* 0x000fe200000000ff */
[----:B0-----:R-:W-:Y:S01]  /*db40*/  VIADD R14, R211, UR43 ;  /* 0x0000002bd30e7c36 */ /* 0x001fe20008000000 */
[----:B------:R-:W-:Y:S01]  /*db50*/  IADD3 R12, P0, R33, UR6, RZ ;  /* 0x00000006210c7c10 */ /* 0x000fe2000ff1e0ff */
[----:B------:R-:W-:Y:S01]  /*db60*/  STSM.16.M88.4 [R142], R24 ;  /* 0x000000188e007844 */ /* 0x000fe20000000200 */
[----:B------:R-:W-:Y:S02]  /*db70*/  F2FP.F16.F32.PACK_AB R6, R101, R189 ;  /* 0x000000bd6506723e */ /* 0x000fe400000000ff */
[----:B------:R-:W-:Y:S01]  /*db80*/  IADD3.X R13, R8, UR7, R9, P0, !PT ;  /* 0x00000007080d7c10 */ /* 0x000fe200087fe409 */
[----:B------:R-:W-:Y:S01]  /*db90*/  ULDC.64 UR6, c[0x0][0xb88] ;  /* 0x0002e20000067ab9 */ /* 0x000fe20000000a00 */
[----:B------:R-:W-:Y:S01]  /*dba0*/  F2FP.F16.F32.PACK_AB R7, R36, R32 ;  /* 0x000000202407723e */ /* 0x000fe200000000ff */
[----:B------:R-:W-:Y:S01]  /*dbb0*/  IMAD R8, R3, UR6, RZ ;  /* 0x0000000603087c24 */ /* 0x000fe2000f8e02ff */
[----:B------:R-:W-:Y:S01]  /*dbc0*/  LOP3.LUT P0, RZ, R209, 0x3, RZ, 0xc0, !PT ;  /* 0x00000003d1ff7812 */ /* 0x000fe2000780c0ff */
[C---:B------:R-:W-:Y:S01]  /*dbd0*/  IMAD.WIDE.U32 R12, R35.reuse, UR6, R12 ;  /* 0x00000006230c7c25 */ /* 0x040fe2000f8e000c */
[----:B------:R-:W-:Y:S01]  /*dbe0*/  MOV R134, R134 ;  /* 0x0000008600867202 */ /* 0x000fe20000000f00 */
[----:B------:R0:W-:Y:S01]  /*dbf0*/  STSM.16.M88.4 [R138], R4 ;  /* 0x000000048a007844 */ /* 0x0001e20000000200 */
[----:B------:R-:W-:Y:S01]  /*dc00*/  F2FP.F16.F32.PACK_AB R9, R44, R40 ;  /* 0x000000282c09723e */ /* 0x000fe200000000ff */
[----:B------:R-:W-:Y:S01]  /*dc10*/  IMAD R35, R35, UR7, R8 ;  /* 0x0000000723237c24 */ /* 0x000fe2000f8e0208 */
[----:B------:R-:W-:Y:S01]  /*dc20*/  ULDC.64 UR6, c[0x0][0xb50] ;  /* 0x0002d40000067ab9 */ /* 0x000fe20000000a00 */
[----:B------:R-:W-:Y:S01]  /*dc30*/  IMAD R3, R198, UR5, RZ ;  /* 0x00000005c6037c24 */ /* 0x000fe2000f8e02ff */
[----:B------:R-:W-:-:S02]  /*dc40*/  F2FP.F16.F32.PACK_AB R8, R105, R190 ;  /* 0x000000be6908723e */ /* 0x000fc400000000ff */
[----:B------:R-:W-:Y:S02]  /*dc50*/  F2FP.F16.F32.PACK_AB R10, R167, R191 ;  /* 0x000000bfa70a723e */ /* 0x000fe400000000ff */
[----:B------:R-:W-:Y:S02]  /*dc60*/  F2FP.F16.F32.PACK_AB R11, R52, R48 ;  /* 0x00000030340b723e */ /* 0x000fe400000000ff */
[----:B------:R-:W-:Y:S02]  /*dc70*/  LEA R18, P3, R12, UR6, 0x2 ;  /* 0x000000060c127c11 */ /* 0x000fe4000f8610ff */
[----:B------:R-:W-:Y:S01]  /*dc80*/  ISETP.GE.OR P1, PT, R14, R3, P0 ;  /* 0x000000030e00720c */ /* 0x000fe20000726670 */
[----:B------:R1:W-:Y:S01]  /*dc90*/  STSM.16.M88.4 [R134], R8 ;  /* 0x0000000886007844 */ /* 0x0003e20000000200 */
[----:B------:R-:W-:Y:S01]  /*dca0*/  F2FP.F16.F32.PACK_AB R15, R100, R96 ;  /* 0x00000060640f723e */ /* 0x000fe200000000ff */
[----:B0-----:R-:W-:Y:S01]  /*dcb0*/  VIADD R4, R14, 0x8 ;  /* 0x000000080e047836 */ /* 0x001fe20000000000 */
[----:B------:R-:W-:Y:S01]  /*dcc0*/  F2FP.F16.F32.PACK_AB R6, R170, R193 ;  /* 0x000000c1aa06723e */ /* 0x000fe200000000ff */
[----:B------:R-:W-:Y:S01]  /*dcd0*/  IMAD.IADD R5, R13, 0x1, R35 ;  /* 0x000000010d057824 */ /* 0x000fe200078e0223 */
[----:B------:R-:W-:Y:S01]  /*dce0*/  F2FP.F16.F32.PACK_AB R7, R68, R64 ;  /* 0x000000404407723e */ /* 0x000fe200000000ff */
[----:B------:R-:W-:Y:S01]  /*dcf0*/  SHFL.IDX PT, R40, R18, RZ, 0x1c1f ;  /* 0x001c1fff12287589 */ /* 0x000fe200000e0000 */
[----:B------:R-:W-:-:S02]  /*dd00*/  ISETP.GE.OR P0, PT, R4, R3, P0 ;  /* 0x000000030400720c */ /* 0x000fc40000706670 */
[----:B------:R-:W-:Y:S01]  /*dd10*/  LEA.HI.X R24, R12, UR7, R5, 0x2, P3 ;  /* 0x000000070c187c11 */ /* 0x000fe200098f1405 */
[----:B------:R-:W-:Y:S01]  /*dd20*/  SHFL.IDX PT, R42, R18, 0x1, 0x1c1f ;  /* 0x003c1f00122a7f89 */ /* 0x000fe200000e0000 */
[----:B------:R-:W-:Y:S02]  /*dd30*/  F2FP.F16.F32.PACK_AB R4, R169, R192 ;  /* 0x000000c0a904723e */ /* 0x000fe400000000ff */
[----:B------:R-:W-:Y:S01]  /*dd40*/  F2FP.F16.F32.PACK_AB R5, R60, R56 ;  /* 0x000000383c05723e */ /* 0x000fe200000000ff */
[----:B------:R-:W0:Y:S01]  /*dd50*/  SHFL.IDX PT, R41, R24, RZ, 0x1c1f ;  /* 0x001c1fff18297589 */ /* 0x000e2200000e0000 */
[----:B------:R-:W-:Y:S02]  /*dd60*/  F2FP.F16.F32.PACK_AB R12, R129, R195 ;  /* 0x000000c3810c723e */ /* 0x000fe400000000ff */
[----:B-1----:R-:W-:Y:S01]  /*dd70*/  F2FP.F16.F32.PACK_AB R8, R171, R194 ;  /* 0x000000c2ab08723e */ /* 0x002fe200000000ff */
[----:B------:R-:W-:Y:S01]  /*dd80*/  STSM.16.M88.4 [R158], R4 ;  /* 0x000000049e007844 */ /* 0x000fe20000000200 */
[----:B------:R-:W-:-:S02]  /*dd90*/  F2FP.F16.F32.PACK_AB R9, R76, R72 ;  /* 0x000000484c09723e */ /* 0x000fc400000000ff */
[----:B------:R-:W-:Y:S01]  /*dda0*/  F2FP.F16.F32.PACK_AB R10, R125, R124 ;  /* 0x0000007c7d0a723e */ /* 0x000fe200000000ff */
[----:B------:R-:W1:Y:S01]  /*ddb0*/  SHFL.IDX PT, R43, R24, 0x1, 0x1c1f ;  /* 0x003c1f00182b7f89 */ /* 0x000e6200000e0000 */
[----:B------:R-:W-:Y:S02]  /*ddc0*/  F2FP.F16.F32.PACK_AB R11, R84, R80 ;  /* 0x00000050540b723e */ /* 0x000fe400000000ff */
[----:B------:R-:W-:Y:S02]  /*ddd0*/  F2FP.F16.F32.PACK_AB R13, R92, R88 ;  /* 0x000000585c0d723e */ /* 0x000fe400000000ff */
[----:B------:R-:W-:Y:S01]  /*dde0*/  F2FP.F16.F32.PACK_AB R14, R133, R132 ;  /* 0x00000084850e723e */ /* 0x000fe200000000ff */
[----:B------:R-:W-:Y:S01]  /*ddf0*/  STSM.16.M88.4 [R159], R8 ;  /* 0x000000089f007844 */ /* 0x000fe20000000200 */
[----:B------:R-:W-:Y:S02]  /*de00*/  F2FP.F16.F32.PACK_AB R138, R141, R140 ;  /* 0x0000008c8d8a723e */ /* 0x000fe400000000ff */
[----:B------:R-:W-:Y:S01]  /*de10*/  F2FP.F16.F32.PACK_AB R139, R163, R162 ;  /* 0x000000a2a38b723e */ /* 0x000fe200000000ff */
[----:B------:R-:W-:Y:S01]  /*de20*/  STSM.16.M88.4 [R160], R12 ;  /* 0x0000000ca0007844 */ /* 0x000fe20000000200 */
[----:B------:R-:W-:-:S02]  /*de30*/  F2FP.F16.F32.PACK_AB R146, R149, R148 ;  /* 0x000000949592723e */ /* 0x000fc400000000ff */
[----:B------:R-:W-:Y:S01]  /*de40*/  F2FP.F16.F32.PACK_AB R147, R168, R166 ;  /* 0x000000a6a893723e */ /* 0x000fe200000000ff */
[----:B------:R-:W-:Y:S04]  /*de50*/  STSM.16.M88.4 [R161], R136 ;  /* 0x00000088a1007844 */ /* 0x000fe80000000200 */
[----:B------:R-:W-:Y:S01]  /*de60*/  STSM.16.M88.4 [R196], R144 ;  /* 0x00000090c4007844 */ /* 0x000fe20000000200 */
[----:B------:R-:W-:Y:S01]  /*de70*/  BAR.SYNC.DEFER_BLOCKING 0x1, 0x100 ;  /* 0x0044000000007b1d */ /* 0x000fe20000010000 */
[----:B------:R-:W-:-:S05]  /*de80*/  UIMAD UR5, UR10, UR8, URZ ;  /* 0x000000080a0572a4 */ /* 0x000fca000f8e023f */
[----:B0-----:R0:W-:Y:S04]  /*de90*/  @!P1 ST.E desc[UR36][R40.64], R0 ;  /* 0x0000000028009985 */ /* 0x0011e8000c101924 */
[----:B-1----:R1:W-:Y:S04]  /*dea0*/  @!P0 ST.E desc[UR36][R42.64], R2 ;  /* 0x000000022a008985 */ /* 0x0023e8000c101924 */
[----:B------:R3:W5:Y:S01]  /*deb0*/  LD.E.128 R32, desc[UR36][R16.64] ;  /* 0x0000002410207980 */ /* 0x000762000c101d00 */
[----:B0-----:R-:W-:Y:S01]  /*dec0*/  IMAD R0, R204, 0x20, R207 ;  /* 0x00000020cc007824 */ /* 0x001fe200078e02cf */
[----:B------:R-:W-:-:S02]  /*ded0*/  UIMAD.WIDE.U32 UR6, UR11, UR8, URZ ;  /* 0x000000080b0672a5 */ /* 0x000fc4000f8e003f */
[----:B------:R0:W5:Y:S01]  /*dee0*/  LD.E.128 R36, desc[UR36][R20.64] ;  /* 0x0000002414247980 */ /* 0x000162000c101d00 */
[----:B---3--:R-:W3:Y:S01]  /*def0*/  @P2 LDC R17, c[0x0][0xbec] ;  /* 0x0002fb00ff112b82 */ /* 0x008ee20000000800 */
[----:B-1----:R-:W-:Y:S01]  /*df00*/  VIADD R2, R0, UR43 ;  /* 0x0000002b00027c36 */ /* 0x002fe20008000000 */
[----:B------:R-:W-:Y:S01]  /*df10*/  UIMAD UR5, UR11, UR9, UR5 ;  /* 0x000000090b0572a4 */ /* 0x000fe2000f8e0205 */
[----:B------:R1:W5:Y:S02]  /*df20*/  LD.E.128 R24, desc[UR36][R28.64] ;  /* 0x000000241c187980 */ /* 0x000364000c101d00 */
[----:B------:R-:W-:Y:S01]  /*df30*/  ULDC.64 UR10, c[0x0][0xaf0] ;  /* 0x0002bc00000a7ab9 */ /* 0x000fe20000000a00 */
[----:B------:R-:W-:Y:S01]  /*df40*/  UIADD3 UR7, UR7, UR5, URZ ;  /* 0x0000000507077290 */ /* 0x000fe2000fffe03f */
[----:B------:R-:W5:Y:S01]  /*df50*/  LD.E.128 R96, desc[UR36][R98.64] ;  /* 0x0000002462607980 */ /* 0x000f62000c101d00 */
[----:B------:R-:W-:Y:S01]  /*df60*/  UIMAD UR8, UR12, UR10, URZ ;  /* 0x0000000a0c0872a4 */ /* 0x000fe2000f8e023f */
[----:B0-----:R-:W-:Y:S01]  /*df70*/  IMAD.MOV.U32 R21, RZ, RZ, R2 ;  /* 0x000000ffff157224 */ /* 0x001fe200078e0002 */
[----:B------:R-:W-:Y:S01]  /*df80*/  UIMAD.WIDE.U32 UR6, UR13, UR10, UR6 ;  /* 0x0000000a0d0672a5 */ /* 0x000fe2000f8e0006 */
[----:B------:R-:W5:Y:S01]  /*df90*/  LD.E.128 R100, desc[UR36][R102.64] ;  /* 0x0000002466647980 */ /* 0x000f62000c101d00 */
[----:B------:R-:W-:-:S03]  /*dfa0*/  UIMAD UR5, UR13, UR11, UR8 ;  /* 0x0000000b0d0572a4 */ /* 0x000fc6000f8e0208 */
[----:B------:R-:W-:Y:S01]  /*dfb0*/  ULDC.64 UR8, c[0x0][0xae0] ;  /* 0x0002b80000087ab9 */ /* 0x000fe20000000a00 */
[----:B------:R-:W5:Y:S04]  /*dfc0*/  LD.E.128 R104, desc[UR36][R106.64] ;  /* 0x000000246a687980 */ /* 0x000f68000c101d00 */
[----:B------:R1:W5:Y:S01]  /*dfd0*/  LD.E.128 R4, desc[UR36][R108.64] ;  /* 0x000000246c047980 */ /* 0x000362000c101d00 */
[----:B---3--:R-:W-:-:S03]  /*dfe0*/  @P2 IMAD.HI.U32 R0, R2, R17, RZ ;  /* 0x0000001102002227 */ /* 0x008fc600078e00ff */
[----:B------:R1:W5:Y:S02]  /*dff0*/  LD.E.128 R8, desc[UR36][R110.64] ;  /* 0x000000246e087980 */ /* 0x000364000c101d00 */
[----:B--2---:R-:W-:Y:S01]  /*e000*/  @P2 SHF.R.U32.HI R21, RZ, R61, R0 ;  /* 0x0000003dff152219 */ /* 0x004fe20000011600 */
[----:B------:R-:W-:Y:S01]  /*e010*/  UIADD3 UR5, UR7, UR5, URZ ;  /* 0x0000000507057290 */ /* 0x000fe2000fffe03f */
[----:B------:R1:W5:Y:S02]  /*e020*/  LD.E.128 R48, desc[UR36][R112.64] ;  /* 0x0000002470307980 */ /* 0x000364000c101d00 */
[--C-:B------:R-:W-:Y:S01]  /*e030*/  SHF.R.S32.HI R0, RZ, 0x1f, R21.reuse ;  /* 0x0000001fff007819 */ /* 0x100fe20000011415 */
[----:B------:R-:W-:Y:S01]  /*e040*/  IMAD.MOV R61, RZ, RZ, -R21 ;  /* 0x000000ffff3d7224 */ /* 0x000fe200078e0a15 */
[----:B------:R1:W5:Y:S01]  /*e050*/  LD.E.128 R12, desc[UR36][R114.64] ;  /* 0x00000024720c7980 */ /* 0x000362000c101d00 */
[----:B------:R-:W-:Y:S02]  /*e060*/  IMAD.U32 R17, RZ, RZ, UR7 ;  /* 0x00000007ff117e24 */ /* 0x000fe4000f8e00ff */
[----:B------:R-:W-:Y:S01]  /*e070*/  IMAD R0, R0, UR8, RZ ;  /* 0x0000000800007c24 */ /* 0x000fe2000f8e02ff */
[----:B------:R1:W5:Y:S01]  /*e080*/  LD.E.128 R40, desc[UR36][R116.64] ;  /* 0x0000002474287980 */ /* 0x000362000c101d00 */
[----:B------:R-:W-:-:S02]  /*e090*/  IMAD R61, R198, R61, R2 ;  /* 0x0000003dc63d7224 */ /* 0x000fc400078e0202 */
[----:B------:R-:W-:Y:S01]  /*e0a0*/  IMAD.U32 R16, RZ, RZ, UR6 ;  /* 0x00000006ff107e24 */ /* 0x000fe2000f8e00ff */
[----:B------:R1:W5:Y:S01]  /*e0b0*/  LD.E.128 R44, desc[UR36][R118.64] ;  /* 0x00000024762c7980 */ /* 0x000362000c101d00 */
[----:B------:R-:W-:Y:S01]  /*e0c0*/  IMAD.U32 R17, RZ, RZ, UR5 ;  /* 0x00000005ff117e24 */ /* 0x000fe2000f8e00ff */
[----:B------:R-:W-:Y:S01]  /*e0d0*/  ULDC.64 UR6, c[0x0][0xad8] ;  /* 0x0002b60000067ab9 */ /* 0x000fe20000000a00 */
[----:B------:R-:W-:Y:S01]  /*e0e0*/  IMAD R63, R21, UR9, R0 ;  /* 0x00000009153f7c24 */ /* 0x000fe2000f8e0200 */
[----:B------:R1:W5:Y:S01]  /*e0f0*/  LD.E.128 R56, desc[UR36][R120.64] ;  /* 0x0000002478387980 */ /* 0x000362000c101d00 */
[----:B------:R-:W-:-:S03]  /*e100*/  SHF.R.S32.HI R0, RZ, 0x1f, R61 ;  /* 0x0000001fff007819 */ /* 0x000fc6000001143d */
[----:B------:R1:W5:Y:S01]  /*e110*/  LD.E.128 R52, desc[UR36][R122.64] ;  /* 0x000000247a347980 */ /* 0x000362000c101d00 */
[----:B------:R-:W-:-:S03]  /*e120*/  IMAD.WIDE.U32 R16, R21, UR8, R16 ;  /* 0x0000000815107c25 */ /* 0x000fc6000f8e0010 */
        /* <DEDUP_REMOVED lines=10> */
[----:B------:R-:W-:Y:S02]  /*e1d0*/  VIADD R64, R207, UR43 ;  /* 0x0000002bcf407c36 */ /* 0x000fe40008000000 */
[C---:B------:R-:W-:Y:S02]  /*e1e0*/  IMAD R21, R61.reuse, UR7, R2 ;  /* 0x000000073d157c24 */ /* 0x040fe4000f8e0202 */
[----:B------:R-:W-:Y:S01]  /*e1f0*/  IMAD.WIDE.U32 R16, R61, UR6, R16 ;  /* 0x000000063d107c25 */ /* 0x000fe2000f8e0010 */
[C---:B------:R-:W-:Y:S01]  /*e200*/  ISETP.GE.AND P2, PT, R64.reuse, R3, PT ;  /* 0x000000034000720c */ /* 0x040fe20003f46270 */
[----:B------:R-:W-:Y:S02]  /*e210*/  ULDC.64 UR6, c[0x0][0xa80] ;  /* 0x0002a00000067ab9 */ /* 0x000fe40000000a00 */
[----:B------:R-:W-:Y:S01]  /*e220*/  VIADD R0, R64, 0x20 ;  /* 0x0000002040007836 */ /* 0x000fe20000000000 */
[----:B------:R-:W-:Y:S01]  /*e230*/  IADD3 R17, R17, R21, RZ ;  /* 0x0000001511117210 */ /* 0x000fe20007ffe0ff */
[----:B------:R-:W-:Y:S01]  /*e240*/  VIADD R197, R197, 0x30820 ;  /* 0x00030820c5c57836 */ /* 0x000fe20000000000 */
[----:B------:R-:W-:-:S02]  /*e250*/  LEA R2, P3, R16, UR6, 0x1 ;  /* 0x0000000610027c11 */ /* 0x000fc4000f8608ff */
[-C--:B------:R-:W-:Y:S01]  /*e260*/  ISETP.GE.AND P1, PT, R0, R3.reuse, PT ;  /* 0x000000030000720c */ /* 0x080fe20003f26270 */
[----:B------:R-:W-:Y:S01]  /*e270*/  VIADD R0, R64, 0x40 ;  /* 0x0000004040007836 */ /* 0x000fe20000000000 */
[----:B------:R-:W-:Y:S02]  /*e280*/  LEA.HI.X R18, R16, UR7, R17, 0x1, P3 ;  /* 0x0000000710127c11 */ /* 0x000fe400098f0c11 */
[----:B------:R-:W-:Y:S01]  /*e290*/  PRMT R197, RZ, 0x654, R197 ;  /* 0x00000654ffc57816 */ /* 0x000fe200000000c5 */
[----:B0-----:R1:W0:Y:S01]  /*e2a0*/  SHFL.IDX PT, R62, R2, RZ, 0x181f ;  /* 0x00181fff023e7589 */ /* 0x00122200000e0000 */
[----:B------:R-:W-:Y:S01]  /*e2b0*/  ISETP.GE.AND P0, PT, R0, R3, PT ;  /* 0x000000030000720c */ /* 0x000fe20003f06270 */
[----:B------:R-:W-:Y:S01]  /*e2c0*/  BSSY B1, `(.L_x_1073) ;  /* 0x0000015000017945 */ /* 0x000fe20003800000 */
[----:B------:R1:W-:Y:S01]  /*e2d0*/  SYNCS.ARRIVE.TRANS64.RED.A1T0 RZ, [R197+URZ], RZ ;  /* 0x000000ffc5ff79a7 */ /* 0x0003e2000810043f */
[----:B------:R1:W2:Y:S02]  /*e2e0*/  SHFL.IDX PT, R0, R18, RZ, 0x181f ;  /* 0x00181fff12007589 */ /* 0x0002a400000e0000 */
[----:B------:R-:W-:Y:S08]  /*e2f0*/  @P2 BRA `(.L_x_1074) ;  /* 0x0000000000442947 */ /* 0x000ff00003800000 */
[----:B------:R-:W-:Y:S02]  /*e300*/  ULDC UR5, c[0x0][0xac8] ;  /* 0x0002b20000057ab9 */ /* 0x000fe40000000800 */
[----:B------:R-:W-:Y:S02]  /*e310*/  ISETP.GE.AND P5, PT, R22, UR5, PT ;  /* 0x0000000516007c0c */ /* 0x000fe4000bfa6270 */
[----:B------:R-:W-:Y:S02]  /*e320*/  ISETP.GE.AND P4, PT, R202, UR5, PT ;  /* 0x00000005ca007c0c */ /* 0x000fe4000bf86270 */
[----:B------:R-:W-:Y:S02]  /*e330*/  ISETP.GE.AND P3, PT, R201, UR5, PT ;  /* 0x00000005c9007c0c */ /* 0x000fe4000bf66270 */
[----:B------:R-:W-:-:S07]  /*e340*/  ISETP.GE.AND P2, PT, R203, UR5, PT ;  /* 0x00000005cb007c0c */ /* 0x000fce000bf46270 */
[----:B0-----:R-:W-:-:S04]  /*e350*/  @!P5 LEA R16, P6, R22, R62, 0x1 ;  /* 0x0000003e1610d211 */ /* 0x001fc800078c08ff */
        /* <DEDUP_REMOVED lines=11> */
.L_x_1074:
[----:B------:R-:W-:Y:S05]  /*e410*/  BSYNC B1 ;  /* 0x0000000000017941 */ /* 0x000fea0003800000 */
.L_x_1073:
[----:B--2---:R2:W4:Y:S01]  /*e420*/  SHFL.IDX PT, R0, R18, 0x1, 0x181f ;  /* 0x00381f0012007f89 */ /* 0x00452200000e0000 */
        /* <DEDUP_REMOVED lines=9> */
[----:B------:R-:W-:Y:S02]  /*e4c0*/  @!P3 LEA R20, P5, R202, R26, 0x1 ;  /* 0x0000001aca14b211 */ /* 0x000fe400078a08ff */
        /* <DEDUP_REMOVED lines=10> */
.L_x_1076:
[----:B------:R-:W-:Y:S05]  /*e570*/  BSYNC B1 ;  /* 0x0000000000017941 */ /* 0x000fea0003800000 */
.L_x_1075:
[----:B----4-:R4:W0:Y:S01]  /*e580*/  SHFL.IDX PT, R0, R18, 0x2, 0x181f ;  /* 0x00581f0012007f89 */ /* 0x01082200000e0000 */
        /* <DEDUP_REMOVED lines=20> */
.L_x_1078:
[----:B------:R-:W-:Y:S05]  /*e6d0*/  BSYNC B1 ;  /* 0x0000000000017941 */ /* 0x000fea0003800000 */
.L_x_1077:
[----:B0-----:R-:W-:Y:S01]  /*e6e0*/  VIADD R0, R64, 0x60 ;  /* 0x0000006040007836 */ /* 0x001fe20000000000 */
[----:B-12-4-:R-:W0:Y:S04]  /*e6f0*/  SHFL.IDX PT, R18, R18, 0x3, 0x181f ;  /* 0x00781f0012127f89 */ /* 0x016e2800000e0000 */
[----:B------:R-:W-:Y:S01]  /*e700*/  ISETP.GE.AND P0, PT, R0, R3, PT ;  /* 0x000000030000720c */ /* 0x000fe20003f06270 */
[----:B------:R1:W2:-:S12]  /*e710*/  SHFL.IDX PT, R12, R2, 0x3, 0x181f ;  /* 0x00781f00020c7f89 */ /* 0x00029800000e0000 */
[----:B-1----:R-:W-:Y:S05]  /*e720*/  @P0 BRA `(.L_x_1079) ;  /* 0x0000000c00380947 */ /* 0x002fea0003800000 */
        /* <DEDUP_REMOVED lines=15> */
[----:B-1----:R-:W-:-:S04]  /*e820*/  LEA R2, P0, R203, R12, 0x1 ;  /* 0x0000000ccb027211 */ /* 0x002fc800078008ff */
[----:B------:R-:W-:-:S05]  /*e830*/  LEA.HI.X R3, R203, R18, R214, 0x1, P0 ;  /* 0x00000012cb037211 */ /* 0x000fca00000f0cd6 */
[----:B------:R4:W-:Y:S01]  /*e840*/  ST.E.128 desc[UR36][R2.64], R28 ;  /* 0x0000001c02007985 */ /* 0x0009e2000c101d24 */
[----:B------:R-:W-:Y:S05]  /*e850*/  BRA `(.L_x_1079) ;  /* 0x0000000800ec7947 */ /* 0x000fea0003800000 */
.L_x_1072:
[----:B------:R-:W0:Y:S01]  /*e860*/  LDC R8, c[0x0][0xbe8] ;  /* 0x0002fa00ff087b82 */ /* 0x000e220000000800 */
[----:B------:R-:W-:Y:S01]  /*e870*/  R2UR UR6, R205 ;  /* 0x00000000cd0672ca */ /* 0x000fe200000e0000 */
[----:B------:R-:W-:Y:S01]  /*e880*/  BSSY B1, `(.L_x_1080) ;  /* 0x0000034000017945 */ /* 0x000fe20003800000 */
[----:B------:R-:W-:Y:S01]  /*e890*/  R2UR UR5, R206 ;  /* 0x00000000ce0572ca */ /* 0x000fe200000e0000 */
[----:B------:R-:W-:Y:S01]  /*e8a0*/  IMAD R6, R204, 0x20, R207 ;  /* 0x00000020cc067824 */ /* 0x000fe200078e02cf */
[----:B------:R-:W-:-:S09]  /*e8b0*/  ISETP.GE.AND P0, PT, R218, 0x80, PT ;  /* 0x00000080da00780c */ /* 0x000fd20003f06270 */
[----:B------:R-:W-:Y:S02]  /*e8c0*/  USHF.R.S32.HI UR8, URZ, 0x1f, UR6 ;  /* 0x0000001f3f087899 */ /* 0x000fe40008011406 */
[----:B------:R-:W-:Y:S01]  /*e8d0*/  USHF.R.S32.HI UR9, URZ, 0x1f, UR5 ;  /* 0x0000001f3f097899 */ /* 0x000fe20008011405 */
[----:B0-----:R-:W-:-:S13]  /*e8e0*/  ISETP.NE.AND P1, PT, R8, 0x1, PT ;  /* 0x000000010800780c */ /* 0x001fda0003f25270 */
[----:B------:R-:W0:Y:S08]  /*e8f0*/  @P1 LDC R9, c[0x0][0xbec] ;  /* 0x0002fb00ff091b82 */ /* 0x000e300000000800 */
[----:B------:R-:W1:Y:S01]  /*e900*/  @P1 LDC R11, c[0x0][0xbf0] ;  /* 0x0002fc00ff0b1b82 */ /* 0x000e620000000800 */
[----:B------:R-:W-:Y:S05]  /*e910*/  @P0 BRA `(.L_x_1081) ;  /* 0x0000000000a80947 */ /* 0x000fea0003800000 */
[----:B------:R-:W2:Y:S01]  /*e920*/  S2R R4, SR_TID.X ;  /* 0x0000000000047919 */ /* 0x000ea20000002100 */
[----:B------:R-:W3:Y:S01]  /*e930*/  LDC R3, c[0x0][0xbe8] ;  /* 0x0002fa00ff037b82 */ /* 0x000ee20000000800 */
[----:B------:R-:W-:Y:S01]  /*e940*/  IMAD.U32 R7, RZ, RZ, UR43 ;  /* 0x0000002bff077e24 */ /* 0x000fe2000f8e00ff */
[----:B------:R-:W-:Y:S02]  /*e950*/  ULDC UR5, c[0x0][0xa88] ;  /* 0x0002a20000057ab9 */ /* 0x000fe40000000800 */
[----:B---3--:R-:W-:Y:S02]  /*e960*/  IMAD R5, R3, UR5, RZ ;  /* 0x0000000503057c24 */ /* 0x008fe4000f8e02ff */
[----:B--2---:R-:W-:-:S04]  /*e970*/  IADD3 R4, R7, -0x80, R4 ;  /* 0xffffff8007047810 */ /* 0x004fc80007ffe004 */
[----:B------:R-:W-:-:S13]  /*e980*/  ISETP.GE.AND P0, PT, R4, R5, PT ;  /* 0x000000050400720c */ /* 0x000fda0003f06270 */
[----:B------:R-:W-:Y:S05]  /*e990*/  @P0 BRA `(.L_x_1081) ;  /* 0x0000000000880947 */ /* 0x000fea0003800000 */
[----:B------:R-:W-:Y:S01]  /*e9a0*/  ISETP.NE.AND P0, PT, R3, 0x1, PT ;  /* 0x000000010300780c */ /* 0x000fe20003f05270 */
[----:B------:R-:W-:Y:S01]  /*e9b0*/  ULDC.64 UR10, c[0x0][0xb90] ;  /* 0x0002e400000a7ab9 */ /* 0x000fe20000000a00 */
[----:B------:R-:W-:Y:S01]  /*e9c0*/  R2UR UR13, R205 ;  /* 0x00000000cd0d72ca */ /* 0x000fe200000e0000 */
[----:B------:R-:W-:Y:S01]  /*e9d0*/  UIMAD UR5, UR8, UR10, URZ ;  /* 0x0000000a080572a4 */ /* 0x000fe2000f8e023f */
[----:B------:R-:W-:Y:S01]  /*e9e0*/  R2UR UR12, R206 ;  /* 0x00000000ce0c72ca */ /* 0x000fe200000e0000 */
[----:B------:R-:W-:-:S08]  /*e9f0*/  IMAD.MOV.U32 R2, RZ, RZ, R4 ;  /* 0x000000ffff027224 */ /* 0x000fd000078e0004 */
[----:B------:R-:W2:Y:S02]  /*ea00*/  @P0 LDC R5, c[0x0][0xbec] ;  /* 0x0002fb00ff050b82 */ /* 0x000ea40000000800 */
[----:B------:R-:W-:Y:S02]  /*ea10*/  UIMAD.WIDE.U32 UR6, UR13, UR10, URZ ;  /* 0x0000000a0d0672a5 */ /* 0x000fe4000f8e003f */
[----:B------:R-:W-:-:S03]  /*ea20*/  UIMAD UR5, UR13, UR11, UR5 ;  /* 0x0000000b0d0572a4 */ /* 0x000fc6000f8e0205 */
[----:B------:R-:W-:Y:S01]  /*ea30*/  ULDC.64 UR10, c[0x0][0xb98] ;  /* 0x0002e600000a7ab9 */ /* 0x000fe20000000a00 */
[----:B------:R-:W3:Y:S01]  /*ea40*/  @P0 LDC R7, c[0x0][0xbf0] ;  /* 0x0002fc00ff070b82 */ /* 0x000ee20000000800 */
[----:B------:R-:W-:Y:S02]  /*ea50*/  UIADD3 UR7, UR7, UR5, URZ ;  /* 0x0000000507077290 */ /* 0x000fe4000fffe03f */
[----:B------:R-:W-:Y:S02]  /*ea60*/  UIMAD UR5, UR9, UR10, URZ ;  /* 0x0000000a090572a4 */ /* 0x000fe4000f8e023f */
[----:B------:R-:W-:Y:S02]  /*ea70*/  UIMAD.WIDE.U32 UR6, UR12, UR10, UR6 ;  /* 0x0000000a0c0672a5 */ /* 0x000fe4000f8e0006 */
[----:B------:R-:W-:-:S03]  /*ea80*/  UIMAD UR5, UR12, UR11, UR5 ;  /* 0x0000000b0c0572a4 */ /* 0x000fc6000f8e0205 */
[----:B------:R-:W-:Y:S01]  /*ea90*/  ULDC.64 UR10, c[0x0][0xb88] ;  /* 0x0002e200000a7ab9 */ /* 0x000fe20000000a00 */
[----:B--2---:R-:W-:-:S05]  /*eaa0*/  @P0 IMAD.HI.U32 R0, R4, R5, RZ ;  /* 0x0000000504000227 */ /* 0x004fca00078e00ff */
[----:B---3--:R-:W-:-:S05]  /*eab0*/  @P0 SHF.R.U32.HI R2, RZ, R7, R0 ;  /* 0x00000007ff020219 */ /* 0x008fca0000011600 */
[----:B------:R-:W-:-:S04]  /*eac0*/  IMAD.MOV R5, RZ, RZ, -R2 ;  /* 0x000000ffff057224 */ /* 0x000fc800078e0a02 */
[----:B------:R-:W-:Y:S01]  /*ead0*/  IMAD R5, R3, R5, R4 ;  /* 0x0000000503057224 */ /* 0x000fe200078e0204 */
[----:B------:R-:W-:Y:S01]  /*eae0*/  SHF.R.S32.HI R3, RZ, 0x1f, R2 ;  /* 0x0000001fff037819 */ /* 0x000fe20000011402 */
[----:B------:R-:W-:Y:S01]  /*eaf0*/  IMAD.U32 R4, RZ, RZ, UR5 ;  /* 0x00000005ff047e24 */ /* 0x000fe2000f8e00ff */
[----:B------:R-:W-:Y:S02]  /*eb00*/  IADD3 R2, P0, R2, UR6, RZ ;  /* 0x0000000602027c10 */ /* 0x000fe4000ff1e0ff */
[----:B------:R-:W-:Y:S02]  /*eb10*/  SHF.R.S32.HI R0, RZ, 0x1f, R5 ;  /* 0x0000001fff007819 */ /* 0x000fe40000011405 */
[----:B------:R-:W-:Y:S01]  /*eb20*/  IADD3.X R3, R3, UR7, R4, P0, !PT ;  /* 0x0000000703037c10 */ /* 0x000fe200087fe404 */
[----:B------:R-:W-:Y:S02]  /*eb30*/  ULDC.64 UR6, c[0x0][0xb50] ;  /* 0x0002d40000067ab9 */ /* 0x000fe40000000a00 */
[----:B------:R-:W-:-:S02]  /*eb40*/  IMAD R0, R0, UR10, RZ ;  /* 0x0000000a00007c24 */ /* 0x000fc4000f8e02ff */
[----:B------:R-:W-:-:S04]  /*eb50*/  IMAD.WIDE.U32 R2, R5, UR10, R2 ;  /* 0x0000000a05027c25 */ /* 0x000fc8000f8e0002 */
[----:B------:R-:W-:Y:S01]  /*eb60*/  IMAD R7, R5, UR11, R0 ;  /* 0x0000000b05077c24 */ /* 0x000fe2000f8e0200 */
[----:B------:R-:W-:-:S03]  /*eb70*/  LEA R4, P0, R2, UR6, 0x2 ;  /* 0x0000000602047c11 */ /* 0x000fc6000f8010ff */
[----:B------:R-:W-:-:S05]  /*eb80*/  IMAD.IADD R3, R3, 0x1, R7 ;  /* 0x0000000103037824 */ /* 0x000fca00078e0207 */
[----:B------:R-:W-:Y:S01]  /*eb90*/  LEA.HI.X R5, R2, UR7, R3, 0x2, P0 ;  /* 0x0000000702057c11 */ /* 0x000fe200080f1403 */
[----:B------:R-:W-:-:S05]  /*eba0*/  IMAD.MOV.U32 R3, RZ, RZ, -0x800000 ;  /* 0xff800000ff037424 */ /* 0x000fca00078e00ff */
[----:B------:R2:W-:Y:S02]  /*ebb0*/  STG.E desc[UR36][R4.64], R3 ;  /* 0x0000000304007986 */ /* 0x0005e4000c101924 */
.L_x_1081:
[----:B------:R-:W-:Y:S05]  /*ebc0*/  BSYNC B1 ;  /* 0x0000000000017941 */ /* 0x000fea0003800000 */
.L_x_1080:
[----:B------:R-:W-:Y:S01]  /*ebd0*/  R2UR UR13, R205 ;  /* 0x00000000cd0d72ca */ /* 0x000fe200000e0000 */
[----:B------:R-:W-:Y:S01]  /*ebe0*/  ULDC.64 UR10, c[0x0][0xae8] ;  /* 0x0002ba00000a7ab9 */ /* 0x000fe20000000a00 */
[----:B------:R-:W-:Y:S01]  /*ebf0*/  R2UR UR12, R206 ;  /* 0x00000000ce0c72ca */ /* 0x000fe200000e0000 */
[----:B------:R-:W-:Y:S01]  /*ec00*/  UIMAD UR5, UR8, UR10, URZ ;  /* 0x0000000a080572a4 */ /* 0x000fe2000f8e023f */
[----:B------:R-:W-:Y:S01]  /*ec10*/  VIADD R6, R6, UR43 ;  /* 0x0000002b06067c36 */ /* 0x000fe20008000000 */
[----:B------:R-:W-:Y:S03]  /*ec20*/  BSSY B1, `(.L_x_1082) ;  /* 0x000003c000017945 */ /* 0x000fe60003800000 */
[----:B0-----:R-:W-:-:S04]  /*ec30*/  @P1 IMAD.HI.U32 R0, R6, R9, RZ ;  /* 0x0000000906001227 */ /* 0x001fc800078e00ff */
[----:B--2---:R-:W-:Y:S01]  /*ec40*/  IMAD.MOV.U32 R5, RZ, RZ, R6 ;  /* 0x000000ffff057224 */ /* 0x004fe200078e0006 */
[----:B------:R-:W-:Y:S01]  /*ec50*/  UIMAD.WIDE.U32 UR6, UR13, UR10, URZ ;  /* 0x0000000a0d0672a5 */ /* 0x000fe2000f8e003f */
[----:B-1----:R-:W-:Y:S01]  /*ec60*/  @P1 SHF.R.U32.HI R5, RZ, R11, R0 ;  /* 0x0000000bff051219 */ /* 0x002fe20000011600 */
[----:B------:R-:W-:-:S03]  /*ec70*/  UIMAD UR5, UR13, UR11, UR5 ;  /* 0x0000000b0d0572a4 */ /* 0x000fc6000f8e0205 */
[----:B------:R-:W-:Y:S01]  /*ec80*/  ULDC.64 UR10, c[0x0][0xaf0] ;  /* 0x0002bc00000a7ab9 */ /* 0x000fe20000000a00 */
[----:B------:R-:W-:Y:S01]  /*ec90*/  UIADD3 UR7, UR7, UR5, URZ ;  /* 0x0000000507077290 */ /* 0x000fe2000fffe03f */
[--C-:B------:R-:W-:Y:S01]  /*eca0*/  SHF.R.S32.HI R0, RZ, 0x1f, R5.reuse ;  /* 0x0000001fff007819 */ /* 0x100fe20000011405 */
[----:B------:R-:W-:Y:S01]  /*ecb0*/  UIMAD UR5, UR9, UR10, URZ ;  /* 0x0000000a090572a4 */ /* 0x000fe2000f8e023f */
[----:B------:R-:W-:Y:S01]  /*ecc0*/  IMAD.MOV R7, RZ, RZ, -R5 ;  /* 0x000000ffff077224 */ /* 0x000fe200078e0a05 */
[----:B------:R-:W-:Y:S02]  /*ecd0*/  UIMAD.WIDE.U32 UR6, UR12, UR10, UR6 ;  /* 0x0000000a0c0672a5 */ /* 0x000fe4000f8e0006 */
[----:B------:R-:W-:Y:S01]  /*ece0*/  UIMAD UR5, UR12, UR11, UR5 ;  /* 0x0000000b0c0572a4 */ /* 0x000fe2000f8e0205 */
[----:B------:R-:W-:Y:S01]  /*ecf0*/  IMAD R7, R8, R7, R6 ;  /* 0x0000000708077224 */ /* 0x000fe200078e0206 */
[----:B------:R-:W-:Y:S01]  /*ed00*/  ULDC.64 UR8, c[0x0][0xae0] ;  /* 0x0002b80000087ab9 */ /* 0x000fe20000000a00 */
[----:B------:R-:W-:Y:S01]  /*ed10*/  VIADD R6, R207, UR43 ;  /* 0x0000002bcf067c36 */ /* 0x000fe20008000000 */
[----:B------:R-:W-:Y:S01]  /*ed20*/  UIADD3 UR5, UR7, UR5, URZ ;  /* 0x0000000507057290 */ /* 0x000fe2000fffe03f */
[----:B------:R-:W-:-:S02]  /*ed30*/  IMAD R0, R0, UR8, RZ ;  /* 0x0000000800007c24 */ /* 0x000fc4000f8e02ff */
[----:B------:R-:W-:Y:S02]  /*ed40*/  IMAD.U32 R3, RZ, RZ, UR7 ;  /* 0x00000007ff037e24 */ /* 0x000fe4000f8e00ff */
[----:B------:R-:W-:Y:S01]  /*ed50*/  IMAD.U32 R2, RZ, RZ, UR6 ;  /* 0x00000006ff027e24 */ /* 0x000fe2000f8e00ff */
[----:B------:R-:W-:Y:S01]  /*ed60*/  ULDC.64 UR6, c[0x0][0xad8] ;  /* 0x0002b60000067ab9 */ /* 0x000fe20000000a00 */
[----:B------:R-:W-:Y:S01]  /*ed70*/  IMAD.U32 R3, RZ, RZ, UR5 ;  /* 0x00000005ff037e24 */ /* 0x000fe2000f8e00ff */
[----:B------:R-:W-:Y:S01]  /*ed80*/  ULDC UR5, c[0x0][0xa88] ;  /* 0x0002a20000057ab9 */ /* 0x000fe20000000800 */
[C---:B------:R-:W-:Y:S01]  /*ed90*/  IMAD R9, R5.reuse, UR9, R0 ;  /* 0x0000000905097c24 */ /* 0x040fe2000f8e0200 */
[----:B------:R-:W-:Y:S01]  /*eda0*/  SHF.R.S32.HI R0, RZ, 0x1f, R7 ;  /* 0x0000001fff007819 */ /* 0x000fe20000011407 */
[----:B------:R-:W-:-:S04]  /*edb0*/  IMAD.WIDE.U32 R2, R5, UR8, R2 ;  /* 0x0000000805027c25 */ /* 0x000fc8000f8e0002 */
[----:B------:R-:W-:Y:S02]  /*edc0*/  IMAD.IADD R3, R3, 0x1, R9 ;  /* 0x0000000103037824 */ /* 0x000fe400078e0209 */
[----:B------:R-:W-:Y:S02]  /*edd0*/  IMAD R4, R0, UR6, RZ ;  /* 0x0000000600047c24 */ /* 0x000fe4000f8e02ff */
[----:B------:R-:W-:Y:S02]  /*ede0*/  IMAD R9, R8, UR5, RZ ;  /* 0x0000000508097c24 */ /* 0x000fe4000f8e02ff */
[C---:B------:R-:W-:Y:S02]  /*edf0*/  IMAD R5, R7.reuse, UR7, R4 ;  /* 0x0000000707057c24 */ /* 0x040fe4000f8e0204 */
[----:B------:R-:W-:Y:S01]  /*ee00*/  IMAD.WIDE.U32 R2, R7, UR6, R2 ;  /* 0x0000000607027c25 */ /* 0x000fe2000f8e0002 */
[----:B------:R-:W-:Y:S01]  /*ee10*/  ISETP.GE.AND P2, PT, R6, R9, PT ;  /* 0x000000090600720c */ /* 0x000fe20003f46270 */
[----:B------:R-:W-:-:S02]  /*ee20*/  ULDC.64 UR6, c[0x0][0xa80] ;  /* 0x0002a00000067ab9 */ /* 0x000fc40000000a00 */
[----:B------:R-:W-:Y:S01]  /*ee30*/  VIADD R0, R6, 0x20 ;  /* 0x0000002006007836 */ /* 0x000fe20000000000 */
[----:B------:R-:W-:Y:S02]  /*ee40*/  IADD3 R3, R3, R5, RZ ;  /* 0x0000000503037210 */ /* 0x000fe40007ffe0ff */
[----:B------:R-:W-:Y:S02]  /*ee50*/  LEA R4, P3, R2, UR6, 0x1 ;  /* 0x0000000602047c11 */ /* 0x000fe4000f8608ff */
[-C--:B------:R-:W-:Y:S01]  /*ee60*/  ISETP.GE.AND P1, PT, R0, R9.reuse, PT ;  /* 0x000000090000720c */ /* 0x080fe20003f26270 */
[----:B------:R-:W-:Y:S01]  /*ee70*/  VIADD R0, R6, 0x40 ;  /* 0x0000004006007836 */ /* 0x000fe20000000000 */
[----:B------:R-:W-:Y:S02]  /*ee80*/  LEA.HI.X R5, R2, UR7, R3, 0x1, P3 ;  /* 0x0000000702057c11 */ /* 0x000fe400098f0c03 */
[----:B------:R0:W1:Y:S02]  /*ee90*/  SHFL.IDX PT, R2, R4, RZ, 0x181f ;  /* 0x00181fff04027589 */ /* 0x00006400000e0000 */
[----:B------:R-:W-:-:S02]  /*eea0*/  ISETP.GE.AND P0, PT, R0, R9, PT ;  /* 0x000000090000720c */ /* 0x000fc40003f06270 */
        /* <DEDUP_REMOVED lines=19> */
.L_x_1083:
[----:B------:R-:W-:Y:S05]  /*efe0*/  BSYNC B1 ;  /* 0x0000000000017941 */ /* 0x000fea0003800000 */
.L_x_1082:
        /* <DEDUP_REMOVED lines=21> */
.L_x_1085:
[----:B------:R-:W-:Y:S05]  /*f140*/  BSYNC B1 ;  /* 0x0000000000017941 */ /* 0x000fea0003800000 */
.L_x_1084:
        /* <DEDUP_REMOVED lines=21> */
.L_x_1087:
[----:B------:R-:W-:Y:S05]  /*f2a0*/  BSYNC B1 ;  /* 0x0000000000017941 */ /* 0x000fea0003800000 */
.L_x_1086:
[----:B0-----:R-:W-:Y:S01]  /*f2b0*/  VIADD R0, R6, 0x60 ;  /* 0x0000006006007836 */ /* 0x001fe20000000000 */
[----:B--2-4-:R-:W0:Y:S04]  /*f2c0*/  SHFL.IDX PT, R5, R5, 0x3, 0x181f ;  /* 0x00781f0005057f89 */ /* 0x014e2800000e0000 */
[----:B------:R-:W-:Y:S01]  /*f2d0*/  ISETP.GE.AND P0, PT, R0, R9, PT ;  /* 0x000000090000720c */ /* 0x000fe20003f06270 */
[----:B-1-3--:R1:W2:-:S12]  /*f2e0*/  SHFL.IDX PT, R2, R4, 0x3, 0x181f ;  /* 0x00781f0004027f89 */ /* 0x00a29800000e0000 */
[----:B-1----:R-:W-:Y:S05]  /*f2f0*/  @P0 BRA `(.L_x_1079) ;  /* 0x0000000000440947 */ /* 0x002fea0003800000 */
[----:B------:R-:W-:Y:S02]  /*f300*/  ULDC UR5, c[0x0][0xac8] ;  /* 0x0002b20000057ab9 */ /* 0x000fe40000000800 */
[----:B------:R-:W-:Y:S02]  /*f310*/  ISETP.GE.AND P3, PT, R22, UR5, PT ;  /* 0x0000000516007c0c */ /* 0x000fe4000bf66270 */
[----:B------:R-:W-:Y:S02]  /*f320*/  ISETP.GE.AND P2, PT, R202, UR5, PT ;  /* 0x00000005ca007c0c */ /* 0x000fe4000bf46270 */
[----:B------:R-:W-:Y:S02]  /*f330*/  ISETP.GE.AND P1, PT, R201, UR5, PT ;  /* 0x00000005c9007c0c */ /* 0x000fe4000bf26270 */
[----:B------:R-:W-:-:S07]  /*f340*/  ISETP.GE.AND P0, PT, R203, UR5, PT ;  /* 0x00000005cb007c0c */ /* 0x000fce000bf06270 */
[-C--:B--2---:R-:W-:Y:S02]  /*f350*/  @!P3 LEA R6, P6, R22, R2.reuse, 0x1 ;  /* 0x000000021606b211 */ /* 0x084fe400078c08ff */
[-C--:B------:R-:W-:Y:S02]  /*f360*/  @!P2 LEA R8, P5, R202, R2.reuse, 0x1 ;  /* 0x00000002ca08a211 */ /* 0x080fe400078a08ff */
[-C--:B------:R-:W-:Y:S02]  /*f370*/  @!P1 LEA R10, P4, R201, R2.reuse, 0x1 ;  /* 0x00000002c90a9211 */ /* 0x080fe400078808ff */
[-C--:B0-----:R-:W-:Y:S02]  /*f380*/  @!P3 LEA.HI.X R7, R22, R5.reuse, R217, 0x1, P6 ;  /* 0x000000051607b211 */ /* 0x081fe400030f0cd9 */
        /* <DEDUP_REMOVED lines=8> */
.L_x_1079:
[----:B------:R-:W-:Y:S05]  /*f410*/  BSYNC B0 ;  /* 0x0000000000007941 */ /* 0x000fea0003800000 */
.L_x_1071:
[----:B------:R-:W-:Y:S02]  /*f420*/  ULDC UR5, c[0x0][0xc38] ;  /* 0x00030e0000057ab9 */ /* 0x000fe40000000800 */
[----:B------:R-:W-:-:S06]  /*f430*/  UISETP.GE.AND UP0, UPT, UR4, UR5, UPT ;  /* 0x000000050400728c */ /* 0x000fcc000bf06270 */
[----:B------:R-:W-:-:S13]  /*f440*/  PLOP3.LUT P0, PT, PT, PT, UP0, 0x80, 0x0 ;  /* 0x000000000000781c */ /* 0x000fda0003f0f008 */
[----:B------:R-:W-:Y:S05]  /*f450*/  @!P0 BRA `(.L_x_1088) ;  /* 0xffffff1800348947 */ /* 0x000fea000383ffff */
[----:B------:R-:W-:Y:S05]  /*f460*/  EXIT ;  /* 0x000000000000794d */ /* 0x000fea0003800000 */
.L_x_982:
[----:B------:R-:W-:-:S08]  /*f470*/  NOP ;  /* 0x0000000000007918 */ /* 0x000fd00000000000 */
[----:B0-----:R-:W0:-:S00]  /*f480*/  USETMAXREG.DEALLOC.CTAPOOL 0x28 ;  /* 0x00000028000079c8 */ /* 0x001e0000080e0500 */
[----:B0-----:R-:W-:-:S06]  /*f490*/  LOP3.LUT R0, R0, 0x3, RZ, 0xc0, !PT ;  /* 0x0000000300007812 */ /* 0x001fcc00078ec0ff */
[----:B------:R-:W0:Y:S01]  /*f4a0*/  S2UR UR10, SR_CTAID.X ;  /* 0x00000000000a79c3 */ /* 0x000e220000002500 */
[----:B------:R-:W-:Y:S01]  /*f4b0*/  LOP3.LUT R16, R16, 0xffff7fff, RZ, 0xc0, !PT ;  /* 0xffff7fff10107812 */ /* 0x000fe200078ec0ff */
[----:B------:R-:W-:Y:S01]  /*f4c0*/  STL [R1], RZ ;  /* 0x000000ff01007387 */ /* 0x000fe20000100800 */
[----:B------:R-:W-:Y:S02]  /*f4d0*/  IMAD.MOV.U32 R23, RZ, RZ, RZ ;  /* 0x000000ffff177224 */ /* 0x000fe400078e00ff */
[----:B------:R-:W-:Y:S01]  /*f4e0*/  IMAD.MOV.U32 R25, RZ, RZ, 0x1 ;  /* 0x00000001ff197424 */ /* 0x000fe200078e00ff */
[----:B------:R1:W2:Y:S02]  /*f4f0*/  SHFL.IDX PT, R2, R0, RZ, 0x1f ;  /* 0x00001fff00027589 */ /* 0x0002a400000e0000 */
[----:B-1----:R-:W0:Y:S01]  /*f500*/  LDC R0, c[0x0][0xc38] ;  /* 0x00030e00ff007b82 */ /* 0x002e220000000800 */
[----:B--2---:R-:W-:-:S13]  /*f510*/  ISETP.NE.AND P0, PT, R2, RZ, PT ;  /* 0x000000ff0200720c */ /* 0x004fda0003f05270 */
[----:B------:R-:W-:Y:S01]  /*f520*/  @P0 LOP3.LUT R16, R16, 0x8000, RZ, 0xfc, !PT ;  /* 0x0000800010100812 */ /* 0x000fe200078efcff */
[----:B------:R-:W-:Y:S06]  /*f530*/  @P0 BAR.ARV 0x4, 0x180 ;  /* 0x0106000000000b1d */ /* 0x000fec0000002000 */
[----:B0-----:R-:W-:-:S13]  /*f540*/  ISETP.LE.AND P0, PT, R0, UR10, PT ;  /* 0x0000000a00007c0c */ /* 0x001fda000bf03270 */
[----:B------:R-:W-:Y:S05]  /*f550*/  @P0 BRA `(.L_x_1089) ;  /* 0x0000003c00e40947 */ /* 0x000fea0003800000 */
[----:B------:R-:W2:Y:S01]  /*f560*/  LDL R3, [R1+0x4] ;  /* 0x0000040001037983 */ /* 0x000ea20000100800 */
[C---:B------:R-:W-:Y:S01]  /*f570*/  IMAD.SHL.U32 R30, R5.reuse, 0x8, RZ ;  /* 0x00000008051e7824 */ /* 0x040fe200078e00ff */
[----:B------:R-:W-:Y:S01]  /*f580*/  ULDC.64 UR6, c[0x0][0x2f0] ;  /* 0x0000bc0000067ab9 */ /* 0x000fe20000000a00 */
[----:B------:R-:W-:Y:S01]  /*f590*/  ULDC UR9, c[0x0][0x2b8] ;  /* 0x0000ae0000097ab9 */ /* 0x000fe20000000800 */
[----:B------:R-:W-:Y:S01]  /*f5a0*/  LOP3.LUT R16, R16, 0xfffffff7, RZ, 0xc0, !PT ;  /* 0xfffffff710107812 */ /* 0x000fe200078ec0ff */
[----:B------:R-:W0:Y:S01]  /*f5b0*/  S2UR UR8, SR_CgaCtaId ;  /* 0x00000000000879c3 */ /* 0x000e220000008800 */
[C---:B------:R-:W-:Y:S01]  /*f5c0*/  LOP3.LUT R0, R30.reuse, 0x1f8, RZ, 0xc0, !PT ;  /* 0x000001f81e007812 */ /* 0x040fe200078ec0ff */
[----:B------:R-:W-:Y:S01]  /*f5d0*/  ULDC.64 UR4, c[0x0][0x418] ;  /* 0x0001060000047ab9 */ /* 0x000fe20000000a00 */
[----:B------:R-:W-:Y:S01]  /*f5e0*/  LOP3.LUT R37, R30, 0x38, RZ, 0xc0, !PT ;  /* 0x000000381e257812 */ /* 0x000fe200078ec0ff */
[----:B------:R-:W-:Y:S01]  /*f5f0*/  UISETP.NE.U32.AND UP0, UPT, UR4, URZ, UPT ;  /* 0x0000003f0400728c */ /* 0x000fe2000bf05070 */
[----:B------:R-:W-:Y:S01]  /*f600*/  LOP3.LUT R2, R5, 0x7f, RZ, 0xc0, !PT ;  /* 0x0000007f05027812 */ /* 0x000fe200078ec0ff */
[----:B------:R1:W-:Y:S01]  /*f610*/  STL [R1], RZ ;  /* 0x000000ff01007387 */ /* 0x0003e20000100800 */
[----:B------:R-:W-:Y:S01]  /*f620*/  ULDC UR4, c[0x0][0x424] ;  /* 0x0001090000047ab9 */ /* 0x000fe20000000800 */
[----:B------:R-:W-:Y:S01]  /*f630*/  UISETP.NE.AND.EX UP0, UPT, UR5, URZ, UPT, UP0 ;  /* 0x0000003f0500728c */ /* 0x000fe2000bf05300 */
[----:B------:R-:W-:Y:S01]  /*f640*/  SHF.R.U32.HI R36, RZ, 0x3, R2 ;  /* 0x00000003ff247819 */ /* 0x000fe20000011602 */
[----:B------:R-:W-:Y:S01]  /*f650*/  ULDC UR40, c[0x0][0x288] ;  /* 0x0000a20000287ab9 */ /* 0x000fe20000000800 */
[----:B------:R-:W-:Y:S01]  /*f660*/  UMOV UR5, 0x400 ;  /* 0x0000040000057882 */ /* 0x000fe20000000000 */
[----:B------:R-:W-:Y:S01]  /*f670*/  USEL UR4, UR4, 0x1, UP0 ;  /* 0x0000000104047887 */ /* 0x000fe20008000000 */
[----:B------:R-:W-:Y:S01]  /*f680*/  IMAD.U32 R34, RZ, RZ, UR10 ;  /* 0x0000000aff227e24 */ /* 0x000fe2000f8e00ff */
[----:B------:R-:W-:Y:S01]  /*f690*/  ULDC UR39, c[0x0][0x448] ;  /* 0x0001120000277ab9 */ /* 0x000fe20000000800 */
[----:B------:R-:W-:Y:S01]  /*f6a0*/  IMAD.MOV.U32 R25, RZ, RZ, 0x1 ;  /* 0x00000001ff197424 */ /* 0x000fe200078e00ff */
[----:B------:R-:W-:Y:S01]  /*f6b0*/  UIMAD UR38, UR4, UR6, URZ ;  /* 0x00000006042672a4 */ /* 0x000fe2000f8e023f */
[----:B------:R-:W-:Y:S01]  /*f6c0*/  IMAD.MOV.U32 R23, RZ, RZ, RZ ;  /* 0x000000ffff177224 */ /* 0x000fe200078e00ff */
[----:B------:R-:W-:-:S02]  /*f6d0*/  UIMAD UR39, UR39, UR40, URZ ;  /* 0x00000028272772a4 */ /* 0x000fc4000f8e023f */
[----:B------:R-:W-:Y:S02]  /*f6e0*/  UIADD3 UR4, UR38, 0x3f, URZ ;  /* 0x0000003f26047890 */ /* 0x000fe4000fffe03f */
[----:B------:R-:W-:Y:S02]  /*f6f0*/  UIADD3 UR49, UR38, 0x1, -UR40 ;  /* 0x0000000126317890 */ /* 0x000fe4000fffe828 */
[----:B0-----:R-:W-:Y:S02]  /*f700*/  ULEA UR8, UR8, UR5, 0x18 ;  /* 0x0000000508087291 */ /* 0x001fe4000f8ec03f */
[----:B------:R-:W-:Y:S01]  /*f710*/  USHF.R.S32.HI UR5, URZ, 0x1f, UR4 ;  /* 0x0000001f3f057899 */ /* 0x000fe20008011404 */
[----:B------:R-:W-:Y:S01]  /*f720*/  ULDC UR47, c[0x0][0xc] ;  /* 0x00000300002f7ab9 */ /* 0x000fe20000000800 */
[----:B------:R-:W-:Y:S02]  /*f730*/  UIADD3 UR40, UR38, -UR40, URZ ;  /* 0x8000002826287290 */ /* 0x000fe4000fffe03f */
[----:B------:R-:W-:Y:S01]  /*f740*/  IMAD.U32 R17, RZ, RZ, UR8 ;  /* 0x00000008ff117e24 */ /* 0x000fe2000f8e00ff */
[----:B------:R-:W-:-:S04]  /*f750*/  ULEA.HI UR5, UR5, UR4, URZ, 0x6 ;  /* 0x0000000405057291 */ /* 0x000fc8000f8f303f */
[----:B------:R-:W-:Y:S01]  /*f760*/  USHF.R.S32.HI UR41, URZ, 0x6, UR5 ;  /* 0x000000063f297899 */ /* 0x000fe20008011405 */
[----:B--2---:R-:W-:Y:S02]  /*f770*/  R2UR UR11, R3 ;  /* 0x00000000030b72ca */ /* 0x004fe400000e0000 */
[----:B------:R-:W-:Y:S02]  /*f780*/  LOP3.LUT R3, R0, 0x38, R5, 0x78, !PT ;  /* 0x0000003800037812 */ /* 0x000fe400078e7805 */
[----:B------:R-:W-:Y:S02]  /*f790*/  LOP3.LUT R0, R37, 0x40, RZ, 0xfc, !PT ;  /* 0x0000004025007812 */ /* 0x000fe400078efcff */
[----:B------:R-:W-:Y:S01]  /*f7a0*/  LOP3.LUT R30, R3, 0x200, R30, 0xf8, !PT ;  /* 0x00000200031e7812 */ /* 0x000fe200078ef81e */
[----:B------:R-:W-:Y:S01]  /*f7b0*/  IMAD.SHL.U32 R3, R5, 0x10, RZ ;  /* 0x0000001005037824 */ /* 0x000fe200078e00ff */
[C---:B------:R-:W-:Y:S02]  /*f7c0*/  ISETP.GE.AND P2, PT, R0.reuse, UR7, PT ;  /* 0x0000000700007c0c */ /* 0x040fe4000bf46270 */
[----:B------:R-:W-:Y:S01]  /*f7d0*/  ISETP.GE.AND P1, PT, R0, UR9, PT ;  /* 0x0000000900007c0c */ /* 0x000fe2000bf26270 */
[----:B------:R-:W-:Y:S01]  /*f7e0*/  IMAD R31, R30, 0x2, R17 ;  /* 0x000000021e1f7824 */ /* 0x000fe200078e0211 */
[----:B------:R-:W-:Y:S01]  /*f7f0*/  ISETP.GE.AND P0, PT, R0, UR7, PT ;  /* 0x0000000700007c0c */ /* 0x000fe2000bf06270 */
[----:B------:R-:W-:Y:S01]  /*f800*/  ULOP3.LUT UR48, UR11, 0x2, URZ, 0xfc, !UPT ;  /* 0x000000020b307892 */ /* 0x000fe2000f8efc3f */
[----:B------:R-:W-:-:S07]  /*f810*/  LOP3.LUT R0, R37, 0x80, RZ, 0xfc, !PT ;  /* 0x0000008025007812 */ /* 0x000fce00078efcff */
[----:B------:R-:W-:Y:S02]  /*f820*/  @P2 LOP3.LUT R16, R16, 0x8, RZ, 0xfc, !PT ;  /* 0x0000000810102812 */ /* 0x000fe400078efcff */
[----:B------:R-:W-:Y:S02]  /*f830*/  ISETP.GE.AND P2, PT, R0, UR7, PT ;  /* 0x0000000700007c0c */ /* 0x000fe4000bf46270 */
[----:B------:R-:W-:-:S04]  /*f840*/  LOP3.LUT R16, R16, 0xffffdfff, RZ, 0xc0, !PT ;  /* 0xffffdfff10107812 */ /* 0x000fc800078ec0ff */
[----:B------:R-:W-:Y:S02]  /*f850*/  @P1 LOP3.LUT R16, R16, 0x2000, RZ, 0xfc, !PT ;  /* 0x0000200010101812 */ /* 0x000fe400078efcff */
[----:B------:R-:W-:Y:S02]  /*f860*/  ISETP.GE.AND P1, PT, R0, UR9, PT ;  /* 0x0000000900007c0c */ /* 0x000fe4000bf26270 */
[----:B------:R-:W-:-:S04]  /*f870*/  LOP3.LUT R16, R16, 0xffffff7f, RZ, 0xc0, !PT ;  /* 0xffffff7f10107812 */ /* 0x000fc800078ec0ff */
[----:B------:R-:W-:Y:S02]  /*f880*/  @P0 LOP3.LUT R16, R16, 0x80, RZ, 0xfc, !PT ;  /* 0x0000008010100812 */ /* 0x000fe400078efcff */
[----:B------:R-:W-:Y:S02]  /*f890*/  ISETP.GE.AND P0, PT, R0, UR7, PT ;  /* 0x0000000700007c0c */ /* 0x000fe4000bf06270 */
[----:B------:R-:W-:Y:S02]  /*f8a0*/  LOP3.LUT R16, R16, 0xfffffffb, RZ, 0xc0, !PT ;  /* 0xfffffffb10107812 */ /* 0x000fe400078ec0ff */
[----:B------:R-:W-:Y:S02]  /*f8b0*/  LOP3.LUT R0, R36, 0x70, R3, 0xf8, !PT ;  /* 0x0000007024007812 */ /* 0x000fe400078ef803 */
[----:B------:R-:W-:Y:S02]  /*f8c0*/  @P2 LOP3.LUT R16, R16, 0x4, RZ, 0xfc, !PT ;  /* 0x0000000410102812 */ /* 0x000fe400078efcff */
[----:B------:R-:W-:-:S02]  /*f8d0*/  LOP3.LUT R0, R37, 0xc0, RZ, 0xfc, !PT ;  /* 0x000000c025007812 */ /* 0x000fc400078efcff */
[----:B------:R-:W-:Y:S02]  /*f8e0*/  LOP3.LUT R16, R16, 0xffffefff, RZ, 0xc0, !PT ;  /* 0xffffefff10107812 */ /* 0x000fe400078ec0ff */
[----:B------:R-:W-:Y:S02]  /*f8f0*/  ISETP.GE.AND P2, PT, R37, UR7, PT ;  /* 0x0000000725007c0c */ /* 0x000fe4000bf46270 */
[----:B------:R-:W-:Y:S02]  /*f900*/  @P1 LOP3.LUT R16, R16, 0x1000, RZ, 0xfc, !PT ;  /* 0x0000100010101812 */ /* 0x000fe400078efcff */
[----:B------:R-:W-:Y:S02]  /*f910*/  ISETP.GE.AND P1, PT, R0, UR9, PT ;  /* 0x0000000900007c0c */ /* 0x000fe4000bf26270 */
[----:B------:R-:W-:-:S04]  /*f920*/  LOP3.LUT R16, R16, 0xffffffbf, RZ, 0xc0, !PT ;  /* 0xffffffbf10107812 */ /* 0x000fc800078ec0ff */
[----:B------:R-:W-:Y:S02]  /*f930*/  @P0 LOP3.LUT R16, R16, 0x40, RZ, 0xfc, !PT ;  /* 0x0000004010100812 */ /* 0x000fe400078efcff */
[----:B------:R-:W-:Y:S02]  /*f940*/  ISETP.GE.AND P0, PT, R0, UR7, PT ;  /* 0x0000000700007c0c */ /* 0x000fe4000bf06270 */
[----:B------:R-:W-:-:S11]  /*f950*/  LOP3.LUT R16, R16, 0xfffffffd, RZ, 0xc0, !PT ;  /* 0xfffffffd10107812 */ /* 0x000fd600078ec0ff */
        /* <DEDUP_REMOVED lines=13> */
[----:B-1----:R-:W-:-:S07]  /*fa30*/  @P0 LOP3.LUT R16, R16, 0x4000, RZ, 0xfc, !PT ;  /* 0x0000400010100812 */ /* 0x002fce00078efcff */
.L_x_1144:
[----:B------:R-:W-:Y:S01]  /*fa40*/  ULDC UR7, c[0x0][0xc60] ;  /* 0x0003180000077ab9 */ /* 0x000fe20000000800 */
[C---:B------:R-:W-:Y:S01]  /*fa50*/  R2UR UR42, R34.reuse ;  /* 0x00000000222a72ca */ /* 0x040fe200000e0000 */
[----:B------:R-:W-:Y:S01]  /*fa60*/  UISETP.NE.AND UP0, UPT, UR7, 0x1, UPT ;  /* 0x000000010700788c */ /* 0x000fe2000bf05270 */
[----:B------:R-:W-:-:S10]  /*fa70*/  R2UR UR6, R34 ;  /* 0x00000000220672ca */ /* 0x000fd400000e0000 */
        /* <DEDUP_REMOVED lines=9> */
[----:B0----5:R-:W-:Y:S05]  /*fb10*/  @P0 BRA `(.L_x_1090) ;  /* 0x0000000000200947 */ /* 0x021fea0003800000 */
        /* <DEDUP_REMOVED lines=8> */
.L_x_1090:
[----:B------:R-:W-:Y:S01]  /*fba0*/  ULDC UR8, c[0x0][0xc54] ;  /* 0x0003150000087ab9 */ /* 0x000fe20000000800 */
[----:B------:R-:W-:Y:S01]  /*fbb0*/  UMOV UR6, UR7 ;  /* 0x0000000700067c82 */ /* 0x000fe20008000000 */
[----:B------:R-:W-:-:S11]  /*fbc0*/  UISETP.NE.AND UP0, UPT, UR8, 0x1, UPT ;  /* 0x000000010800788c */ /* 0x000fd6000bf05270 */
[----:B------:R-:W-:Y:S02]  /*fbd0*/  @UP0 ULDC.64 UR10, c[0x0][0xc58] ;  /* 0x00031600000a0ab9 */ /* 0x000fe40000000a00 */
[----:B------:R-:W-:-:S04]  /*fbe0*/  UIMAD.WIDE.U32 UR4, UR7, UR10, URZ ;  /* 0x0000000a070472a5 */ /* 0x000fc8000f8e003f */
[----:B------:R-:W-:-:S04]  /*fbf0*/  @UP0 USHF.R.U32.HI UR6, URZ, UR11, UR5 ;  /* 0x0000000b3f060299 */ /* 0x000fc80008011605 */
[----:B------:R-:W-:-:S12]  /*fc00*/  UIMAD UR4, UR6, UR8, URZ ;  /* 0x00000008060472a4 */ /* 0x000fd8000f8e023f */
.L_x_1091:
[----:B------:R-:W-:Y:S01]  /*fc10*/  ULDC UR5, c[0x0][0xc48] ;  /* 0x0003120000057ab9 */ /* 0x000fe20000000800 */
[----:B------:R-:W-:Y:S01]  /*fc20*/  ULDC.64 UR8, c[0x0][0xa28] ;  /* 0x00028a0000087ab9 */ /* 0x000fe20000000a00 */
[----:B------:R-:W-:Y:S01]  /*fc30*/  UISETP.NE.AND UP1, UPT, UR5, 0x1, UPT ;  /* 0x000000010500788c */ /* 0x000fe2000bf25270 */
[----:B------:R-:W-:Y:S01]  /*fc40*/  IMAD.MOV.U32 R32, RZ, RZ, RZ ;  /* 0x000000ffff207224 */ /* 0x000fe200078e00ff */
[----:B------:R-:W-:Y:S02]  /*fc50*/  UIADD3 UR4, UR7, -UR4, URZ ;  /* 0x8000000407047290 */ /* 0x000fe4000fffe03f */
[----:B------:R-:W-:Y:S01]  /*fc60*/  UISETP.NE.U32.AND UP0, UPT, UR8, URZ, UPT ;  /* 0x0000003f0800728c */ /* 0x000fe2000bf05070 */
[----:B------:R-:W-:Y:S02]  /*fc70*/  ULDC UR5, c[0x0][0xc54] ;  /* 0x0003150000057ab9 */ /* 0x000fe40000000800 */
[----:B------:R-:W-:Y:S02]  /*fc80*/  UIMAD UR42, UR42, UR5, UR4 ;  /* 0x000000052a2a72a4 */ /* 0x000fe4000f8e0204 */
[----:B------:R-:W-:-:S02]  /*fc90*/  UISETP.NE.AND.EX UP0, UPT, UR9, URZ, UPT, UP0 ;  /* 0x0000003f0900728c */ /* 0x000fc4000bf05300 */
[----:B------:R-:W-:Y:S01]  /*fca0*/  @UP1 ULDC UR4, c[0x0][0xc4c] ;  /* 0x0003130000041ab9 */ /* 0x000fe20000000800 */
[----:B------:R-:W-:Y:S01]  /*fcb0*/  @UP1 ULDC UR7, c[0x0][0xc50] ;  /* 0x0003140000071ab9 */ /* 0x000fe20000000800 */
[----:B------:R-:W-:Y:S02]  /*fcc0*/  UIMAD.WIDE.U32 UR4, UR42, UR4, URZ ;  /* 0x000000042a0472a5 */ /* 0x000fe4000f8e003f */
[----:B------:R-:W-:Y:S01]  /*fcd0*/  UMOV UR43, UR42 ;  /* 0x0000002a002b7c82 */ /* 0x000fe20008000000 */
[----:B------:R-:W-:Y:S01]  /*fce0*/  ULOP3.LUT UR6, UR6, 0x1ffffff, URZ, 0x3c, !UPT ;  /* 0x01ffffff06067892 */ /* 0x000fe2000f8e3c3f */
[----:B------:R-:W-:Y:S01]  /*fcf0*/  PLOP3.LUT P0, PT, PT, PT, UP0, 0x80, 0x0 ;  /* 0x000000000000781c */ /* 0x000fe20003f0f008 */
[----:B------:R-:W-:-:S03]  /*fd00*/  @UP1 USHF.R.U32.HI UR43, URZ, UR7, UR5 ;  /* 0x000000073f2b1299 */ /* 0x000fc60008011605 */
[----:B------:R-:W-:Y:S02]  /*fd10*/  @UP0 ULDC.64 UR4, c[0x0][0xa28] ;  /* 0x00028a0000040ab9 */ /* 0x000fe40000000a00 */
[----:B------:R-:W-:-:S06]  /*fd20*/  @UP0 UIMAD.WIDE UR4, UR43, 0x4, UR4 ;  /* 0x000000042b0408a5 */ /* 0x000fcc000f8e0204 */
[----:B------:R-:W-:Y:S01]  /*fd30*/  IMAD.U32 R3, RZ, RZ, UR5 ;  /* 0x00000005ff037e24 */ /* 0x000fe2000f8e00ff */
[----:B------:R-:W-:Y:S01]  /*fd40*/  ULDC UR5, c[0x0][0x448] ;  /* 0x0001120000057ab9 */ /* 0x000fe20000000800 */
[----:B------:R-:W-:Y:S01]  /*fd50*/  IMAD.U32 R2, RZ, RZ, UR4 ;  /* 0x00000004ff027e24 */ /* 0x000fe2000f8e00ff */
[----:B------:R-:W-:Y:S01]  /*fd60*/  ULDC UR4, c[0x0][0xc3c] ;  /* 0x00030f0000047ab9 */ /* 0x000fe20000000800 */
[----:B------:R-:W-:Y:S02]  /*fd70*/  UISETP.NE.AND UP2, UPT, UR5, 0x1, UPT ;  /* 0x000000010500788c */ /* 0x000fe4000bf45270 */
[----:B------:R-:W-:Y:S01]  /*fd80*/  UIADD3 UR6, UR6, UR4, URZ ;  /* 0x0000000406067290 */ /* 0x000fe2000fffe03f */
[----:B------:R0:W5:Y:S01]  /*fd90*/  @P0 LDG.E R32, desc[UR36][R2.64] ;  /* 0x0000002402200981 */ /* 0x000162000c1e1900 */
[----:B------:R-:W-:Y:S02]  /*fda0*/  UP2UR UR50, UPR, URZ, 0x4 ;  /* 0x000000043f327883 */ /* 0x000fe40008000000 */
[----:B------:R-:W-:-:S04]  /*fdb0*/  USHF.L.U32 UR44, UR6, 0x7, URZ ;  /* 0x00000007062c7899 */ /* 0x000fc8000800063f */
[----:B------:R-:W-:Y:S01]  /*fdc0*/  UIADD3 UR6, UR44, 0x7f, URZ ;  /* 0x0000007f2c067890 */ /* 0x000fe2000fffe03f */
[----:B------:R-:W-:Y:S01]  /*fdd0*/  @UP2 ULDC UR4, c[0x0][0x44c] ;  /* 0x0001130000042ab9 */ /* 0x000fe20000000800 */
[----:B------:R-:W-:Y:S02]  /*fde0*/  @UP2 ULDC UR7, c[0x0][0x450] ;  /* 0x0001140000072ab9 */ /* 0x000fe40000000800 */
[----:B------:R-:W-:-:S04]  /*fdf0*/  UIMAD.WIDE.U32 UR4, UR6, UR4, URZ ;  /* 0x00000004060472a5 */ /* 0x000fc8000f8e003f */
[----:B------:R-:W-:-:S03]  /*fe00*/  @UP2 USHF.R.U32.HI UR6, URZ, UR7, UR5 ;  /* 0x000000073f062299 */ /* 0x000fc60008011605 */
[----:B------:R-:W-:Y:S01]  /*fe10*/  ULDC.64 UR4, c[0x0][0x9e0] ;  /* 0x0002780000047ab9 */ /* 0x000fe20000000a00 */
[----:B------:R-:W-:Y:S02]  /*fe20*/  UIADD3 UR6, UR49, UR6, URZ ;  /* 0x0000000631067290 */ /* 0x000fe4000fffe03f */
[----:B------:R-:W-:Y:S02]  /*fe30*/  UISETP.GE.AND UP0, UPT, UR5, 0x1, UPT ;  /* 0x000000010500788c */ /* 0x000fe4000bf06270 */
[----:B------:R-:W-:-:S04]  /*fe40*/  UIADD3 UR4, UR6, UR4, URZ ;  /* 0x0000000406047290 */ /* 0x000fc8000fffe03f */
[----:B------:R-:W-:-:S13]  /*fe50*/  PLOP3.LUT P0, PT, PT, PT, UP0, 0x40, 0x0 ;  /* 0x000000000000781c */ /* 0x000fda0003f0e808 */
[----:B0-----:R-:W-:Y:S05]  /*fe60*/  @P0 BRA `(.L_x_1092) ;  /* 0x0000000000440947 */ /* 0x001fea0003800000 */
        /* <DEDUP_REMOVED lines=10> */
.L_x_1093:
[----:B------:R-:W-:-:S11]  /*ff10*/  UISETP.NE.AND UP1, UPT, UR5, 0x1, UPT ;  /* 0x000000010500788c */ /* 0x000fd6000bf25270 */
[----:B------:R-:W-:Y:S02]  /*ff20*/  @UP1 ULDC.64 UR10, c[0x0][0x9e8] ;  /* 0x00027a00000a1ab9 */ /* 0x000fe40000000a00 */
[----:B------:R-:W-:-:S04]  /*ff30*/  UIMAD.WIDE.U32 UR6, UR8, UR10, URZ ;  /* 0x0000000a080672a5 */ /* 0x000fc8000f8e003f */
[----:B------:R-:W-:-:S12]  /*ff40*/  @UP1 USHF.R.U32.HI UR8, URZ, UR11, UR7 ;  /* 0x0000000b3f081299 */ /* 0x000fd80008011607 */
.L_x_1094:
[----:B------:R-:W-:-:S04]  /*ff50*/  UIMAD UR8, UR8, UR5, UR5 ;  /* 0x00000005080872a4 */ /* 0x000fc8000f8e0205 */
[----:B------:R-:W-:-:S04]  /*ff60*/  UISETP.LT.AND UP1, UPT, UR4, UR8, UPT ;  /* 0x000000080400728c */ /* 0x000fc8000bf21270 */
[----:B------:R-:W-:-:S12]  /*ff70*/  USEL UR4, UR4, UR8, UP1 ;  /* 0x0000000804047287 */ /* 0x000fd80008800000 */
.L_x_1092:
[----:B------:R-:W-:Y:S01]  /*ff80*/  UISETP.NE.AND UP1, UPT, UR50, URZ, UPT ;  /* 0x0000003f3200728c */ /* 0x000fe2000bf25270 */
[----:B------:R-:W-:Y:S01]  /*ff90*/  PLOP3.LUT P0, PT, PT, PT, UP0, 0x40, 0x0 ;  /* 0x000000000000781c */ /* 0x000fe20003f0e808 */
[----:B------:R-:W-:-:S04]  /*ffa0*/  UIADD3 UR4, UR4, 0x3f, URZ ;  /* 0x0000003f04047890 */ /* 0x000fc8000fffe03f */
[----:B------:R-:W-:-:S04]  /*ffb0*/  USHF.R.S32.HI UR8, URZ, 0x1f, UR4 ;  /* 0x0000001f3f087899 */ /* 0x000fc80008011404 */
[----:B------:R-:W-:Y:S01]  /*ffc0*/  ULEA.HI UR8, UR8, UR4, URZ, 0x6 ;  /* 0x0000000408087291 */ /* 0x000fe2000f8f303f */
[----:B------:R-:W-:Y:S01]  /*ffd0*/  @UP1 ULDC UR6, c[0x0][0x44c] ;  /* 0x0001130000061ab9 */ /* 0x000fe20000000800 */
[----:B------:R-:W-:Y:S01]  /*ffe0*/  @UP1 ULDC UR9, c[0x0][0x450] ;  /* 0x0001140000091ab9 */ /* 0x000fe20000000800 */
[----:B------:R-:W-:Y:S02]  /*fff0*/  UIMAD.WIDE.U32 UR6, UR44, UR6, URZ ;  /* 0x000000062c0672a5 */ /* 0x000fe4000f8e003f */
[----:B------:R-:W-:Y:S01]  /*10000*/  UMOV UR4, UR44 ;  /* 0x0000002c00047c82 */ /* 0x000fe20008000000 */
[----:B------:R-:W-:Y:S02]  /*10010*/  USHF.R.S32.HI UR8, URZ, 0x6, UR8 ;  /* 0x000000063f087899 */ /* 0x000fe40008011408 */
[----:B------:R-:W-:Y:S02]  /*10020*/  @UP1 USHF.R.U32.HI UR4, URZ, UR9, UR7 ;  /* 0x000000093f041299 */ /* 0x000fe40008011607 */
[----:B------:R-:W-:-:S02]  /*10030*/  UISETP.LT.AND UP1, UPT, UR41, UR8, UPT ;  /* 0x000000082900728c */ /* 0x000fc4000bf21270 */
[----:B------:R-:W-:Y:S01]  /*10040*/  UIADD3 UR4, UR40, UR4, URZ ;  /* 0x0000000428047290 */ /* 0x000fe2000fffe03f */
[----:B------:R-:W-:Y:S01]  /*10050*/  ULDC UR6, c[0x0][0x9dc] ;  /* 0x0002770000067ab9 */ /* 0x000fe20000000800 */
[----:B------:R-:W-:Y:S02]  /*10060*/  USEL UR45, UR41, UR8, UP1 ;  /* 0x00000008292d7287 */ /* 0x000fe40008800000 */
[----:B------:R-:W-:Y:S01]  /*10070*/  UIADD3 UR8, UR4, -UR6, URZ ;  /* 0x8000000604087290 */ /* 0x000fe2000fffe03f */
[----:B------:R-:W-:Y:S11]  /*10080*/  @P0 BRA `(.L_x_1095) ;  /* 0x0000000000440947 */ /* 0x000ff60003800000 */
        /* <DEDUP_REMOVED lines=10> */
.L_x_1096:
[----:B------:R-:W-:-:S11]  /*10130*/  UISETP.NE.AND UP0, UPT, UR5, 0x1, UPT ;  /* 0x000000010500788c */ /* 0x000fd6000bf05270 */
[----:B------:R-:W-:Y:S02]  /*10140*/  @UP0 ULDC.64 UR10, c[0x0][0x9e8] ;  /* 0x00027a00000a0ab9 */ /* 0x000fe40000000a00 */
[----:B------:R-:W-:-:S04]  /*10150*/  UIMAD.WIDE.U32 UR6, UR4, UR10, URZ ;  /* 0x0000000a040672a5 */ /* 0x000fc8000f8e003f */
[----:B------:R-:W-:-:S12]  /*10160*/  @UP0 USHF.R.U32.HI UR4, URZ, UR11, UR7 ;  /* 0x0000000b3f040299 */ /* 0x000fd80008011607 */
.L_x_1097:
[----:B------:R-:W-:-:S04]  /*10170*/  UIMAD UR4, UR4, UR5, URZ ;  /* 0x00000005040472a4 */ /* 0x000fc8000f8e023f */
[----:B------:R-:W-:-:S04]  /*10180*/  UISETP.LT.AND UP0, UPT, UR8, UR4, UPT ;  /* 0x000000040800728c */ /* 0x000fc8000bf01270 */
[----:B------:R-:W-:-:S12]  /*10190*/  USEL UR8, UR8, UR4, !UP0 ;  /* 0x0000000408087287 */ /* 0x000fd8000c000000 */
.L_x_1095:
[----:B------:R-:W-:Y:S01]  /*101a0*/  USHF.R.S32.HI UR4, URZ, 0x1f, UR8 ;  /* 0x0000001f3f047899 */ /* 0x000fe20008011408 */
[----:B------:R-:W-:Y:S03]  /*101b0*/  BSSY B7, `(.L_x_1098) ;  /* 0x000031a000077945 */ /* 0x000fe60003800000 */
[----:B------:R-:W-:-:S04]  /*101c0*/  ULEA.HI UR4, UR4, UR8, URZ, 0x6 ;  /* 0x0000000804047291 */ /* 0x000fc8000f8f303f */
[----:B------:R-:W-:-:S04]  /*101d0*/  USHF.R.S32.HI UR4, URZ, 0x6, UR4 ;  /* 0x000000063f047899 */ /* 0x000fc80008011404 */
[----:B------:R-:W-:-:S04]  /*101e0*/  UISETP.LT.AND UP0, UPT, URZ, UR4, UPT ;  /* 0x000000043f00728c */ /* 0x000fc8000bf01270 */
[----:B------:R-:W-:-:S04]  /*101f0*/  USEL UR46, URZ, UR4, !UP0 ;  /* 0x000000043f2e7287 */ /* 0x000fc8000c000000 */
[----:B------:R-:W-:-:S06]  /*10200*/  UISETP.GT.AND UP0, UPT, UR45, UR46, UPT ;  /* 0x0000002e2d00728c */ /* 0x000fcc000bf04270 */
[----:B------:R-:W-:-:S13]  /*10210*/  PLOP3.LUT P0, PT, PT, PT, UP0, 0x80, 0x0 ;  /* 0x000000000000781c */ /* 0x000fda0003f0f008 */
[----:B------:R-:W-:Y:S05]  /*10220*/  @P0 BRA `(.L_x_1099) ;  /* 0x0000000000440947 */ /* 0x000fea0003800000 */
[----:B------:R-:W0:Y:S02]  /*10230*/  S2R R0, SR_TID.X ;  /* 0x0000000000007919 */ /* 0x000e240000002100 */
[----:B0-----:R-:W-:-:S04]  /*10240*/  LOP3.LUT R0, R0, 0x7f, RZ, 0xc0, !PT ;  /* 0x0000007f00007812 */ /* 0x001fc800078ec0ff */
[----:B------:R-:W-:-:S13]  /*10250*/  ISETP.NE.AND P2, PT, R0, RZ, PT ;  /* 0x000000ff0000720c */ /* 0x000fda0003f45270 */
[----:B------:R-:W-:Y:S05]  /*10260*/  @P2 BRA `(.L_x_1100) ;  /* 0x0000003000382947 */ /* 0x000fea0003800000 */
[----:B------:R-:W0:Y:S01]  /*10270*/  S2R R7, SR_LANEID ;  /* 0x0000000000077919 */ /* 0x000e220000000000 */
[----:B------:R-:W-:Y:S01]  /*10280*/  VOTEU.ANY UR4, UPT, PT ;  /* 0x0000000000047886 */ /* 0x000fe200038e0100 */
[----:B------:R-:W1:Y:S01]  /*10290*/  LDC.64 R2, c[0x0][0xc80] ;  /* 0x00032000ff027b82 */ /* 0x000e620000000a00 */
[----:B------:R-:W0:Y:S08]  /*102a0*/  FLO.U32 R0, UR4 ;  /* 0x0000000400007d00 */ /* 0x000e3000080e0000 */
[----:B------:R-:W1:Y:S01]  /*102b0*/  POPC R5, UR4 ;  /* 0x0000000400057d09 */ /* 0x000e620008000000 */
[----:B0-----:R-:W-:-:S13]  /*102c0*/  ISETP.EQ.U32.AND P0, PT, R0, R7, PT ;  /* 0x000000070000720c */ /* 0x001fda0003f02070 */
[----:B-1----:R-:W2:Y:S01]  /*102d0*/  @P0 ATOMG.E.ADD.STRONG.GPU PT, R3, desc[UR36][R2.64], R5 ;  /* 0x00000005020309a8 */ /* 0x002ea200081ee1e4 */
[----:B------:R-:W0:Y:S02]  /*102e0*/  S2R R4, SR_LTMASK ;  /* 0x0000000000047919 */ /* 0x000e240000003900 */
[----:B0-----:R-:W-:-:S04]  /*102f0*/  LOP3.LUT R4, R4, UR4, RZ, 0xc0, !PT ;  /* 0x0000000404047c12 */ /* 0x001fc8000f8ec0ff */
[----:B------:R-:W0:Y:S01]  /*10300*/  POPC R7, R4 ;  /* 0x0000000400077309 */ /* 0x000e220000000000 */
[----:B--2---:R-:W0:Y:S02]  /*10310*/  SHFL.IDX PT, R0, R3, R0, 0x1f ;  /* 0x00001f0003007589 */ /* 0x004e2400000e0000 */
[----:B0-----:R-:W-:Y:S01]  /*10320*/  IADD3 R34, R0, UR47, R7 ;  /* 0x0000002f00227c10 */ /* 0x001fe2000fffe007 */
[----:B------:R-:W-:Y:S06]  /*10330*/  BRA `(.L_x_1100) ;  /* 0x0000003000047947 */ /* 0x000fec0003800000 */
.L_x_1099:
[----:B------:R-:W-:Y:S01]  /*10340*/  VIADD R0, R17, 0x20400 ;  /* 0x0002040011007836 */ /* 0x000fe20000000000 */
[----:B------:R-:W-:Y:S04]  /*10350*/  BSSY B6, `(.L_x_1101) ;  /* 0x0000013000067945 */ /* 0x000fe80003800000 */
[----:B------:R-:W-:-:S13]  /*10360*/  LOP3.LUT P0, RZ, R0, 0x3ff, RZ, 0xc0, !PT ;  /* 0x000003ff00ff7812 */ /* 0x000fda000780c0ff */
[----:B------:R-:W-:Y:S05]  /*10370*/  @!P0 BRA `(.L_x_1102) ;  /* 0x0000000000408947 */ /* 0x000fea0003800000 */
[----:B------:R-:W-:Y:S01]  /*10380*/  MOV R2, 0x0 ;  /* 0x0000000000027802 */ /* 0x000fe20000000f00 */
[----:B------:R-:W-:Y:S01]  /*10390*/  ULDC.64 UR4, c[0x4][0xa8] ;  /* 0x01002a0000047ab9 */ /* 0x000fe20000000a00 */
[----:B------:R-:W-:Y:S01]  /*103a0*/  ULDC.64 UR6, c[0x4][0xb0] ;  /* 0x01002c0000067ab9 */ /* 0x000fe20000000a00 */
[----:B------:R-:W-:Y:S02]  /*103b0*/  IMAD.U32 R4, RZ, RZ, UR4 ;  /* 0x00000004ff047e24 */ /* 0x000fe4000f8e00ff */
[----:B------:R-:W-:Y:S01]  /*103c0*/  IMAD.U32 R5, RZ, RZ, UR5 ;  /* 0x00000005ff057e24 */ /* 0x000fe2000f8e00ff */
[----:B------:R-:W0:Y:S01]  /*103d0*/  LDC.64 R2, c[0x4][R2] ;  /* 0x0100000002027b82 */ /* 0x000e220000000a00 */
[----:B------:R-:W-:Y:S01]  /*103e0*/  ULDC.64 UR4, c[0x4][0x30] ;  /* 0x01000c0000047ab9 */ /* 0x000fe20000000a00 */
[----:B------:R-:W-:Y:S01]  /*103f0*/  IMAD.U32 R6, RZ, RZ, UR6 ;  /* 0x00000006ff067e24 */ /* 0x000fe2000f8e00ff */
[----:B------:R-:W-:Y:S01]  /*10400*/  MOV R10, UR4 ;  /* 0x00000004000a7c02 */ /* 0x000fe20008000f00 */
[----:B------:R-:W-:-:S02]  /*10410*/  IMAD.U32 R7, RZ, RZ, UR7 ;  /* 0x00000007ff077e24 */ /* 0x000fc4000f8e00ff */
[----:B------:R-:W-:Y:S02]  /*10420*/  IMAD.U32 R11, RZ, RZ, UR5 ;  /* 0x00000005ff0b7e24 */ /* 0x000fe4000f8e00ff */
[----:B------:R-:W-:Y:S02]  /*10430*/  IMAD.MOV.U32 R8, RZ, RZ, 0x70 ;  /* 0x00000070ff087424 */ /* 0x000fe400078e00ff */
[----:B------:R-:W-:Y:S02]  /*10440*/  IMAD.MOV.U32 R12, RZ, RZ, 0x1 ;  /* 0x00000001ff0c7424 */ /* 0x000fe400078e00ff */
[----:B------:R-:W-:-:S07]  /*10450*/  IMAD.MOV.U32 R13, RZ, RZ, RZ ;  /* 0x000000ffff0d7224 */ /* 0x000fce00078e00ff */
[----:B------:R-:W-:-:S07]  /*10460*/  LEPC R20, `(.L_x_1102) ;  /* 0x000000001014794e */ /* 0x000fce0000000000 */
[----:B0----5:R-:W-:Y:S05]  /*10470*/  CALL.ABS.NOINC R2 ;  /* 0x0000000002007343 */ /* 0x021fea0003c00000 */
.L_x_1102:
[----:B------:R-:W-:Y:S05]  /*10480*/  BSYNC B6 ;  /* 0x0000000000067941 */ /* 0x000fea0003800000 */
.L_x_1101:
        /* <DEDUP_REMOVED lines=19> */
[----:B-1---5:R-:W-:Y:S05]  /*105c0*/  CALL.ABS.NOINC R2 ;  /* 0x0000000002007343 */ /* 0x022fea0003c00000 */
.L_x_1105:
[----:B------:R0:W1:Y:S01]  /*105d0*/  LDC.64 R2, c[0x4][R18] ;  /* 0x0100000012027b82 */ /* 0x0000620000000a00 */
[----:B------:R-:W-:Y:S01]  /*105e0*/  ULDC.64 UR4, c[0x4][0xa8] ;  /* 0x01002a0000047ab9 */ /* 0x000fe20000000a00 */
[----:B------:R-:W-:Y:S01]  /*105f0*/  ULDC.64 UR6, c[0x4][0xb0] ;  /* 0x01002c0000067ab9 */ /* 0x000fe20000000a00 */
[----:B------:R-:W-:Y:S02]  /*10600*/  IMAD.U32 R4, RZ, RZ, UR4 ;  /* 0x00000004ff047e24 */ /* 0x000fe4000f8e00ff */
        /* <DEDUP_REMOVED lines=11> */
.L_x_1104:
[----:B------:R-:W-:Y:S05]  /*106c0*/  BSYNC B6 ;  /* 0x0000000000067941 */ /* 0x000fea0003800000 */
.L_x_1103:
[----:B------:R-:W-:Y:S01]  /*106d0*/  ULDC.64 UR4, c[0x0][0x9f8] ;  /* 0x00027e0000047ab9 */ /* 0x000fe20000000a00 */
[----:B------:R-:W-:Y:S01]  /*106e0*/  IMAD.U32 R29, RZ, RZ, UR43 ;  /* 0x0000002bff1d7e24 */ /* 0x000fe2000f8e00ff */
[----:B------:R-:W-:Y:S01]  /*106f0*/  UISETP.NE.U32.AND UP0, UPT, UR4, URZ, UPT ;  /* 0x0000003f0400728c */ /* 0x000fe2000bf05070 */
[----:B------:R-:W0:Y:S03]  /*10700*/  LDC R10, c[0x0][0x430] ;  /* 0x00010c00ff0a7b82 */ /* 0x000e260000000800 */
[----:B------:R-:W-:-:S06]  /*10710*/  UISETP.NE.AND.EX UP0, UPT, UR5, URZ, UPT, UP0 ;  /* 0x0000003f0500728c */ /* 0x000fcc000bf05300 */
[----:B------:R-:W-:-:S05]  /*10720*/  PLOP3.LUT P0, PT, PT, PT, UP0, 0x80, 0x0 ;  /* 0x000000000000781c */ /* 0x000fca0003f0f008 */
[----:B------:R-:W-:Y:S02]  /*10730*/  @UP0 ULDC.64 UR4, c[0x0][0x9f8] ;  /* 0x00027e0000040ab9 */ /* 0x000fe40000000a00 */
[----:B------:R-:W-:-:S06]  /*10740*/  @UP0 UIMAD.WIDE UR4, UR43, 0x4, UR4 ;  /* 0x000000042b0408a5 */ /* 0x000fcc000f8e0204 */
[----:B------:R-:W-:Y:S01]  /*10750*/  IMAD.U32 R2, RZ, RZ, UR4 ;  /* 0x00000004ff027e24 */ /* 0x000fe2000f8e00ff */
[----:B------:R-:W1:Y:S01]  /*10760*/  S2R R18, SR_TID.X ;  /* 0x0000000000127919 */ /* 0x000e620000002100 */
[----:B------:R-:W-:Y:S01]  /*10770*/  IMAD.U32 R3, RZ, RZ, UR5 ;  /* 0x00000005ff037e24 */ /* 0x000fe2000f8e00ff */
[----:B------:R-:W-:-:S04]  /*10780*/  ULDC UR4, c[0x0][0xc48] ;  /* 0x0003120000047ab9 */ /* 0x000fc80000000800 */
[----:B------:R2:W5:Y:S01]  /*10790*/  @P0 LDG.E R29, desc[UR36][R2.64] ;  /* 0x00000024021d0981 */ /* 0x000562000c1e1900 */
[----:B------:R-:W-:Y:S01]  /*107a0*/  IMAD.U32 R0, RZ, RZ, UR45 ;  /* 0x0000002dff007e24 */ /* 0x000fe2000f8e00ff */
[----:B------:R-:W-:Y:S01]  /*107b0*/  UMOV UR5, 0xffffffff ;  /* 0xffffffff00057882 */ /* 0x000fe20000000000 */
[----:B------:R-:W-:Y:S02]  /*107c0*/  IMAD.U32 R22, RZ, RZ, UR4 ;  /* 0x00000004ff167e24 */ /* 0x000fe4000f8e00ff */
[----:B------:R-:W-:Y:S02]  /*107d0*/  VIADD R0, R0, 0xffffffff ;  /* 0xffffffff00007836 */ /* 0x000fe40000000000 */
[----:B-1----:R-:W-:-:S05]  /*107e0*/  IMAD.SHL.U32 R18, R18, 0x10, RZ ;  /* 0x0000001012127824 */ /* 0x002fca00078e00ff */
[----:B------:R-:W-:-:S05]  /*107f0*/  LOP3.LUT R18, R36, 0x70, R18, 0xf8, !PT ;  /* 0x0000007024127812 */ /* 0x000fca00078ef812 */
[----:B------:R-:W-:Y:S01]  /*10800*/  IMAD R7, R0, 0x40, R18 ;  /* 0x0000004000077824 */ /* 0x000fe200078e0212 */
[----:B0-2---:R-:W-:Y:S06]  /*10810*/  BRA.DIV UR5, `(.L_x_1106) ;  /* 0x0000003205f87947 */ /* 0x005fec000b800000 */
.L_x_1160:
[----:B------:R-:W-:Y:S01]  /*10820*/  ISETP.NE.AND P1, PT, R10, 0x1, PT ;  /* 0x000000010a00780c */ /* 0x000fe20003f25270 */
[C---:B-----5:R-:W-:Y:S01]  /*10830*/  IMAD.IADD R8, R7.reuse, 0x1, R32 ;  /* 0x0000000107087824 */ /* 0x060fe200078e0220 */
[----:B------:R-:W-:Y:S02]  /*10840*/  ISETP.GE.AND P0, PT, R7, UR38, PT ;  /* 0x0000002607007c0c */ /* 0x000fe4000bf06270 */
[----:B------:R-:W-:Y:S01]  /*10850*/  SHF.R.S32.HI R33, RZ, 0x1f, R29 ;  /* 0x0000001fff217819 */ /* 0x000fe2000001141d */
[----:B------:R-:W-:Y:S01]  /*10860*/  IMAD.MOV.U32 R9, RZ, RZ, R8 ;  /* 0x000000ffff097224 */ /* 0x000fe200078e0008 */
[----:B------:R-:W-:Y:S02]  /*10870*/  ISETP.GT.U32.OR P0, PT, R18, 0x3f, P0 ;  /* 0x0000003f1200780c */ /* 0x000fe40000704470 */
[----:B------:R-:W-:-:S05]  /*10880*/  LOP3.LUT R16, R16, 0xfffffbff, RZ, 0xc0, !PT ;  /* 0xfffffbff10107812 */ /* 0x000fca00078ec0ff */
[----:B------:R-:W0:Y:S01]  /*10890*/  @P1 LDC R3, c[0x0][0x434] ;  /* 0x00010d00ff031b82 */ /* 0x000e220000000800 */
[----:B------:R-:W-:-:S07]  /*108a0*/  @P1 LOP3.LUT R16, R16, 0x400, RZ, 0xfc, !PT ;  /* 0x0000040010101812 */ /* 0x000fce00078efcff */
[----:B------:R-:W1:Y:S08]  /*108b0*/  @P1 LDC R5, c[0x0][0x438] ;  /* 0x00010e00ff051b82 */ /* 0x000e700000000800 */
[----:B------:R-:W2:Y:S01]  /*108c0*/  @!P0 LDC.64 R6, c[0x0][0x428] ;  /* 0x00010a00ff068b82 */ /* 0x000ea20000000a00 */
[----:B0-----:R-:W-:-:S05]  /*108d0*/  @P1 IMAD.HI.U32 R2, R8, R3, RZ ;  /* 0x0000000308021227 */ /* 0x001fca00078e00ff */
[----:B-1----:R-:W-:Y:S02]  /*108e0*/  @P1 SHF.R.U32.HI R9, RZ, R5, R2 ;  /* 0x00000005ff091219 */ /* 0x002fe40000011602 */
[----:B------:R-:W0:Y:S02]  /*108f0*/  @!P0 LDC.64 R4, c[0x0][0x418] ;  /* 0x00010600ff048b82 */ /* 0x000e240000000a00 */
[----:B------:R-:W-:Y:S01]  /*10900*/  @!P0 SHF.R.S32.HI R3, RZ, 0x1f, R9 ;  /* 0x0000001fff038819 */ /* 0x000fe20000011409 */
[----:B--2---:R-:W-:-:S04]  /*10910*/  @!P0 IMAD R2, R33, R6, RZ ;  /* 0x0000000621028224 */ /* 0x004fc800078e02ff */
[----:B------:R-:W-:Y:S02]  /*10920*/  @!P0 IMAD R7, R29, R7, R2 ;  /* 0x000000071d078224 */ /* 0x000fe400078e0202 */
[----:B------:R-:W-:-:S04]  /*10930*/  @!P0 IMAD.MOV.U32 R2, RZ, RZ, R9 ;  /* 0x000000ffff028224 */ /* 0x000fc800078e0009 */
[----:B------:R-:W-:-:S04]  /*10940*/  @!P0 IMAD.WIDE.U32 R2, R29, R6, R2 ;  /* 0x000000061d028225 */ /* 0x000fc800078e0002 */
[----:B------:R-:W-:Y:S02]  /*10950*/  @!P0 IMAD.IADD R3, R3, 0x1, R7 ;  /* 0x0000000103038824 */ /* 0x000fe400078e0207 */
[----:B------:R-:W-:Y:S01]  /*10960*/  IMAD.MOV.U32 R6, RZ, RZ, RZ ;  /* 0x000000ffff067224 */ /* 0x000fe200078e00ff */
[----:B0-----:R-:W-:-:S04]  /*10970*/  @!P0 LEA R4, P1, R2, R4, 0x2 ;  /* 0x0000000402048211 */ /* 0x001fc800078210ff */
[----:B------:R-:W-:Y:S01]  /*10980*/  @!P0 LEA.HI.X R5, R2, R5, R3, 0x2, P1 ;  /* 0x0000000502058211 */ /* 0x000fe200008f1403 */
[----:B------:R-:W-:Y:S01]  /*10990*/  IMAD.U32 R2, RZ, RZ, UR48 ;  /* 0x00000030ff027e24 */ /* 0x000fe2000f8e00ff */
[----:B------:R-:W-:-:S03]  /*109a0*/  LOP3.LUT R16, R16, 0xfffffdff, RZ, 0xc0, !PT ;  /* 0xfffffdff10107812 */ /* 0x000fc600078ec0ff */
[----:B------:R0:W5:Y:S01]  /*109b0*/  @!P0 LDG.E R6, desc[UR36][R4.64] ;  /* 0x0000002404068981 */ /* 0x000162000c1e1900 */
[----:B------:R-:W-:Y:S01]  /*109c0*/  ISETP.NE.AND P2, PT, R2, 0x3, PT ;  /* 0x000000030200780c */ /* 0x000fe20003f45270 */
[----:B------:R-:W-:Y:S01]  /*109d0*/  IMAD.MOV R7, RZ, RZ, -R9 ;  /* 0x000000ffff077224 */ /* 0x000fe200078e0a09 */
[----:B------:R-:W-:Y:S01]  /*109e0*/  ISETP.GT.U32.AND P0, PT, R18, 0x3f, PT ;  /* 0x0000003f1200780c */ /* 0x000fe20003f04070 */
[----:B------:R-:W-:Y:S01]  /*109f0*/  IMAD.MOV.U32 R24, RZ, RZ, R0 ;  /* 0x000000ffff187224 */ /* 0x000fe200078e0000 */
[----:B------:R-:W-:Y:S01]  /*10a00*/  IADD3 R3, RZ, -UR43, RZ ;  /* 0x8000002bff037c10 */ /* 0x000fe2000fffe0ff */
[----:B------:R-:W-:-:S04]  /*10a10*/  IMAD R7, R10, R7, R8 ;  /* 0x000000070a077224 */ /* 0x000fc800078e0208 */
[----:B------:R-:W-:-:S04]  /*10a20*/  IMAD R22, R22, R3, UR42 ;  /* 0x0000002a16167e24 */ /* 0x000fc8000f8e0203 */
[----:B------:R-:W-:Y:S02]  /*10a30*/  @P2 LOP3.LUT R16, R16, 0x200, RZ, 0xfc, !PT ;  /* 0x0000020010102812 */ /* 0x000fe400078efcff */
[----:B------:R-:W-:Y:S02]  /*10a40*/  SHF.R.S32.HI R26, RZ, 0x1f, R22 ;  /* 0x0000001fff1a7819 */ /* 0x000fe40000011416 */
[----:B------:R-:W-:-:S04]  /*10a50*/  LOP3.LUT R16, R16, 0xfffffffe, RZ, 0xc0, !PT ;  /* 0xfffffffe10107812 */ /* 0x000fc800078ec0ff */
[----:B------:R-:W-:Y:S01]  /*10a60*/  @P0 LOP3.LUT R16, R16, 0x1, RZ, 0xfc, !PT ;  /* 0x0000000110100812 */ /* 0x000fe200078efcff */
[----:B0-----:R-:W-:Y:S06]  /*10a70*/  @!P2 BRA `(.L_x_1107) ;  /* 0x000000000004a947 */ /* 0x001fec0003800000 */
[----:B------:R-:W-:Y:S01]  /*10a80*/  BPT.TRAP 0x1 ;  /* 0x000000040000795c */ /* 0x000fe20000300000 */
.L_x_1107:
[----:B------:R-:W-:Y:S01]  /*10a90*/  SHF.R.S32.HI R8, RZ, 0x1f, R7 ;  /* 0x0000001fff087819 */ /* 0x000fe20000011407 */
[----:B------:R-:W-:Y:S01]  /*10aa0*/  ULDC.64 UR4, c[0x0][0x328] ;  /* 0x0000ca0000047ab9 */ /* 0x000fe20000000a00 */
[----:B------:R-:W-:Y:S01]  /*10ab0*/  IMAD R4, R23, 0x8, R17 ;  /* 0x0000000817047824 */ /* 0x000fe200078e0211 */
[----:B------:R-:W-:Y:S02]  /*10ac0*/  BSSY B0, `(.L_x_1108) ;  /* 0x0000016000007945 */ /* 0x000fe40003800000 */
[----:B------:R-:W-:-:S04]  /*10ad0*/  IMAD R2, R8, UR4, RZ ;  /* 0x0000000408027c24 */ /* 0x000fc8000f8e02ff */
[C---:B------:R-:W-:Y:S02]  /*10ae0*/  IMAD R5, R7.reuse, UR5, R2 ;  /* 0x0000000507057c24 */ /* 0x040fe4000f8e0202 */
[----:B------:R-:W-:Y:S01]  /*10af0*/  IMAD.WIDE.U32 R2, R7, UR4, RZ ;  /* 0x0000000407027c25 */ /* 0x000fe2000f8e00ff */
[----:B------:R-:W-:-:S03]  /*10b00*/  ULDC.64 UR4, c[0x0][0x338] ;  /* 0x0000ce0000047ab9 */ /* 0x000fc60000000a00 */
[----:B------:R-:W-:Y:S01]  /*10b10*/  IMAD.IADD R3, R3, 0x1, R5 ;  /* 0x0000000103037824 */ /* 0x000fe200078e0205 */
[----:B-----5:R-:W-:Y:S01]  /*10b20*/  SHF.R.S32.HI R5, RZ, 0x1f, R6 ;  /* 0x0000001fff057819 */ /* 0x020fe20000011406 */
[----:B------:R-:W-:-:S04]  /*10b30*/  IMAD.WIDE.U32 R2, R6, UR4, R2 ;  /* 0x0000000406027c25 */ /* 0x000fc8000f8e0002 */
[----:B------:R-:W-:-:S04]  /*10b40*/  IMAD R9, R5, UR4, RZ ;  /* 0x0000000405097c24 */ /* 0x000fc8000f8e02ff */
        /* <DEDUP_REMOVED lines=9> */
[----:B------:R-:W-:-:S04]  /*10be0*/  SHF.L.U32 R3, R25, 0x1f, RZ ;  /* 0x0000001f19037819 */ /* 0x000fc800000006ff */
[----:B------:R-:W-:-:S06]  /*10bf0*/  LEA.HI.X R19, R2, UR5, R19, 0x1, P0 ;  /* 0x0000000502137c11 */ /* 0x000fcc00080f0c13 */
[----:B------:R-:W0:Y:S02]  /*10c00*/  SYNCS.PHASECHK.TRANS64.TRYWAIT P0, [R4+URZ+0x30840], R3 ;  /* 0x03084003040075a7 */ /* 0x000e24000800017f */
[----:B0-----:R-:W-:Y:S05]  /*10c10*/  @!P0 BRA `(.L_x_1109) ;  /* 0x0000003000248947 */ /* 0x001fea0003800000 */
.L_x_1161:
[----:B------:R-:W-:Y:S05]  /*10c20*/  BSYNC B0 ;  /* 0x0000000000007941 */ /* 0x000fea0003800000 */
.L_x_1108:
[----:B------:R-:W-:Y:S01]  /*10c30*/  ULDC.64 UR4, c[0x0][0x300] ;  /* 0x0000c00000047ab9 */ /* 0x000fe20000000a00 */
[----:B------:R-:W-:Y:S01]  /*10c40*/  LOP3.LUT P5, RZ, R16, 0x10, RZ, 0xc0, !PT ;  /* 0x0000001010ff7812 */ /* 0x000fe200078ac0ff */
[----:B------:R-:W-:Y:S01]  /*10c50*/  IMAD R8, R8, UR4, RZ ;  /* 0x0000000408087c24 */ /* 0x000fe2000f8e02ff */
[C---:B------:R-:W-:Y:S01]  /*10c60*/  LOP3.LUT P4, RZ, R16.reuse, 0x8, RZ, 0xc0, !PT ;  /* 0x0000000810ff7812 */ /* 0x040fe2000788c0ff */
[C---:B0-----:R-:W-:Y:S01]  /*10c70*/  IMAD.WIDE.U32 R2, R7.reuse, UR4, RZ ;  /* 0x0000000407027c25 */ /* 0x041fe2000f8e00ff */
[C---:B------:R-:W-:Y:S02]  /*10c80*/  LOP3.LUT P3, RZ, R16.reuse, 0x4, RZ, 0xc0, !PT ;  /* 0x0000000410ff7812 */ /* 0x040fe4000786c0ff */
[----:B------:R-:W-:Y:S01]  /*10c90*/  LOP3.LUT P2, RZ, R16, 0x2, RZ, 0xc0, !PT ;  /* 0x0000000210ff7812 */ /* 0x000fe2000784c0ff */
[----:B------:R-:W-:Y:S01]  /*10ca0*/  IMAD R9, R7, UR5, R8 ;  /* 0x0000000507097c24 */ /* 0x000fe2000f8e0208 */
[----:B------:R-:W-:Y:S01]  /*10cb0*/  ULDC.64 UR4, c[0x0][0x310] ;  /* 0x0000c40000047ab9 */ /* 0x000fe20000000a00 */
[----:B------:R-:W-:-:S02]  /*10cc0*/  IMAD.MOV.U32 R7, RZ, RZ, -0x40 ;  /* 0xffffffc0ff077424 */ /* 0x000fc400078e00ff */
[----:B------:R-:W-:Y:S02]  /*10cd0*/  IMAD.IADD R3, R3, 0x1, R9 ;  /* 0x0000000103037824 */ /* 0x000fe400078e0209 */
[----:B------:R-:W-:Y:S02]  /*10ce0*/  IMAD R5, R5, UR4, RZ ;  /* 0x0000000405057c24 */ /* 0x000fe4000f8e02ff */
[----:B------:R-:W-:-:S04]  /*10cf0*/  IMAD.WIDE.U32 R2, R6, UR4, R2 ;  /* 0x0000000406027c25 */ /* 0x000fc8000f8e0002 */
[----:B------:R-:W-:Y:S01]  /*10d00*/  IMAD R5, R6, UR5, R5 ;  /* 0x0000000506057c24 */ /* 0x000fe2000f8e0205 */
[----:B------:R-:W-:Y:S01]  /*10d10*/  ULDC.64 UR4, c[0x0][0x308] ;  /* 0x0000c20000047ab9 */ /* 0x000fe20000000a00 */
[----:B------:R-:W-:Y:S02]  /*10d20*/  IMAD R7, R0, R7, UR38 ;  /* 0x0000002600077e24 */ /* 0x000fe4000f8e0207 */
[----:B------:R-:W-:Y:S02]  /*10d30*/  IMAD.IADD R3, R3, 0x1, R5 ;  /* 0x0000000103037824 */ /* 0x000fe400078e0205 */
[----:B------:R-:W-:Y:S02]  /*10d40*/  IMAD R5, R26, UR4, RZ ;  /* 0x000000041a057c24 */ /* 0x000fe4000f8e02ff */
[----:B------:R-:W-:-:S04]  /*10d50*/  IMAD.WIDE.U32 R2, R22, UR4, R2 ;  /* 0x0000000416027c25 */ /* 0x000fc8000f8e0002 */
[----:B------:R-:W-:Y:S01]  /*10d60*/  IMAD R5, R22, UR5, R5 ;  /* 0x0000000516057c24 */ /* 0x000fe2000f8e0205 */
[----:B------:R-:W-:Y:S01]  /*10d70*/  ULDC.64 UR4, c[0x0][0x2e8] ;  /* 0x0000ba0000047ab9 */ /* 0x000fe20000000a00 */
[----:B------:R-:W-:Y:S02]  /*10d80*/  IMAD.IADD R7, R7, 0x1, -R36 ;  /* 0x0000000107077824 */ /* 0x000fe400078e0a24 */
[----:B------:R-:W-:Y:S01]  /*10d90*/  IMAD.IADD R3, R3, 0x1, R5 ;  /* 0x0000000103037824 */ /* 0x000fe200078e0205 */
[C---:B------:R-:W-:Y:S01]  /*10da0*/  LEA R5, P0, R2.reuse, UR4, 0x1 ;  /* 0x0000000402057c11 */ /* 0x040fe2000f8008ff */
[----:B------:R-:W-:Y:S01]  /*10db0*/  UMOV UR4, 0xffffffff ;  /* 0xffffffff00047882 */ /* 0x000fe20000000000 */
[----:B------:R-:W-:Y:S02]  /*10dc0*/  IMAD R0, R23, 0x4000, R30 ;  /* 0x0000400017007824 */ /* 0x000fe400078e021e */
[----:B------:R-:W-:Y:S02]  /*10dd0*/  LEA.HI.X R6, R2, UR5, R3, 0x1, P0 ;  /* 0x0000000502067c11 */ /* 0x000fe400080f0c03 */
[----:B------:R-:W-:Y:S01]  /*10de0*/  ISETP.GE.AND P0, PT, R7, 0x1, PT ;  /* 0x000000010700780c */ /* 0x000fe20003f06270 */
[----:B------:R-:W-:-:S12]  /*10df0*/  BRA.DIV UR4, `(.L_x_1110) ;  /* 0x0000002e04c07947 */ /* 0x000fd8000b800000 */
[----:B------:R-:W0:Y:S01]  /*10e00*/  SHFL.IDX PT, R14, R5, RZ, 0x181f ;  /* 0x00181fff050e7589 */ /* 0x000e2200000e0000 */
[----:B------:R-:W-:-:S03]  /*10e10*/  @P0 IMAD R9, R0, 0x2, R17 ;  /* 0x0000000200090824 */ /* 0x000fc600078e0211 */
[----:B------:R-:W1:Y:S04]  /*10e20*/  SHFL.IDX PT, R2, R6, RZ, 0x181f ;  /* 0x00181fff06027589 */ /* 0x000e6800000e0000 */
[----:B------:R-:W-:Y:S01]  /*10e30*/  SHFL.IDX PT, R8, R6, 0x1, 0x181f ;  /* 0x00381f0006087f89 */ /* 0x000fe200000e0000 */
        /* <DEDUP_REMOVED lines=8> */
[----:B------:R-:W-:-:S13]  /*10ec0*/  ISETP.GE.AND P0, PT, R7, 0x11, PT ;  /* 0x000000110700780c */ /* 0x000fda0003f06270 */
[----:B0-----:R-:W-:Y:S01]  /*10ed0*/  @P0 LEA R14, P1, R37, R14, 0x1 ;  /* 0x0000000e250e0211 */ /* 0x001fe200078208ff */
[----:B------:R-:W-:-:S04]  /*10ee0*/  @P0 IMAD R27, R0, 0x2, R17 ;  /* 0x00000002001b0824 */ /* 0x000fc800078e0211 */
[----:B------:R-:W-:Y:S02]  /*10ef0*/  @P0 IMAD.X R21, RZ, RZ, R8, P1 ;  /* 0x000000ffff150224 */ /* 0x000fe400008e0608 */
[----:B-1----:R-:W-:Y:S01]  /*10f00*/  @P0 IMAD.MOV.U32 R2, RZ, RZ, R14 ;  /* 0x000000ffff020224 */ /* 0x002fe200078e000e */
[----:B------:R-:W-:Y:S02]  /*10f10*/  SHFL.IDX PT, R8, R6, 0x2, 0x181f ;  /* 0x00581f0006087f89 */ /* 0x000fe400000e0000 */
[----:B------:R-:W-:Y:S02]  /*10f20*/  @P0 MOV R3, R21 ;  /* 0x0000001500030202 */ /* 0x000fe40000000f00 */
        /* <DEDUP_REMOVED lines=10> */
[----:B------:R0:W1:Y:S01]  /*10fd0*/  SHFL.IDX PT, R8, R6, 0x3, 0x181f ;  /* 0x00781f0006087f89 */ /* 0x00006200000e0000 */
[----:B------:R-:W-:-:S03]  /*10fe0*/  @P0 IMAD.MOV.U32 R3, RZ, RZ, R9 ;  /* 0x000000ffff030224 */ /* 0x000fc600078e0009 */
[----:B------:R0:W2:Y:S04]  /*10ff0*/  SHFL.IDX PT, R14, R5, 0x3, 0x181f ;  /* 0x00781f00050e7f89 */ /* 0x0000a800000e0000 */
[----:B------:R0:W-:Y:S04]  /*11000*/  @P0 LDGSTS.E.BYPASS.LTC128B.128 [R21+0x21400], desc[UR36][R2.64], !P5 ;  /* 0x2140000002150fae */ /* 0x0001e8000e901d64 */
[----:B------:R0:W-:Y:S04]  /*11010*/  @P0 LDGSTS.E.BYPASS.LTC128B.128 [R21+0x23400], desc[UR36][R2.64+0x80], !P4 ;  /* 0x2340008002150fae */ /* 0x0001e8000e101d64 */
[----:B------:R0:W-:Y:S04]  /*11020*/  @P0 LDGSTS.E.BYPASS.LTC128B.128 [R21+0x25400], desc[UR36][R2.64+0x100], !P3 ;  /* 0x2540010002150fae */ /* 0x0001e8000d901d64 */
[----:B------:R0:W-:Y:S02]  /*11030*/  @P0 LDGSTS.E.BYPASS.LTC128B.128 [R21+0x27400], desc[UR36][R2.64+0x180], !P2 ;  /* 0x2740018002150fae */ /* 0x0001e4000d101d64 */
.L_x_1171:
[----:B------:R-:W-:-:S13]  /*11040*/  ISETP.GE.AND P0, PT, R7, 0x31, PT ;  /* 0x000000310700780c */ /* 0x000fda0003f06270 */
[----:B0-2---:R-:W-:Y:S01]  /*11050*/  @P0 LEA R2, P1, R37, R14, 0x1 ;  /* 0x0000000e25020211 */ /* 0x005fe200078208ff */
[----:B------:R-:W-:-:S04]  /*11060*/  @P0 IMAD R5, R0, 0x2, R17 ;  /* 0x0000000200050824 */ /* 0x000fc800078e0211 */
[----:B-1----:R-:W-:-:S05]  /*11070*/  @P0 IMAD.X R3, RZ, RZ, R8, P1 ;  /* 0x000000ffff030224 */ /* 0x002fca00008e0608 */
[----:B------:R-:W-:Y:S01]  /*11080*/  @!PT LDS RZ, [RZ] ;  /* 0x00000000fffff984 */ /* 0x000fe20000000800 */
[----:B------:R-:W-:Y:S01]  /*11090*/  @!PT LDS RZ, [RZ] ;  /* 0x00000000fffff984 */ /* 0x000fe20000000800 */
[----:B------:R-:W-:Y:S01]  /*110a0*/  @!PT LDS RZ, [RZ] ;  /* 0x00000000fffff984 */ /* 0x000fe20000000800 */
[----:B------:R0:W-:Y:S04]  /*110b0*/  @P0 LDGSTS.E.BYPASS.LTC128B.128 [R5+0x21c00], desc[UR36][R2.64], !P5 ;  /* 0x21c0000002050fae */ /* 0x0001e8000e901d64 */
[----:B------:R0:W-:Y:S04]  /*110c0*/  @P0 LDGSTS.E.BYPASS.LTC128B.128 [R5+0x23c00], desc[UR36][R2.64+0x80], !P4 ;  /* 0x23c0008002050fae */ /* 0x0001e8000e101d64 */
[----:B------:R0:W-:Y:S04]  /*110d0*/  @P0 LDGSTS.E.BYPASS.LTC128B.128 [R5+0x25c00], desc[UR36][R2.64+0x100], !P3 ;  /* 0x25c0010002050fae */ /* 0x0001e8000d901d64 */
[----:B------:R0:W-:Y:S01]  /*110e0*/  @P0 LDGSTS.E.BYPASS.LTC128B.128 [R5+0x27c00], desc[UR36][R2.64+0x180], !P2 ;  /* 0x27c0018002050fae */ /* 0x0001e2000d101d64 */
[----:B------:R-:W-:Y:S01]  /*110f0*/  PLOP3.LUT P0, PT, PT, PT, PT, 0x80, 0x0 ;  /* 0x000000000000781c */ /* 0x000fe20003f0f070 */
[----:B------:R-:W-:-:S12]  /*11100*/  NOP ;  /* 0x0000000000007918 */ /* 0x000fd80000000000 */
.L_x_1111:
        /* <DEDUP_REMOVED lines=10> */
.L_x_1112:
[----:B------:R-:W-:Y:S01]  /*111b0*/  VIADD R0, R17, 0x10400 ;  /* 0x0001040011007836 */ /* 0x000fe20000000000 */
[----:B------:R1:W-:Y:S06]  /*111c0*/  SYNCS.ARRIVE.TRANS64.A1T0 RZ, [R4+URZ+0x30830], RZ ;  /* 0x030830ff04ff79a7 */ /* 0x0003ec000810003f */
[----:B------:R-:W-:Y:S05]  /*111d0*/  WARPSYNC.ALL ;  /* 0x0000000000007948 */ /* 0x000fea0003800000 */
[----:B------:R-:W-:Y:S01]  /*111e0*/  BAR.SYNC.DEFER_BLOCKING 0x8, 0x180 ;  /* 0x0206000000007b1d */ /* 0x000fe20000010000 */
[----:B------:R-:W-:-:S05]  /*111f0*/  LOP3.LUT P0, RZ, R0, 0x3ff, RZ, 0xc0, !PT ;  /* 0x000003ff00ff7812 */ /* 0x000fca000780c0ff */
[----:B------:R-:W-:Y:S08]  /*11200*/  BSSY B6, `(.L_x_1113) ;  /* 0x0000012000067945 */ /* 0x000ff00003800000 */
[----:B------:R-:W-:Y:S05]  /*11210*/  @!P0 BRA `(.L_x_1114) ;  /* 0x0000000000408947 */ /* 0x000fea0003800000 */
[----:B0-----:R-:W-:Y:S01]  /*11220*/  MOV R2, 0x0 ;  /* 0x0000000000027802 */ /* 0x001fe20000000f00 */
[----:B------:R-:W-:Y:S01]  /*11230*/  ULDC.64 UR6, c[0x4][0xa8] ;  /* 0x01002a0000067ab9 */ /* 0x000fe20000000a00 */
[----:B------:R-:W-:Y:S01]  /*11240*/  ULDC.64 UR8, c[0x4][0xb0] ;  /* 0x01002c0000087ab9 */ /* 0x000fe20000000a00 */
[----:B------:R-:W-:Y:S01]  /*11250*/  ULDC.64 UR4, c[0x4][0x20] ;  /* 0x0100080000047ab9 */ /* 0x000fe20000000a00 */
[----:B-1----:R-:W-:Y:S02]  /*11260*/  IMAD.U32 R4, RZ, RZ, UR6 ;  /* 0x00000006ff047e24 */ /* 0x002fe4000f8e00ff */
[----:B------:R-:W0:Y:S01]  /*11270*/  LDC.64 R2, c[0x4][R2] ;  /* 0x0100000002027b82 */ /* 0x000e220000000a00 */
[----:B------:R-:W-:Y:S02]  /*11280*/  IMAD.U32 R5, RZ, RZ, UR7 ;  /* 0x00000007ff057e24 */ /* 0x000fe4000f8e00ff */
[----:B------:R-:W-:Y:S02]  /*11290*/  IMAD.U32 R6, RZ, RZ, UR8 ;  /* 0x00000008ff067e24 */ /* 0x000fe4000f8e00ff */
[----:B------:R-:W-:-:S02]  /*112a0*/  IMAD.U32 R7, RZ, RZ, UR9 ;  /* 0x00000009ff077e24 */ /* 0x000fc4000f8e00ff */
[----:B------:R-:W-:Y:S02]  /*112b0*/  IMAD.U32 R10, RZ, RZ, UR4 ;  /* 0x00000004ff0a7e24 */ /* 0x000fe4000f8e00ff */
[----:B------:R-:W-:Y:S02]  /*112c0*/  IMAD.U32 R11, RZ, RZ, UR5 ;  /* 0x00000005ff0b7e24 */ /* 0x000fe4000f8e00ff */
[----:B------:R-:W-:Y:S02]  /*112d0*/  IMAD.MOV.U32 R8, RZ, RZ, 0x70 ;  /* 0x00000070ff087424 */ /* 0x000fe400078e00ff */
[----:B------:R-:W-:Y:S02]  /*112e0*/  IMAD.MOV.U32 R12, RZ, RZ, 0x1 ;  /* 0x00000001ff0c7424 */ /* 0x000fe400078e00ff */
[----:B------:R-:W-:-:S07]  /*112f0*/  IMAD.MOV.U32 R13, RZ, RZ, RZ ;  /* 0x000000ffff0d7224 */ /* 0x000fce00078e00ff */
[----:B------:R-:W-:-:S07]  /*11300*/  LEPC R20, `(.L_x_1114) ;  /* 0x000000001014794e */ /* 0x000fce0000000000 */
[----:B0-----:R-:W-:Y:S05]  /*11310*/  CALL.ABS.NOINC R2 ;  /* 0x0000000002007343 */ /* 0x001fea0003c00000 */
.L_x_1114:
[----:B------:R-:W-:Y:S05]  /*11320*/  BSYNC B6 ;  /* 0x0000000000067941 */ /* 0x000fea0003800000 */
.L_x_1113:
[----:B0-----:R-:W0:Y:S01]  /*11330*/  S2R R2, SR_TID.X ;  /* 0x0000000000027919 */ /* 0x001e220000002100 */
[----:B------:R-:W-:Y:S01]  /*11340*/  UISETP.NE.AND UP0, UPT, UR50, URZ, UPT ;  /* 0x0000003f3200728c */ /* 0x000fe2000bf05270 */
[----:B------:R-:W-:Y:S01]  /*11350*/  R2UR UR6, R26 ;  /* 0x000000001a0672ca */ /* 0x000fe200000e0000 */
[----:B------:R-:W-:Y:S01]  /*11360*/  ULDC.64 UR8, c[0x0][0x2d8] ;  /* 0x0000b60000087ab9 */ /* 0x000fe20000000a00 */
[----:B------:R-:W-:Y:S02]  /*11370*/  R2UR UR7, R22 ;  /* 0x00000000160772ca */ /* 0x000fe400000e0000 */
[C---:B------:R-:W-:Y:S02]  /*11380*/  LOP3.LUT P2, RZ, R16.reuse, 0x4000, RZ, 0xc0, !PT ;  /* 0x0000400010ff7812 */ /* 0x040fe4000784c0ff */
[----:B------:R-:W-:Y:S02]  /*11390*/  PLOP3.LUT P0, PT, PT, PT, UP0, 0x80, 0x0 ;  /* 0x000000000000781c */ /* 0x000fe40003f0f008 */
[----:B------:R-:W-:-:S02]  /*113a0*/  LOP3.LUT P3, RZ, R16, 0x2000, RZ, 0xc0, !PT ;  /* 0x0000200010ff7812 */ /* 0x000fc4000786c0ff */
[----:B------:R-:W-:Y:S01]  /*113b0*/  @UP0 ULDC UR4, c[0x0][0x44c] ;  /* 0x0001130000040ab9 */ /* 0x000fe20000000800 */
[C---:B------:R-:W-:Y:S02]  /*113c0*/  LOP3.LUT P4, RZ, R16.reuse, 0x1000, RZ, 0xc0, !PT ;  /* 0x0000100010ff7812 */ /* 0x040fe4000788c0ff */
[----:B------:R-:W-:Y:S01]  /*113d0*/  UIMAD UR6, UR6, UR8, URZ ;  /* 0x00000008060672a4 */ /* 0x000fe2000f8e023f */
[----:B------:R-:W-:-:S03]  /*113e0*/  LOP3.LUT P5, RZ, R16, 0x800, RZ, 0xc0, !PT ;  /* 0x0000080010ff7812 */ /* 0x000fc600078ac0ff */
[----:B------:R-:W-:Y:S02]  /*113f0*/  UIMAD UR7, UR7, UR9, UR6 ;  /* 0x00000009070772a4 */ /* 0x000fe4000f8e0206 */
[----:B------:R-:W-:Y:S01]  /*11400*/  USHF.R.S32.HI UR6, URZ, 0x1f, UR43 ;  /* 0x0000001f3f067899 */ /* 0x000fe2000801142b */
[----:B0-----:R-:W-:-:S05]  /*11410*/  IMAD.SHL.U32 R2, R2, 0x10, RZ ;  /* 0x0000001002027824 */ /* 0x001fca00078e00ff */
[----:B------:R-:W-:-:S05]  /*11420*/  LOP3.LUT R2, R36, 0x70, R2, 0xf8, !PT ;  /* 0x0000007024027812 */ /* 0x000fca00078ef802 */
[----:B------:R-:W-:-:S04]  /*11430*/  VIADD R0, R2, UR44 ;  /* 0x0000002c02007c36 */ /* 0x000fc80008000000 */
[----:B------:R-:W-:Y:S01]  /*11440*/  @P0 IMAD.HI.U32 R3, R0, UR4, RZ ;  /* 0x0000000400030c27 */ /* 0x000fe2000f8e00ff */
[----:B------:R-:W-:Y:S01]  /*11450*/  PLOP3.LUT P0, PT, PT, PT, UP0, 0x80, 0x0 ;  /* 0x000000000000781c */ /* 0x000fe20003f0f008 */
[----:B------:R-:W-:Y:S01]  /*11460*/  @UP0 ULDC UR4, c[0x0][0x450] ;  /* 0x0001140000040ab9 */ /* 0x000fe20000000800 */
[----:B------:R-:W-:-:S11]  /*11470*/  MOV R2, R0 ;  /* 0x0000000000027202 */ /* 0x000fd60000000f00 */
[----:B------:R-:W-:Y:S02]  /*11480*/  @P0 SHF.R.U32.HI R2, RZ, UR4, R3 ;  /* 0x00000004ff020c19 */ /* 0x000fe40008011603 */
[----:B------:R-:W-:-:S03]  /*11490*/  R2UR UR4, R22 ;  /* 0x00000000160472ca */ /* 0x000fc600000e0000 */
[----:B------:R-:W-:-:S10]  /*114a0*/  IMAD.MOV R5, RZ, RZ, -R2 ;  /* 0x000000ffff057224 */ /* 0x000fd400078e0a02 */
[----:B------:R-:W-:-:S03]  /*114b0*/  UIMAD.WIDE.U32 UR4, UR4, UR8, URZ ;  /* 0x00000008040472a5 */ /* 0x000fc6000f8e003f */
[----:B------:R-:W-:Y:S01]  /*114c0*/  ULDC.64 UR8, c[0x0][0x2e0] ;  /* 0x0000b80000087ab9 */ /* 0x000fe20000000a00 */
[----:B------:R-:W-:Y:S02]  /*114d0*/  UIADD3 UR5, UR5, UR7, URZ ;  /* 0x0000000705057290 */ /* 0x000fe4000fffe03f */
[----:B------:R-:W-:Y:S01]  /*114e0*/  UIMAD UR6, UR6, UR8, URZ ;  /* 0x00000008060672a4 */ /* 0x000fe2000f8e023f */
[----:B------:R-:W-:Y:S01]  /*114f0*/  ULDC UR7, c[0x0][0x448] ;  /* 0x0001120000077ab9 */ /* 0x000fe20000000800 */
[----:B------:R-:W-:Y:S01]  /*11500*/  UIMAD.WIDE.U32 UR4, UR43, UR8, UR4 ;  /* 0x000000082b0472a5 */ /* 0x000fe2000f8e0004 */
[----:B------:R-:W-:Y:S01]  /*11510*/  IMAD R5, R5, UR7, R0 ;  /* 0x0000000705057c24 */ /* 0x000fe2000f8e0200 */
[----:B------:R-:W-:Y:S01]  /*11520*/  UIMAD UR6, UR43, UR9, UR6 ;  /* 0x000000092b0672a4 */ /* 0x000fe2000f8e0206 */
[----:B------:R-:W-:Y:S02]  /*11530*/  SHF.R.S32.HI R0, RZ, 0x1f, R2 ;  /* 0x0000001fff007819 */ /* 0x000fe40000011402 */
[----:B------:R-:W-:Y:S01]  /*11540*/  ULDC.64 UR8, c[0x0][0x2d0] ;  /* 0x0000b40000087ab9 */ /* 0x000fe20000000a00 */
[----:B------:R-:W-:Y:S01]  /*11550*/  UIADD3 UR5, UR5, UR6, URZ ;  /* 0x0000000605057290 */ /* 0x000fe2000fffe03f */
[----:B------:R-:W-:-:S02]  /*11560*/  IMAD.U32 R9, RZ, RZ, UR8 ;  /* 0x00000008ff097e24 */ /* 0x000fc4000f8e00ff */
[----:B------:R-:W-:Y:S01]  /*11570*/  IMAD R3, R0, UR8, RZ ;  /* 0x0000000800037c24 */ /* 0x000fe2000f8e02ff */
[----:B------:R-:W-:-:S03]  /*11580*/  SHF.R.S32.HI R0, RZ, 0x1f, R5 ;  /* 0x0000001fff007819 */ /* 0x000fc60000011405 */
[C---:B------:R-:W-:Y:S02]  /*11590*/  IMAD R7, R2.reuse, UR9, R3 ;  /* 0x0000000902077c24 */ /* 0x040fe4000f8e0203 */
[----:B------:R-:W-:Y:S01]  /*115a0*/  IMAD.WIDE.U32 R2, R2, R9, UR4 ;  /* 0x0000000402027e25 */ /* 0x000fe2000f8e0009 */
        /* <DEDUP_REMOVED lines=9> */
[----:B-1----:R-:W-:Y:S01]  /*11640*/  LEA.HI.X R4, R2, UR5, R3, 0x1, P0 ;  /* 0x0000000502047c11 */ /* 0x002fe200080f0c03 */
[----:B------:R-:W-:Y:S06]  /*11650*/  BRA.DIV UR4, `(.L_x_1115) ;  /* 0x0000002a04fc7947 */ /* 0x000fec000b800000 */
[----:B------:R-:W0:Y:S01]  /*11660*/  SHFL.IDX PT, R14, R5, RZ, 0x181f ;  /* 0x00181fff050e7589 */ /* 0x000e2200000e0000 */
[----:B------:R-:W-:-:S03]  /*11670*/  VIADD R0, R36, UR44 ;  /* 0x0000002c24007c36 */ /* 0x000fc60008000000 */
[----:B------:R-:W1:Y:S01]  /*11680*/  SHFL.IDX PT, R2, R4, RZ, 0x181f ;  /* 0x00181fff04027589 */ /* 0x000e6200000e0000 */
[C---:B------:R-:W-:Y:S01]  /*11690*/  VIADD R7, R0.reuse, 0x10 ;  /* 0x0000001000077836 */ /* 0x040fe20000000000 */
[----:B------:R-:W-:Y:S02]  /*116a0*/  ISETP.GE.AND P0, PT, R0, UR39, PT ;  /* 0x0000002700007c0c */ /* 0x000fe4000bf06270 */
[----:B------:R-:W-:Y:S11]  /*116b0*/  SHFL.IDX PT, R6, R4, 0x1, 0x181f ;  /* 0x00381f0004067f89 */ /* 0x000ff600000e0000 */
        /* <DEDUP_REMOVED lines=8> */
[----:B------:R-:W-:-:S13]  /*11740*/  ISETP.GE.AND P0, PT, R7, UR39, PT ;  /* 0x0000002707007c0c */ /* 0x000fda000bf06270 */
[----:B0-----:R-:W-:-:S05]  /*11750*/  @!P0 LEA R14, P1, R37, R14, 0x1 ;  /* 0x0000000e250e8211 */ /* 0x001fca00078208ff */
[----:B------:R-:W-:Y:S02]  /*11760*/  @!P0 IMAD.X R7, RZ, RZ, R6, P1 ;  /* 0x000000ffff078224 */ /* 0x000fe400008e0606 */
[----:B-1----:R-:W-:Y:S01]  /*11770*/  @!P0 IMAD.MOV.U32 R2, RZ, RZ, R14 ;  /* 0x000000ffff028224 */ /* 0x002fe200078e000e */
[----:B------:R-:W-:Y:S01]  /*11780*/  SHFL.IDX PT, R6, R4, 0x2, 0x181f ;  /* 0x00581f0004067f89 */ /* 0x000fe200000e0000 */
[----:B------:R-:W-:Y:S02]  /*11790*/  @!P0 IMAD.MOV.U32 R3, RZ, RZ, R7 ;  /* 0x000000ffff038224 */ /* 0x000fe400078e0007 */
[----:B------:R-:W-:Y:S01]  /*117a0*/  VIADD R7, R0, 0x20 ;  /* 0x0000002000077836 */ /* 0x000fe20000000000 */
        /* <DEDUP_REMOVED lines=30> */
[----:B0-----:R-:W-:-:S05]  /*11990*/  @!P0 LEA R14, P1, R37, R14, 0x1 ;  /* 0x0000000e250e8211 */ /* 0x001fca00078208ff */
[----:B-1----:R-:W-:Y:S02]  /*119a0*/  @!P0 IMAD.X R7, RZ, RZ, R6, P1 ;  /* 0x000000ffff078224 */ /* 0x002fe400008e0606 */
[----:B--2---:R-:W-:Y:S01]  /*119b0*/  @!P0 IMAD.MOV.U32 R2, RZ, RZ, R14 ;  /* 0x000000ffff028224 */ /* 0x004fe200078e000e */
        /* <DEDUP_REMOVED lines=24> */
[----:B------:R0:W1:Y:S01]  /*11b40*/  SHFL.IDX PT, R6, R4, 0x7, 0x181f ;  /* 0x00f81f0004067f89 */ /* 0x00006200000e0000 */
[----:B------:R-:W-:-:S03]  /*11b50*/  @!P0 IMAD.MOV.U32 R3, RZ, RZ, R7 ;  /* 0x000000ffff038224 */ /* 0x000fc600078e0007 */
[----:B------:R0:W2:Y:S04]  /*11b60*/  SHFL.IDX PT, R14, R5, 0x7, 0x181f ;  /* 0x00f81f00050e7f89 */ /* 0x0000a800000e0000 */
[----:B------:R0:W-:Y:S04]  /*11b70*/  @!P0 LDGSTS.E.BYPASS.LTC128B.128 [R31+0x13400], desc[UR36][R2.64], !P2 ;  /* 0x13400000021f8fae */ /* 0x0001e8000d101d64 */
[----:B------:R0:W-:Y:S04]  /*11b80*/  @!P0 LDGSTS.E.BYPASS.LTC128B.128 [R31+0x17400], desc[UR36][R2.64+0x80], !P3 ;  /* 0x17400080021f8fae */ /* 0x0001e8000d901d64 */
[----:B------:R0:W-:Y:S04]  /*11b90*/  @!P0 LDGSTS.E.BYPASS.LTC128B.128 [R31+0x1b400], desc[UR36][R2.64+0x100], !P4 ;  /* 0x1b400100021f8fae */ /* 0x0001e8000e101d64 */
[----:B------:R0:W-:Y:S02]  /*11ba0*/  @!P0 LDGSTS.E.BYPASS.LTC128B.128 [R31+0x1f400], desc[UR36][R2.64+0x180], !P5 ;  /* 0x1f400180021f8fae */ /* 0x0001e4000e901d64 */
.L_x_1188:
[----:B------:R-:W-:-:S05]  /*11bb0*/  VIADD R0, R0, 0x70 ;  /* 0x0000007000007836 */ /* 0x000fca0000000000 */
[----:B------:R-:W-:-:S13]  /*11bc0*/  ISETP.GE.AND P0, PT, R0, UR39, PT ;  /* 0x0000002700007c0c */ /* 0x000fda000bf06270 */
[----:B0-2---:R-:W-:-:S05]  /*11bd0*/  @!P0 LEA R2, P1, R37, R14, 0x1 ;  /* 0x0000000e25028211 */ /* 0x005fca00078208ff */
[----:B-1----:R-:W-:-:S05]  /*11be0*/  @!P0 IMAD.X R3, RZ, RZ, R6, P1 ;  /* 0x000000ffff038224 */ /* 0x002fca00008e0606 */
[----:B------:R-:W-:Y:S01]  /*11bf0*/  @!PT LDS RZ, [RZ] ;  /* 0x00000000fffff984 */ /* 0x000fe20000000800 */
[----:B------:R-:W-:Y:S01]  /*11c00*/  @!PT LDS RZ, [RZ] ;  /* 0x00000000fffff984 */ /* 0x000fe20000000800 */
[----:B------:R-:W-:Y:S01]  /*11c10*/  @!PT LDS RZ, [RZ] ;  /* 0x00000000fffff984 */ /* 0x000fe20000000800 */
[----:B------:R0:W-:Y:S04]  /*11c20*/  @!P0 LDGSTS.E.BYPASS.LTC128B.128 [R31+0x13c00], desc[UR36][R2.64], !P2 ;  /* 0x13c00000021f8fae */ /* 0x0001e8000d101d64 */
[----:B------:R0:W-:Y:S04]  /*11c30*/  @!P0 LDGSTS.E.BYPASS.LTC128B.128 [R31+0x17c00], desc[UR36][R2.64+0x80], !P3 ;  /* 0x17c00080021f8fae */ /* 0x0001e8000d901d64 */
[----:B------:R0:W-:Y:S04]  /*11c40*/  @!P0 LDGSTS.E.BYPASS.LTC128B.128 [R31+0x1bc00], desc[UR36][R2.64+0x100], !P4 ;  /* 0x1bc00100021f8fae */ /* 0x0001e8000e101d64 */
[----:B------:R0:W-:Y:S01]  /*11c50*/  @!P0 LDGSTS.E.BYPASS.LTC128B.128 [R31+0x1fc00], desc[UR36][R2.64+0x180], !P5 ;  /* 0x1fc00180021f8fae */ /* 0x0001e2000e901d64 */
[----:B------:R-:W-:Y:S01]  /*11c60*/  PLOP3.LUT P0, PT, PT, PT, PT, 0x80, 0x0 ;  /* 0x000000000000781c */ /* 0x000fe20003f0f070 */
[----:B------:R-:W-:-:S12]  /*11c70*/  NOP ;  /* 0x0000000000007918 */ /* 0x000fd80000000000 */
.L_x_1116:
[----:B------:R-:W-:Y:S02]  /*11c80*/  PLOP3.LUT P1, PT, P1, P0, PT, 0xa2, 0x0 ;  /* 0x000000000000781c */ /* 0x000fe40000f21472 */
[----:B------:R-:W-:-:S08]  /*11c90*/  @P0 R2UR P1, UR4, R17 ;  /* 0x00000000110402ca */ /* 0x000fd00000020000 */
[----:B------:R-:W-:-:S05]  /*11ca0*/  @P0 PLOP3.LUT P0, PT, P1, PT, PT, 0x80, 0x0 ;  /* 0x000000000000081c */ /* 0x000fca0000f0f070 */
[----:B------:R-:W-:Y:S01]  /*11cb0*/  @!P1 SYNCS.ARRIVE.TRANS64.RED.A0T1 RZ, [UR4+0x30800], RZ ;  /* 0x030800ffffff99a7 */ /* 0x000fe20008200404 */
[----:B------:R-:W-:Y:S07]  /*11cc0*/  @!P1 ARRIVES.LDGSTSBAR.64.TRANSCNT [UR4+0x30800] ;  /* 0x03080000ff0099b0 */ /* 0x000fee0008000a84 */
[----:B------:R-:W-:Y:S05]  /*11cd0*/  @P0 BRA.U.ANY `(.L_x_1116) ;  /* 0xfffffffd00e80947 */ /* 0x000fea000393ffff */
[----:B0-----:R-:W2:Y:S02]  /*11ce0*/  LDL.LU R2, [R1] ;  /* 0x0000000001027983 */ /* 0x001ea40000300800 */
[----:B--2---:R-:W-:-:S05]  /*11cf0*/  VIADD R2, R2, 0x1 ;  /* 0x0000000102027836 */ /* 0x004fca0000000000 */
[----:B------:R0:W-:Y:S01]  /*11d00*/  STL [R1], R2 ;  /* 0x0000000201007387 */ /* 0x0001e20000100800 */
[----:B------:R-:W-:-:S04]  /*11d10*/  LEA.HI R0, R2, R2, RZ, 0x1 ;  /* 0x0000000202007211 */ /* 0x000fc800078f08ff */
[----:B------:R-:W-:-:S05]  /*11d20*/  LOP3.LUT R0, R0, 0xfffffffe, RZ, 0xc0, !PT ;  /* 0xfffffffe00007812 */ /* 0x000fca00078ec0ff */
[----:B------:R-:W-:-:S05]  /*11d30*/  IMAD.IADD R0, R2, 0x1, -R0 ;  /* 0x0000000102007824 */ /* 0x000fca00078e0a00 */
[----:B------:R-:W-:Y:S01]  /*11d40*/  SHF.L.U32 R0, R0, 0x1f, RZ ;  /* 0x0000001f00007819 */ /* 0x000fe200000006ff */
[----:B------:R-:W-:Y:S01]  /*11d50*/  NOP ;  /* 0x0000000000007918 */ /* 0x000fe20000000000 */
[----:B------:R0:W-:Y:S01]  /*11d60*/  SYNCS.ARRIVE.TRANS64.A1T0 RZ, [R17+URZ+0x30800], RZ ;  /* 0x030800ff11ff79a7 */ /* 0x0001e2000810003f */
[----:B------:R-:W-:Y:S01]  /*11d70*/  BSSY B0, `(.L_x_1117) ;  /* 0x0000003000007945 */ /* 0x000fe20003800000 */
[----:B------:R-:W1:Y:S03]  /*11d80*/  SYNCS.PHASECHK.TRANS64.TRYWAIT P0, [R17+URZ+0x30820], R0 ;  /* 0x03082000110075a7 */ /* 0x000e66000800017f */
[----:B01----:R-:W-:Y:S05]  /*11d90*/  @!P0 BRA `(.L_x_1118) ;  /* 0x0000002c00e08947 */ /* 0x003fea0003800000 */
.L_x_1189:
[----:B------:R-:W-:Y:S05]  /*11da0*/  BSYNC B0 ;  /* 0x0000000000007941 */ /* 0x000fea0003800000 */
.L_x_1117:
[----:B------:R-:W-:-:S04]  /*11db0*/  UIADD3 UR4, UR45, -0x2, URZ ;  /* 0xfffffffe2d047890 */ /* 0x000fc8000fffe03f */
[----:B------:R-:W-:-:S06]  /*11dc0*/  UISETP.GE.AND UP0, UPT, UR4, UR46, UPT ;  /* 0x0000002e0400728c */ /* 0x000fcc000bf06270 */
[----:B------:R-:W-:-:S13]  /*11dd0*/  PLOP3.LUT P0, PT, PT, PT, UP0, 0x40, 0x0 ;  /* 0x000000000000781c */ /* 0x000fda0003f0e808 */
[----:B------:R-:W-:Y:S05]  /*11de0*/  @P0 BRA `(.L_x_1119) ;  /* 0x0000000c00a80947 */ /* 0x000fea0003800000 */
[----:B------:R-:W-:Y:S01]  /*11df0*/  BSSY B0, `(.L_x_1119) ;  /* 0x00000e9000007945 */ /* 0x000fe20003800000 */
[----:B------:R-:W-:Y:S01]  /*11e00*/  MOV R6, R23 ;  /* 0x0000001700067202 */ /* 0x000fe20000000f00 */
[----:B------:R-:W-:Y:S02]  /*11e10*/  IMAD.MOV.U32 R8, RZ, RZ, R25 ;  /* 0x000000ffff087224 */ /* 0x000fe400078e0019 */
[----:B------:R-:W-:Y:S02]  /*11e20*/  IMAD.MOV.U32 R28, RZ, RZ, R24 ;  /* 0x000000ffff1c7224 */ /* 0x000fe400078e0018 */
[----:B------:R-:W-:-:S07]  /*11e30*/  IMAD.U32 R7, RZ, RZ, UR4 ;  /* 0x00000004ff077e24 */ /* 0x000fce000f8e00ff */
.L_x_1132:
[----:B------:R-:W1:Y:S01]  /*11e40*/  S2R R4, SR_TID.X ;  /* 0x0000000000047919 */ /* 0x000e620000002100 */
[----:B0-----:R-:W0:Y:S01]  /*11e50*/  LDC R0, c[0x0][0x430] ;  /* 0x00010c00ff007b82 */ /* 0x001e220000000800 */
[----:B------:R-:W-:Y:S01]  /*11e60*/  IMAD R9, R7, 0x40, R32 ;  /* 0x0000004007097824 */ /* 0x000fe200078e0220 */
[----:B------:R-:W-:Y:S01]  /*11e70*/  LOP3.LUT P1, RZ, R16, 0x200, RZ, 0xc0, !PT ;  /* 0x0000020010ff7812 */ /* 0x000fe2000782c0ff */
[----:B------:R-:W-:Y:S01]  /*11e80*/  VIADD R23, R6, 0x1 ;  /* 0x0000000106177836 */ /* 0x000fe20000000000 */
[----:B0-----:R-:W-:Y:S01]  /*11e90*/  ISETP.NE.AND P0, PT, R0, 0x1, PT ;  /* 0x000000010000780c */ /* 0x001fe20003f05270 */
[----:B-1----:R-:W-:-:S05]  /*11ea0*/  IMAD.SHL.U32 R4, R4, 0x10, RZ ;  /* 0x0000001004047824 */ /* 0x002fca00078e00ff */
[----:B------:R-:W-:-:S07]  /*11eb0*/  LOP3.LUT R4, R36, 0x70, R4, 0xf8, !PT ;  /* 0x0000007024047812 */ /* 0x000fce00078ef804 */
[----:B------:R-:W0:Y:S01]  /*11ec0*/  @P0 LDC R0, c[0x0][0x434] ;  /* 0x00010d00ff000b82 */ /* 0x000e220000000800 */
[C---:B------:R-:W-:Y:S01]  /*11ed0*/  ISETP.GT.U32.AND P2, PT, R4.reuse, 0x3f, PT ;  /* 0x0000003f0400780c */ /* 0x040fe20003f44070 */
[----:B------:R-:W-:-:S06]  /*11ee0*/  IMAD.IADD R9, R4, 0x1, R9 ;  /* 0x0000000104097824 */ /* 0x000fcc00078e0209 */
[----:B------:R-:W1:Y:S01]  /*11ef0*/  @P0 LDC R3, c[0x0][0x438] ;  /* 0x00010e00ff030b82 */ /* 0x000e620000000800 */
[----:B------:R-:W-:-:S07]  /*11f00*/  IMAD.MOV.U32 R12, RZ, RZ, R9 ;  /* 0x000000ffff0c7224 */ /* 0x000fce00078e0009 */
[----:B------:R-:W2:Y:S08]  /*11f10*/  @!P2 LDC.64 R10, c[0x0][0x428] ;  /* 0x00010a00ff0aab82 */ /* 0x000eb00000000a00 */
[----:B------:R-:W3:Y:S01]  /*11f20*/  @!P2 LDC.64 R4, c[0x0][0x418] ;  /* 0x00010600ff04ab82 */ /* 0x000ee20000000a00 */
[----:B0-----:R-:W-:-:S05]  /*11f30*/  @P0 IMAD.HI.U32 R0, R9, R0, RZ ;  /* 0x0000000009000227 */ /* 0x001fca00078e00ff */
[----:B-1----:R-:W-:-:S04]  /*11f40*/  @P0 SHF.R.U32.HI R12, RZ, R3, R0 ;  /* 0x00000003ff0c0219 */ /* 0x002fc80000011600 */
[--C-:B------:R-:W-:Y:S01]  /*11f50*/  @!P2 SHF.R.S32.HI R3, RZ, 0x1f, R12.reuse ;  /* 0x0000001fff03a819 */ /* 0x100fe2000001140c */
[----:B------:R-:W-:Y:S02]  /*11f60*/  @!P2 IMAD.MOV.U32 R2, RZ, RZ, R12 ;  /* 0x000000ffff02a224 */ /* 0x000fe400078e000c */
[-C--:B--2---:R-:W-:Y:S02]  /*11f70*/  @!P2 IMAD R0, R33, R10.reuse, RZ ;  /* 0x0000000a2100a224 */ /* 0x084fe400078e02ff */
[----:B------:R-:W-:-:S04]  /*11f80*/  @!P2 IMAD.WIDE.U32 R2, R29, R10, R2 ;  /* 0x0000000a1d02a225 */ /* 0x000fc800078e0002 */
[----:B------:R-:W-:Y:S01]  /*11f90*/  @!P2 IMAD R11, R29, R11, R0 ;  /* 0x0000000b1d0ba224 */ /* 0x000fe200078e0200 */
[----:B---3--:R-:W-:-:S03]  /*11fa0*/  @!P2 LEA R4, P0, R2, R4, 0x2 ;  /* 0x000000040204a211 */ /* 0x008fc600078010ff */
[----:B------:R-:W-:-:S05]  /*11fb0*/  @!P2 IMAD.IADD R0, R11, 0x1, R3 ;  /* 0x000000010b00a824 */ /* 0x000fca00078e0203 */
[----:B------:R-:W-:Y:S01]  /*11fc0*/  @!P2 LEA.HI.X R5, R2, R5, R0, 0x2, P0 ;  /* 0x000000050205a211 */ /* 0x000fe200000f1400 */
[----:B------:R-:W-:Y:S01]  /*11fd0*/  IMAD.MOV.U32 R0, RZ, RZ, RZ ;  /* 0x000000ffff007224 */ /* 0x000fe200078e00ff */
[C---:B------:R-:W-:Y:S01]  /*11fe0*/  ISETP.NE.AND P0, PT, R23.reuse, 0x2, PT ;  /* 0x000000021700780c */ /* 0x040fe20003f05270 */
[----:B------:R-:W-:Y:S01]  /*11ff0*/  IMAD.MOV R2, RZ, RZ, -R12 ;  /* 0x000000ffff027224 */ /* 0x000fe200078e0a0c */
[----:B------:R-:W-:Y:S05]  /*12000*/  YIELD ;  /* 0x0000000000007946 */ /* 0x000fea0003800000 */
[----:B------:R-:W-:Y:S01]  /*12010*/  ULDC UR4, c[0x0][0x430] ;  /* 0x00010c0000047ab9 */ /* 0x000fe20000000800 */
[----:B------:R-:W-:Y:S01]  /*12020*/  SEL R25, RZ, 0x1, P0 ;  /* 0x00000001ff197807 */ /* 0x000fe20000000000 */
[----:B------:R0:W5:Y:S01]  /*12030*/  @!P2 LDG.E R0, desc[UR36][R4.64] ;  /* 0x000000240400a981 */ /* 0x000162000c1e1900 */
[----:B------:R-:W-:Y:S01]  /*12040*/  SEL R23, R23, RZ, P0 ;  /* 0x000000ff17177207 */ /* 0x000fe20000000000 */
[----:B------:R-:W-:Y:S01]  /*12050*/  IMAD.MOV.U32 R24, RZ, RZ, R7 ;  /* 0x000000ffff187224 */ /* 0x000fe200078e0007 */
[----:B------:R-:W-:Y:S01]  /*12060*/  LOP3.LUT R25, R8, R25, RZ, 0x3c, !PT ;  /* 0x0000001908197212 */ /* 0x000fe200078e3cff */
[----:B0-----:R-:W-:Y:S01]  /*12070*/  IMAD R5, R2, UR4, R9 ;  /* 0x0000000402057c24 */ /* 0x001fe2000f8e0209 */
[----:B------:R-:W-:Y:S06]  /*12080*/  @!P1 BRA `(.L_x_1120) ;  /* 0x0000000000049947 */ /* 0x000fec0003800000 */
[----:B------:R-:W-:Y:S01]  /*12090*/  BPT.TRAP 0x1 ;  /* 0x000000040000795c */ /* 0x000fe20000300000 */
.L_x_1120:
[----:B------:R-:W-:Y:S01]  /*120a0*/  IMAD R7, R23, 0x8, R17 ;  /* 0x0000000817077824 */ /* 0x000fe200078e0211 */
[----:B------:R-:W-:Y:S01]  /*120b0*/  SHF.L.U32 R2, R25, 0x1f, RZ ;  /* 0x0000001f19027819 */ /* 0x000fe200000006ff */
[----:B------:R-:W-:Y:S03]  /*120c0*/  BSSY B1, `(.L_x_1121) ;  /* 0x0000003000017945 */ /* 0x000fe60003800000 */
[----:B------:R-:W0:Y:S02]  /*120d0*/  SYNCS.PHASECHK.TRANS64.TRYWAIT P0, [R7+URZ+0x30840], R2 ;  /* 0x03084002070075a7 */ /* 0x000e24000800017f */
[----:B0-----:R-:W-:Y:S05]  /*120e0*/  @!P0 BRA `(.L_x_1122) ;  /* 0x0000002c00208947 */ /* 0x001fea0003800000 */
.L_x_1190:
[----:B------:R-:W-:Y:S05]  /*120f0*/  BSYNC B1 ;  /* 0x0000000000017941 */ /* 0x000fea0003800000 */
.L_x_1121:
[----:B------:R-:W-:Y:S01]  /*12100*/  SHF.R.S32.HI R9, RZ, 0x1f, R5 ;  /* 0x0000001fff097819 */ /* 0x000fe20000011405 */
[----:B------:R-:W-:Y:S01]  /*12110*/  ULDC.64 UR4, c[0x0][0x300] ;  /* 0x0000c00000047ab9 */ /* 0x000fe20000000a00 */
[----:B-----5:R-:W-:Y:S02]  /*12120*/  SHF.R.S32.HI R10, RZ, 0x1f, R0 ;  /* 0x0000001fff0a7819 */ /* 0x020fe40000011400 */
[C---:B------:R-:W-:Y:S01]  /*12130*/  LOP3.LUT P4, RZ, R16.reuse, 0x10, RZ, 0xc0, !PT ;  /* 0x0000001010ff7812 */ /* 0x040fe2000788c0ff */
[----:B0-----:R-:W-:Y:S01]  /*12140*/  IMAD R2, R9, UR4, RZ ;  /* 0x0000000409027c24 */ /* 0x001fe2000f8e02ff */
[C---:B------:R-:W-:Y:S02]  /*12150*/  LOP3.LUT P3, RZ, R16.reuse, 0x8, RZ, 0xc0, !PT ;  /* 0x0000000810ff7812 */ /* 0x040fe4000786c0ff */
[C---:B------:R-:W-:Y:S01]  /*12160*/  LOP3.LUT P2, RZ, R16.reuse, 0x4, RZ, 0xc0, !PT ;  /* 0x0000000410ff7812 */ /* 0x040fe2000784c0ff */
[C---:B------:R-:W-:Y:S01]  /*12170*/  IMAD R11, R5.reuse, UR5, R2 ;  /* 0x00000005050b7c24 */ /* 0x040fe2000f8e0202 */
[----:B------:R-:W-:Y:S01]  /*12180*/  LOP3.LUT P1, RZ, R16, 0x2, RZ, 0xc0, !PT ;  /* 0x0000000210ff7812 */ /* 0x000fe2000782c0ff */
[----:B------:R-:W-:Y:S01]  /*12190*/  IMAD.WIDE.U32 R2, R5, UR4, RZ ;  /* 0x0000000405027c25 */ /* 0x000fe2000f8e00ff */
[----:B------:R-:W-:Y:S01]  /*121a0*/  ULDC.64 UR4, c[0x0][0x310] ;  /* 0x0000c40000047ab9 */ /* 0x000fe20000000a00 */
[----:B------:R-:W-:-:S02]  /*121b0*/  LEA R21, R23, R30, 0xe ;  /* 0x0000001e17157211 */ /* 0x000fc400078e70ff */
        /* <DEDUP_REMOVED lines=16> */
[----:B------:R-:W-:Y:S02]  /*122c0*/  IMAD.SHL.U32 R4, R37, 0x2, RZ ;  /* 0x0000000225047824 */ /* 0x000fe400078e00ff */
[----:B------:R-:W-:Y:S01]  /*122d0*/  IMAD R21, R21, 0x2, R17 ;  /* 0x0000000215157824 */ /* 0x000fe200078e0211 */
        /* <DEDUP_REMOVED lines=18> */
[----:B------:R0:W2:Y:S03]  /*12400*/  SHFL.IDX PT, R14, R20, 0x3, 0x181f ;  /* 0x00781f00140e7f89 */ /* 0x0000a600000e0000 */
[----:B-1----:R-:W-:Y:S02]  /*12410*/  IMAD.X R3, RZ, RZ, R35, P0 ;  /* 0x000000ffff037224 */ /* 0x002fe400000e0623 */
[----:B------:R0:W1:Y:S04]  /*12420*/  SHFL.IDX PT, R35, R27, 0x3, 0x181f ;  /* 0x00781f001b237f89 */ /* 0x00006800000e0000 */
[----:B------:R0:W-:Y:S04]  /*12430*/  LDGSTS.E.BYPASS.LTC128B.128 [R21+0x21400], desc[UR36][R2.64], !P4 ;  /* 0x2140000002157fae */ /* 0x0001e8000e101d64 */
[----:B------:R0:W-:Y:S04]  /*12440*/  LDGSTS.E.BYPASS.LTC128B.128 [R21+0x23400], desc[UR36][R2.64+0x80], !P3 ;  /* 0x2340008002157fae */ /* 0x0001e8000d901d64 */
[----:B------:R0:W-:Y:S04]  /*12450*/  LDGSTS.E.BYPASS.LTC128B.128 [R21+0x25400], desc[UR36][R2.64+0x100], !P2 ;  /* 0x2540010002157fae */ /* 0x0001e8000d101d64 */
[----:B------:R0:W-:Y:S02]  /*12460*/  LDGSTS.E.BYPASS.LTC128B.128 [R21+0x27400], desc[UR36][R2.64+0x180], !P1 ;  /* 0x2740018002157fae */ /* 0x0001e4000c901d64 */
.L_x_1200:
        /* <DEDUP_REMOVED lines=11> */
.L_x_1124:
        /* <DEDUP_REMOVED lines=10> */
.L_x_1125:
[----:B------:R1:W-:Y:S01]  /*125c0*/  SYNCS.ARRIVE.TRANS64.A1T0 RZ, [R7+URZ+0x30830], RZ ;  /* 0x030830ff07ff79a7 */ /* 0x0003e2000810003f */
[----:B------:R-:W-:Y:S05]  /*125d0*/  @!P2 BRA `(.L_x_1126) ;  /* 0x000000000004a947 */ /* 0x000fea0003800000 */
[----:B------:R-:W-:Y:S01]  /*125e0*/  BPT.TRAP 0x1 ;  /* 0x000000040000795c */ /* 0x000fe20000300000 */
.L_x_1126:
[----:B0-----:R-:W-:Y:S01]  /*125f0*/  SHF.L.U32 R2, R8, 0x1f, RZ ;  /* 0x0000001f08027819 */ /* 0x001fe200000006ff */
[----:B-1----:R-:W-:Y:S01]  /*12600*/  IMAD R7, R6, 0x8, R17 ;  /* 0x0000000806077824 */ /* 0x002fe200078e0211 */
[----:B------:R-:W-:Y:S03]  /*12610*/  BSSY B1, `(.L_x_1127) ;  /* 0x0000003000017945 */ /* 0x000fe60003800000 */
[----:B------:R-:W0:Y:S02]  /*12620*/  SYNCS.PHASECHK.TRANS64.TRYWAIT P0, [R7+URZ+0x30860], R2 ;  /* 0x03086002070075a7 */ /* 0x000e24000800017f */
[----:B0-----:R-:W-:Y:S05]  /*12630*/  @!P0 BRA `(.L_x_1128) ;  /* 0x0000002c00148947 */ /* 0x001fea0003800000 */
.L_x_1201:
[----:B------:R-:W-:Y:S05]  /*12640*/  BSYNC B1 ;  /* 0x0000000000017941 */ /* 0x000fea0003800000 */
.L_x_1127:
[----:B------:R-:W-:Y:S01]  /*12650*/  IMAD.MOV.U32 R3, RZ, RZ, -0x40 ;  /* 0xffffffc0ff037424 */ /* 0x000fe200078e00ff */
[----:B------:R-:W-:Y:S01]  /*12660*/  UMOV UR4, 0xffffffff ;  /* 0xffffffff00047882 */ /* 0x000fe20000000000 */
[----:B------:R-:W-:Y:S01]  /*12670*/  LOP3.LUT P4, RZ, R16, 0x100, RZ, 0xc0, !PT ;  /* 0x0000010010ff7812 */ /* 0x000fe2000788c0ff */
[----:B------:R-:W-:Y:S01]  /*12680*/  IMAD R6, R6, 0x4000, R30 ;  /* 0x0000400006067824 */ /* 0x000fe200078e021e */
[----:B------:R-:W-:Y:S01]  /*12690*/  LOP3.LUT P3, RZ, R16, 0x80, RZ, 0xc0, !PT ;  /* 0x0000008010ff7812 */ /* 0x000fe2000786c0ff */
[----:B------:R-:W-:Y:S01]  /*126a0*/  IMAD R3, R28, R3, UR38 ;  /* 0x000000261c037e24 */ /* 0x000fe2000f8e0203 */
[C---:B------:R-:W-:Y:S02]  /*126b0*/  LOP3.LUT P2, RZ, R16.reuse, 0x40, RZ, 0xc0, !PT ;  /* 0x0000004010ff7812 */ /* 0x040fe4000784c0ff */
[----:B------:R-:W-:Y:S01]  /*126c0*/  LOP3.LUT P1, RZ, R16, 0x20, RZ, 0xc0, !PT ;  /* 0x0000002010ff7812 */ /* 0x000fe2000782c0ff */
[----:B------:R-:W-:Y:S01]  /*126d0*/  IMAD.IADD R8, R3, 0x1, -R36 ;  /* 0x0000000103087824 */ /* 0x000fe200078e0a24 */
[----:B------:R-:W-:Y:S11]  /*126e0*/  BRA.DIV UR4, `(.L_x_1129) ;  /* 0x0000002a04fc7947 */ /* 0x000ff6000b800000 */
[----:B------:R-:W0:Y:S01]  /*126f0*/  SHFL.IDX PT, R14, R18, RZ, 0x181f ;  /* 0x00181fff120e7589 */ /* 0x000e2200000e0000 */
[----:B------:R-:W-:-:S03]  /*12700*/  IMAD R6, R6, 0x2, R17 ;  /* 0x0000000206067824 */ /* 0x000fc600078e0211 */
[----:B------:R-:W1:Y:S01]  /*12710*/  SHFL.IDX PT, R3, R19, RZ, 0x181f ;  /* 0x00181fff13037589 */ /* 0x000e6200000e0000 */
        /* <DEDUP_REMOVED lines=36> */
.L_x_1211:
[----:B0--3--:R-:W-:Y:S01]  /*12960*/  IADD3 R2, P0, R14, R4, RZ ;  /* 0x000000040e027210 */ /* 0x009fe20007f1e0ff */
        /* <DEDUP_REMOVED lines=15> */
[----:B0-----:R-:W-:Y:S01]  /*12a60*/  IMAD.WIDE.U32 R2, R5, UR4, RZ ;  /* 0x0000000405027c25 */ /* 0x001fe2000f8e00ff */
[----:B------:R-:W-:-:S03]  /*12a70*/  ULDC.64 UR4, c[0x0][0x338] ;  /* 0x0000ce0000047ab9 */ /* 0x000fc60000000a00 */
[----:B------:R-:W-:Y:S02]  /*12a80*/  IMAD.IADD R3, R3, 0x1, R9 ;  /* 0x0000000103037824 */ /* 0x000fe400078e0209 */
[----:B------:R-:W-:Y:S02]  /*12a90*/  IMAD R5, R10, UR4, RZ ;  /* 0x000000040a057c24 */ /* 0x000fe4000f8e02ff */
[----:B------:R-:W-:-:S04]  /*12aa0*/  IMAD.WIDE.U32 R2, R0, UR4, R2 ;  /* 0x0000000400027c25 */ /* 0x000fc8000f8e0002 */
[----:B------:R-:W-:Y:S01]  /*12ab0*/  IMAD R5, R0, UR5, R5 ;  /* 0x0000000500057c24 */ /* 0x000fe2000f8e0205 */
[----:B------:R-:W-:Y:S01]  /*12ac0*/  ULDC.64 UR4, c[0x0][0x330] ;  /* 0x0000cc0000047ab9 */ /* 0x000fe20000000a00 */
[----:B------:R-:W-:Y:S02]  /*12ad0*/  NOP ;  /* 0x0000000000007918 */ /* 0x000fe40000000000 */
[----:B------:R-:W-:Y:S02]  /*12ae0*/  IMAD.IADD R3, R3, 0x1, R5 ;  /* 0x0000000103037824 */ /* 0x000fe400078e0205 */
[----:B------:R-:W-:Y:S02]  /*12af0*/  IMAD R5, R26, UR4, RZ ;  /* 0x000000041a057c24 */ /* 0x000fe4000f8e02ff */
[----:B------:R-:W-:-:S04]  /*12b00*/  IMAD.WIDE.U32 R2, R22, UR4, R2 ;  /* 0x0000000416027c25 */ /* 0x000fc8000f8e0002 */
[----:B------:R-:W-:Y:S01]  /*12b10*/  IMAD R5, R22, UR5, R5 ;  /* 0x0000000516057c24 */ /* 0x000fe2000f8e0205 */
[----:B------:R-:W-:Y:S02]  /*12b20*/  ULDC.64 UR4, c[0x0][0x318] ;  /* 0x0000c60000047ab9 */ /* 0x000fe40000000a00 */
[----:B------:R-:W-:Y:S02]  /*12b30*/  LEA R18, P0, R2, UR4, 0x1 ;  /* 0x0000000402127c11 */ /* 0x000fe4000f8008ff */
[----:B------:R-:W-:-:S04]  /*12b40*/  IADD3 R3, R5, R3, RZ ;  /* 0x0000000305037210 */ /* 0x000fc80007ffe0ff */
[----:B------:R-:W-:Y:S02]  /*12b50*/  LEA.HI.X R19, R2, UR5, R3, 0x1, P0 ;  /* 0x0000000502137c11 */ /* 0x000fe400080f0c03 */
[----:B------:R-:W-:-:S13]  /*12b60*/  PLOP3.LUT P0, PT, PT, PT, PT, 0x80, 0x0 ;  /* 0x000000000000781c */ /* 0x000fda0003f0f070 */
.L_x_1130:
        /* <DEDUP_REMOVED lines=10> */
.L_x_1131:
[C---:B------:R-:W-:Y:S01]  /*12c10*/  ISETP.GT.AND P0, PT, R24.reuse, UR46, PT ;  /* 0x0000002e18007c0c */ /* 0x040fe2000bf04270 */
[----:B------:R0:W-:Y:S01]  /*12c20*/  SYNCS.ARRIVE.TRANS64.A1T0 RZ, [R7+URZ+0x30850], RZ ;  /* 0x030850ff07ff79a7 */ /* 0x0001e2000810003f */
[----:B------:R-:W-:Y:S02]  /*12c30*/  IMAD.MOV.U32 R6, RZ, RZ, R23 ;  /* 0x000000ffff067224 */ /* 0x000fe400078e0017 */
[----:B------:R-:W-:Y:S02]  /*12c40*/  IMAD.MOV.U32 R8, RZ, RZ, R25 ;  /* 0x000000ffff087224 */ /* 0x000fe400078e0019 */
[----:B------:R-:W-:Y:S02]  /*12c50*/  IMAD.MOV.U32 R28, RZ, RZ, R24 ;  /* 0x000000ffff1c7224 */ /* 0x000fe400078e0018 */
[----:B0-----:R-:W-:-:S05]  /*12c60*/  VIADD R7, R24, 0xffffffff ;  /* 0xffffffff18077836 */ /* 0x001fca0000000000 */
[----:B------:R-:W-:Y:S05]  /*12c70*/  @P0 BRA `(.L_x_1132) ;  /* 0xfffffff000700947 */ /* 0x000fea000383ffff */
[----:B------:R-:W-:Y:S05]  /*12c80*/  BSYNC B0 ;  /* 0x0000000000007941 */ /* 0x000fea0003800000 */
.L_x_1119:
[----:B0-----:R-:W0:Y:S01]  /*12c90*/  S2R R0, SR_TID.X ;  /* 0x0000000000007919 */ /* 0x001e220000002100 */
[----:B------:R-:W-:Y:S01]  /*12ca0*/  BSSY B0, `(.L_x_1133) ;  /* 0x0000010000007945 */ /* 0x000fe20003800000 */
        /* <DEDUP_REMOVED lines=14> */
[----:B0-----:R-:W-:-:S07]  /*12d90*/  IADD3 R34, R0, UR47, R7 ;  /* 0x0000002f00227c10 */ /* 0x001fce000fffe007 */
.L_x_1134:
[----:B------:R-:W-:Y:S05]  /*12da0*/  BSYNC B0 ;  /* 0x0000000000007941 */ /* 0x000fea0003800000 */
.L_x_1133:
[----:B------:R-:W-:-:S13]  /*12db0*/  LOP3.LUT P0, RZ, R16, 0x200, RZ, 0xc0, !PT ;  /* 0x0000020010ff7812 */ /* 0x000fda000780c0ff */
[----:B------:R-:W-:Y:S05]  /*12dc0*/  @!P0 BRA `(.L_x_1135) ;  /* 0x0000000000048947 */ /* 0x000fea0003800000 */
[----:B------:R-:W-:Y:S01]  /*12dd0*/  BPT.TRAP 0x1 ;  /* 0x000000040000795c */ /* 0x000fe20000300000 */
.L_x_1135:
[----:B------:R-:W-:Y:S01]  /*12de0*/  IMAD R4, R23, 0x8, R17 ;  /* 0x0000000817047824 */ /* 0x000fe200078e0211 */
[----:B------:R-:W-:Y:S01]  /*12df0*/  SHF.L.U32 R3, R25, 0x1f, RZ ;  /* 0x0000001f19037819 */ /* 0x000fe200000006ff */
[----:B------:R-:W-:Y:S01]  /*12e00*/  IMAD.MOV.U32 R5, RZ, RZ, -0x40 ;  /* 0xffffffc0ff057424 */ /* 0x000fe200078e00ff */
[----:B------:R-:W-:Y:S02]  /*12e10*/  BSSY B0, `(.L_x_1136) ;  /* 0x0000004000007945 */ /* 0x000fe40003800000 */
[----:B------:R-:W0:Y:S01]  /*12e20*/  SYNCS.PHASECHK.TRANS64.TRYWAIT P0, [R4+URZ+0x30860], R3 ;  /* 0x03086003040075a7 */ /* 0x000e22000800017f */
[----:B------:R-:W-:Y:S01]  /*12e30*/  IMAD R5, R24, R5, UR38 ;  /* 0x0000002618057e24 */ /* 0x000fe2000f8e0205 */
[----:B0-----:R-:W-:Y:S06]  /*12e40*/  @!P0 BRA `(.L_x_1137) ;  /* 0x0000002800908947 */ /* 0x001fec0003800000 */
.L_x_1212:
[----:B------:R-:W-:Y:S05]  /*12e50*/  BSYNC B0 ;  /* 0x0000000000007941 */ /* 0x000fea0003800000 */
.L_x_1136:
[----:B------:R-:W-:Y:S01]  /*12e60*/  UMOV UR4, 0xffffffff ;  /* 0xffffffff00047882 */ /* 0x000fe20000000000 */
[C---:B------:R-:W-:Y:S01]  /*12e70*/  LOP3.LUT P5, RZ, R16.reuse, 0x100, RZ, 0xc0, !PT ;  /* 0x0000010010ff7812 */ /* 0x040fe200078ac0ff */
        /* <DEDUP_REMOVED lines=8> */
[----:B------:R-:W0:Y:S04]  /*12f00*/  SHFL.IDX PT, R0, R19, RZ, 0x181f ;  /* 0x00181fff13007589 */ /* 0x000e2800000e0000 */
[----:B------:R-:W-:Y:S01]  /*12f10*/  SHFL.IDX PT, R7, R19, 0x1, 0x181f ;  /* 0x00381f0013077f89 */ /* 0x000fe200000e0000 */
[----:B-1----:R-:W-:-:S03]  /*12f20*/  IADD3 R2, P0, R14, R6, RZ ;  /* 0x000000060e027210 */ /* 0x002fc60007f1e0ff */
[----:B------:R-:W1:Y:S02]  /*12f30*/  SHFL.IDX PT, R14, R18, 0x1, 0x181f ;  /* 0x00381f00120e7f89 */ /* 0x000e6400000e0000 */
[----:B0-----:R-:W-:Y:S01]  /*12f40*/  IMAD.X R3, RZ, RZ, R0, P0 ;  /* 0x000000ffff037224 */ /* 0x001fe200000e0600 */
[----:B------:R-:W-:Y:S01]  /*12f50*/  ISETP.LT.OR P0, PT, R5, 0x1, P5 ;  /* 0x000000010500780c */ /* 0x000fe20002f01670 */
[----:B------:R-:W-:-:S12]  /*12f60*/  IMAD R0, R8, 0x2, R17 ;  /* 0x0000000208007824 */ /* 0x000fd800078e0211 */
        /* <DEDUP_REMOVED lines=8> */
[----:B------:R-:W0:Y:S03]  /*12ff0*/  SHFL.IDX PT, R14, R18, 0x2, 0x181f ;  /* 0x00581f00120e7f89 */ /* 0x000e2600000e0000 */
[----:B------:R-:W-:Y:S01]  /*13000*/  IMAD.X R3, RZ, RZ, R7, P0 ;  /* 0x000000ffff037224 */ /* 0x000fe200000e0607 */
        /* <DEDUP_REMOVED lines=21> */
.L_x_1222:
[----:B0--3--:R-:W-:-:S05]  /*13160*/  IADD3 R2, P0, R14, R6, RZ ;  /* 0x000000060e027210 */ /* 0x009fca0007f1e0ff */
        /* <DEDUP_REMOVED lines=14> */
.L_x_1139:
        /* <DEDUP_REMOVED lines=10> */
.L_x_1140:
[----:B------:R1:W-:Y:S01]  /*132f0*/  SYNCS.ARRIVE.TRANS64.A1T0 RZ, [R4+URZ+0x30850], RZ ;  /* 0x030850ff04ff79a7 */ /* 0x0003e2000810003f */
[----:B------:R-:W-:-:S05]  /*13300*/  VIADD R23, R23, 0x1 ;  /* 0x0000000117177836 */ /* 0x000fca0000000000 */
[----:B------:R-:W-:-:S04]  /*13310*/  ISETP.NE.AND P0, PT, R23, 0x2, PT ;  /* 0x000000021700780c */ /* 0x000fc80003f05270 */
[----:B0-----:R-:W-:Y:S02]  /*13320*/  SEL R0, RZ, 0x1, P0 ;  /* 0x00000001ff007807 */ /* 0x001fe40000000000 */
[----:B------:R-:W-:Y:S02]  /*13330*/  SEL R23, R23, RZ, P0 ;  /* 0x000000ff17177207 */ /* 0x000fe40000000000 */
[----:B-1----:R-:W-:-:S07]  /*13340*/  LOP3.LUT R25, R25, R0, RZ, 0x3c, !PT ;  /* 0x0000000019197212 */ /* 0x002fce00078e3cff */
.L_x_1100:
[----:B------:R-:W-:Y:S05]  /*13350*/  BSYNC B7 ;  /* 0x0000000000077941 */ /* 0x000fea0003800000 */
.L_x_1098:
[----:B------:R-:W-:-:S13]  /*13360*/  LOP3.LUT P0, RZ, R16, 0x8000, RZ, 0xc0, !PT ;  /* 0x0000800010ff7812 */ /* 0x000fda000780c0ff */
[----:B------:R-:W-:Y:S05]  /*13370*/  @!P0 BRA `(.L_x_1141) ;  /* 0x0000000000248947 */ /* 0x000fea0003800000 */
[----:B------:R-:W-:Y:S05]  /*13380*/  WARPSYNC.ALL ;  /* 0x0000000000007948 */ /* 0x000fea0003800000 */
[----:B------:R-:W0:Y:S08]  /*13390*/  S2UR UR5, SR_CgaCtaId ;  /* 0x00000000000579c3 */ /* 0x000e300000008800 */
[----:B------:R-:W-:Y:S06]  /*133a0*/  BAR.SYNC.DEFER_BLOCKING 0x5, 0x180 ;  /* 0x0146000000007b1d */ /* 0x000fec0000010000 */
[----:B------:R-:W-:-:S02]  /*133b0*/  UMOV UR4, 0x400 ;  /* 0x0000040000047882 */ /* 0x000fc40000000000 */
[----:B0-----:R-:W-:-:S06]  /*133c0*/  ULEA UR4, UR5, UR4, 0x18 ;  /* 0x0000000405047291 */ /* 0x001fcc000f8ec03f */
[----:B------:R-:W-:-:S05]  /*133d0*/  IMAD.U32 R17, RZ, RZ, UR4 ;  /* 0x00000004ff117e24 */ /* 0x000fca000f8e00ff */
[----:B------:R0:W1:Y:S01]  /*133e0*/  LDS R34, [R17+0x308d0] ;  /* 0x0308d00011227984 */ /* 0x0000620000000800 */
[----:B------:R-:W-:Y:S06]  /*133f0*/  BAR.ARV 0x4, 0x180 ;  /* 0x0106000000007b1d */ /* 0x000fec0000002000 */
[----:B------:R-:W-:Y:S05]  /*13400*/  BRA `(.L_x_1142) ;  /* 0x00000000002c7947 */ /* 0x000fea0003800000 */
.L_x_1141:
[----:B------:R-:W-:-:S03]  /*13410*/  UMOV UR4, 0xffffffff ;  /* 0xffffffff00047882 */ /* 0x000fc60000000000 */
[----:B------:R-:W-:Y:S05]  /*13420*/  BRA.DIV UR4, `(.L_x_1143) ;  /* 0x0000002a04b47947 */ /* 0x000fea000b800000 */
[----:B------:R0:W1:Y:S02]  /*13430*/  SHFL.IDX PT, R14, R34, RZ, 0x1f ;  /* 0x00001fff220e7589 */ /* 0x00006400000e0000 */
.L_x_1225:
[----:B------:R-:W2:Y:S01]  /*13440*/  @!P2 S2R R3, SR_CgaCtaId ;  /* 0x000000000003a919 */ /* 0x000ea20000008800 */
[----:B------:R-:W-:Y:S05]  /*13450*/  WARPSYNC.ALL ;  /* 0x0000000000007948 */ /* 0x000fea0003800000 */
[----:B------:R-:W-:Y:S01]  /*13460*/  BAR.SYNC.DEFER_BLOCKING 0x4, 0x180 ;  /* 0x0106000000007b1d */ /* 0x000fe20000010000 */
[----:B------:R-:W-:-:S04]  /*13470*/  @!P2 MOV R0, 0x400 ;  /* 0x000004000000a802 */ /* 0x000fc80000000f00 */
[----:B--2---:R-:W-:-:S05]  /*13480*/  @!P2 LEA R17, R3, R0, 0x18 ;  /* 0x000000000311a211 */ /* 0x004fca00078ec0ff */
[----:B------:R0:W-:Y:S02]  /*13490*/  @!P2 STS [R17+0x308d0], R34 ;  /* 0x0308d0221100a388 */ /* 0x0001e40000000800 */
[----:B01----:R-:W-:Y:S01]  /*134a0*/  IMAD.MOV.U32 R34, RZ, RZ, R14 ;  /* 0x000000ffff227224 */ /* 0x003fe200078e000e */
[----:B------:R-:W-:Y:S06]  /*134b0*/  BAR.ARV 0x5, 0x180 ;  /* 0x0146000000007b1d */ /* 0x000fec0000002000 */
.L_x_1142:
[----:B------:R-:W-:Y:S02]  /*134c0*/  ULDC UR4, c[0x0][0xc38] ;  /* 0x00030e0000047ab9 */ /* 0x000fe40000000800 */
[----:B-1----:R-:W-:-:S13]  /*134d0*/  ISETP.GE.AND P0, PT, R34, UR4, PT ;  /* 0x0000000422007c0c */ /* 0x002fda000bf06270 */
[----:B------:R-:W-:Y:S05]  /*134e0*/  @!P0 BRA `(.L_x_1144) ;  /* 0xffffffc400548947 */ /* 0x000fea000383ffff */
.L_x_1089:
[----:B------:R-:W2:Y:S01]  /*134f0*/  LDL.LU R0, [R1] ;  /* 0x0000000001007983 */ /* 0x000ea20000300800 */
[----:B------:R-:W-:Y:S01]  /*13500*/  BSSY B0, `(.L_x_1145) ;  /* 0x000000b000007945 */ /* 0x000fe20003800000 */
[----:B------:R-:W1:Y:S01]  /*13510*/  S2R R5, SR_CgaCtaId ;  /* 0x0000000000057919 */ /* 0x000e620000008800 */
[----:B--2---:R-:W-:-:S04]  /*13520*/  IADD3 R0, R0, 0x1, RZ ;  /* 0x0000000100007810 */ /* 0x004fc80007ffe0ff */
[----:B------:R-:W-:-:S04]  /*13530*/  LEA.HI R2, R0, R0, RZ, 0x1 ;  /* 0x0000000000027211 */ /* 0x000fc800078f08ff */
[----:B------:R-:W-:Y:S02]  /*13540*/  LOP3.LUT R3, R2, 0xfffffffe, RZ, 0xc0, !PT ;  /* 0xfffffffe02037812 */ /* 0x000fe400078ec0ff */
[----:B------:R-:W-:-:S03]  /*13550*/  MOV R2, 0x400 ;  /* 0x0000040000027802 */ /* 0x000fc60000000f00 */
[----:B------:R-:W-:Y:S01]  /*13560*/  IMAD.IADD R0, R0, 0x1, -R3 ;  /* 0x0000000100007824 */ /* 0x000fe200078e0a03 */
[----:B-1----:R-:W-:-:S04]  /*13570*/  LEA R5, R5, R2, 0x18 ;  /* 0x0000000205057211 */ /* 0x002fc800078ec0ff */
[----:B------:R-:W-:-:S04]  /*13580*/  SHF.L.U32 R0, R0, 0x1f, RZ ;  /* 0x0000001f00007819 */ /* 0x000fc800000006ff */
[----:B------:R-:W1:Y:S02]  /*13590*/  SYNCS.PHASECHK.TRANS64.TRYWAIT P0, [R5+URZ+0x30820], R0 ;  /* 0x03082000050075a7 */ /* 0x000e64000800017f */
[----:B-1----:R-:W-:Y:S05]  /*135a0*/  @!P0 BRA `(.L_x_1146) ;  /* 0x00000028007c8947 */ /* 0x002fea0003800000 */
.L_x_1226:
[----:B------:R-:W-:Y:S05]  /*135b0*/  BSYNC B0 ;  /* 0x0000000000007941 */ /* 0x000fea0003800000 */
.L_x_1145:
[----:B------:R-:W-:-:S03]  /*135c0*/  UMOV UR4, 0xffffffff ;  /* 0xffffffff00047882 */ /* 0x000fc60000000000 */
[----:B------:R-:W-:Y:S05]  /*135d0*/  BRA.DIV UR4, `(.L_x_1147) ;  /* 0x0000002a04847947 */ /* 0x000fea000b800000 */
[----:B-1----:R-:W1:Y:S02]  /*135e0*/  S2R R0, SR_TID.X ;  /* 0x0000000000007919 */ /* 0x002e640000002100 */
[----:B-1----:R-:W-:-:S04]  /*135f0*/  SHF.R.U32.HI R0, RZ, 0x5, R0 ;  /* 0x00000005ff007819 */ /* 0x002fc80000011600 */
[----:B------:R-:W-:-:S05]  /*13600*/  LOP3.LUT R0, R0, 0x3, RZ, 0xc0, !PT ;  /* 0x0000000300007812 */ /* 0x000fca00078ec0ff */
[----:B------:R1:W2:Y:S02]  /*13610*/  SHFL.IDX PT, R14, R0, RZ, 0x1f ;  /* 0x00001fff000e7589 */ /* 0x0002a400000e0000 */
.L_x_1229:
[----:B--2---:R-:W-:Y:S01]  /*13620*/  ISETP.NE.AND P0, PT, R14, RZ, PT ;  /* 0x000000ff0e00720c */ /* 0x004fe20003f05270 */
[----:B------:R-:W-:-:S12]  /*13630*/  BSSY B0, `(.L_x_1148) ;  /* 0x0000026000007945 */ /* 0x000fd80003800000 */
[----:B------:R-:W-:Y:S05]  /*13640*/  @P0 BRA `(.L_x_1149) ;  /* 0x0000000000900947 */ /* 0x000fea0003800000 */
[----:B------:R-:W-:-:S03]  /*13650*/  UMOV UR4, 0xffffffff ;  /* 0xffffffff00047882 */ /* 0x000fc60000000000 */
[----:B------:R-:W-:Y:S05]  /*13660*/  BRA.DIV UR4, `(.L_x_1150) ;  /* 0x0000002a04947947 */ /* 0x000fea000b800000 */
[----:B------:R-:W-:-:S13]  /*13670*/  ELECT P6, URZ, PT ;  /* 0x00000000003f782f */ /* 0x000fda00038c0000 */
.L_x_1232:
[----:B------:R-:W-:Y:S05]  /*13680*/  @!P6 BRA `(.L_x_1149) ;  /* 0x000000000080e947 */ /* 0x000fea0003800000 */
[----:B-1----:R-:W2:Y:S02]  /*13690*/  LDL R0, [R1+0x4] ;  /* 0x0000040001007983 */ /* 0x002ea40000100800 */
[----:B--2---:R-:W-:-:S13]  /*136a0*/  R2UR UR4, R0 ;  /* 0x00000000000472ca */ /* 0x004fda00000e0000 */
[----:B------:R-:W-:-:S06]  /*136b0*/  ULOP3.LUT UR4, UR4, 0x2, URZ, 0xfc, !UPT ;  /* 0x0000000204047892 */ /* 0x000fcc000f8efc3f */
[----:B------:R-:W-:-:S05]  /*136c0*/  IMAD.U32 R0, RZ, RZ, UR4 ;  /* 0x00000004ff007e24 */ /* 0x000fca000f8e00ff */
[----:B------:R-:W-:-:S13]  /*136d0*/  ISETP.NE.AND P0, PT, R0, 0x3, PT ;  /* 0x000000030000780c */ /* 0x000fda0003f05270 */
[----:B------:R-:W-:Y:S05]  /*136e0*/  @!P0 BRA `(.L_x_1151) ;  /* 0x0000000000048947 */ /* 0x000fea0003800000 */
[----:B------:R-:W-:Y:S01]  /*136f0*/  BPT.TRAP 0x1 ;  /* 0x000000040000795c */ /* 0x000fe20000300000 */
.L_x_1151:
[----:B------:R-:W-:Y:S01]  /*13700*/  IMAD R3, R23, 0x8, R5 ;  /* 0x0000000817037824 */ /* 0x000fe200078e0205 */
[----:B------:R-:W-:Y:S01]  /*13710*/  SHF.L.U32 R2, R25, 0x1f, RZ ;  /* 0x0000001f19027819 */ /* 0x000fe200000006ff */
[----:B------:R-:W-:-:S03]  /*13720*/  VIADD R23, R23, 0x1 ;  /* 0x0000000117177836 */ /* 0x000fc60000000000 */
[----:B------:R-:W1:Y:S02]  /*13730*/  SYNCS.PHASECHK.TRANS64.TRYWAIT P1, [R3+URZ+0x30840], R2 ;  /* 0x03084002030075a7 */ /* 0x000e64000802017f */
[----:B------:R-:W-:-:S04]  /*13740*/  ISETP.NE.AND P2, PT, R23, 0x2, PT ;  /* 0x000000021700780c */ /* 0x000fc80003f45270 */
[----:B------:R-:W-:Y:S01]  /*13750*/  SEL R0, RZ, 0x1, P2 ;  /* 0x00000001ff007807 */ /* 0x000fe20001000000 */
[----:B-1----:R-:W-:Y:S08]  /*13760*/  @!P1 BRA `(.L_x_1152) ;  /* 0x0000002800749947 */ /* 0x002ff00003800000 */
.L_x_1233:
[----:B------:R-:W-:Y:S02]  /*13770*/  SEL R23, R23, RZ, P2 ;  /* 0x000000ff17177207 */ /* 0x000fe40001000000 */
[----:B------:R-:W-:Y:S01]  /*13780*/  LOP3.LUT R0, R25, R0, RZ, 0x3c, !PT ;  /* 0x0000000019007212 */ /* 0x000fe200078e3cff */
[----:B------:R-:W-:Y:S06]  /*13790*/  @!P0 BRA `(.L_x_1153) ;  /* 0x0000000000048947 */ /* 0x000fec0003800000 */
[----:B------:R-:W-:Y:S01]  /*137a0*/  BPT.TRAP 0x1 ;  /* 0x000000040000795c */ /* 0x000fe20000300000 */
.L_x_1153:
[----:B------:R-:W-:Y:S01]  /*137b0*/  IMAD R23, R23, 0x8, R5 ;  /* 0x0000000817177824 */ /* 0x000fe200078e0205 */
[----:B------:R-:W-:-:S04]  /*137c0*/  SHF.L.U32 R0, R0, 0x1f, RZ ;  /* 0x0000001f00007819 */ /* 0x000fc800000006ff */
[----:B------:R-:W2:Y:S02]  /*137d0*/  SYNCS.PHASECHK.TRANS64.TRYWAIT P1, [R23+URZ+0x30840], R0 ;  /* 0x03084000170075a7 */ /* 0x000ea4000802017f */
[----:B--2---:R-:W-:Y:S05]  /*137e0*/  @!P1 BRA `(.L_x_1154) ;  /* 0x0000002800689947 */ /* 0x004fea0003800000 */
.L_x_1234:
[----:B------:R-:W-:Y:S05]  /*137f0*/  @!P0 BRA `(.L_x_1155) ;  /* 0x0000000000048947 */ /* 0x000fea0003800000 */
[----:B------:R-:W-:Y:S01]  /*13800*/  BPT.TRAP 0x1 ;  /* 0x000000040000795c */ /* 0x000fe20000300000 */
.L_x_1155:
[----:B------:R-:W3:Y:S02]  /*13810*/  SYNCS.PHASECHK.TRANS64.TRYWAIT P1, [R3+URZ+0x30860], R2 ;  /* 0x03086002030075a7 */ /* 0x000ee4000802017f */
[----:B---3--:R-:W-:Y:S05]  /*13820*/  @!P1 BRA `(.L_x_1156) ;  /* 0x00000028006c9947 */ /* 0x008fea0003800000 */
.L_x_1235:
[----:B------:R-:W-:Y:S05]  /*13830*/  @!P0 BRA `(.L_x_1157) ;  /* 0x0000000000048947 */ /* 0x000fea0003800000 */
[----:B------:R-:W-:Y:S01]  /*13840*/  BPT.TRAP 0x1 ;  /* 0x000000040000795c */ /* 0x000fe20000300000 */
.L_x_1157:
[----:B----4-:R4:W0:Y:S02]  /*13850*/  SYNCS.PHASECHK.TRANS64.TRYWAIT P0, [R23+URZ+0x30860], R0 ;  /* 0x03086000170075a7 */ /* 0x010824000800017f */
[----:B0-----:R-:W-:Y:S05]  /*13860*/  @!P0 NANOSLEEP.SYNCS 0x989680 ;  /* 0x009896800000895d */ /* 0x001fea0003900000 */
[----:B------:R-:W0:Y:S02]  /*13870*/  @!P0 SYNCS.PHASECHK.TRANS64 P0, [R23+URZ+0x30860], R0 ;  /* 0x03086000170085a7 */ /* 0x000e24000800007f */
[----:B0-----:R-:W-:Y:S05]  /*13880*/  @!P0 BRA `(.L_x_1157) ;  /* 0xfffffffc00f08947 */ /* 0x001fea000383ffff */
.L_x_1149:
[----:B------:R-:W-:Y:S05]  /*13890*/  BSYNC B0 ;  /* 0x0000000000007941 */ /* 0x000fea0003800000 */
.L_x_1148:
[----:B------:R-:W-:Y:S05]  /*138a0*/  EXIT ;  /* 0x000000000000794d */ /* 0x000fea0003800000 */
.L_x_994:
[----:B0-----:R-:W-:-:S04]  /*138b0*/  IMAD.U32 R3, RZ, RZ, UR40 ;  /* 0x00000028ff037e24 */ /* 0x001fc8000f8e00ff */
[----:B------:R0:W1:Y:S03]  /*138c0*/  SYNCS.PHASECHK.TRANS64.TRYWAIT P1, [R3+URZ+0x30800], R0 ;  /* 0x03080000030075a7 */ /* 0x000066000802017f */
[----:B-1----:R-:W-:Y:S05]  /*138d0*/  @!P1 NANOSLEEP.SYNCS 0x989680 ;  /* 0x009896800000995d */ /* 0x002fea0003900000 */
[----:B------:R-:W1:Y:S02]  /*138e0*/  @!P1 SYNCS.PHASECHK.TRANS64 P1, [R3+URZ+0x30800], R0 ;  /* 0x03080000030095a7 */ /* 0x000e64000802007f */
[----:B-1----:R-:W-:Y:S05]  /*138f0*/  @!P1 BRA `(.L_x_994) ;  /* 0xfffffffc00ec9947 */ /* 0x002fea000383ffff */
[----:B------:R-:W-:Y:S05]  /*13900*/  BRA `(.L_x_1158) ;  /* 0xfffffee000d47947 */ /* 0x000fea000383ffff */
.L_x_998:
[----:B-1----:R1:W2:Y:S02]  /*13910*/  SYNCS.PHASECHK.TRANS64.TRYWAIT P1, [R3+URZ+0x30830], R0 ;  /* 0x03083000030075a7 */ /* 0x0022a4000802017f */
[----:B--2---:R-:W-:Y:S05]  /*13920*/  @!P1 NANOSLEEP.SYNCS 0x989680 ;  /* 0x009896800000995d */ /* 0x004fea0003900000 */
[----:B------:R-:W2:Y:S02]  /*13930*/  @!P1 SYNCS.PHASECHK.TRANS64 P1, [R3+URZ+0x30830], R0 ;  /* 0x03083000030095a7 */ /* 0x000ea4000802007f */
[----:B--2---:R-:W-:Y:S05]  /*13940*/  @!P1 BRA `(.L_x_998) ;  /* 0xfffffffc00f09947 */ /* 0x004fea000383ffff */
[----:B------:R-:W-:Y:S05]  /*13950*/  BRA `(.L_x_997) ;  /* 0xfffffee000f07947 */ /* 0x000fea000383ffff */
.L_x_1015:
[----:B-1----:R-:W-:-:S04]  /*13960*/  IMAD.U32 R4, RZ, RZ, UR6 ;  /* 0x00000006ff047e24 */ /* 0x002fc8000f8e00ff */
[----:B------:R1:W2:Y:S03]  /*13970*/  SYNCS.PHASECHK.TRANS64.TRYWAIT P1, [R4+URZ+0x30830], R3 ;  /* 0x03083003040075a7 */ /* 0x0002a6000802017f */
[----:B--2---:R-:W-:Y:S05]  /*13980*/  @!P1 NANOSLEEP.SYNCS 0x989680 ;  /* 0x009896800000995d */ /* 0x004fea0003900000 */
[----:B------:R-:W2:Y:S02]  /*13990*/  @!P1 SYNCS.PHASECHK.TRANS64 P1, [R4+URZ+0x30830], R3 ;  /* 0x03083003040095a7 */ /* 0x000ea4000802007f */
[----:B--2---:R-:W-:Y:S05]  /*139a0*/  @!P1 BRA `(.L_x_1015) ;  /* 0xfffffffc00ec9947 */ /* 0x004fea000383ffff */
[----:B------:R-:W-:Y:S05]  /*139b0*/  BRA `(.L_x_1014) ;  /* 0xffffff0c00147947 */ /* 0x000fea000383ffff */
.L_x_1019:
[----:B01----:R-:W-:-:S04]  /*139c0*/  IMAD.U32 R3, RZ, RZ, UR5 ;  /* 0x00000005ff037e24 */ /* 0x003fc8000f8e00ff */
[----:B------:R0:W1:Y:S03]  /*139d0*/  SYNCS.PHASECHK.TRANS64.TRYWAIT P1, [R3+URZ+0x30850], R0 ;  /* 0x03085000030075a7 */ /* 0x000066000802017f */
[----:B-1----:R-:W-:Y:S05]  /*139e0*/  @!P1 NANOSLEEP.SYNCS 0x989680 ;  /* 0x009896800000995d */ /* 0x002fea0003900000 */
[----:B------:R-:W1:Y:S02]  /*139f0*/  @!P1 SYNCS.PHASECHK.TRANS64 P1, [R3+URZ+0x30850], R0 ;  /* 0x03085000030095a7 */ /* 0x000e64000802007f */
[----:B-1----:R-:W-:Y:S05]  /*13a00*/  @!P1 BRA `(.L_x_1019) ;  /* 0xfffffffc00ec9947 */ /* 0x002fea000383ffff */
[----:B------:R-:W-:Y:S05]  /*13a10*/  BRA `(.L_x_1018) ;  /* 0xffffff1800ac7947 */ /* 0x000fea000383ffff */
.L_x_1038:
[----:B-1----:R-:W-:-:S04]  /*13a20*/  IMAD.U32 R4, RZ, RZ, UR6 ;  /* 0x00000006ff047e24 */ /* 0x002fc8000f8e00ff */
[----:B------:R1:W2:Y:S03]  /*13a30*/  SYNCS.PHASECHK.TRANS64.TRYWAIT P1, [R4+URZ+0x30830], R3 ;  /* 0x03083003040075a7 */ /* 0x0002a6000802017f */
[----:B--2---:R-:W-:Y:S05]  /*13a40*/  @!P1 NANOSLEEP.SYNCS 0x989680 ;  /* 0x009896800000995d */ /* 0x004fea0003900000 */
[----:B------:R-:W2:Y:S02]  /*13a50*/  @!P1 SYNCS.PHASECHK.TRANS64 P1, [R4+URZ+0x30830], R3 ;  /* 0x03083003040095a7 */ /* 0x000ea4000802007f */
[----:B--2---:R-:W-:Y:S05]  /*13a60*/  @!P1 BRA `(.L_x_1038) ;  /* 0xfffffffc00ec9947 */ /* 0x004fea000383ffff */
[----:B------:R-:W-:Y:S05]  /*13a70*/  BRA `(.L_x_1037) ;  /* 0xffffff3400987947 */ /* 0x000fea000383ffff */
.L_x_1042:
[----:B01----:R-:W-:-:S04]  /*13a80*/  IMAD.U32 R3, RZ, RZ, UR5 ;  /* 0x00000005ff037e24 */ /* 0x003fc8000f8e00ff */
[----:B------:R0:W1:Y:S03]  /*13a90*/  SYNCS.PHASECHK.TRANS64.TRYWAIT P1, [R3+URZ+0x30850], R0 ;  /* 0x03085000030075a7 */ /* 0x000066000802017f */
[----:B-1----:R-:W-:Y:S05]  /*13aa0*/  @!P1 NANOSLEEP.SYNCS 0x989680 ;  /* 0x009896800000995d */ /* 0x002fea0003900000 */
[----:B------:R-:W1:Y:S02]  /*13ab0*/  @!P1 SYNCS.PHASECHK.TRANS64 P1, [R3+URZ+0x30850], R0 ;  /* 0x03085000030095a7 */ /* 0x000e64000802007f */
[----:B-1----:R-:W-:Y:S05]  /*13ac0*/  @!P1 BRA `(.L_x_1042) ;  /* 0xfffffffc00ec9947 */ /* 0x002fea000383ffff */
[----:B------:R-:W-:Y:S05]  /*13ad0*/  BRA `(.L_x_1041) ;  /* 0xffffff4400307947 */ /* 0x000fea000383ffff */
.L_x_1050:
[----:B-1----:R-:W-:-:S04]  /*13ae0*/  IMAD.U32 R4, RZ, RZ, UR5 ;  /* 0x00000005ff047e24 */ /* 0x002fc8000f8e00ff */
[----:B------:R1:W2:Y:S03]  /*13af0*/  SYNCS.PHASECHK.TRANS64.TRYWAIT P1, [R4+URZ+0x30830], R3 ;  /* 0x03083003040075a7 */ /* 0x0002a6000802017f */
[----:B--2---:R-:W-:Y:S05]  /*13b00*/  @!P1 NANOSLEEP.SYNCS 0x989680 ;  /* 0x009896800000995d */ /* 0x004fea0003900000 */
[----:B------:R-:W2:Y:S02]  /*13b10*/  @!P1 SYNCS.PHASECHK.TRANS64 P1, [R4+URZ+0x30830], R3 ;  /* 0x03083003040095a7 */ /* 0x000ea4000802007f */
[----:B--2---:R-:W-:Y:S05]  /*13b20*/  @!P1 BRA `(.L_x_1050) ;  /* 0xfffffffc00ec9947 */ /* 0x004fea000383ffff */
[----:B------:R-:W-:Y:S05]  /*13b30*/  BRA `(.L_x_1049) ;  /* 0xffffff5000c87947 */ /* 0x000fea000383ffff */
.L_x_1054:
[----:B01----:R-:W-:-:S04]  /*13b40*/  IMAD.U32 R3, RZ, RZ, UR5 ;  /* 0x00000005ff037e24 */ /* 0x003fc8000f8e00ff */
[----:B------:R0:W1:Y:S03]  /*13b50*/  SYNCS.PHASECHK.TRANS64.TRYWAIT P1, [R3+URZ+0x30850], R0 ;  /* 0x03085000030075a7 */ /* 0x000066000802017f */
[----:B-1----:R-:W-:Y:S05]  /*13b60*/  @!P1 NANOSLEEP.SYNCS 0x989680 ;  /* 0x009896800000995d */ /* 0x002fea0003900000 */
[----:B------:R-:W1:Y:S02]  /*13b70*/  @!P1 SYNCS.PHASECHK.TRANS64 P1, [R3+URZ+0x30850], R0 ;  /* 0x03085000030095a7 */ /* 0x000e64000802007f */
[----:B-1----:R-:W-:Y:S05]  /*13b80*/  @!P1 BRA `(.L_x_1054) ;  /* 0xfffffffc00ec9947 */ /* 0x002fea000383ffff */
[----:B------:R-:W-:Y:S05]  /*13b90*/  BRA `(.L_x_1053) ;  /* 0xffffff6000607947 */ /* 0x000fea000383ffff */
.L_x_1069:
[----:B-1----:R-:W-:-:S04]  /*13ba0*/  IMAD.U32 R7, RZ, RZ, UR5 ;  /* 0x00000005ff077e24 */ /* 0x002fc8000f8e00ff */
[----:B------:R1:W2:Y:S03]  /*13bb0*/  SYNCS.PHASECHK.TRANS64.TRYWAIT P1, [R7+URZ+0x30850], R0 ;  /* 0x03085000070075a7 */ /* 0x0002a6000802017f */
[----:B--2---:R-:W-:Y:S05]  /*13bc0*/  @!P1 NANOSLEEP.SYNCS 0x989680 ;  /* 0x009896800000995d */ /* 0x004fea0003900000 */
[----:B------:R-:W2:Y:S02]  /*13bd0*/  @!P1 SYNCS.PHASECHK.TRANS64 P1, [R7+URZ+0x30850], R0 ;  /* 0x03085000070095a7 */ /* 0x000ea4000802007f */
[----:B--2---:R-:W-:Y:S05]  /*13be0*/  @!P1 BRA `(.L_x_1069) ;  /* 0xfffffffc00ec9947 */ /* 0x004fea000383ffff */
[----:B------:R-:W-:Y:S05]  /*13bf0*/  BRA `(.L_x_1068) ;  /* 0xffffff80008c7947 */ /* 0x000fea000383ffff */
.L_x_1106:
[----:B------:R-:W0:Y:S01]  /*13c00*/  S2R R19, SR_TID.X ;  /* 0x0000000000137919 */ /* 0x000e220000002100 */
[----:B------:R-:W-:Y:S02]  /*13c10*/  IMAD.MOV.U32 R12, RZ, RZ, RZ ;  /* 0x000000ffff0c7224 */ /* 0x000fe400078e00ff */
        /* <DEDUP_REMOVED lines=8> */
.L_x_1159:
[----:B------:R-:W-:Y:S05]  /*13ca0*/  BRA `(.L_x_1160) ;  /* 0xffffffc800dc7947 */ /* 0x000fea000383ffff */
.L_x_1109:
[----:B0-----:R0:W1:Y:S02]  /*13cb0*/  SYNCS.PHASECHK.TRANS64.TRYWAIT P0, [R4+URZ+0x30840], R3 ;  /* 0x03084003040075a7 */ /* 0x001064000800017f */
[----:B-1----:R-:W-:Y:S05]  /*13cc0*/  @!P0 NANOSLEEP.SYNCS 0x989680 ;  /* 0x009896800000895d */ /* 0x002fea0003900000 */
[----:B------:R-:W1:Y:S02]  /*13cd0*/  @!P0 SYNCS.PHASECHK.TRANS64 P0, [R4+URZ+0x30840], R3 ;  /* 0x03084003040085a7 */ /* 0x000e64000800007f */
[----:B-1----:R-:W-:Y:S05]  /*13ce0*/  @!P0 BRA `(.L_x_1109) ;  /* 0xfffffffc00f08947 */ /* 0x002fea000383ffff */
[----:B------:R-:W-:Y:S05]  /*13cf0*/  BRA `(.L_x_1161) ;  /* 0xffffffcc00c87947 */ /* 0x000fea000383ffff */
.L_x_1110:
[----:B------:R-:W-:Y:S01]  /*13d00*/  BSSY B0, `(.L_x_1162) ;  /* 0x0000008000007945 */ /* 0x000fe20003800000 */
[----:B------:R-:W-:Y:S01]  /*13d10*/  MOV R13, R6 ;  /* 0x00000006000d7202 */ /* 0x000fe20000000f00 */
[----:B------:R-:W-:Y:S02]  /*13d20*/  IMAD.MOV.U32 R12, RZ, RZ, RZ ;  /* 0x000000ffff0c7224 */ /* 0x000fe400078e00ff */
[----:B------:R-:W-:Y:S02]  /*13d30*/  IMAD.MOV.U32 R11, RZ, RZ, 0x181f ;  /* 0x0000181fff0b7424 */ /* 0x000fe400078e00ff */
[----:B------:R-:W-:-:S07]  /*13d40*/  IMAD.MOV.U32 R15, RZ, RZ, -0x1 ;  /* 0xffffffffff0f7424 */ /* 0x000fce00078e00ff */
[----:B------:R-:W-:Y:S05]  /*13d50*/  WARPSYNC.COLLECTIVE R15, `(.L_x_1163) ;  /* 0x000000000f087348 */ /* 0x000fea0003c00000 */
[----:B------:R0:W1:Y:S02]  /*13d60*/  SHFL.IDX P6, R14, R13, R12, R11 ;  /* 0x0000000c0d0e7389 */ /* 0x00006400000c000b */
[----:B01----:R-:W-:Y:S01]  /*13d70*/  ENDCOLLECTIVE ;  /* 0x000000000000791b */ /* 0x003fe20003800000 */
.L_x_1163:
[----:B------:R-:W-:Y:S05]  /*13d80*/  BSYNC B0 ;  /* 0x0000000000007941 */ /* 0x000fea0003800000 */
.L_x_1162:
[----:B------:R-:W-:Y:S02]  /*13d90*/  IMAD.MOV.U32 R13, RZ, RZ, R5 ;  /* 0x000000ffff0d7224 */ /* 0x000fe400078e0005 */
[----:B------:R-:W-:Y:S02]  /*13da0*/  IMAD.MOV.U32 R12, RZ, RZ, RZ ;  /* 0x000000ffff0c7224 */ /* 0x000fe400078e00ff */
[----:B------:R-:W-:Y:S02]  /*13db0*/  IMAD.MOV.U32 R11, RZ, RZ, 0x181f ;  /* 0x0000181fff0b7424 */ /* 0x000fe400078e00ff */
[----:B------:R-:W-:Y:S02]  /*13dc0*/  IMAD.MOV.U32 R15, RZ, RZ, -0x1 ;  /* 0xffffffffff0f7424 */ /* 0x000fe400078e00ff */
[----:B------:R-:W-:Y:S02]  /*13dd0*/  IMAD.MOV.U32 R2, RZ, RZ, R14 ;  /* 0x000000ffff027224 */ /* 0x000fe400078e000e */
[----:B------:R-:W-:-:S07]  /*13de0*/  @P0 IMAD R9, R0, 0x2, R17 ;  /* 0x0000000200090824 */ /* 0x000fce00078e0211 */
[----:B------:R-:W-:Y:S05]  /*13df0*/  WARPSYNC.COLLECTIVE R15, `(.L_x_1164) ;  /* 0x000000000f087348 */ /* 0x000fea0003c00000 */
[----:B------:R0:W1:Y:S02]  /*13e00*/  SHFL.IDX P6, R14, R13, R12, R11 ;  /* 0x0000000c0d0e7389 */ /* 0x00006400000c000b */
[----:B01----:R-:W-:Y:S01]  /*13e10*/  ENDCOLLECTIVE ;  /* 0x000000000000791b */ /* 0x003fe20003800000 */
.L_x_1164:
[----:B------:R-:W-:Y:S02]  /*13e20*/  IMAD.MOV.U32 R13, RZ, RZ, R6 ;  /* 0x000000ffff0d7224 */ /* 0x000fe400078e0006 */
[----:B------:R-:W-:Y:S01]  /*13e30*/  IMAD.MOV.U32 R12, RZ, RZ, 0x1 ;  /* 0x00000001ff0c7424 */ /* 0x000fe200078e00ff */
[----:B------:R-:W-:-:S05]  /*13e40*/  @P0 LEA R14, P1, R37, R14, 0x1 ;  /* 0x0000000e250e0211 */ /* 0x000fca00078208ff */
[----:B------:R-:W-:Y:S02]  /*13e50*/  @P0 IMAD.X R3, RZ, RZ, R2, P1 ;  /* 0x000000ffff030224 */ /* 0x000fe400008e0602 */
[----:B------:R-:W-:-:S07]  /*13e60*/  @P0 IMAD.MOV.U32 R2, RZ, RZ, R14 ;  /* 0x000000ffff020224 */ /* 0x000fce00078e000e */
[----:B------:R-:W-:Y:S05]  /*13e70*/  WARPSYNC.COLLECTIVE R15, `(.L_x_1165) ;  /* 0x000000000f087348 */ /* 0x000fea0003c00000 */
[----:B------:R0:W1:Y:S02]  /*13e80*/  SHFL.IDX P6, R14, R13, R12, R11 ;  /* 0x0000000c0d0e7389 */ /* 0x00006400000c000b */
[----:B01----:R-:W-:Y:S01]  /*13e90*/  ENDCOLLECTIVE ;  /* 0x000000000000791b */ /* 0x003fe20003800000 */
.L_x_1165:
        /* <DEDUP_REMOVED lines=8> */
[----:B------:R-:W-:Y:S01]  /*13f20*/  ISETP.GE.AND P0, PT, R7, 0x11, PT ;  /* 0x000000110700780c */ /* 0x000fe20003f06270 */
[----:B------:R-:W-:-:S12]  /*13f30*/  IMAD.MOV.U32 R8, RZ, RZ, R14 ;  /* 0x000000ffff087224 */ /* 0x000fd800078e000e */
[----:B0-----:R-:W-:Y:S05]  /*13f40*/  WARPSYNC.COLLECTIVE R15, `(.L_x_1166) ;  /* 0x000000000f087348 */ /* 0x001fea0003c00000 */
[----:B------:R1:W2:Y:S02]  /*13f50*/  SHFL.IDX P6, R14, R13, R12, R11 ;  /* 0x0000000c0d0e7389 */ /* 0x0002a400000c000b */
[----:B012---:R-:W-:Y:S01]  /*13f60*/  ENDCOLLECTIVE ;  /* 0x000000000000791b */ /* 0x007fe20003800000 */
.L_x_1166:
[----:B------:R-:W-:Y:S02]  /*13f70*/  @P0 IMAD R27, R0, 0x2, R17 ;  /* 0x00000002001b0824 */ /* 0x000fe400078e0211 */
[----:B------:R-:W-:Y:S02]  /*13f80*/  IMAD.MOV.U32 R13, RZ, RZ, R6 ;  /* 0x000000ffff0d7224 */ /* 0x000fe400078e0006 */
[----:B------:R-:W-:Y:S01]  /*13f90*/  IMAD.MOV.U32 R12, RZ, RZ, 0x2 ;  /* 0x00000002ff0c7424 */ /* 0x000fe200078e00ff */
[----:B------:R-:W-:-:S04]  /*13fa0*/  @P0 LEA R14, P1, R37, R14, 0x1 ;  /* 0x0000000e250e0211 */ /* 0x000fc800078208ff */
[----:B------:R-:W-:Y:S01]  /*13fb0*/  @P0 MOV R2, R14 ;  /* 0x0000000e00020202 */ /* 0x000fe20000000f00 */
[----:B------:R-:W-:-:S08]  /*13fc0*/  @P0 IMAD.X R21, RZ, RZ, R8, P1 ;  /* 0x000000ffff150224 */ /* 0x000fd000008e0608 */
[----:B------:R-:W-:Y:S05]  /*13fd0*/  WARPSYNC.COLLECTIVE R15, `(.L_x_1167) ;  /* 0x000000000f087348 */ /* 0x000fea0003c00000 */
[----:B------:R0:W1:Y:S02]  /*13fe0*/  SHFL.IDX P6, R14, R13, R12, R11 ;  /* 0x0000000c0d0e7389 */ /* 0x00006400000c000b */
[----:B01----:R-:W-:Y:S01]  /*13ff0*/  ENDCOLLECTIVE ;  /* 0x000000000000791b */ /* 0x003fe20003800000 */
.L_x_1167:
        /* <DEDUP_REMOVED lines=9> */
[----:B------:R-:W-:Y:S01]  /*14090*/  ISETP.GE.AND P0, PT, R7, 0x21, PT ;  /* 0x000000210700780c */ /* 0x000fe20003f06270 */
[----:B------:R-:W-:-:S12]  /*140a0*/  IMAD.MOV.U32 R8, RZ, RZ, R14 ;  /* 0x000000ffff087224 */ /* 0x000fd800078e000e */
[----:B0-----:R-:W-:Y:S05]  /*140b0*/  WARPSYNC.COLLECTIVE R15, `(.L_x_1168) ;  /* 0x000000000f087348 */ /* 0x001fea0003c00000 */
[----:B------:R1:W2:Y:S02]  /*140c0*/  SHFL.IDX P6, R14, R13, R12, R11 ;  /* 0x0000000c0d0e7389 */ /* 0x0002a400000c000b */
[----:B012---:R-:W-:Y:S01]  /*140d0*/  ENDCOLLECTIVE ;  /* 0x000000000000791b */ /* 0x007fe20003800000 */
.L_x_1168:
[----:B------:R-:W-:Y:S02]  /*140e0*/  @P0 IMAD R21, R0, 0x2, R17 ;  /* 0x0000000200150824 */ /* 0x000fe400078e0211 */
[----:B------:R-:W-:Y:S02]  /*140f0*/  IMAD.MOV.U32 R13, RZ, RZ, R6 ;  /* 0x000000ffff0d7224 */ /* 0x000fe400078e0006 */
[----:B------:R-:W-:Y:S01]  /*14100*/  IMAD.MOV.U32 R12, RZ, RZ, 0x3 ;  /* 0x00000003ff0c7424 */ /* 0x000fe200078e00ff */
[----:B------:R-:W-:-:S05]  /*14110*/  @P0 LEA R14, P1, R37, R14, 0x1 ;  /* 0x0000000e250e0211 */ /* 0x000fca00078208ff */
[----:B------:R-:W-:-:S08]  /*14120*/  @P0 IMAD.MOV.U32 R2, RZ, RZ, R14 ;  /* 0x000000ffff020224 */ /* 0x000fd000078e000e */
[----:B------:R-:W-:Y:S05]  /*14130*/  WARPSYNC.COLLECTIVE R15, `(.L_x_1169) ;  /* 0x000000000f087348 */ /* 0x000fea0003c00000 */
[----:B------:R0:W1:Y:S02]  /*14140*/  SHFL.IDX P6, R14, R13, R12, R11 ;  /* 0x0000000c0d0e7389 */ /* 0x00006400000c000b */
[----:B01----:R-:W-:Y:S01]  /*14150*/  ENDCOLLECTIVE ;  /* 0x000000000000791b */ /* 0x003fe20003800000 */
.L_x_1169:
        /* <DEDUP_REMOVED lines=10> */
[----:B------:R-:W-:-:S07]  /*14200*/  IMAD.MOV.U32 R8, RZ, RZ, R14 ;  /* 0x000000ffff087224 */ /* 0x000fce00078e000e */
[----:B0-----:R-:W-:Y:S05]  /*14210*/  WARPSYNC.COLLECTIVE R15, `(.L_x_1170) ;  /* 0x000000000f087348 */ /* 0x001fea0003c00000 */
[----:B------:R1:W2:Y:S02]  /*14220*/  SHFL.IDX P6, R14, R13, R12, R11 ;  /* 0x0000000c0d0e7389 */ /* 0x0002a400000c000b */
[----:B012---:R-:W-:Y:S01]  /*14230*/  ENDCOLLECTIVE ;  /* 0x000000000000791b */ /* 0x007fe20003800000 */
.L_x_1170:
[----:B------:R-:W-:Y:S05]  /*14240*/  BRA `(.L_x_1171) ;  /* 0xffffffcc007c7947 */ /* 0x000fea000383ffff */
.L_x_1115:
[----:B------:R-:W-:Y:S02]  /*14250*/  IMAD.MOV.U32 R13, RZ, RZ, R4 ;  /* 0x000000ffff0d7224 */ /* 0x000fe400078e0004 */
[----:B------:R-:W-:Y:S02]  /*14260*/  IMAD.MOV.U32 R12, RZ, RZ, RZ ;  /* 0x000000ffff0c7224 */ /* 0x000fe400078e00ff */
[----:B------:R-:W-:Y:S02]  /*14270*/  IMAD.MOV.U32 R11, RZ, RZ, 0x181f ;  /* 0x0000181fff0b7424 */ /* 0x000fe400078e00ff */
[----:B------:R-:W-:Y:S02]  /*14280*/  IMAD.MOV.U32 R15, RZ, RZ, -0x1 ;  /* 0xffffffffff0f7424 */ /* 0x000fe400078e00ff */
[----:B------:R-:W-:-:S07]  /*14290*/  VIADD R0, R36, UR44 ;  /* 0x0000002c24007c36 */ /* 0x000fce0008000000 */
[----:B------:R-:W-:Y:S05]  /*142a0*/  WARPSYNC.COLLECTIVE R15, `(.L_x_1172) ;  /* 0x000000000f087348 */ /* 0x000fea0003c00000 */
[----:B------:R0:W1:Y:S02]  /*142b0*/  SHFL.IDX P6, R14, R13, R12, R11 ;  /* 0x0000000c0d0e7389 */ /* 0x00006400000c000b */
[----:B01----:R-:W-:Y:S01]  /*142c0*/  ENDCOLLECTIVE ;  /* 0x000000000000791b */ /* 0x003fe20003800000 */
.L_x_1172:
[C---:B------:R-:W-:Y:S01]  /*142d0*/  VIADD R6, R0.reuse, 0x10 ;  /* 0x0000001000067836 */ /* 0x040fe20000000000 */
[----:B------:R-:W-:Y:S01]  /*142e0*/  ISETP.GE.AND P0, PT, R0, UR39, PT ;  /* 0x0000002700007c0c */ /* 0x000fe2000bf06270 */
[----:B------:R-:W-:Y:S01]  /*142f0*/  IMAD.MOV.U32 R13, RZ, RZ, R5 ;  /* 0x000000ffff0d7224 */ /* 0x000fe200078e0005 */
[----:B------:R-:W-:-:S11]  /*14300*/  MOV R2, R14 ;  /* 0x0000000e00027202 */ /* 0x000fd60000000f00 */
[----:B------:R-:W-:Y:S05]  /*14310*/  WARPSYNC.COLLECTIVE R15, `(.L_x_1173) ;  /* 0x000000000f087348 */ /* 0x000fea0003c00000 */
[----:B------:R0:W1:Y:S02]  /*14320*/  SHFL.IDX P6, R14, R13, R12, R11 ;  /* 0x0000000c0d0e7389 */ /* 0x00006400000c000b */
[----:B01----:R-:W-:Y:S01]  /*14330*/  ENDCOLLECTIVE ;  /* 0x000000000000791b */ /* 0x003fe20003800000 */
.L_x_1173:
        /* <DEDUP_REMOVED lines=8> */
.L_x_1174:
[----:B------:R-:W-:Y:S01]  /*143c0*/  @!PT LDS RZ, [RZ] ;  /* 0x00000000fffff984 */ /* 0x000fe20000000800 */
[----:B------:R-:W-:Y:S01]  /*143d0*/  @!PT LDS RZ, [RZ] ;  /* 0x00000000fffff984 */ /* 0x000fe20000000800 */
[----:B------:R-:W-:Y:S01]  /*143e0*/  @!PT LDS RZ, [RZ] ;  /* 0x00000000fffff984 */ /* 0x000fe20000000800 */
[----:B------:R0:W-:Y:S04]  /*143f0*/  @!P0 LDGSTS.E.BYPASS.LTC128B.128 [R31+0x10400], desc[UR36][R2.64], !P2 ;  /* 0x10400000021f8fae */ /* 0x0001e8000d101d64 */
[----:B------:R0:W-:Y:S04]  /*14400*/  @!P0 LDGSTS.E.BYPASS.LTC128B.128 [R31+0x14400], desc[UR36][R2.64+0x80], !P3 ;  /* 0x14400080021f8fae */ /* 0x0001e8000d901d64 */
[----:B------:R0:W-:Y:S01]  /*14410*/  @!P0 LDGSTS.E.BYPASS.LTC128B.128 [R31+0x18400], desc[UR36][R2.64+0x100], !P4 ;  /* 0x18400100021f8fae */ /* 0x0001e2000e101d64 */
[----:B------:R-:W-:-:S03]  /*14420*/  IMAD.MOV.U32 R13, RZ, RZ, R5 ;  /* 0x000000ffff0d7224 */ /* 0x000fc600078e0005 */
[----:B------:R0:W-:Y:S01]  /*14430*/  @!P0 LDGSTS.E.BYPASS.LTC128B.128 [R31+0x1c400], desc[UR36][R2.64+0x180], !P5 ;  /* 0x1c400180021f8fae */ /* 0x0001e2000e901d64 */
[----:B------:R-:W-:Y:S01]  /*14440*/  ISETP.GE.AND P0, PT, R6, UR39, PT ;  /* 0x0000002706007c0c */ /* 0x000fe2000bf06270 */
[----:B------:R-:W-:-:S12]  /*14450*/  IMAD.MOV.U32 R6, RZ, RZ, R14 ;  /* 0x000000ffff067224 */ /* 0x000fd800078e000e */
[----:B0-----:R-:W-:Y:S05]  /*14460*/  WARPSYNC.COLLECTIVE R15, `(.L_x_1175) ;  /* 0x000000000f087348 */ /* 0x001fea0003c00000 */
[----:B------:R1:W2:Y:S02]  /*14470*/  SHFL.IDX P6, R14, R13, R12, R11 ;  /* 0x0000000c0d0e7389 */ /* 0x0002a400000c000b */
[----:B012---:R-:W-:Y:S01]  /*14480*/  ENDCOLLECTIVE ;  /* 0x000000000000791b */ /* 0x007fe20003800000 */
.L_x_1175:
[----:B------:R-:W-:Y:S02]  /*14490*/  IMAD.MOV.U32 R13, RZ, RZ, R4 ;  /* 0x000000ffff0d7224 */ /* 0x000fe400078e0004 */
[----:B------:R-:W-:Y:S01]  /*144a0*/  IMAD.MOV.U32 R12, RZ, RZ, 0x2 ;  /* 0x00000002ff0c7424 */ /* 0x000fe200078e00ff */
[----:B------:R-:W-:-:S05]  /*144b0*/  @!P0 LEA R14, P1, R37, R14, 0x1 ;  /* 0x0000000e250e8211 */ /* 0x000fca00078208ff */
[----:B------:R-:W-:-:S08]  /*144c0*/  @!P0 IMAD.MOV.U32 R2, RZ, RZ, R14 ;  /* 0x000000ffff028224 */ /* 0x000fd000078e000e */
[----:B------:R-:W-:Y:S05]  /*144d0*/  WARPSYNC.COLLECTIVE R15, `(.L_x_1176) ;  /* 0x000000000f087348 */ /* 0x000fea0003c00000 */
[----:B------:R0:W1:Y:S02]  /*144e0*/  SHFL.IDX P6, R14, R13, R12, R11 ;  /* 0x0000000c0d0e7389 */ /* 0x00006400000c000b */
[----:B01----:R-:W-:Y:S01]  /*144f0*/  ENDCOLLECTIVE ;  /* 0x000000000000791b */ /* 0x003fe20003800000 */
.L_x_1176:
[----:B------:R-:W-:Y:S02]  /*14500*/  @!P0 IMAD.X R7, RZ, RZ, R6, P1 ;  /* 0x000000ffff078224 */ /* 0x000fe400008e0606 */
[----:B------:R-:W-:Y:S02]  /*14510*/  VIADD R6, R0, 0x20 ;  /* 0x0000002000067836 */ /* 0x000fe40000000000 */
        /* <DEDUP_REMOVED lines=9> */
[----:B------:R-:W-:Y:S01]  /*145b0*/  ISETP.GE.AND P0, PT, R6, UR39, PT ;  /* 0x0000002706007c0c */ /* 0x000fe2000bf06270 */
[----:B------:R-:W-:-:S12]  /*145c0*/  IMAD.MOV.U32 R6, RZ, RZ, R14 ;  /* 0x000000ffff067224 */ /* 0x000fd800078e000e */
[----:B0-----:R-:W-:Y:S05]  /*145d0*/  WARPSYNC.COLLECTIVE R15, `(.L_x_1177) ;  /* 0x000000000f087348 */ /* 0x001fea0003c00000 */
[----:B------:R1:W2:Y:S02]  /*145e0*/  SHFL.IDX P6, R14, R13, R12, R11 ;  /* 0x0000000c0d0e7389 */ /* 0x0002a400000c000b */
[----:B012---:R-:W-:Y:S01]  /*145f0*/  ENDCOLLECTIVE ;  /* 0x000000000000791b */ /* 0x007fe20003800000 */
.L_x_1177:
[----:B------:R-:W-:Y:S02]  /*14600*/  IMAD.MOV.U32 R13, RZ, RZ, R4 ;  /* 0x000000ffff0d7224 */ /* 0x000fe400078e0004 */
[----:B------:R-:W-:Y:S01]  /*14610*/  IMAD.MOV.U32 R12, RZ, RZ, 0x3 ;  /* 0x00000003ff0c7424 */ /* 0x000fe200078e00ff */
[----:B------:R-:W-:-:S04]  /*14620*/  @!P0 LEA R14, P1, R37, R14, 0x1 ;  /* 0x0000000e250e8211 */ /* 0x000fc800078208ff */
[----:B------:R-:W-:Y:S01]  /*14630*/  @!P0 IADD3.X R7, RZ, R6, RZ, P1, !PT ;  /* 0x00000006ff078210 */ /* 0x000fe20000ffe4ff */
[----:B------:R-:W-:-:S08]  /*14640*/  @!P0 IMAD.MOV.U32 R2, RZ, RZ, R14 ;  /* 0x000000ffff028224 */ /* 0x000fd000078e000e */
[----:B------:R-:W-:Y:S05]  /*14650*/  WARPSYNC.COLLECTIVE R15, `(.L_x_1178) ;  /* 0x000000000f087348 */ /* 0x000fea0003c00000 */
[----:B------:R0:W1:Y:S02]  /*14660*/  SHFL.IDX P6, R14, R13, R12, R11 ;  /* 0x0000000c0d0e7389 */ /* 0x00006400000c000b */
[----:B01----:R-:W-:Y:S01]  /*14670*/  ENDCOLLECTIVE ;  /* 0x000000000000791b */ /* 0x003fe20003800000 */
.L_x_1178:
        /* <DEDUP_REMOVED lines=15> */
.L_x_1179:
[----:B------:R-:W-:Y:S02]  /*14770*/  IMAD.MOV.U32 R13, RZ, RZ, R4 ;  /* 0x000000ffff0d7224 */ /* 0x000fe400078e0004 */
[----:B------:R-:W-:Y:S01]  /*14780*/  IMAD.MOV.U32 R12, RZ, RZ, 0x4 ;  /* 0x00000004ff0c7424 */ /* 0x000fe200078e00ff */
[----:B------:R-:W-:-:S05]  /*14790*/  @!P0 LEA R14, P1, R37, R14, 0x1 ;  /* 0x0000000e250e8211 */ /* 0x000fca00078208ff */
[----:B------:R-:W-:-:S08]  /*147a0*/  @!P0 IMAD.MOV.U32 R2, RZ, RZ, R14 ;  /* 0x000000ffff028224 */ /* 0x000fd000078e000e */
[----:B------:R-:W-:Y:S05]  /*147b0*/  WARPSYNC.COLLECTIVE R15, `(.L_x_1180) ;  /* 0x000000000f087348 */ /* 0x000fea0003c00000 */
[----:B------:R0:W1:Y:S02]  /*147c0*/  SHFL.IDX P6, R14, R13, R12, R11 ;  /* 0x0000000c0d0e7389 */ /* 0x00006400000c000b */
[----:B01----:R-:W-:Y:S01]  /*147d0*/  ENDCOLLECTIVE ;  /* 0x000000000000791b */ /* 0x003fe20003800000 */
.L_x_1180:
        /* <DEDUP_REMOVED lines=16> */
.L_x_1181:
[----:B------:R-:W-:Y:S02]  /*148e0*/  IMAD.MOV.U32 R13, RZ, RZ, R4 ;  /* 0x000000ffff0d7224 */ /* 0x000fe400078e0004 */
[----:B------:R-:W-:Y:S01]  /*148f0*/  IMAD.MOV.U32 R12, RZ, RZ, 0x5 ;  /* 0x00000005ff0c7424 */ /* 0x000fe200078e00ff */
[----:B------:R-:W-:-:S05]  /*14900*/  @!P0 LEA R14, P1, R37, R14, 0x1 ;  /* 0x0000000e250e8211 */ /* 0x000fca00078208ff */
[----:B------:R-:W-:-:S08]  /*14910*/  @!P0 IMAD.MOV.U32 R2, RZ, RZ, R14 ;  /* 0x000000ffff028224 */ /* 0x000fd000078e000e */
[----:B------:R-:W-:Y:S05]  /*14920*/  WARPSYNC.COLLECTIVE R15, `(.L_x_1182) ;  /* 0x000000000f087348 */ /* 0x000fea0003c00000 */
[----:B------:R0:W1:Y:S02]  /*14930*/  SHFL.IDX P6, R14, R13, R12, R11 ;  /* 0x0000000c0d0e7389 */ /* 0x00006400000c000b */
[----:B01----:R-:W-:Y:S01]  /*14940*/  ENDCOLLECTIVE ;  /* 0x000000000000791b */ /* 0x003fe20003800000 */
.L_x_1182:
[----:B------:R-:W-:Y:S02]  /*14950*/  @!P0 IMAD.X R7, RZ, RZ, R6, P1 ;  /* 0x000000ffff078224 */ /* 0x000fe400008e0606 */
[----:B------:R-:W-:-:S03]  /*14960*/  VIADD R6, R0, 0x50 ;  /* 0x0000005000067836 */ /* 0x000fc60000000000 */
[----:B------:R-:W-:-:S05]  /*14970*/  @!P0 MOV R3, R7 ;  /* 0x0000000700038202 */ /* 0x000fca0000000f00 */
        /* <DEDUP_REMOVED lines=8> */
[----:B------:R-:W-:Y:S01]  /*14a00*/  ISETP.GE.AND P0, PT, R6, UR39, PT ;  /* 0x0000002706007c0c */ /* 0x000fe2000bf06270 */
[----:B------:R-:W-:-:S12]  /*14a10*/  IMAD.MOV.U32 R6, RZ, RZ, R14 ;  /* 0x000000ffff067224 */ /* 0x000fd800078e000e */
[----:B0-----:R-:W-:Y:S05]  /*14a20*/  WARPSYNC.COLLECTIVE R15, `(.L_x_1183) ;  /* 0x000000000f087348 */ /* 0x001fea0003c00000 */
[----:B------:R1:W2:Y:S02]  /*14a30*/  SHFL.IDX P6, R14, R13, R12, R11 ;  /* 0x0000000c0d0e7389 */ /* 0x0002a400000c000b */
[----:B012---:R-:W-:Y:S01]  /*14a40*/  ENDCOLLECTIVE ;  /* 0x000000000000791b */ /* 0x007fe20003800000 */
.L_x_1183:
[----:B------:R-:W-:Y:S02]  /*14a50*/  IMAD.MOV.U32 R13, RZ, RZ, R4 ;  /* 0x000000ffff0d7224 */ /* 0x000fe400078e0004 */
[----:B------:R-:W-:Y:S01]  /*14a60*/  IMAD.MOV.U32 R12, RZ, RZ, 0x6 ;  /* 0x00000006ff0c7424 */ /* 0x000fe200078e00ff */
[----:B------:R-:W-:-:S05]  /*14a70*/  @!P0 LEA R14, P1, R37, R14, 0x1 ;  /* 0x0000000e250e8211 */ /* 0x000fca00078208ff */
[----:B------:R-:W-:-:S08]  /*14a80*/  @!P0 IMAD.MOV.U32 R2, RZ, RZ, R14 ;  /* 0x000000ffff028224 */ /* 0x000fd000078e000e */
[----:B------:R-:W-:Y:S05]  /*14a90*/  WARPSYNC.COLLECTIVE R15, `(.L_x_1184) ;  /* 0x000000000f087348 */ /* 0x000fea0003c00000 */
[----:B------:R0:W1:Y:S02]  /*14aa0*/  SHFL.IDX P6, R14, R13, R12, R11 ;  /* 0x0000000c0d0e7389 */ /* 0x00006400000c000b */
[----:B01----:R-:W-:Y:S01]  /*14ab0*/  ENDCOLLECTIVE ;  /* 0x000000000000791b */ /* 0x003fe20003800000 */
.L_x_1184:
        /* <DEDUP_REMOVED lines=16> */
.L_x_1185:
[----:B------:R-:W-:Y:S01]  /*14bc0*/  IMAD.MOV.U32 R13, RZ, RZ, R4 ;  /* 0x000000ffff0d7224 */ /* 0x000fe200078e0004 */
[----:B------:R-:W-:Y:S02]  /*14bd0*/  MOV R12, 0x7 ;  /* 0x00000007000c7802 */ /* 0x000fe40000000f00 */
[----:B------:R-:W-:-:S05]  /*14be0*/  @!P0 LEA R14, P1, R37, R14, 0x1 ;  /* 0x0000000e250e8211 */ /* 0x000fca00078208ff */
[----:B------:R-:W-:-:S08]  /*14bf0*/  @!P0 IMAD.MOV.U32 R2, RZ, RZ, R14 ;  /* 0x000000ffff028224 */ /* 0x000fd000078e000e */
[----:B------:R-:W-:Y:S05]  /*14c00*/  WARPSYNC.COLLECTIVE R15, `(.L_x_1186) ;  /* 0x000000000f087348 */ /* 0x000fea0003c00000 */
[----:B------:R0:W1:Y:S02]  /*14c10*/  SHFL.IDX P6, R14, R13, R12, R11 ;  /* 0x0000000c0d0e7389 */ /* 0x00006400000c000b */
[----:B01----:R-:W-:Y:S01]  /*14c20*/  ENDCOLLECTIVE ;  /* 0x000000000000791b */ /* 0x003fe20003800000 */
.L_x_1186:
        /* <DEDUP_REMOVED lines=14> */
.L_x_1187:
[----:B------:R-:W-:Y:S05]  /*14d10*/  BRA `(.L_x_1188) ;  /* 0xffffffcc00a47947 */ /* 0x000fea000383ffff */
.L_x_1118:
[----:B0-----:R0:W1:Y:S02]  /*14d20*/  SYNCS.PHASECHK.TRANS64.TRYWAIT P0, [R17+URZ+0x30820], R0 ;  /* 0x03082000110075a7 */ /* 0x001064000800017f */
[----:B-1----:R-:W-:Y:S05]  /*14d30*/  @!P0 NANOSLEEP.SYNCS 0x989680 ;  /* 0x009896800000895d */ /* 0x002fea0003900000 */
[----:B------:R-:W1:Y:S02]  /*14d40*/  @!P0 SYNCS.PHASECHK.TRANS64 P0, [R17+URZ+0x30820], R0 ;  /* 0x03082000110085a7 */ /* 0x000e64000800007f */
[----:B-1----:R-:W-:Y:S05]  /*14d50*/  @!P0 BRA `(.L_x_1118) ;  /* 0xfffffffc00f08947 */ /* 0x002fea000383ffff */
[----:B------:R-:W-:Y:S05]  /*14d60*/  BRA `(.L_x_1189) ;  /* 0xffffffd0000c7947 */ /* 0x000fea000383ffff */
.L_x_1122:
[----:B0-----:R0:W1:Y:S02]  /*14d70*/  SYNCS.PHASECHK.TRANS64.TRYWAIT P0, [R7+URZ+0x30840], R2 ;  /* 0x03084002070075a7 */ /* 0x001064000800017f */
[----:B-1----:R-:W-:Y:S05]  /*14d80*/  @!P0 NANOSLEEP.SYNCS 0x989680 ;  /* 0x009896800000895d */ /* 0x002fea0003900000 */
[----:B------:R-:W1:Y:S02]  /*14d90*/  @!P0 SYNCS.PHASECHK.TRANS64 P0, [R7+URZ+0x30840], R2 ;  /* 0x03084002070085a7 */ /* 0x000e64000800007f */
[----:B-1----:R-:W-:Y:S05]  /*14da0*/  @!P0 BRA `(.L_x_1122) ;  /* 0xfffffffc00f08947 */ /* 0x002fea000383ffff */
[----:B------:R-:W-:Y:S05]  /*14db0*/  BRA `(.L_x_1190) ;  /* 0xffffffd000cc7947 */ /* 0x000fea000383ffff */
.L_x_1123:
[----:B------:R-:W-:Y:S01]  /*14dc0*/  BSSY B1, `(.L_x_1191) ;  /* 0x0000008000017945 */ /* 0x000fe20003800000 */
[----:B------:R-:W-:Y:S02]  /*14dd0*/  IMAD.MOV.U32 R13, RZ, RZ, R27 ;  /* 0x000000ffff0d7224 */ /* 0x000fe400078e001b */
[----:B------:R-:W-:Y:S02]  /*14de0*/  IMAD.MOV.U32 R12, RZ, RZ, RZ ;  /* 0x000000ffff0c7224 */ /* 0x000fe400078e00ff */
[----:B------:R-:W-:Y:S02]  /*14df0*/  IMAD.MOV.U32 R11, RZ, RZ, 0x181f ;  /* 0x0000181fff0b7424 */ /* 0x000fe400078e00ff */
[----:B------:R-:W-:-:S07]  /*14e00*/  IMAD.MOV.U32 R15, RZ, RZ, -0x1 ;  /* 0xffffffffff0f7424 */ /* 0x000fce00078e00ff */
[----:B------:R-:W-:Y:S05]  /*14e10*/  WARPSYNC.COLLECTIVE R15, `(.L_x_1192) ;  /* 0x000000000f087348 */ /* 0x000fea0003c00000 */
[----:B------:R0:W1:Y:S02]  /*14e20*/  SHFL.IDX P6, R14, R13, R12, R11 ;  /* 0x0000000c0d0e7389 */ /* 0x00006400000c000b */
[----:B01----:R-:W-:Y:S01]  /*14e30*/  ENDCOLLECTIVE ;  /* 0x000000000000791b */ /* 0x003fe20003800000 */
.L_x_1192:
[----:B------:R-:W-:Y:S05]  /*14e40*/  BSYNC B1 ;  /* 0x0000000000017941 */ /* 0x000fea0003800000 */
.L_x_1191:
[----:B------:R-:W-:Y:S02]  /*14e50*/  IMAD.MOV.U32 R13, RZ, RZ, R20 ;  /* 0x000000ffff0d7224 */ /* 0x000fe400078e0014 */
[----:B------:R-:W-:Y:S02]  /*14e60*/  IMAD.MOV.U32 R12, RZ, RZ, RZ ;  /* 0x000000ffff0c7224 */ /* 0x000fe400078e00ff */
[----:B------:R-:W-:Y:S02]  /*14e70*/  IMAD.MOV.U32 R11, RZ, RZ, 0x181f ;  /* 0x0000181fff0b7424 */ /* 0x000fe400078e00ff */
[----:B------:R-:W-:Y:S02]  /*14e80*/  IMAD.MOV.U32 R15, RZ, RZ, -0x1 ;  /* 0xffffffffff0f7424 */ /* 0x000fe400078e00ff */
[----:B------:R-:W-:Y:S02]  /*14e90*/  IMAD.MOV.U32 R3, RZ, RZ, R14 ;  /* 0x000000ffff037224 */ /* 0x000fe400078e000e */
[----:B------:R-:W-:-:S07]  /*14ea0*/  IMAD.SHL.U32 R4, R37, 0x2, RZ ;  /* 0x0000000225047824 */ /* 0x000fce00078e00ff */
[----:B------:R-:W-:Y:S05]  /*14eb0*/  WARPSYNC.COLLECTIVE R15, `(.L_x_1193) ;  /* 0x000000000f087348 */ /* 0x000fea0003c00000 */
[----:B------:R0:W1:Y:S02]  /*14ec0*/  SHFL.IDX P6, R14, R13, R12, R11 ;  /* 0x0000000c0d0e7389 */ /* 0x00006400000c000b */
[----:B01----:R-:W-:Y:S01]  /*14ed0*/  ENDCOLLECTIVE ;  /* 0x000000000000791b */ /* 0x003fe20003800000 */
.L_x_1193:
[----:B------:R-:W-:Y:S02]  /*14ee0*/  IMAD R21, R21, 0x2, R17 ;  /* 0x0000000215157824 */ /* 0x000fe400078e0211 */
[----:B------:R-:W-:Y:S02]  /*14ef0*/  IMAD.MOV.U32 R13, RZ, RZ, R27 ;  /* 0x000000ffff0d7224 */ /* 0x000fe400078e001b */
[----:B------:R-:W-:Y:S01]  /*14f00*/  IMAD.MOV.U32 R12, RZ, RZ, 0x1 ;  /* 0x00000001ff0c7424 */ /* 0x000fe200078e00ff */
[----:B------:R-:W-:-:S13]  /*14f10*/  IADD3 R2, P0, R14, R4, RZ ;  /* 0x000000040e027210 */ /* 0x000fda0007f1e0ff */
[----:B------:R-:W-:Y:S05]  /*14f20*/  WARPSYNC.COLLECTIVE R15, `(.L_x_1194) ;  /* 0x000000000f087348 */ /* 0x000fea0003c00000 */
[----:B------:R0:W1:Y:S02]  /*14f30*/  SHFL.IDX P6, R14, R13, R12, R11 ;  /* 0x0000000c0d0e7389 */ /* 0x00006400000c000b */
[----:B01----:R-:W-:Y:S01]  /*14f40*/  ENDCOLLECTIVE ;  /* 0x000000000000791b */ /* 0x003fe20003800000 */
.L_x_1194:
[----:B------:R-:W-:-:S05]  /*14f50*/  IMAD.X R3, RZ, RZ, R3, P0 ;  /* 0x000000ffff037224 */ /* 0x000fca00000e0603 */
        /* <DEDUP_REMOVED lines=12> */
.L_x_1195:
[----:B------:R-:W-:Y:S02]  /*15020*/  IMAD.MOV.U32 R13, RZ, RZ, R27 ;  /* 0x000000ffff0d7224 */ /* 0x000fe400078e001b */
[----:B------:R-:W-:Y:S01]  /*15030*/  IMAD.MOV.U32 R12, RZ, RZ, 0x2 ;  /* 0x00000002ff0c7424 */ /* 0x000fe200078e00ff */
[----:B------:R-:W-:-:S13]  /*15040*/  IADD3 R2, P0, R14, R4, RZ ;  /* 0x000000040e027210 */ /* 0x000fda0007f1e0ff */
[----:B------:R-:W-:Y:S05]  /*15050*/  WARPSYNC.COLLECTIVE R15, `(.L_x_1196) ;  /* 0x000000000f087348 */ /* 0x000fea0003c00000 */
[----:B------:R0:W1:Y:S02]  /*15060*/  SHFL.IDX P6, R14, R13, R12, R11 ;  /* 0x0000000c0d0e7389 */ /* 0x00006400000c000b */
[----:B01----:R-:W-:Y:S01]  /*15070*/  ENDCOLLECTIVE ;  /* 0x000000000000791b */ /* 0x003fe20003800000 */
.L_x_1196:
        /* <DEDUP_REMOVED lines=13> */
.L_x_1197:
[----:B------:R-:W-:Y:S02]  /*15150*/  IMAD.MOV.U32 R13, RZ, RZ, R27 ;  /* 0x000000ffff0d7224 */ /* 0x000fe400078e001b */
[----:B------:R-:W-:Y:S01]  /*15160*/  IMAD.MOV.U32 R12, RZ, RZ, 0x3 ;  /* 0x00000003ff0c7424 */ /* 0x000fe200078e00ff */
[----:B------:R-:W-:-:S13]  /*15170*/  IADD3 R2, P0, R14, R4, RZ ;  /* 0x000000040e027210 */ /* 0x000fda0007f1e0ff */
[----:B------:R-:W-:Y:S05]  /*15180*/  WARPSYNC.COLLECTIVE R15, `(.L_x_1198) ;  /* 0x000000000f087348 */ /* 0x000fea0003c00000 */
[----:B------:R0:W1:Y:S02]  /*15190*/  SHFL.IDX P6, R14, R13, R12, R11 ;  /* 0x0000000c0d0e7389 */ /* 0x00006400000c000b */
[----:B01----:R-:W-:Y:S01]  /*151a0*/  ENDCOLLECTIVE ;  /* 0x000000000000791b */ /* 0x003fe20003800000 */
.L_x_1198:
        /* <DEDUP_REMOVED lines=13> */
.L_x_1199:
[----:B------:R-:W-:Y:S05]  /*15280*/  BRA `(.L_x_1200) ;  /* 0xffffffd000787947 */ /* 0x000fea000383ffff */
.L_x_1128:
[----:B0-----:R0:W1:Y:S02]  /*15290*/  SYNCS.PHASECHK.TRANS64.TRYWAIT P0, [R7+URZ+0x30860], R2 ;  /* 0x03086002070075a7 */ /* 0x001064000800017f */
[----:B-1----:R-:W-:Y:S05]  /*152a0*/  @!P0 NANOSLEEP.SYNCS 0x989680 ;  /* 0x009896800000895d */ /* 0x002fea0003900000 */
[----:B------:R-:W1:Y:S02]  /*152b0*/  @!P0 SYNCS.PHASECHK.TRANS64 P0, [R7+URZ+0x30860], R2 ;  /* 0x03086002070085a7 */ /* 0x000e64000800007f */
[----:B-1----:R-:W-:Y:S05]  /*152c0*/  @!P0 BRA `(.L_x_1128) ;  /* 0xfffffffc00f08947 */ /* 0x002fea000383ffff */
[----:B------:R-:W-:Y:S05]  /*152d0*/  BRA `(.L_x_1201) ;  /* 0xffffffd000d87947 */ /* 0x000fea000383ffff */
.L_x_1129:
        /* <DEDUP_REMOVED lines=8> */
.L_x_1203:
[----:B------:R-:W-:Y:S05]  /*15360*/  BSYNC B1 ;  /* 0x0000000000017941 */ /* 0x000fea0003800000 */
.L_x_1202:
        /* <DEDUP_REMOVED lines=9> */
.L_x_1204:
[----:B------:R-:W-:Y:S02]  /*15400*/  IMAD.MOV.U32 R13, RZ, RZ, R19 ;  /* 0x000000ffff0d7224 */ /* 0x000fe400078e0013 */
[----:B------:R-:W-:Y:S01]  /*15410*/  IMAD.MOV.U32 R12, RZ, RZ, 0x1 ;  /* 0x00000001ff0c7424 */ /* 0x000fe200078e00ff */
[----:B------:R-:W-:-:S13]  /*15420*/  IADD3 R2, P0, R14, R4, RZ ;  /* 0x000000040e027210 */ /* 0x000fda0007f1e0ff */
[----:B------:R-:W-:Y:S05]  /*15430*/  WARPSYNC.COLLECTIVE R15, `(.L_x_1205) ;  /* 0x000000000f087348 */ /* 0x000fea0003c00000 */
[----:B------:R0:W1:Y:S02]  /*15440*/  SHFL.IDX P6, R14, R13, R12, R11 ;  /* 0x0000000c0d0e7389 */ /* 0x00006400000c000b */
[----:B01----:R-:W-:Y:S01]  /*15450*/  ENDCOLLECTIVE ;  /* 0x000000000000791b */ /* 0x003fe20003800000 */
.L_x_1205:
        /* <DEDUP_REMOVED lines=17> */
.L_x_1206:
[----:B------:R-:W-:Y:S02]  /*15570*/  IMAD.MOV.U32 R13, RZ, RZ, R19 ;  /* 0x000000ffff0d7224 */ /* 0x000fe400078e0013 */
[----:B------:R-:W-:Y:S01]  /*15580*/  IMAD.MOV.U32 R12, RZ, RZ, 0x2 ;  /* 0x00000002ff0c7424 */ /* 0x000fe200078e00ff */
[----:B------:R-:W-:-:S13]  /*15590*/  IADD3 R2, P0, R14, R4, RZ ;  /* 0x000000040e027210 */ /* 0x000fda0007f1e0ff */
[----:B------:R-:W-:Y:S05]  /*155a0*/  WARPSYNC.COLLECTIVE R15, `(.L_x_1207) ;  /* 0x000000000f087348 */ /* 0x000fea0003c00000 */
[----:B------:R0:W1:Y:S02]  /*155b0*/  SHFL.IDX P6, R14, R13, R12, R11 ;  /* 0x0000000c0d0e7389 */ /* 0x00006400000c000b */
[----:B01----:R-:W-:Y:S01]  /*155c0*/  ENDCOLLECTIVE ;  /* 0x000000000000791b */ /* 0x003fe20003800000 */
.L_x_1207:
        /* <DEDUP_REMOVED lines=17> */
.L_x_1208:
[----:B------:R-:W-:Y:S02]  /*156e0*/  IMAD.MOV.U32 R13, RZ, RZ, R19 ;  /* 0x000000ffff0d7224 */ /* 0x000fe400078e0013 */
[----:B------:R-:W-:Y:S01]  /*156f0*/  IMAD.MOV.U32 R12, RZ, RZ, 0x3 ;  /* 0x00000003ff0c7424 */ /* 0x000fe200078e00ff */
[----:B------:R-:W-:-:S13]  /*15700*/  IADD3 R2, P0, R14, R4, RZ ;  /* 0x000000040e027210 */ /* 0x000fda0007f1e0ff */
[----:B------:R-:W-:Y:S05]  /*15710*/  WARPSYNC.COLLECTIVE R15, `(.L_x_1209) ;  /* 0x000000000f087348 */ /* 0x000fea0003c00000 */
[----:B------:R0:W1:Y:S02]  /*15720*/  SHFL.IDX P6, R14, R13, R12, R11 ;  /* 0x0000000c0d0e7389 */ /* 0x00006400000c000b */
[----:B01----:R-:W-:Y:S01]  /*15730*/  ENDCOLLECTIVE ;  /* 0x000000000000791b */ /* 0x003fe20003800000 */
.L_x_1209:
        /* <DEDUP_REMOVED lines=12> */
.L_x_1210:
        /* <DEDUP_REMOVED lines=9> */
.L_x_1137:
[----:B0-----:R0:W1:Y:S02]  /*15890*/  SYNCS.PHASECHK.TRANS64.TRYWAIT P0, [R4+URZ+0x30860], R3 ;  /* 0x03086003040075a7 */ /* 0x001064000800017f */
[----:B-1----:R-:W-:Y:S05]  /*158a0*/  @!P0 NANOSLEEP.SYNCS 0x989680 ;  /* 0x009896800000895d */ /* 0x002fea0003900000 */
[----:B------:R-:W1:Y:S02]  /*158b0*/  @!P0 SYNCS.PHASECHK.TRANS64 P0, [R4+URZ+0x30860], R3 ;  /* 0x03086003040085a7 */ /* 0x000e64000800007f */
[----:B-1----:R-:W-:Y:S05]  /*158c0*/  @!P0 BRA `(.L_x_1137) ;  /* 0xfffffffc00f08947 */ /* 0x002fea000383ffff */
[----:B------:R-:W-:Y:S05]  /*158d0*/  BRA `(.L_x_1212) ;  /* 0xffffffd4005c7947 */ /* 0x000fea000383ffff */
.L_x_1138:
        /* <DEDUP_REMOVED lines=8> */
.L_x_1214:
[----:B------:R-:W-:Y:S05]  /*15960*/  BSYNC B0 ;  /* 0x0000000000007941 */ /* 0x000fea0003800000 */
.L_x_1213:
        /* <DEDUP_REMOVED lines=9> */
.L_x_1215:
[----:B------:R-:W-:Y:S02]  /*15a00*/  IMAD.MOV.U32 R13, RZ, RZ, R19 ;  /* 0x000000ffff0d7224 */ /* 0x000fe400078e0013 */
[----:B------:R-:W-:Y:S01]  /*15a10*/  IMAD.MOV.U32 R12, RZ, RZ, 0x1 ;  /* 0x00000001ff0c7424 */ /* 0x000fe200078e00ff */
[----:B------:R-:W-:-:S13]  /*15a20*/  IADD3 R2, P0, R14, R6, RZ ;  /* 0x000000060e027210 */ /* 0x000fda0007f1e0ff */
[----:B------:R-:W-:Y:S05]  /*15a30*/  WARPSYNC.COLLECTIVE R15, `(.L_x_1216) ;  /* 0x000000000f087348 */ /* 0x000fea0003c00000 */
[----:B------:R0:W1:Y:S02]  /*15a40*/  SHFL.IDX P6, R14, R13, R12, R11 ;  /* 0x0000000c0d0e7389 */ /* 0x00006400000c000b */
[----:B01----:R-:W-:Y:S01]  /*15a50*/  ENDCOLLECTIVE ;  /* 0x000000000000791b */ /* 0x003fe20003800000 */
.L_x_1216:
[----:B------:R-:W-:Y:S01]  /*15a60*/  IMAD.X R3, RZ, RZ, R0, P0 ;  /* 0x000000ffff037224 */ /* 0x000fe200000e0600 */
[----:B------:R-:W-:Y:S01]  /*15a70*/  ISETP.LT.OR P0, PT, R5, 0x1, P5 ;  /* 0x000000010500780c */ /* 0x000fe20002f01670 */
[----:B------:R-:W-:Y:S02]  /*15a80*/  IMAD R0, R8, 0x2, R17 ;  /* 0x0000000208007824 */ /* 0x000fe400078e0211 */
        /* <DEDUP_REMOVED lines=10> */
.L_x_1217:
[----:B------:R-:W-:Y:S01]  /*15b30*/  @!PT LDS RZ, [RZ] ;  /* 0x00000000fffff984 */ /* 0x000fe20000000800 */
[----:B------:R-:W-:Y:S01]  /*15b40*/  @!PT LDS RZ, [RZ] ;  /* 0x00000000fffff984 */ /* 0x000fe20000000800 */
[----:B------:R-:W-:Y:S01]  /*15b50*/  @!PT LDS RZ, [RZ] ;  /* 0x00000000fffff984 */ /* 0x000fe20000000800 */
[----:B------:R-:W-:Y:S01]  /*15b60*/  LDGSTS.E.BYPASS.LTC128B.128 [R0+0x2400], desc[UR36][R2.64+0x80], !P0 ;  /* 0x0240008002007fae */ /* 0x000fe2000c101d64 */
[----:B------:R-:W-:Y:S01]  /*15b70*/  ISETP.LT.OR P0, PT, R5, 0x1, P3 ;  /* 0x000000010500780c */ /* 0x000fe20001f01670 */
[----:B------:R-:W-:Y:S01]  /*15b80*/  IMAD.MOV.U32 R13, RZ, RZ, R19 ;  /* 0x000000ffff0d7224 */ /* 0x000fe200078e0013 */
[----:B------:R-:W-:-:S11]  /*15b90*/  MOV R12, 0x2 ;  /* 0x00000002000c7802 */ /* 0x000fd60000000f00 */
[----:B------:R-:W-:Y:S01]  /*15ba0*/  LDGSTS.E.BYPASS.LTC128B.128 [R0+0x4400], desc[UR36][R2.64+0x100], !P0 ;  /* 0x0440010002007fae */ /* 0x000fe2000c101d64 */
[----:B------:R-:W-:-:S13]  /*15bb0*/  ISETP.LT.OR P0, PT, R5, 0x1, P1 ;  /* 0x000000010500780c */ /* 0x000fda0000f01670 */
[----:B------:R0:W-:Y:S02]  /*15bc0*/  LDGSTS.E.BYPASS.LTC128B.128 [R0+0x6400], desc[UR36][R2.64+0x180], !P0 ;  /* 0x0640018002007fae */ /* 0x0001e4000c101d64 */
[----:B0-----:R-:W-:-:S13]  /*15bd0*/  IADD3 R2, P0, R14, R6, RZ ;  /* 0x000000060e027210 */ /* 0x001fda0007f1e0ff */
[----:B------:R-:W-:Y:S05]  /*15be0*/  WARPSYNC.COLLECTIVE R15, `(.L_x_1218) ;  /* 0x000000000f087348 */ /* 0x000fea0003c00000 */
[----:B------:R0:W1:Y:S02]  /*15bf0*/  SHFL.IDX P6, R14, R13, R12, R11 ;  /* 0x0000000c0d0e7389 */ /* 0x00006400000c000b */
[----:B01----:R-:W-:Y:S01]  /*15c00*/  ENDCOLLECTIVE ;  /* 0x000000000000791b */ /* 0x003fe20003800000 */
.L_x_1218:
        /* <DEDUP_REMOVED lines=12> */
.L_x_1219:
        /* <DEDUP_REMOVED lines=14> */
.L_x_1220:
        /* <DEDUP_REMOVED lines=12> */
.L_x_1221:
        /* <DEDUP_REMOVED lines=9> */
.L_x_1143:
[----:B------:R-:W-:Y:S01]  /*15f00*/  BSSY B0, `(.L_x_1223) ;  /* 0x0000008000007945 */ /* 0x000fe20003800000 */
[----:B------:R-:W-:Y:S02]  /*15f10*/  IMAD.MOV.U32 R13, RZ, RZ, R34 ;  /* 0x000000ffff0d7224 */ /* 0x000fe400078e0022 */
[----:B------:R-:W-:Y:S02]  /*15f20*/  IMAD.MOV.U32 R12, RZ, RZ, RZ ;  /* 0x000000ffff0c7224 */ /* 0x000fe400078e00ff */
[----:B------:R-:W-:Y:S02]  /*15f30*/  IMAD.MOV.U32 R11, RZ, RZ, 0x1f ;  /* 0x0000001fff0b7424 */ /* 0x000fe400078e00ff */
[----:B------:R-:W-:-:S07]  /*15f40*/  IMAD.MOV.U32 R15, RZ, RZ, -0x1 ;  /* 0xffffffffff0f7424 */ /* 0x000fce00078e00ff */
[----:B-----5:R-:W-:Y:S05]  /*15f50*/  WARPSYNC.COLLECTIVE R15, `(.L_x_1224) ;  /* 0x000000000f087348 */ /* 0x020fea0003c00000 */
[----:B------:R0:W1:Y:S02]  /*15f60*/  SHFL.IDX P6, R14, R13, R12, R11 ;  /* 0x0000000c0d0e7389 */ /* 0x00006400000c000b */
[----:B01---5:R-:W-:Y:S01]  /*15f70*/  ENDCOLLECTIVE ;  /* 0x000000000000791b */ /* 0x023fe20003800000 */
.L_x_1224:
[----:B------:R-:W-:Y:S05]  /*15f80*/  BSYNC B0 ;  /* 0x0000000000007941 */ /* 0x000fea0003800000 */
.L_x_1223:
[----:B------:R-:W-:Y:S05]  /*15f90*/  BRA `(.L_x_1225) ;  /* 0xffffffd400287947 */ /* 0x000fea000383ffff */
.L_x_1146:
[----:B-1----:R1:W2:Y:S02]  /*15fa0*/  SYNCS.PHASECHK.TRANS64.TRYWAIT P0, [R5+URZ+0x30820], R0 ;  /* 0x03082000050075a7 */ /* 0x0022a4000800017f */
[----:B--2---:R-:W-:Y:S05]  /*15fb0*/  @!P0 NANOSLEEP.SYNCS 0x989680 ;  /* 0x009896800000895d */ /* 0x004fea0003900000 */
[----:B------:R-:W2:Y:S02]  /*15fc0*/  @!P0 SYNCS.PHASECHK.TRANS64 P0, [R5+URZ+0x30820], R0 ;  /* 0x03082000050085a7 */ /* 0x000ea4000800007f */
[----:B--2---:R-:W-:Y:S05]  /*15fd0*/  @!P0 BRA `(.L_x_1146) ;  /* 0xfffffffc00f08947 */ /* 0x004fea000383ffff */
[----:B------:R-:W-:Y:S05]  /*15fe0*/  BRA `(.L_x_1226) ;  /* 0xffffffd400707947 */ /* 0x000fea000383ffff */
.L_x_1147:
[----:B------:R-:W2:Y:S01]  /*15ff0*/  S2R R2, SR_TID.X ;  /* 0x0000000000027919 */ /* 0x000ea20000002100 */
[----:B------:R-:W-:Y:S01]  /*16000*/  BSSY B0, `(.L_x_1227) ;  /* 0x000000a000007945 */ /* 0x000fe20003800000 */
[----:B------:R-:W-:Y:S02]  /*16010*/  IMAD.MOV.U32 R12, RZ, RZ, RZ ;  /* 0x000000ffff0c7224 */ /* 0x000fe400078e00ff */
[----:B------:R-:W-:Y:S02]  /*16020*/  IMAD.MOV.U32 R11, RZ, RZ, 0x1f ;  /* 0x0000001fff0b7424 */ /* 0x000fe400078e00ff */
[----:B------:R-:W-:Y:S01]  /*16030*/  IMAD.MOV.U32 R15, RZ, RZ, -0x1 ;  /* 0xffffffffff0f7424 */ /* 0x000fe200078e00ff */
[----:B--2---:R-:W-:-:S04]  /*16040*/  SHF.R.U32.HI R2, RZ, 0x5, R2 ;  /* 0x00000005ff027819 */ /* 0x004fc80000011602 */
[----:B------:R-:W-:-:S05]  /*16050*/  LOP3.LUT R2, R2, 0x3, RZ, 0xc0, !PT ;  /* 0x0000000302027812 */ /* 0x000fca00078ec0ff */
[----:B------:R-:W-:-:S07]  /*16060*/  IMAD.MOV.U32 R13, RZ, RZ, R2 ;  /* 0x000000ffff0d7224 */ /* 0x000fce00078e0002 */
[----:B01---5:R-:W-:Y:S05]  /*16070*/  WARPSYNC.COLLECTIVE R15, `(.L_x_1228) ;  /* 0x000000000f087348 */ /* 0x023fea0003c00000 */
[----:B------:R2:W3:Y:S02]  /*16080*/  SHFL.IDX P6, R14, R13, R12, R11 ;  /* 0x0000000c0d0e7389 */ /* 0x0004e400000c000b */
[----:B0123-5:R-:W-:Y:S01]  /*16090*/  ENDCOLLECTIVE ;  /* 0x000000000000791b */ /* 0x02ffe20003800000 */
.L_x_1228:
[----:B------:R-:W-:Y:S05]  /*160a0*/  BSYNC B0 ;  /* 0x0000000000007941 */ /* 0x000fea0003800000 */
.L_x_1227:
[----:B------:R-:W-:Y:S05]  /*160b0*/  BRA `(.L_x_1229) ;  /* 0xffffffd400587947 */ /* 0x000fea000383ffff */
.L_x_1150:
[----:B------:R-:W-:Y:S01]  /*160c0*/  BSSY B1, `(.L_x_1230) ;  /* 0x0000006000017945 */ /* 0x000fe20003800000 */
[----:B------:R-:W-:-:S07]  /*160d0*/  IMAD.MOV.U32 R15, RZ, RZ, -0x1 ;  /* 0xffffffffff0f7424 */ /* 0x000fce00078e00ff */
[----:B01---5:R-:W-:Y:S05]  /*160e0*/  WARPSYNC.COLLECTIVE R15, `(.L_x_1231) ;  /* 0x000000000f0c7348 */ /* 0x023fea0003c00000 */
[----:B------:R-:W-:Y:S02]  /*160f0*/  ELECT P6, UR62, PT ;  /* 0x00000000003e782f */ /* 0x000fe400038c0000 */
[----:B------:R-:W-:Y:S01]  /*16100*/  MOV R14, UR62 ;  /* 0x0000003e000e7c02 */ /* 0x000fe20008000f00 */
[----:B01---5:R-:W-:Y:S10]  /*16110*/  ENDCOLLECTIVE ;  /* 0x000000000000791b */ /* 0x023ff40003800000 */
.L_x_1231:
[----:B------:R-:W-:Y:S05]  /*16120*/  BSYNC B1 ;  /* 0x0000000000017941 */ /* 0x000fea0003800000 */
.L_x_1230:
[----:B------:R-:W-:Y:S05]  /*16130*/  BRA `(.L_x_1232) ;  /* 0xffffffd400507947 */ /* 0x000fea000383ffff */
.L_x_1152:
[----:B-1----:R1:W2:Y:S02]  /*16140*/  SYNCS.PHASECHK.TRANS64.TRYWAIT P1, [R3+URZ+0x30840], R2 ;  /* 0x03084002030075a7 */ /* 0x0022a4000802017f */
[----:B--2---:R-:W-:Y:S05]  /*16150*/  @!P1 NANOSLEEP.SYNCS 0x989680 ;  /* 0x009896800000995d */ /* 0x004fea0003900000 */
[----:B------:R-:W2:Y:S02]  /*16160*/  @!P1 SYNCS.PHASECHK.TRANS64 P1, [R3+URZ+0x30840], R2 ;  /* 0x03084002030095a7 */ /* 0x000ea4000802007f */
[----:B--2---:R-:W-:Y:S05]  /*16170*/  @!P1 BRA `(.L_x_1152) ;  /* 0xfffffffc00f09947 */ /* 0x004fea000383ffff */
[----:B------:R-:W-:Y:S05]  /*16180*/  BRA `(.L_x_1233) ;  /* 0xffffffd400787947 */ /* 0x000fea000383ffff */
.L_x_1154:
[----:B--2---:R2:W3:Y:S02]  /*16190*/  SYNCS.PHASECHK.TRANS64.TRYWAIT P1, [R23+URZ+0x30840], R0 ;  /* 0x03084000170075a7 */ /* 0x0044e4000802017f */
[----:B---3--:R-:W-:Y:S05]  /*161a0*/  @!P1 NANOSLEEP.SYNCS 0x989680 ;  /* 0x009896800000995d */ /* 0x008fea0003900000 */
[----:B------:R-:W3:Y:S02]  /*161b0*/  @!P1 SYNCS.PHASECHK.TRANS64 P1, [R23+URZ+0x30840], R0 ;  /* 0x03084000170095a7 */ /* 0x000ee4000802007f */
[----:B---3--:R-:W-:Y:S05]  /*161c0*/  @!P1 BRA `(.L_x_1154) ;  /* 0xfffffffc00f09947 */ /* 0x008fea000383ffff */
[----:B------:R-:W-:Y:S05]  /*161d0*/  BRA `(.L_x_1234) ;  /* 0xffffffd400847947 */ /* 0x000fea000383ffff */
.L_x_1156:
[----:B---3--:R3:W4:Y:S02]  /*161e0*/  SYNCS.PHASECHK.TRANS64.TRYWAIT P1, [R3+URZ+0x30860], R2 ;  /* 0x03086002030075a7 */ /* 0x008724000802017f */
[----:B----4-:R-:W-:Y:S05]  /*161f0*/  @!P1 NANOSLEEP.SYNCS 0x989680 ;  /* 0x009896800000995d */ /* 0x010fea0003900000 */
[----:B------:R-:W4:Y:S02]  /*16200*/  @!P1 SYNCS.PHASECHK.TRANS64 P1, [R3+URZ+0x30860], R2 ;  /* 0x03086002030095a7 */ /* 0x000f24000802007f */
[----:B----4-:R-:W-:Y:S05]  /*16210*/  @!P1 BRA `(.L_x_1156) ;  /* 0xfffffffc00f09947 */ /* 0x010fea000383ffff */
[----:B------:R-:W-:Y:S05]  /*16220*/  BRA `(.L_x_1235) ;  /* 0xffffffd400807947 */ /* 0x000fea000383ffff */
.L_x_1236:
        /* <DEDUP_REMOVED lines=13> */
.L_x_3296:


//--------------------- .text._ZN7cutlass13device_kernelIN5flash11enable_sm90INS1_16FlashAttnFwdSm90INS1_25CollectiveMainloopFwdSm90ILi2EN4cute5tupleIJNS5_1CILi1EEES8_S8_EEENS6_IJNS7_ILi128EEENS7_ILi64EEENS7_ILi256EEEEEELi256ENS_6half_tEfNS_4arch4Sm90ELb0ELb1ELb0ELb1ELb1ELb0ELb0ELb1ELb1ELb1ELb0ELb0EEENS1_21CollectiveEpilogueFwdINS6_IJSA_SC_SB_EEES9_SE_SG_Li256ELb1ELb1ELb0ELb0EEENS1_36VarlenDynamicPersistentTileSchedulerILi128ELi64ELi256ELi128ELb0ELb1ELb1ELb1ELb0ELb1EEEEEEEEEvNT_6ParamsE --------------------------
	.section	.text._ZN7cutlass13device_kernelIN5flash11enable_sm90INS1_16FlashAttnFwdSm90INS1_25CollectiveMainloopFwdSm90ILi2EN4cute5tupleIJNS5_1CILi1EEES8_S8_EEENS6_IJNS7_ILi128EEENS7_ILi64EEENS7_ILi256EEEEEELi256ENS_6half_tEfNS_4arch4Sm90ELb0ELb1ELb0ELb1ELb1ELb0ELb0ELb1ELb1ELb1ELb0ELb0EEENS1_21CollectiveEpilogueFwdINS6_IJSA_SC_SB_EEES9_SE_SG_Li256ELb1ELb1ELb0ELb0EEENS1_36VarlenDynamicPersistentTileSchedulerILi128ELi64ELi256ELi128ELb0ELb1ELb1ELb1ELb0ELb1EEEEEEEEEvNT_6ParamsE,"ax",@progbits
	.align	128
.text._ZN7cutlass13device_kernelIN5flash11enable_sm90INS1_16FlashAttnFwdSm90INS1_25CollectiveMainloopFwdSm90ILi2EN4cute5tupleIJNS5_1CILi1EEES8_S8_EEENS6_IJNS7_ILi128EEENS7_ILi64EEENS7_ILi256EEEEEELi256ENS_6half_tEfNS_4arch4Sm90ELb0ELb1ELb0ELb1ELb1ELb0ELb0ELb1ELb1ELb1ELb0ELb0EEENS1_21CollectiveEpilogueFwdINS6_IJSA_SC_SB_EEES9_SE_SG_Li256ELb1ELb1ELb0ELb0EEENS1_36VarlenDynamicPersistentTileSchedulerILi128ELi64ELi256ELi128ELb0ELb1ELb1ELb1ELb0ELb1EEEEEEEEEvNT_6ParamsE:
        .type           _ZN7cutlass13device_kernelIN5flash11enable_sm90INS1_16FlashAttnFwdSm90INS1_25CollectiveMainloopFwdSm90ILi2EN4cute5tupleIJNS5_1CILi1EEES8_S8_EEENS6_IJNS7_ILi128EEENS7_ILi64EEENS7_ILi256EEEEEELi256ENS_6half_tEfNS_4arch4Sm90ELb0ELb1ELb0ELb1ELb1ELb0ELb0ELb1ELb1ELb1ELb0ELb0EEENS1_21CollectiveEpilogueFwdINS6_IJSA_SC_SB_EEES9_SE_SG_Li256ELb1ELb1ELb0ELb0EEENS1_36VarlenDynamicPersistentTileSchedulerILi128ELi64ELi256ELi128ELb0ELb1ELb1ELb1ELb0ELb1EEEEEEEEEvNT_6ParamsE,@function
        .size           _ZN7cutlass13device_kernelIN5flash11enable_sm90INS1_16FlashAttnFwdSm90INS1_25CollectiveMainloopFwdSm90ILi2EN4cute5tupleIJNS5_1CILi1EEES8_S8_EEENS6_IJNS7_ILi128EEENS7_ILi64EEENS7_ILi256EEEEEELi256ENS_6half_tEfNS_4arch4Sm90ELb0ELb1ELb0ELb1ELb1ELb0ELb0ELb1ELb1ELb1ELb0ELb0EEENS1_21CollectiveEpilogueFwdINS6_IJSA_SC_SB_EEES9_SE_SG_Li256ELb1ELb1ELb0ELb0EEENS1_36VarlenDynamicPersistentTileSchedulerILi128ELi64ELi256ELi128ELb0ELb1ELb1ELb1ELb0ELb1EEEEEEEEEvNT_6ParamsE,(.L_x_3297 - _ZN7cutlass13device_kernelIN5flash11enable_sm90INS1_16FlashAttnFwdSm90INS1_25CollectiveMainloopFwdSm90ILi2EN4cute5tupleIJNS5_1CILi1EEES8_S8_EEENS6_IJNS7_ILi128EEENS7_ILi64EEENS7_ILi256EEEEEELi256ENS_6half_tEfNS_4arch4Sm90ELb0ELb1ELb0ELb1ELb1ELb0ELb0ELb1ELb1ELb1ELb0ELb0EEENS1_21CollectiveEpilogueFwdINS6_IJSA_SC_SB_EEES9_SE_SG_Li256ELb1ELb1ELb0ELb0EEENS1_36VarlenDynamicPersistentTileSchedulerILi128ELi64ELi256ELi128ELb0ELb1ELb1ELb1ELb0ELb1EEEEEEEEEvNT_6ParamsE)
        .other          _ZN7cutlass13device_kernelIN5flash11enable_sm90INS1_16FlashAttnFwdSm90INS1_25CollectiveMainloopFwdSm90ILi2EN4cute5tupleIJNS5_1CILi1EEES8_S8_EEENS6_IJNS7_ILi128EEENS7_ILi64EEENS7_ILi256EEEEEELi256ENS_6half_tEfNS_4arch4Sm90ELb0ELb1ELb0ELb1ELb1ELb0ELb0ELb1ELb1ELb1ELb0ELb0EEENS1_21CollectiveEpilogueFwdINS6_IJSA_SC_SB_EEES9_SE_SG_Li256ELb1ELb1ELb0ELb0EEENS1_36VarlenDynamicPersistentTileSchedulerILi128ELi64ELi256ELi128ELb0ELb1ELb1ELb1ELb0ELb1EEEEEEEEEvNT_6ParamsE,@"STO_CUDA_ENTRY STV_DEFAULT"
_ZN7cutlass13device_kernelIN5flash11enable_sm90INS1_16FlashAttnFwdSm90INS1_25CollectiveMainloopFwdSm90ILi2EN4cute5tupleIJNS5_1CILi1EEES8_S8_EEENS6_IJNS7_ILi128EEENS7_ILi64EEENS7_ILi256EEEEEELi256ENS_6half_tEfNS_4arch4Sm90ELb0ELb1ELb0ELb1ELb1ELb0ELb0ELb1ELb1ELb1ELb0ELb0EEENS1_21CollectiveEpilogueFwdINS6_IJSA_SC_SB_EEES9_SE_SG_Li256ELb1ELb1ELb0ELb0EEENS1_36VarlenDynamicPersistentTileSchedulerILi128ELi64ELi256ELi128ELb0ELb1ELb1ELb1ELb0ELb1EEEEEEEEEvNT_6ParamsE:
        /* <DEDUP_REMOVED lines=45> */
.L_x_1237:
        /* <DEDUP_REMOVED lines=22> */
.L_x_1238:
        /* <DEDUP_REMOVED lines=18> */
.L_x_1239:
        /* <DEDUP_REMOVED lines=22> */
.L_x_1240:
        /* <DEDUP_REMOVED lines=23> */
.L_x_1241:
        /* <DEDUP_REMOVED lines=10> */
.L_x_1243:
        /* <DEDUP_REMOVED lines=14> */
[----:B------:R-:W2:Y:S01]  /*09a0*/  LDL R2, [R1+0x20] ;  /* 0x0000200001027983 */ /* 0x000ea20000100800 */
[----:B------:R-:W-:Y:S01]  /*09b0*/  VIADD R219, R0, 0xffffff80 ;  /* 0xffffff8000db7836 */ /* 0x000fe20000000000 */
[----:B------:R-:W-:Y:S01]  /*09c0*/  R2UR UR6, R11 ;  /* 0x000000000b0672ca */ /* 0x000fe200000e0000 */
[----:B------:R-:W-:Y:S01]  /*09d0*/  UMOV UR38, URZ ;  /* 0x0000003f00267c82 */ /* 0x000fe20008000000 */
[----:B------:R-:W-:Y:S01]  /*09e0*/  R2UR UR5, R9 ;  /* 0x00000000090572ca */ /* 0x000fe200000e0000 */
[----:B------:R-:W-:Y:S01]  /*09f0*/  UMOV UR39, URZ ;  /* 0x0000003f00277c82 */ /* 0x000fe20008000000 */
[----:B------:R-:W-:Y:S02]  /*0a00*/  SHF.R.S32.HI R0, RZ, 0x1f, R219 ;  /* 0x0000001fff007819 */ /* 0x000fe400000114db */
[----:B------:R-:W-:Y:S02]  /*0a10*/  R2UR UR7, R10 ;  /* 0x000000000a0772ca */ /* 0x000fe400000e0000 */
[----:B0-----:R-:W-:-:S02]  /*0a20*/  LEA.HI R3, R0, R219, RZ, 0x4 ;  /* 0x000000db00037211 */ /* 0x001fc400078f20ff */
[CC--:B------:R-:W-:Y:S02]  /*0a30*/  LEA.HI R4, R0.reuse, R219.reuse, RZ, 0x5 ;  /* 0x000000db00047211 */ /* 0x0c0fe400078f28ff */
[----:B------:R-:W-:Y:S02]  /*0a40*/  SHF.R.S32.HI R6, RZ, 0x4, R3 ;  /* 0x00000004ff067819 */ /* 0x000fe40000011403 */
[----:B------:R-:W-:Y:S01]  /*0a50*/  LEA.HI R11, R0, R219, RZ, 0x2 ;  /* 0x000000db000b7211 */ /* 0x000fe200078f10ff */
[----:B------:R-:W-:Y:S01]  /*0a60*/  IMAD.SHL.U32 R5, R4, 0x20, RZ ;  /* 0x0000002004057824 */ /* 0x000fe200078e00ff */
[C---:B------:R-:W-:Y:S02]  /*0a70*/  LOP3.LUT R4, R3.reuse, 0x3fffff0, RZ, 0xc0, !PT ;  /* 0x03fffff003047812 */ /* 0x040fe400078ec0ff */
[----:B------:R-:W-:Y:S02]  /*0a80*/  LEA.HI R3, R3, R6, RZ, 0x1 ;  /* 0x0000000603037211 */ /* 0x000fe400078f08ff */
[----:B------:R-:W-:Y:S01]  /*0a90*/  LOP3.LUT R5, R5, 0xfffffc00, RZ, 0xc0, !PT ;  /* 0xfffffc0005057812 */ /* 0x000fe200078ec0ff */
[----:B------:R-:W-:Y:S01]  /*0aa0*/  IMAD.IADD R4, R219, 0x1, -R4 ;  /* 0x00000001db047824 */ /* 0x000fe200078e0a04 */
[----:B------:R-:W-:-:S03]  /*0ab0*/  LOP3.LUT R3, R3, 0x1ffffffe, RZ, 0xc0, !PT ;  /* 0x1ffffffe03037812 */ /* 0x000fc600078ec0ff */
[----:B------:R-:W-:Y:S02]  /*0ac0*/  IMAD R4, R4, 0x40, R5 ;  /* 0x0000004004047824 */ /* 0x000fe400078e0205 */
[----:B------:R-:W-:Y:S01]  /*0ad0*/  IMAD.IADD R3, R6, 0x1, -R3 ;  /* 0x0000000106037824 */ /* 0x000fe200078e0a03 */
[----:B------:R-:W-:-:S03]  /*0ae0*/  LOP3.LUT R6, R11, 0xfffffffc, RZ, 0xc0, !PT ;  /* 0xfffffffc0b067812 */ /* 0x000fc600078ec0ff */
[----:B------:R-:W-:Y:S02]  /*0af0*/  IMAD R213, R3, 0x8, R4 ;  /* 0x0000000803d57824 */ /* 0x000fe400078e0204 */
[----:B------:R-:W-:Y:S01]  /*0b00*/  IMAD.IADD R5, R219, 0x1, -R6 ;  /* 0x00000001db057824 */ /* 0x000fe200078e0a06 */
[----:B--2---:R-:W-:Y:S02]  /*0b10*/  R2UR UR4, R2 ;  /* 0x00000000020472ca */ /* 0x004fe400000e0000 */
[CC--:B------:R-:W-:Y:S02]  /*0b20*/  LEA.HI R2, R0.reuse, R219.reuse, RZ, 0x7 ;  /* 0x000000db00027211 */ /* 0x0c0fe400078f38ff */
[----:B------:R-:W-:Y:S02]  /*0b30*/  LEA.HI R0, R0, R219, RZ, 0x3 ;  /* 0x000000db00007211 */ /* 0x000fe400078f18ff */
[----:B------:R-:W-:Y:S02]  /*0b40*/  LOP3.LUT R210, R2, 0xffffff80, RZ, 0xc0, !PT ;  /* 0xffffff8002d27812 */ /* 0x000fe400078ec0ff */
[----:B------:R-:W-:-:S02]  /*0b50*/  SHF.R.S32.HI R211, RZ, 0x7, R2 ;  /* 0x00000007ffd37819 */ /* 0x000fc40000011402 */
[----:B------:R-:W-:Y:S01]  /*0b60*/  SHF.R.S32.HI R207, RZ, 0x3, R0 ;  /* 0x00000003ffcf7819 */ /* 0x000fe20000011400 */
[----:B------:R-:W-:Y:S01]  /*0b70*/  IMAD.IADD R210, R219, 0x1, -R210 ;  /* 0x00000001dbd27824 */ /* 0x000fe200078e0ad2 */
[----:B------:R-:W-:Y:S01]  /*0b80*/  LEA.HI R2, R2, R211, RZ, 0x1 ;  /* 0x000000d302027211 */ /* 0x000fe200078f08ff */
[----:B------:R-:W-:-:S03]  /*0b90*/  ULOP3.LUT UR8, UR4, 0x1, URZ, 0xfc, !UPT ;  /* 0x0000000104087892 */ /* 0x000fc6000f8efc3f */
[----:B------:R-:W-:Y:S01]  /*0ba0*/  SHF.R.S32.HI R7, RZ, 0x1f, R210 ;  /* 0x0000001fff077819 */ /* 0x000fe200000114d2 */
[----:B------:R-:W-:Y:S01]  /*0bb0*/  UMOV UR4, URZ ;  /* 0x0000003f00047c82 */ /* 0x000fe20008000000 */
[----:B------:R-:W-:Y:S01]  /*0bc0*/  LOP3.LUT R6, R2, 0x3fffffe, RZ, 0xc0, !PT ;  /* 0x03fffffe02067812 */ /* 0x000fe200078ec0ff */
[----:B------:R-:W-:Y:S01]  /*0bd0*/  IMAD.U32 R214, RZ, RZ, UR8 ;  /* 0x00000008ffd67e24 */ /* 0x000fe2000f8e00ff */
[-C--:B------:R-:W-:Y:S01]  /*0be0*/  LEA.HI R8, R7, R210.reuse, RZ, 0x2 ;  /* 0x000000d207087211 */ /* 0x080fe200078f10ff */
[----:B------:R-:W-:Y:S01]  /*0bf0*/  IMAD.U32 R209, RZ, RZ, UR4 ;  /* 0x00000004ffd17e24 */ /* 0x000fe2000f8e00ff */
[----:B------:R-:W-:Y:S01]  /*0c00*/  LOP3.LUT R2, R0, 0xfffffff8, RZ, 0xc0, !PT ;  /* 0xfffffff800027812 */ /* 0x000fe200078ec0ff */
[----:B------:R-:W-:Y:S01]  /*0c10*/  IMAD.IADD R6, R211, 0x1, -R6 ;  /* 0x00000001d3067824 */ /* 0x000fe200078e0a06 */
[--C-:B------:R-:W-:Y:S02]  /*0c20*/  SHF.R.S32.HI R9, RZ, 0x2, R8.reuse ;  /* 0x00000002ff097819 */ /* 0x100fe40000011408 */
[----:B------:R-:W-:Y:S01]  /*0c30*/  SHF.R.S32.HI R10, RZ, 0x1f, R8 ;  /* 0x0000001fff0a7819 */ /* 0x000fe20000011408 */
[----:B------:R-:W-:Y:S01]  /*0c40*/  IMAD.IADD R205, R219, 0x1, -R2 ;  /* 0x00000001dbcd7824 */ /* 0x000fe200078e0a02 */
[----:B------:R-:W-:-:S02]  /*0c50*/  LEA.HI R7, R7, R210, RZ, 0x5 ;  /* 0x000000d207077211 */ /* 0x000fc400078f28ff */
[----:B------:R-:W-:Y:S02]  /*0c60*/  LEA.HI R10, R10, R9, RZ, 0x3 ;  /* 0x000000090a0a7211 */ /* 0x000fe400078f18ff */
[----:B------:R-:W-:Y:S02]  /*0c70*/  SHF.R.S32.HI R7, RZ, 0x5, R7 ;  /* 0x00000005ff077819 */ /* 0x000fe40000011407 */
[----:B------:R-:W-:Y:S02]  /*0c80*/  LOP3.LUT R10, R10, 0xfffffff8, RZ, 0xc0, !PT ;  /* 0xfffffff80a0a7812 */ /* 0x000fe400078ec0ff */
[----:B------:R-:W-:Y:S02]  /*0c90*/  SHF.L.U32 R23, R205, 0x3, RZ ;  /* 0x00000003cd177819 */ /* 0x000fe400000006ff */
[----:B------:R-:W-:Y:S01]  /*0ca0*/  LOP3.LUT R19, R8, 0x7ffffffc, RZ, 0xc0, !PT ;  /* 0x7ffffffc08137812 */ /* 0x000fe200078ec0ff */
[----:B------:R-:W-:Y:S01]  /*0cb0*/  IMAD.IADD R10, R9, 0x1, -R10 ;  /* 0x00000001090a7824 */ /* 0x000fe200078e0a0a */
[----:B------:R-:W-:Y:S01]  /*0cc0*/  LEA.HI R9, R5, R5, RZ, 0x1 ;  /* 0x0000000505097211 */ /* 0x000fe200078f08ff */
[----:B------:R-:W-:Y:S01]  /*0cd0*/  VIADD R203, R23, 0x40 ;  /* 0x0000004017cb7836 */ /* 0x000fe20000000000 */
[----:B------:R-:W-:Y:S01]  /*0ce0*/  SHF.R.S32.HI R218, RZ, 0x1f, R23 ;  /* 0x0000001fffda7819 */ /* 0x000fe20000011417 */
[----:B------:R-:W-:Y:S01]  /*0cf0*/  IMAD R7, R7, 0x10, R10 ;  /* 0x0000001007077824 */ /* 0x000fe200078e020a */
[----:B------:R-:W-:Y:S01]  /*0d00*/  LOP3.LUT R10, R9, 0x1ffffffe, RZ, 0xc0, !PT ;  /* 0x1ffffffe090a7812 */ /* 0x000fe200078ec0ff */
[C---:B------:R-:W-:Y:S01]  /*0d10*/  VIADD R202, R23.reuse, 0x80 ;  /* 0x0000008017ca7836 */ /* 0x040fe20000000000 */
[----:B------:R-:W-:Y:S01]  /*0d20*/  SHF.R.S32.HI R217, RZ, 0x1f, R203 ;  /* 0x0000001fffd97819 */ /* 0x000fe200000114cb */
[----:B------:R-:W-:-:S02]  /*0d30*/  VIADD R204, R23, 0xc0 ;  /* 0x000000c017cc7836 */ /* 0x000fc40000000000 */
[----:B------:R-:W-:Y:S01]  /*0d40*/  IMAD.IADD R5, R5, 0x1, -R10 ;  /* 0x0000000105057824 */ /* 0x000fe200078e0a0a */
[----:B------:R-:W-:Y:S01]  /*0d50*/  SHF.R.S32.HI R216, RZ, 0x1f, R202 ;  /* 0x0000001fffd87819 */ /* 0x000fe200000114ca */
[----:B------:R-:W-:Y:S01]  /*0d60*/  IMAD R212, R6, 0x40, R7 ;  /* 0x0000004006d47824 */ /* 0x000fe200078e0207 */
[----:B------:R-:W-:Y:S01]  /*0d70*/  SHF.R.S32.HI R215, RZ, 0x1f, R204 ;  /* 0x0000001fffd77819 */ /* 0x000fe200000114cc */
[----:B------:R-:W-:Y:S02]  /*0d80*/  IMAD.IADD R19, R210, 0x1, -R19 ;  /* 0x00000001d2137824 */ /* 0x000fe400078e0a13 */
[----:B------:R-:W-:-:S07]  /*0d90*/  IMAD R200, R5, 0x8, R212 ;  /* 0x0000000805c87824 */ /* 0x000fce00078e02d4 */
.L_x_1351:
[----:B------:R-:W-:Y:S01]  /*0da0*/  ULDC.64 UR8, c[0x0][0xa28] ;  /* 0x00028a0000087ab9 */ /* 0x000fe20000000a00 */
[----:B------:R-:W-:Y:S01]  /*0db0*/  ULDC UR4, c[0x0][0x424] ;  /* 0x0001090000047ab9 */ /* 0x000fe20000000800 */
[----:B------:R-:W-:-:S04]  /*0dc0*/  UISETP.NE.U32.AND UP0, UPT, UR8, URZ, UPT ;  /* 0x0000003f0800728c */ /* 0x000fc8000bf05070 */
[----:B------:R-:W-:-:S03]  /*0dd0*/  UISETP.NE.AND.EX UP0, UPT, UR9, URZ, UPT, UP0 ;  /* 0x0000003f0900728c */ /* 0x000fc6000bf05300 */
[----:B------:R-:W-:Y:S02]  /*0de0*/  ULDC.64 UR8, c[0x0][0xa18] ;  /* 0x0002860000087ab9 */ /* 0x000fe40000000a00 */
[----:B------:R-:W-:Y:S01]  /*0df0*/  UISETP.NE.U32.AND UP1, UPT, UR8, URZ, UPT ;  /* 0x0000003f0800728c */ /* 0x000fe2000bf25070 */
[----:B------:R-:W-:-:S03]  /*0e00*/  PLOP3.LUT P0, PT, PT, PT, UP0, 0x80, 0x0 ;  /* 0x000000000000781c */ /* 0x000fc60003f0f008 */
[----:B------:R-:W-:-:S03]  /*0e10*/  UISETP.NE.AND.EX UP1, UPT, UR9, URZ, UPT, UP1 ;  /* 0x0000003f0900728c */ /* 0x000fc6000bf25310 */
[----:B------:R-:W-:Y:S02]  /*0e20*/  @UP0 ULDC.64 UR8, c[0x0][0xa28] ;  /* 0x00028a0000080ab9 */ /* 0x000fe40000000a00 */
[----:B------:R-:W-:Y:S01]  /*0e30*/  @UP0 UIMAD.WIDE UR8, UR6, 0x4, UR8 ;  /* 0x00000004060808a5 */ /* 0x000fe2000f8e0208 */
[----:B------:R-:W-:-:S05]  /*0e40*/  PLOP3.LUT P2, PT, PT, PT, UP1, 0x80, 0x0 ;  /* 0x000000000000781c */ /* 0x000fca0003f4f018 */
[----:B------:R-:W-:Y:S01]  /*0e50*/  @UP1 ULDC.64 UR10, c[0x0][0xa18] ;  /* 0x00028600000a1ab9 */ /* 0x000fe20000000a00 */
[----:B0-2-4-:R-:W-:Y:S02]  /*0e60*/  IMAD.U32 R2, RZ, RZ, UR8 ;  /* 0x00000008ff027e24 */ /* 0x015fe4000f8e00ff */
[----:B------:R-:W-:Y:S01]  /*0e70*/  IMAD.U32 R3, RZ, RZ, UR9 ;  /* 0x00000009ff037e24 */ /* 0x000fe2000f8e00ff */
[----:B------:R-:W-:-:S04]  /*0e80*/  @UP1 UIMAD.WIDE UR8, UR6, 0x4, UR10 ;  /* 0x00000004060818a5 */ /* 0x000fc8000f8e020a */
[----:B------:R-:W2:Y:S02]  /*0e90*/  @P0 LDG.E R2, desc[UR36][R2.64] ;  /* 0x0000002402020981 */ /* 0x000ea4000c1e1900 */
[----:B------:R-:W-:Y:S02]  /*0ea0*/  IMAD.U32 R4, RZ, RZ, UR8 ;  /* 0x00000008ff047e24 */ /* 0x000fe4000f8e00ff */
[----:B------:R-:W-:Y:S01]  /*0eb0*/  IMAD.U32 R5, RZ, RZ, UR9 ;  /* 0x00000009ff057e24 */ /* 0x000fe2000f8e00ff */
[----:B------:R-:W-:-:S04]  /*0ec0*/  ULDC.64 UR8, c[0x0][0x418] ;  /* 0x0001060000087ab9 */ /* 0x000fc80000000a00 */
[----:B---3--:R-:W3:Y:S01]  /*0ed0*/  @P2 LDG.E R4, desc[UR36][R4.64] ;  /* 0x0000002404042981 */ /* 0x008ee2000c1e1900 */
[----:B------:R-:W-:Y:S01]  /*0ee0*/  UISETP.NE.U32.AND UP0, UPT, UR8, URZ, UPT ;  /* 0x0000003f0800728c */ /* 0x000fe2000bf05070 */
[----:B------:R-:W-:Y:S01]  /*0ef0*/  IMAD.U32 R206, RZ, RZ, UR7 ;  /* 0x00000007ffce7e24 */ /* 0x000fe2000f8e00ff */
[----:B------:R-:W-:Y:S02]  /*0f00*/  UMOV UR42, URZ ;  /* 0x0000003f002a7c82 */ /* 0x000fe40008000000 */
[----:B------:R-:W-:-:S03]  /*0f10*/  UISETP.NE.AND.EX UP0, UPT, UR9, URZ, UPT, UP0 ;  /* 0x0000003f0900728c */ /* 0x000fc6000bf05300 */
[----:B------:R-:W-:Y:S01]  /*0f20*/  ULDC.64 UR8, c[0x0][0xa20] ;  /* 0x0002880000087ab9 */ /* 0x000fe20000000a00 */
[----:B------:R-:W-:Y:S01]  /*0f30*/  USEL UR4, UR4, 0x1, UP0 ;  /* 0x0000000104047887 */ /* 0x000fe20008000000 */
[----:B------:R-:W-:Y:S01]  /*0f40*/  ISETP.NE.U32.AND P1, PT, RZ, UR8, PT ;  /* 0x00000008ff007c0c */ /* 0x000fe2000bf25070 */
[----:B------:R-:W-:Y:S02]  /*0f50*/  ULDC UR8, c[0x0][0x2f0] ;  /* 0x0000bc0000087ab9 */ /* 0x000fe40000000800 */
[----:B------:R-:W-:Y:S01]  /*0f60*/  UIMAD UR4, UR4, UR8, URZ ;  /* 0x00000008040472a4 */ /* 0x000fe2000f8e023f */
[----:B------:R-:W-:Y:S02]  /*0f70*/  ISETP.NE.AND.EX P1, PT, RZ, UR9, PT, P1 ;  /* 0x00000009ff007c0c */ /* 0x000fe4000bf25310 */
[----:B--2---:R-:W-:Y:S02]  /*0f80*/  @P0 R2UR UR42, R2 ;  /* 0x00000000022a02ca */ /* 0x004fe400000e0000 */
[----:B---3--:R-:W-:Y:S01]  /*0f90*/  @P2 R2UR UR41, R4 ;  /* 0x00000000042922ca */ /* 0x008fe200000e0000 */
[----:B-1----:R-:W-:-:S14]  /*0fa0*/  @P2 BRA `(.L_x_1244) ;  /* 0x0000000000382947 */ /* 0x002fdc0003800000 */
[----:B------:R-:W-:Y:S01]  /*0fb0*/  ULDC.64 UR8, c[0x0][0xa00] ;  /* 0x0002800000087ab9 */ /* 0x000fe20000000a00 */
[----:B------:R-:W-:Y:S01]  /*0fc0*/  ULDC UR41, c[0x0][0x288] ;  /* 0x0000a20000297ab9 */ /* 0x000fe20000000800 */
[----:B------:R-:W-:-:S04]  /*0fd0*/  ISETP.NE.U32.AND P0, PT, RZ, UR8, PT ;  /* 0x00000008ff007c0c */ /* 0x000fc8000bf05070 */
[----:B------:R-:W-:-:S13]  /*0fe0*/  ISETP.NE.AND.EX P0, PT, RZ, UR9, PT, P0 ;  /* 0x00000009ff007c0c */ /* 0x000fda000bf05300 */
[----:B------:R-:W-:Y:S05]  /*0ff0*/  @!P0 BRA `(.L_x_1244) ;  /* 0x0000000000248947 */ /* 0x000fea0003800000 */
[----:B------:R-:W-:Y:S02]  /*1000*/  ULDC.64 UR8, c[0x0][0xa00] ;  /* 0x0002800000087ab9 */ /* 0x000fe40000000a00 */
[----:B------:R-:W-:-:S06]  /*1010*/  UIMAD.WIDE UR8, UR6, 0x4, UR8 ;  /* 0x00000004060878a5 */ /* 0x000fcc000f8e0208 */
[----:B------:R-:W-:Y:S02]  /*1020*/  IMAD.U32 R2, RZ, RZ, UR8 ;  /* 0x00000008ff027e24 */ /* 0x000fe4000f8e00ff */
[----:B------:R-:W-:-:S05]  /*1030*/  IMAD.U32 R3, RZ, RZ, UR9 ;  /* 0x00000009ff037e24 */ /* 0x000fca000f8e00ff */
[----:B------:R-:W2:Y:S04]  /*1040*/  LDG.E R4, desc[UR36][R2.64] ;  /* 0x0000002402047981 */ /* 0x000ea8000c1e1900 */
[----:B------:R-:W3:Y:S01]  /*1050*/  LDG.E R0, desc[UR36][R2.64+0x4] ;  /* 0x0000042402007981 */ /* 0x000ee2000c1e1900 */
[----:B--2---:R-:W-:Y:S02]  /*1060*/  R2UR UR41, R4 ;  /* 0x00000000042972ca */ /* 0x004fe400000e0000 */
[----:B---3--:R-:W-:-:S13]  /*1070*/  R2UR UR7, R0 ;  /* 0x00000000000772ca */ /* 0x008fda00000e0000 */
[----:B------:R-:W-:-:S12]  /*1080*/  UIADD3 UR41, -UR41, UR7, URZ ;  /* 0x0000000729297290 */ /* 0x000fd8000fffe13f */
.L_x_1244:
[----:B------:R-:W-:Y:S01]  /*1090*/  IMAD.U32 R208, RZ, RZ, UR6 ;  /* 0x00000006ffd07e24 */ /* 0x000fe2000f8e00ff */
[----:B------:R-:W-:Y:S06]  /*10a0*/  @!P1 BRA `(.L_x_1245) ;  /* 0x00000000001c9947 */ /* 0x000fec0003800000 */
[----:B------:R-:W-:Y:S02]  /*10b0*/  ULDC.64 UR8, c[0x0][0xa20] ;  /* 0x0002880000087ab9 */ /* 0x000fe40000000a00 */
[----:B------:R-:W-:-:S06]  /*10c0*/  UIMAD.WIDE UR6, UR6, 0x4, UR8 ;  /* 0x00000004060678a5 */ /* 0x000fcc000f8e0208 */
[----:B------:R-:W-:Y:S01]  /*10d0*/  IMAD.U32 R2, RZ, RZ, UR6 ;  /* 0x00000006ff027e24 */ /* 0x000fe2000f8e00ff */
[----:B------:R-:W-:-:S05]  /*10e0*/  MOV R3, UR7 ;  /* 0x0000000700037c02 */ /* 0x000fca0008000f00 */
[----:B------:R-:W2:Y:S02]  /*10f0*/  LDG.E R2, desc[UR36][R2.64] ;  /* 0x0000002402027981 */ /* 0x000ea4000c1e1900 */
[----:B--2---:R-:W-:Y:S01]  /*1100*/  R2UR UR4, R2 ;  /* 0x00000000020472ca */ /* 0x004fe200000e0000 */
[----:B------:R-:W-:-:S14]  /*1110*/  BRA `(.L_x_1246) ;  /* 0x0000000000347947 */ /* 0x000fdc0003800000 */
.L_x_1245:
[----:B------:R-:W-:Y:S02]  /*1120*/  ULDC.64 UR8, c[0x0][0xa08] ;  /* 0x0002820000087ab9 */ /* 0x000fe40000000a00 */
        /* <DEDUP_REMOVED lines=12> */
.L_x_1246:
[----:B------:R-:W-:Y:S01]  /*11f0*/  ULDC UR6, c[0x0][0x448] ;  /* 0x0001120000067ab9 */ /* 0x000fe20000000800 */
[----:B------:R-:W-:Y:S02]  /*1200*/  USHF.L.U32 UR60, UR5, 0x7, URZ ;  /* 0x00000007053c7899 */ /* 0x000fe4000800063f */
[----:B------:R-:W-:Y:S02]  /*1210*/  UISETP.NE.AND UP0, UPT, UR6, 0x1, UPT ;  /* 0x000000010600788c */ /* 0x000fe4000bf05270 */
[----:B------:R-:W-:Y:S02]  /*1220*/  UIADD3 UR42, -UR42, UR4, URZ ;  /* 0x000000042a2a7290 */ /* 0x000fe4000fffe13f */
[----:B------:R-:W-:Y:S02]  /*1230*/  UIADD3 UR8, UR60, 0x7f, URZ ;  /* 0x0000007f3c087890 */ /* 0x000fe4000fffe03f */
[----:B------:R-:W-:Y:S02]  /*1240*/  UP2UR UR4, UPR, URZ, 0x1 ;  /* 0x000000013f047883 */ /* 0x000fe40008000000 */
[----:B------:R-:W-:-:S03]  /*1250*/  UIADD3 UR9, UR42, 0x1, -UR41 ;  /* 0x000000012a097890 */ /* 0x000fc6000fffe829 */
[----:B------:R-:W-:Y:S01]  /*1260*/  @UP0 ULDC UR6, c[0x0][0x44c] ;  /* 0x0001130000060ab9 */ /* 0x000fe20000000800 */
[----:B------:R-:W-:Y:S01]  /*1270*/  IMAD.U32 R22, RZ, RZ, UR4 ;  /* 0x00000004ff167e24 */ /* 0x000fe2000f8e00ff */
[----:B------:R-:W-:Y:S01]  /*1280*/  UIMAD.WIDE.U32 UR6, UR8, UR6, URZ ;  /* 0x00000006080672a5 */ /* 0x000fe2000f8e003f */
[----:B------:R-:W-:Y:S01]  /*1290*/  @UP0 ULDC UR10, c[0x0][0x450] ;  /* 0x00011400000a0ab9 */ /* 0x000fe20000000800 */
[----:B------:R-:W-:Y:S02]  /*12a0*/  ULDC.64 UR4, c[0x0][0x9e0] ;  /* 0x0002780000047ab9 */ /* 0x000fe40000000a00 */
[----:B------:R-:W-:Y:S02]  /*12b0*/  @UP0 USHF.R.U32.HI UR8, URZ, UR10, UR7 ;  /* 0x0000000a3f080299 */ /* 0x000fe40008011607 */
[----:B------:R-:W-:Y:S02]  /*12c0*/  UISETP.GE.AND UP0, UPT, UR5, 0x1, UPT ;  /* 0x000000010500788c */ /* 0x000fe4000bf06270 */
[----:B------:R-:W-:-:S02]  /*12d0*/  UIADD3 UR8, UR9, UR8, URZ ;  /* 0x0000000809087290 */ /* 0x000fc4000fffe03f */
[----:B------:R-:W-:Y:S02]  /*12e0*/  UP2UR UR43, UPR, URZ, 0x1 ;  /* 0x000000013f2b7883 */ /* 0x000fe40008000000 */
[----:B------:R-:W-:Y:S01]  /*12f0*/  PLOP3.LUT P0, PT, PT, PT, UP0, 0x40, 0x0 ;  /* 0x000000000000781c */ /* 0x000fe20003f0e808 */
[----:B------:R-:W-:-:S06]  /*1300*/  UIADD3 UR4, UR8, UR4, URZ ;  /* 0x0000000408047290 */ /* 0x000fcc000fffe03f */
[----:B------:R-:W-:-:S06]  /*1310*/  IMAD.U32 R0, RZ, RZ, UR4 ;  /* 0x00000004ff007e24 */ /* 0x000fcc000f8e00ff */
[----:B------:R-:W-:Y:S05]  /*1320*/  @P0 BRA `(.L_x_1247) ;  /* 0x0000000000400947 */ /* 0x000fea0003800000 */
        /* <DEDUP_REMOVED lines=10> */
.L_x_1248:
[----:B------:R-:W-:-:S11]  /*13d0*/  UISETP.NE.AND UP0, UPT, UR5, 0x1, UPT ;  /* 0x000000010500788c */ /* 0x000fd6000bf05270 */
[----:B------:R-:W-:Y:S02]  /*13e0*/  @UP0 ULDC.64 UR8, c[0x0][0x9e8] ;  /* 0x00027a0000080ab9 */ /* 0x000fe40000000a00 */
[----:B------:R-:W-:-:S04]  /*13f0*/  UIMAD.WIDE.U32 UR6, UR4, UR8, URZ ;  /* 0x00000008040672a5 */ /* 0x000fc8000f8e003f */
[----:B------:R-:W-:-:S12]  /*1400*/  @UP0 USHF.R.U32.HI UR4, URZ, UR9, UR7 ;  /* 0x000000093f040299 */ /* 0x000fd80008011607 */
.L_x_1249:
[----:B------:R-:W-:-:S06]  /*1410*/  UIMAD UR4, UR4, UR5, UR5 ;  /* 0x00000005040472a4 */ /* 0x000fcc000f8e0205 */
[----:B------:R-:W-:-:S07]  /*1420*/  VIMNMX R0, R0, UR4, PT ;  /* 0x0000000400007c48 */ /* 0x000fce000bfe0100 */
.L_x_1247:
[----:B------:R-:W-:Y:S01]  /*1430*/  R2UR UR4, R22 ;  /* 0x00000000160472ca */ /* 0x000fe200000e0000 */
[----:B------:R-:W-:Y:S01]  /*1440*/  UMOV UR9, UR60 ;  /* 0x0000003c00097c82 */ /* 0x000fe20008000000 */
[----:B------:R-:W-:Y:S01]  /*1450*/  VIADD R0, R0, 0x3f ;  /* 0x0000003f00007836 */ /* 0x000fe20000000000 */
[----:B------:R-:W-:Y:S01]  /*1460*/  UIADD3 UR48, UR42, -UR41, URZ ;  /* 0x800000292a307290 */ /* 0x000fe2000fffe03f */
[----:B------:R-:W-:-:S03]  /*1470*/  ULDC UR10, c[0x0][0x9dc] ;  /* 0x00027700000a7ab9 */ /* 0x000fc60000000800 */
[----:B------:R-:W-:-:S04]  /*1480*/  SHF.R.S32.HI R3, RZ, 0x1f, R0 ;  /* 0x0000001fff037819 */ /* 0x000fc80000011400 */
[----:B------:R-:W-:Y:S02]  /*1490*/  LEA.HI R3, R3, R0, RZ, 0x6 ;  /* 0x0000000003037211 */ /* 0x000fe400078f30ff */
[----:B------:R-:W-:Y:S02]  /*14a0*/  UISETP.NE.AND UP0, UPT, UR4, URZ, UPT ;  /* 0x0000003f0400728c */ /* 0x000fe4000bf05270 */
[----:B------:R-:W-:Y:S01]  /*14b0*/  UIADD3 UR4, UR42, 0x3f, URZ ;  /* 0x0000003f2a047890 */ /* 0x000fe2000fffe03f */
[----:B------:R-:W-:-:S03]  /*14c0*/  SHF.R.S32.HI R3, RZ, 0x6, R3 ;  /* 0x00000006ff037819 */ /* 0x000fc60000011403 */
[----:B------:R-:W-:-:S04]  /*14d0*/  USHF.R.S32.HI UR8, URZ, 0x1f, UR4 ;  /* 0x0000001f3f087899 */ /* 0x000fc80008011404 */
[----:B------:R-:W-:Y:S01]  /*14e0*/  ULEA.HI UR8, UR8, UR4, URZ, 0x6 ;  /* 0x0000000408087291 */ /* 0x000fe2000f8f303f */
[----:B------:R-:W-:Y:S01]  /*14f0*/  @UP0 ULDC UR6, c[0x0][0x44c] ;  /* 0x0001130000060ab9 */ /* 0x000fe20000000800 */
[----:B------:R-:W-:Y:S01]  /*1500*/  @UP0 ULDC UR11, c[0x0][0x450] ;  /* 0x00011400000b0ab9 */ /* 0x000fe20000000800 */
[----:B------:R-:W-:Y:S02]  /*1510*/  UIMAD.WIDE.U32 UR6, UR60, UR6, URZ ;  /* 0x000000063c0672a5 */ /* 0x000fe4000f8e003f */
[----:B------:R-:W-:Y:S02]  /*1520*/  USHF.R.S32.HI UR8, URZ, 0x6, UR8 ;  /* 0x000000063f087899 */ /* 0x000fe40008011408 */
[----:B------:R-:W-:Y:S02]  /*1530*/  @UP0 USHF.R.U32.HI UR9, URZ, UR11, UR7 ;  /* 0x0000000b3f090299 */ /* 0x000fe40008011607 */
[----:B------:R-:W-:Y:S02]  /*1540*/  UISETP.GE.AND UP0, UPT, UR5, 0x1, UPT ;  /* 0x000000010500788c */ /* 0x000fe4000bf06270 */
[----:B------:R-:W-:Y:S01]  /*1550*/  UIADD3 UR4, UR48, UR9, URZ ;  /* 0x0000000930047290 */ /* 0x000fe2000fffe03f */
[----:B------:R-:W-:-:S03]  /*1560*/  VIMNMX R62, R3, UR8, PT ;  /* 0x00000008033e7c48 */ /* 0x000fc6000bfe0100 */
[----:B------:R-:W-:Y:S01]  /*1570*/  PLOP3.LUT P0, PT, PT, PT, UP0, 0x40, 0x0 ;  /* 0x000000000000781c */ /* 0x000fe20003f0e808 */
[----:B------:R-:W-:-:S12]  /*1580*/  UIADD3 UR9, UR4, -UR10, URZ ;  /* 0x8000000a04097290 */ /* 0x000fd8000fffe03f */
        /* <DEDUP_REMOVED lines=11> */
.L_x_1251:
[----:B------:R-:W-:-:S11]  /*1640*/  UISETP.NE.AND UP0, UPT, UR5, 0x1, UPT ;  /* 0x000000010500788c */ /* 0x000fd6000bf05270 */
[----:B------:R-:W-:Y:S02]  /*1650*/  @UP0 ULDC.64 UR10, c[0x0][0x9e8] ;  /* 0x00027a00000a0ab9 */ /* 0x000fe40000000a00 */
[----:B------:R-:W-:-:S04]  /*1660*/  UIMAD.WIDE.U32 UR6, UR4, UR10, URZ ;  /* 0x0000000a040672a5 */ /* 0x000fc8000f8e003f */
[----:B------:R-:W-:-:S12]  /*1670*/  @UP0 USHF.R.U32.HI UR4, URZ, UR11, UR7 ;  /* 0x0000000b3f040299 */ /* 0x000fd80008011607 */
.L_x_1252:
[----:B------:R-:W-:-:S04]  /*1680*/  UIMAD UR4, UR4, UR5, URZ ;  /* 0x00000005040472a4 */ /* 0x000fc8000f8e023f */
[----:B------:R-:W-:-:S04]  /*1690*/  UISETP.LT.AND UP0, UPT, UR9, UR4, UPT ;  /* 0x000000040900728c */ /* 0x000fc8000bf01270 */
[----:B------:R-:W-:-:S12]  /*16a0*/  USEL UR9, UR9, UR4, !UP0 ;  /* 0x0000000409097287 */ /* 0x000fd8000c000000 */
.L_x_1250:
        /* <DEDUP_REMOVED lines=33> */
[----:B------:R-:W-:Y:S01]  /*18c0*/  CS2R R104, SRZ ;  /* 0x0000000000687805 */ /* 0x000fe2000001ff00 */
[----:B------:R-:W-:Y:S01]  /*18d0*/  IMAD.MOV.U32 R166, RZ, RZ, RZ ;  /* 0x000000ffffa67224 */ /* 0x000fe200078e00ff */
        /* <DEDUP_REMOVED lines=36> */
[----:B------:R-:W-:Y:S01]  /*1b20*/  IMAD.MOV.U32 R8, RZ, RZ, RZ ;  /* 0x000000ffff087224 */ /* 0x000fe200078e00ff */
        /* <DEDUP_REMOVED lines=35> */
.L_x_1254:
        /* <DEDUP_REMOVED lines=11> */
.L_x_1446:
[----:B------:R-:W-:Y:S05]  /*1e10*/  @!P0 BRA `(.L_x_1256) ;  /* 0x0000000000048947 */ /* 0x000fea0003800000 */
[----:B------:R-:W-:Y:S01]  /*1e20*/  BPT.TRAP 0x1 ;  /* 0x000000040000795c */ /* 0x000fe20000300000 */
.L_x_1256:
[----:B0-----:R-:W-:Y:S02]  /*1e30*/  IMAD.U32 R3, RZ, RZ, UR39 ;  /* 0x00000027ff037e24 */ /* 0x001fe4000f8e00ff */
[----:B------:R-:W-:-:S03]  /*1e40*/  IMAD.U32 R0, RZ, RZ, UR38 ;  /* 0x00000026ff007e24 */ /* 0x000fc6000f8e00ff */
[----:B------:R-:W-:Y:S02]  /*1e50*/  LEA R3, R3, UR40, 0x3 ;  /* 0x0000002803037c11 */ /* 0x000fe4000f8e18ff */
[----:B------:R-:W-:-:S04]  /*1e60*/  SHF.L.U32 R0, R0, 0x1f, RZ ;  /* 0x0000001f00007819 */ /* 0x000fc800000006ff */
[----:B------:R0:W1:Y:S01]  /*1e70*/  SYNCS.PHASECHK.TRANS64.TRYWAIT P1, [R3+URZ+0x30830], R0 ;  /* 0x03083000030075a7 */ /* 0x000062000802017f */
[----:B------:R-:W-:Y:S05]  /*1e80*/  @!P0 BRA `(.L_x_1257) ;  /* 0x0000000000048947 */ /* 0x000fea0003800000 */
[----:B------:R-:W-:Y:S01]  /*1e90*/  BPT.TRAP 0x1 ;  /* 0x000000040000795c */ /* 0x000fe20000300000 */
.L_x_1257:
[----:B-1----:R-:W-:Y:S05]  /*1ea0*/  @P1 BRA `(.L_x_1258) ;  /* 0x0000000000081947 */ /* 0x002fea0003800000 */
[----:B------:R-:W1:Y:S02]  /*1eb0*/  SYNCS.PHASECHK.TRANS64.TRYWAIT P1, [R3+URZ+0x30830], R0 ;  /* 0x03083000030075a7 */ /* 0x000e64000802017f */
[----:B-1----:R-:W-:Y:S05]  /*1ec0*/  @!P1 BRA `(.L_x_1259) ;  /* 0x0000013400a09947 */ /* 0x002fea0003800000 */
.L_x_1258:
        /* <DEDUP_REMOVED lines=101> */
[----:B------:R-:W-:Y:S01]  /*2520*/  MOV R6, UR8 ;  /* 0x0000000800067c02 */ /* 0x000fe20008000f00 */
        /* <DEDUP_REMOVED lines=41> */
.L_x_1260:
[----:B------:R-:W-:Y:S01]  /*27c0*/  R2UR UR4, R22 ;  /* 0x00000000160472ca */ /* 0x000fe200000e0000 */
[----:B------:R-:W2:Y:S01]  /*27d0*/  S2UR UR6, SR_CgaCtaId ;  /* 0x00000000000679c3 */ /* 0x000ea20000008800 */
[----:B01----:R-:W-:Y:S01]  /*27e0*/  VIADD R0, R200, UR60 ;  /* 0x0000003cc8007c36 */ /* 0x003fe20008000000 */
[----:B------:R-:W-:Y:S01]  /*27f0*/  UISETP.NE.AND UP0, UPT, UR43, URZ, UPT ;  /* 0x0000003f2b00728c */ /* 0x000fe2000bf05270 */
[----:B------:R-:W-:Y:S01]  /*2800*/  IMAD.U32 R18, RZ, RZ, UR41 ;  /* 0x00000029ff127e24 */ /* 0x000fe2000f8e00ff */
[----:B------:R-:W-:Y:S01]  /*2810*/  ULDC UR7, c[0x0][0x9e0] ;  /* 0x0002780000077ab9 */ /* 0x000fe20000000800 */
[----:B------:R-:W-:-:S07]  /*2820*/  IMAD.MOV.U32 R2, RZ, RZ, R0 ;  /* 0x000000ffff027224 */ /* 0x000fce00078e0000 */
[----:B------:R-:W-:Y:S01]  /*2830*/  UISETP.NE.AND UP1, UPT, UR4, URZ, UPT ;  /* 0x0000003f0400728c */ /* 0x000fe2000bf25270 */
[----:B------:R-:W-:-:S05]  /*2840*/  R2UR UR4, R3 ;  /* 0x00000000030472ca */ /* 0x000fca00000e0000 */
[----:B------:R-:W-:Y:S02]  /*2850*/  PLOP3.LUT P1, PT, PT, PT, UP1, 0x80, 0x0 ;  /* 0x000000000000781c */ /* 0x000fe40003f2f018 */
[----:B------:R-:W-:-:S03]  /*2860*/  PLOP3.LUT P2, PT, PT, PT, UP1, 0x80, 0x0 ;  /* 0x000000000000781c */ /* 0x000fc60003f4f018 */
[----:B------:R-:W-:-:S03]  /*2870*/  @UP1 ULDC UR5, c[0x0][0x44c] ;  /* 0x0001130000051ab9 */ /* 0x000fc60000000800 */
[----:B------:R-:W-:-:S04]  /*2880*/  UIADD3 UR4, UR4, 0x30840, URZ ;  /* 0x0003084004047890 */ /* 0x000fc8000fffe03f */
[----:B--2---:R-:W-:Y:S01]  /*2890*/  UPRMT UR4, UR6, 0x654, UR4 ;  /* 0x0000065406047896 */ /* 0x004fe20008000004 */
[----:B------:R-:W-:Y:S01]  /*28a0*/  @P1 IMAD.HI.U32 R3, R0, UR5, RZ ;  /* 0x0000000500031c27 */ /* 0x000fe2000f8e00ff */
[----:B------:R-:W-:Y:S01]  /*28b0*/  @UP1 ULDC UR5, c[0x0][0x450] ;  /* 0x0001140000051ab9 */ /* 0x000fe20000000800 */
[----:B------:R-:W-:Y:S01]  /*28c0*/  PLOP3.LUT P1, PT, PT, PT, UP0, 0x40, 0x0 ;  /* 0x000000000000781c */ /* 0x000fe20003f2e808 */
[----:B------:R-:W-:Y:S02]  /*28d0*/  ULDC UR6, c[0x0][0x9dc] ;  /* 0x0002770000067ab9 */ /* 0x000fe40000000800 */
[----:B------:R-:W-:Y:S01]  /*28e0*/  @P2 SHF.R.U32.HI R2, RZ, UR5, R3 ;  /* 0x00000005ff022c19 */ /* 0x000fe20008011603 */
[----:B------:R-:W-:Y:S02]  /*28f0*/  IMAD.MOV.U32 R3, RZ, RZ, -0x40 ;  /* 0xffffffc0ff037424 */ /* 0x000fe400078e00ff */
[----:B------:R-:W-:Y:S01]  /*2900*/  SYNCS.ARRIVE.TRANS64.RED.A1T0 RZ, [UR4], RZ ;  /* 0x000000ffffff79a7 */ /* 0x000fe20008100404 */
[----:B------:R-:W-:Y:S01]  /*2910*/  ULOP3.LUT UR4, URZ, UR6, URZ, 0x33, !UPT ;  /* 0x000000063f047292 */ /* 0x000fe2000f8e333f */
[----:B------:R-:W0:Y:S01]  /*2920*/  SHFL.IDX PT, R4, R2, RZ, 0x1c1f ;  /* 0x001c1fff02047589 */ /* 0x000e2200000e0000 */
[----:B------:R-:W-:-:S04]  /*2930*/  IMAD R20, R62, R3, 0x40 ;  /* 0x000000403e147424 */ /* 0x000fc800078e0203 */
[----:B------:R-:W-:-:S04]  /*2940*/  VIADD R0, R20, 0x1 ;  /* 0x0000000114007836 */ /* 0x000fc80000000000 */
[----:B------:R-:W-:Y:S02]  /*2950*/  IMAD R3, R19, -0x2, R0 ;  /* 0xfffffffe13037824 */ /* 0x000fe400078e0200 */
[----:B------:R-:W-:-:S03]  /*2960*/  VIADD R0, R20, UR42 ;  /* 0x0000002a14007c36 */ /* 0x000fc60008000000 */
[----:B------:R-:W-:Y:S01]  /*2970*/  IADD3 R3, -R18, UR42, R3 ;  /* 0x0000002a12037c10 */ /* 0x000fe2000fffe103 */
[----:B------:R-:W-:Y:S01]  /*2980*/  IMAD R21, R19, -0x2, R0 ;  /* 0xfffffffe13157824 */ /* 0x000fe200078e0200 */
[----:B------:R-:W-:-:S03]  /*2990*/  LEA R18, R62, 0xffffffc0, 0x6 ;  /* 0xffffffc03e127811 */ /* 0x000fc600078e30ff */
[C---:B------:R-:W-:Y:S02]  /*29a0*/  VIADD R56, R3.reuse, UR7 ;  /* 0x0000000703387c36 */ /* 0x040fe40008000000 */
[----:B------:R-:W-:-:S03]  /*29b0*/  VIADD R57, R3, UR4 ;  /* 0x0000000403397c36 */ /* 0x000fc60008000000 */
[----:B0-----:R-:W-:Y:S01]  /*29c0*/  VIADDMNMX R0, R4, R56, R21, PT ;  /* 0x0000003804007246 */ /* 0x001fe20003800115 */
[----:B------:R-:W-:Y:S01]  /*29d0*/  IMAD.IADD R3, R57, 0x1, R4 ;  /* 0x0000000139037824 */ /* 0x000fe200078e0204 */
[----:B------:R-:W-:Y:S06]  /*29e0*/  @P1 BRA `(.L_x_1261) ;  /* 0x0000000000641947 */ /* 0x000fec0003800000 */
[----:B------:R-:W-:Y:S01]  /*29f0*/  IMAD.U32 R5, RZ, RZ, UR41 ;  /* 0x00000029ff057e24 */ /* 0x000fe2000f8e00ff */
[----:B------:R-:W-:Y:S04]  /*2a00*/  BSSY B0, `(.L_x_1262) ;  /* 0x0000013000007945 */ /* 0x000fe80003800000 */
[----:B------:R-:W-:-:S04]  /*2a10*/  IADD3 R5, -R5, UR42, R4 ;  /* 0x0000002a05057c10 */ /* 0x000fc8000fffe104 */
        /* <DEDUP_REMOVED lines=11> */
.L_x_1263:
[----:B------:R-:W-:Y:S02]  /*2ad0*/  ULDC UR4, c[0x0][0x9e4] ;  /* 0x0002790000047ab9 */ /* 0x000fe40000000800 */
[----:B------:R-:W-:-:S05]  /*2ae0*/  IMAD.U32 R59, RZ, RZ, UR4 ;  /* 0x00000004ff3b7e24 */ /* 0x000fca000f8e00ff */
[----:B------:R-:W-:-:S13]  /*2af0*/  ISETP.NE.AND P1, PT, R59, 0x1, PT ;  /* 0x000000013b00780c */ /* 0x000fda0003f25270 */
[----:B------:R-:W0:Y:S02]  /*2b00*/  @P1 LDC.64 R60, c[0x0][0x9e8] ;  /* 0x00027a00ff3c1b82 */ /* 0x000e240000000a00 */
[----:B0-----:R-:W-:-:S05]  /*2b10*/  @P1 IMAD.HI.U32 R4, R5, R60, RZ ;  /* 0x0000003c05041227 */ /* 0x001fca00078e00ff */
[----:B------:R-:W-:-:S07]  /*2b20*/  @P1 SHF.R.U32.HI R5, RZ, R61, R4 ;  /* 0x0000003dff051219 */ /* 0x000fce0000011604 */
.L_x_1264:
[----:B------:R-:W-:Y:S05]  /*2b30*/  BSYNC B0 ;  /* 0x0000000000007941 */ /* 0x000fea0003800000 */
.L_x_1262:
[----:B------:R-:W-:-:S04]  /*2b40*/  IMAD R4, R5, R59, -R18 ;  /* 0x0000003b05047224 */ /* 0x000fc800078e0a12 */
[----:B------:R-:W-:-:S05]  /*2b50*/  IMAD R4, R19, -0x2, R4 ;  /* 0xfffffffe13047824 */ /* 0x000fca00078e0204 */
[----:B------:R-:W-:Y:S02]  /*2b60*/  VIADDMNMX R0, R4, R59, R0, PT ;  /* 0x0000003b04007246 */ /* 0x000fe40003800100 */
[----:B------:R-:W-:-:S07]  /*2b70*/  VIMNMX R3, R3, R4, !PT ;  /* 0x0000000403037248 */ /* 0x000fce0007fe0100 */
.L_x_1261:
        /* <DEDUP_REMOVED lines=15> */
[C---:B------:R-:W-:Y:S02]  /*2c70*/  ISETP.GT.AND P4, PT, R3.reuse, 0x9, !P6 ;  /* 0x000000090300780c */ /* 0x040fe40007784270 */
        /* <DEDUP_REMOVED lines=28> */
[C---:B------:R-:W-:Y:S02]  /*2e40*/  ISETP.GT.AND P3, PT, R3.reuse, 0x28, !P4 ;  /* 0x000000280300780c */ /* 0x040fe40006764270 */
        /* <DEDUP_REMOVED lines=50> */
.L_x_1267:
[----:B------:R-:W-:Y:S02]  /*3170*/  ULDC UR4, c[0x0][0x9e4] ;  /* 0x0002790000047ab9 */ /* 0x000fe40000000800 */
[----:B------:R-:W-:-:S04]  /*3180*/  MOV R21, UR4 ;  /* 0x0000000400157c02 */ /* 0x000fc80008000f00 */
[----:B------:R-:W-:-:S13]  /*3190*/  ISETP.NE.AND P6, PT, R21, 0x1, PT ;  /* 0x000000011500780c */ /* 0x000fda0003fc5270 */
[----:B------:R-:W0:Y:S02]  /*31a0*/  @P6 LDC.64 R56, c[0x0][0x9e8] ;  /* 0x00027a00ff386b82 */ /* 0x000e240000000a00 */
[----:B0-----:R-:W-:-:S05]  /*31b0*/  @P6 IMAD.HI.U32 R2, R5, R56, RZ ;  /* 0x0000003805026227 */ /* 0x001fca00078e00ff */
[----:B------:R-:W-:-:S07]  /*31c0*/  @P6 SHF.R.U32.HI R5, RZ, R57, R2 ;  /* 0x00000039ff056219 */ /* 0x000fce0000011602 */
.L_x_1268:
[----:B------:R-:W-:Y:S05]  /*31d0*/  BSYNC B0 ;  /* 0x0000000000007941 */ /* 0x000fea0003800000 */
.L_x_1266:
[----:B------:R-:W-:-:S04]  /*31e0*/  IMAD R2, R5, R21, -R18 ;  /* 0x0000001505027224 */ /* 0x000fc800078e0a12 */
[----:B------:R-:W-:-:S05]  /*31f0*/  IMAD R2, R19, -0x2, R2 ;  /* 0xfffffffe13027824 */ /* 0x000fca00078e0202 */
[----:B------:R-:W-:Y:S02]  /*3200*/  VIADDMNMX R0, R2, R21, R0, PT ;  /* 0x0000001502007246 */ /* 0x000fe40003800100 */
[----:B------:R-:W-:-:S07]  /*3210*/  VIMNMX R3, R3, R2, !PT ;  /* 0x0000000203037248 */ /* 0x000fce0007fe0100 */
.L_x_1265:
[----:B------:R-:W-:Y:S01]  /*3220*/  ISETP.GT.AND P1, PT, R3, 0x1, !P1 ;  /* 0x000000010300780c */ /* 0x000fe20004f24270 */
[----:B------:R-:W-:Y:S01]  /*3230*/  ULDC UR10, c[0x0][0x988] ;  /* 0x00026200000a7ab9 */ /* 0x000fe20000000800 */
[----:B------:R-:W-:Y:S01]  /*3240*/  FMNMX.FTZ R2, R25, R59, !PT ;  /* 0x0000003b19027209 */ /* 0x000fe20007810000 */
[----:B------:R-:W-:Y:S01]  /*3250*/  UISETP.NE.AND UP0, UPT, UR43, URZ, UPT ;  /* 0x0000003f2b00728c */ /* 0x000fe2000bf05270 */
[----:B------:R-:W-:Y:S01]  /*3260*/  ISETP.LT.OR P1, PT, R0, 0x2, P1 ;  /* 0x000000020000780c */ /* 0x000fe20000f21670 */
[----:B------:R-:W-:Y:S01]  /*3270*/  UMOV UR11, UR60 ;  /* 0x0000003c000b7c82 */ /* 0x000fe20008000000 */
[----:B------:R-:W-:Y:S01]  /*3280*/  FMNMX.FTZ R2, R61, R2, !PT ;  /* 0x000000023d027209 */ /* 0x000fe20007810000 */
[----:B------:R-:W-:Y:S01]  /*3290*/  VIADD R220, R62, 0xfffffffe ;  /* 0xfffffffe3edc7836 */ /* 0x000fe20000000000 */
[----:B------:R-:W-:Y:S02]  /*32a0*/  FSEL R27, R27, -INF , !P1 ;  /* 0xff8000001b1b7808 */ /* 0x000fe40004800000 */
[----:B------:R-:W-:-:S02]  /*32b0*/  ISETP.NE.AND P1, PT, R58, RZ, PT ;  /* 0x000000ff3a00720c */ /* 0x000fc40003f25270 */
[----:B------:R-:W-:Y:S02]  /*32c0*/  FMNMX.FTZ R2, R29, R2, !PT ;  /* 0x000000021d027209 */ /* 0x000fe40007810000 */
[----:B------:R-:W-:Y:S02]  /*32d0*/  ISETP.GT.AND P1, PT, R3, 0x9, !P1 ;  /* 0x000000090300780c */ /* 0x000fe40004f24270 */
[----:B------:R-:W-:Y:S02]  /*32e0*/  FMNMX.FTZ R2, R63, R2, !PT ;  /* 0x000000023f027209 */ /* 0x000fe40007810000 */
[----:B------:R-:W-:Y:S02]  /*32f0*/  ISETP.LT.OR P1, PT, R0, 0xa, P1 ;  /* 0x0000000a0000780c */ /* 0x000fe40000f21670 */
[----:B------:R-:W-:Y:S02]  /*3300*/  FMNMX.FTZ R2, R33, R2, !PT ;  /* 0x0000000221027209 */ /* 0x000fe40007810000 */
[----:B------:R-:W-:-:S02]  /*3310*/  FSEL R31, R31, -INF , !P1 ;  /* 0xff8000001f1f7808 */ /* 0x000fc40004800000 */
[----:B------:R-:W-:Y:S02]  /*3320*/  ISETP.NE.AND P1, PT, R60, RZ, PT ;  /* 0x000000ff3c00720c */ /* 0x000fe40003f25270 */
[----:B------:R-:W-:Y:S02]  /*3330*/  FMNMX.FTZ R2, R65, R2, !PT ;  /* 0x0000000241027209 */ /* 0x000fe40007810000 */
[----:B------:R-:W-:Y:S02]  /*3340*/  ISETP.GT.AND P1, PT, R3, 0x10, !P1 ;  /* 0x000000100300780c */ /* 0x000fe40004f24270 */
        /* <DEDUP_REMOVED lines=92> */
[--C-:B------:R-:W-:Y:S01]  /*3910*/  FFMA.FTZ R37, R45, UR10, -R18.reuse ;  /* 0x0000000a2d257c23 */ /* 0x100fe20008010812 */
[----:B------:R-:W-:Y:S01]  /*3920*/  FMNMX.FTZ R0, R54, R3, !PT ;  /* 0x0000000336007209 */ /* 0x000fe20007810000 */
[----:B------:R-:W-:Y:S01]  /*3930*/  FFMA.FTZ R40, R71, UR10, -R18 ;  /* 0x0000000a47287c23 */ /* 0x000fe20008010812 */
[----:B------:R-:W-:Y:S01]  /*3940*/  R2UR UR4, R22 ;  /* 0x00000000160472ca */ /* 0x000fe200000e0000 */
[----:B------:R1:W-:Y:S01]  /*3950*/  MUFU.EX2 R198, R2 ;  /* 0x0000000200c67308 */ /* 0x0003e20000000800 */
[----:B------:R-:W-:-:S02]  /*3960*/  FMNMX.FTZ R0, R55, R0, !PT ;  /* 0x0000000037007209 */ /* 0x000fc40007810000 */
[----:B0-----:R-:W-:-:S03]  /*3970*/  F2FP.F16.F32.PACK_AB R196, R20, R5 ;  /* 0x0000000514c4723e */ /* 0x001fc600000000ff */
[----:B------:R-:W1:Y:S02]  /*3980*/  SHFL.BFLY PT, R3, R0, 0x2, 0x1f ;  /* 0x0c401f0000037f89 */ /* 0x000e6400000e0000 */
[----:B------:R-:W-:Y:S04]  /*3990*/  MUFU.EX2 R24, R24 ;  /* 0x0000001800187308 */ /* 0x000fe80000000800 */
[----:B------:R-:W-:-:S04]  /*39a0*/  UISETP.NE.AND UP1, UPT, UR4, URZ, UPT ;  /* 0x0000003f0400728c */ /* 0x000fc8000bf25270 */
[----:B------:R-:W0:Y:S07]  /*39b0*/  MUFU.EX2 R25, R25 ;  /* 0x0000001900197308 */ /* 0x000e2e0000000800 */
[----:B------:R-:W-:Y:S01]  /*39c0*/  @UP1 ULDC UR4, c[0x0][0x44c] ;  /* 0x0001130000041ab9 */ /* 0x000fe20000000800 */
[----:B------:R-:W-:Y:S01]  /*39d0*/  MUFU.EX2 R28, R28 ;  /* 0x0000001c001c7308 */ /* 0x000fe20000000800 */
[----:B------:R-:W-:Y:S01]  /*39e0*/  UIMAD.WIDE.U32 UR4, UR60, UR4, URZ ;  /* 0x000000043c0472a5 */ /* 0x000fe2000f8e003f */
[----:B------:R-:W-:-:S03]  /*39f0*/  @UP1 ULDC UR14, c[0x0][0x450] ;  /* 0x00011400000e1ab9 */ /* 0x000fc60000000800 */
[----:B------:R-:W-:Y:S01]  /*3a00*/  @UP1 USHF.R.U32.HI UR11, URZ, UR14, UR5 ;  /* 0x0000000e3f0b1299 */ /* 0x000fe20008011605 */
[----:B-1----:R-:W-:Y:S01]  /*3a10*/  FMNMX.FTZ R2, R0, R3, !PT ;  /* 0x0000000300027209 */ /* 0x002fe20007810000 */
[--C-:B------:R-:W-:Y:S01]  /*3a20*/  FFMA.FTZ R0, R41, UR10, -R18.reuse ;  /* 0x0000000a29007c23 */ /* 0x100fe20008010812 */
[----:B------:R-:W-:Y:S01]  /*3a30*/  FFMA.FTZ R41, R49, UR10, -R18 ;  /* 0x0000000a31297c23 */ /* 0x000fe20008010812 */
[----:B------:R-:W-:Y:S01]  /*3a40*/  FADD.FTZ R49, R5, R20 ;  /* 0x0000001405317221 */ /* 0x000fe20000010000 */
[----:B------:R-:W1:Y:S01]  /*3a50*/  MUFU.EX2 R29, R29 ;  /* 0x0000001d001d7308 */ /* 0x000e620000000800 */
[----:B------:R-:W2:Y:S01]  /*3a60*/  SHFL.BFLY PT, R3, R2, 0x1, 0x1f ;  /* 0x0c201f0002037f89 */ /* 0x000ea200000e0000 */
[----:B------:R-:W-:Y:S01]  /*3a70*/  UIADD3 UR48, UR48, UR11, URZ ;  /* 0x0000000b30307290 */ /* 0x000fe2000fffe03f */
[----:B0-----:R-:W-:-:S03]  /*3a80*/  F2FP.F16.F32.PACK_AB R192, R25, R24 ;  /* 0x0000001819c0723e */ /* 0x001fc600000000ff */
[----:B------:R-:W-:Y:S02]  /*3a90*/  UIADD3 UR7, UR48, UR7, URZ ;  /* 0x0000000730077290 */ /* 0x000fe4000fffe03f */
[----:B------:R0:W-:Y:S08]  /*3aa0*/  MUFU.EX2 R33, R0 ;  /* 0x0000000000217308 */ /* 0x0001f00000000800 */
[----:B------:R-:W3:Y:S01]  /*3ab0*/  MUFU.EX2 R32, R32 ;  /* 0x0000002000207308 */ /* 0x000ee20000000800 */
[----:B-1----:R-:W-:-:S07]  /*3ac0*/  F2FP.F16.F32.PACK_AB R194, R29, R28 ;  /* 0x0000001c1dc2723e */ /* 0x002fce00000000ff */
[----:B------:R-:W-:Y:S01]  /*3ad0*/  MUFU.EX2 R36, R36 ;  /* 0x0000002400247308 */ /* 0x000fe20000000800 */
[----:B--2---:R-:W-:Y:S01]  /*3ae0*/  FMNMX.FTZ R3, R2, R3, !PT ;  /* 0x0000000302037209 */ /* 0x004fe20007810000 */
[--C-:B------:R-:W-:Y:S01]  /*3af0*/  FFMA.FTZ R2, R73, UR10, -R18.reuse ;  /* 0x0000000a49027c23 */ /* 0x100fe20008010812 */
[----:B------:R-:W-:Y:S02]  /*3b00*/  FFMA.FTZ R18, R53, UR10, -R18 ;  /* 0x0000000a35127c23 */ /* 0x000fe40008010812 */
        /* <DEDUP_REMOVED lines=95> */
.L_x_1270:
[----:B------:R-:W-:Y:S02]  /*4100*/  ULDC UR11, c[0x0][0x9e4] ;  /* 0x00027900000b7ab9 */ /* 0x000fe40000000800 */
[----:B------:R-:W-:-:S11]  /*4110*/  UISETP.NE.AND UP0, UPT, UR11, 0x1, UPT ;  /* 0x000000010b00788c */ /* 0x000fd6000bf05270 */
[----:B------:R-:W-:Y:S02]  /*4120*/  @UP0 ULDC.64 UR4, c[0x0][0x9e8] ;  /* 0x00027a0000040ab9 */ /* 0x000fe40000000a00 */
[----:B------:R-:W-:-:S04]  /*4130*/  UIMAD.WIDE.U32 UR14, UR18, UR4, URZ ;  /* 0x00000004120e72a5 */ /* 0x000fc8000f8e003f */
[----:B------:R-:W-:-:S12]  /*4140*/  @UP0 USHF.R.U32.HI UR18, URZ, UR5, UR15 ;  /* 0x000000053f120299 */ /* 0x000fd8000801160f */
.L_x_1271:
[----:B------:R-:W-:-:S04]  /*4150*/  UIMAD UR11, UR18, UR11, UR11 ;  /* 0x0000000b120b72a4 */ /* 0x000fc8000f8e020b */
[----:B------:R-:W-:-:S04]  /*4160*/  UISETP.LT.AND UP0, UPT, UR7, UR11, UPT ;  /* 0x0000000b0700728c */ /* 0x000fc8000bf01270 */
[----:B------:R-:W-:-:S12]  /*4170*/  USEL UR7, UR7, UR11, UP0 ;  /* 0x0000000b07077287 */ /* 0x000fd80008000000 */
.L_x_1269:
        /* <DEDUP_REMOVED lines=75> */
[----:B------:R-:W-:Y:S01]  /*4630*/  UMOV UR7, UR38 ;  /* 0x0000002600077c82 */ /* 0x000fe20008000000 */
[----:B------:R-:W-:Y:S01]  /*4640*/  IMAD.MOV.U32 R21, RZ, RZ, R4 ;  /* 0x000000ffff157224 */ /* 0x000fe200078e0004 */
[----:B------:R-:W-:Y:S01]  /*4650*/  UMOV UR4, UR39 ;  /* 0x0000002700047c82 */ /* 0x000fe20008000000 */
[----:B------:R-:W-:Y:S01]  /*4660*/  IMAD.MOV.U32 R2, RZ, RZ, 0x3f800000 ;  /* 0x3f800000ff027424 */ /* 0x000fe200078e00ff */
[----:B------:R-:W-:Y:S01]  /*4670*/  ULDC UR55, c[0x0][0x9e4] ;  /* 0x0002790000377ab9 */ /* 0x000fe20000000800 */
[----:B------:R-:W-:Y:S01]  /*4680*/  IMAD.MOV.U32 R151, RZ, RZ, RZ ;  /* 0x000000ffff977224 */ /* 0x000fe200078e00ff */
[----:B------:R-:W-:Y:S01]  /*4690*/  ULDC UR59, c[0x0][0x9dc] ;  /* 0x00027700003b7ab9 */ /* 0x000fe20000000800 */
[----:B------:R-:W-:-:S05]  /*46a0*/  ULDC UR58, c[0x0][0x988] ;  /* 0x00026200003a7ab9 */ /* 0x000fca0000000800 */
.L_x_1291:
[----:B------:R-:W-:-:S04]  /*46b0*/  UISETP.NE.AND UP0, UPT, UR4, 0x1, UPT ;  /* 0x000000010400788c */ /* 0x000fc8000bf05270 */
[----:B------:R-:W-:-:S04]  /*46c0*/  USEL UR38, URZ, 0x1, UP0 ;  /* 0x000000013f267887 */ /* 0x000fc80008000000 */
[----:B------:R-:W-:Y:S01]  /*46d0*/  ULOP3.LUT UR38, UR7, UR38, URZ, 0x3c, !UPT ;  /* 0x0000002607267292 */ /* 0x000fe2000f8e3c3f */
[----:B------:R-:W-:Y:S11]  /*46e0*/  @!P0 BRA `(.L_x_1273) ;  /* 0x0000000000048947 */ /* 0x000ff60003800000 */
[----:B------:R-:W-:Y:S01]  /*46f0*/  BPT.TRAP 0x1 ;  /* 0x000000040000795c */ /* 0x000fe20000300000 */
.L_x_1273:
        /* <DEDUP_REMOVED lines=9> */
.L_x_1274:
[----:B-1----:R-:W-:Y:S05]  /*4790*/  @P1 BRA `(.L_x_1275) ;  /* 0x0000000000081947 */ /* 0x002fea0003800000 */
[----:B------:R-:W1:Y:S02]  /*47a0*/  SYNCS.PHASECHK.TRANS64.TRYWAIT P1, [UR6+0x30830], R3 ;  /* 0x03083003ff0075a7 */ /* 0x000e640008020146 */
[----:B-1----:R-:W-:Y:S05]  /*47b0*/  @!P1 BRA `(.L_x_1276) ;  /* 0x0000010c00789947 */ /* 0x002fea0003800000 */
.L_x_1275:
        /* <DEDUP_REMOVED lines=227> */
.L_x_1277:
[----:B------:R-:W-:Y:S01]  /*55f0*/  ULEA UR5, UR4, UR40, 0x3 ;  /* 0x0000002804057291 */ /* 0x000fe2000f8e183f */
[----:B------:R-:W-:-:S05]  /*5600*/  IMAD.U32 R0, RZ, RZ, UR7 ;  /* 0x00000007ff007e24 */ /* 0x000fca000f8e00ff */
[----:B------:R-:W-:-:S04]  /*5610*/  SHF.L.U32 R0, R0, 0x1f, RZ ;  /* 0x0000001f00007819 */ /* 0x000fc800000006ff */
[----:B------:R2:W3:Y:S01]  /*5620*/  SYNCS.PHASECHK.TRANS64.TRYWAIT P1, [UR5+0x30850], R0 ;  /* 0x03085000ff0075a7 */ /* 0x0004e20008020145 */
[----:B------:R-:W-:Y:S05]  /*5630*/  @!P0 BRA `(.L_x_1278) ;  /* 0x0000000000048947 */ /* 0x000fea0003800000 */
[----:B------:R-:W-:Y:S01]  /*5640*/  BPT.TRAP 0x1 ;  /* 0x000000040000795c */ /* 0x000fe20000300000 */
.L_x_1278:
[----:B---3--:R-:W-:Y:S05]  /*5650*/  @P1 BRA `(.L_x_1279) ;  /* 0x0000000000081947 */ /* 0x008fea0003800000 */
[----:B------:R-:W3:Y:S02]  /*5660*/  SYNCS.PHASECHK.TRANS64.TRYWAIT P1, [UR5+0x30850], R0 ;  /* 0x03085000ff0075a7 */ /* 0x000ee40008020145 */
[----:B---3--:R-:W-:Y:S05]  /*5670*/  @!P1 BRA `(.L_x_1280) ;  /* 0x000000fc00e09947 */ /* 0x008fea0003800000 */
.L_x_1279:
        /* <DEDUP_REMOVED lines=30> */
.L_x_1281:
[----:B------:R-:W-:Y:S01]  /*5860*/  R2UR UR4, R22 ;  /* 0x00000000160472ca */ /* 0x000fe200000e0000 */
[----:B------:R-:W3:Y:S01]  /*5870*/  S2UR UR7, SR_CgaCtaId ;  /* 0x00000000000779c3 */ /* 0x000ee20000008800 */
[----:B------:R-:W-:Y:S01]  /*5880*/  VIADD R187, R200, UR60 ;  /* 0x0000003cc8bb7c36 */ /* 0x000fe20008000000 */
[----:B------:R-:W-:Y:S01]  /*5890*/  UIADD3 UR6, UR6, 0x30840, URZ ;  /* 0x0003084006067890 */ /* 0x000fe2000fffe03f */
[----:B-1----:R-:W-:Y:S01]  /*58a0*/  IMAD.SHL.U32 R4, R220, 0x40, RZ ;  /* 0x00000040dc047824 */ /* 0x002fe200078e00ff */
[----:B------:R-:W-:Y:S01]  /*58b0*/  UISETP.NE.AND UP0, UPT, UR43, URZ, UPT ;  /* 0x0000003f2b00728c */ /* 0x000fe2000bf05270 */
[----:B0-----:R-:W-:-:S07]  /*58c0*/  IMAD.U32 R3, RZ, RZ, UR41 ;  /* 0x00000029ff037e24 */ /* 0x001fce000f8e00ff */
[----:B------:R-:W-:-:S06]  /*58d0*/  UISETP.NE.AND UP1, UPT, UR4, URZ, UPT ;  /* 0x0000003f0400728c */ /* 0x000fcc000bf25270 */
[----:B------:R-:W-:Y:S02]  /*58e0*/  PLOP3.LUT P1, PT, PT, PT, UP1, 0x80, 0x0 ;  /* 0x000000000000781c */ /* 0x000fe40003f2f018 */
[----:B------:R-:W-:-:S03]  /*58f0*/  PLOP3.LUT P2, PT, PT, PT, UP1, 0x80, 0x0 ;  /* 0x000000000000781c */ /* 0x000fc60003f4f018 */
[----:B------:R-:W-:Y:S01]  /*5900*/  @UP1 ULDC UR4, c[0x0][0x44c] ;  /* 0x0001130000041ab9 */ /* 0x000fe20000000800 */
[----:B---3--:R-:W-:-:S03]  /*5910*/  UPRMT UR6, UR7, 0x654, UR6 ;  /* 0x0000065407067896 */ /* 0x008fc60008000006 */
[----:B------:R-:W-:-:S04]  /*5920*/  ULDC UR7, c[0x0][0x9e0] ;  /* 0x0002780000077ab9 */ /* 0x000fc80000000800 */
[----:B--2---:R-:W-:Y:S01]  /*5930*/  @P1 IMAD.HI.U32 R0, R187, UR4, RZ ;  /* 0x00000004bb001c27 */ /* 0x004fe2000f8e00ff */
[----:B------:R-:W-:Y:S01]  /*5940*/  @UP1 ULDC UR4, c[0x0][0x450] ;  /* 0x0001140000041ab9 */ /* 0x000fe20000000800 */
[----:B------:R-:W-:Y:S01]  /*5950*/  PLOP3.LUT P1, PT, PT, PT, UP0, 0x40, 0x0 ;  /* 0x000000000000781c */ /* 0x000fe20003f2e808 */
[----:B------:R-:W-:Y:S01]  /*5960*/  SYNCS.ARRIVE.TRANS64.RED.A1T0 RZ, [UR6], RZ ;  /* 0x000000ffffff79a7 */ /* 0x000fe20008100406 */
[----:B------:R-:W-:Y:S01]  /*5970*/  UMOV UR6, UR59 ;  /* 0x0000003b00067c82 */ /* 0x000fe20008000000 */
[----:B------:R-:W-:Y:S01]  /*5980*/  @P2 SHF.R.U32.HI R187, RZ, UR4, R0 ;  /* 0x00000004ffbb2c19 */ /* 0x000fe20008011600 */
[----:B------:R-:W-:Y:S01]  /*5990*/  ULOP3.LUT UR4, URZ, UR6, URZ, 0x33, !UPT ;  /* 0x000000063f047292 */ /* 0x000fe2000f8e333f */
[----:B------:R-:W-:-:S03]  /*59a0*/  IADD3 R0, -R4, 0x1, RZ ;  /* 0x0000000104007810 */ /* 0x000fc60007ffe1ff */
[----:B------:R-:W0:Y:S02]  /*59b0*/  SHFL.IDX PT, R189, R187, RZ, 0x1c1f ;  /* 0x001c1fffbbbd7589 */ /* 0x000e2400000e0000 */
[----:B------:R-:W-:-:S05]  /*59c0*/  IMAD R0, R19, -0x2, R0 ;  /* 0xfffffffe13007824 */ /* 0x000fca00078e0200 */
[----:B------:R-:W-:-:S05]  /*59d0*/  IADD3 R184, -R3, UR42, R0 ;  /* 0x0000002a03b87c10 */ /* 0x000fca000fffe100 */
[C---:B------:R-:W-:Y:S02]  /*59e0*/  VIADD R0, R184.reuse, UR7 ;  /* 0x00000007b8007c36 */ /* 0x040fe40008000000 */
[----:B------:R-:W-:Y:S02]  /*59f0*/  VIADD R184, R184, UR4 ;  /* 0x00000004b8b87c36 */ /* 0x000fe40008000000 */
[--C-:B0-----:R-:W-:Y:S02]  /*5a00*/  IMAD.IADD R186, R0, 0x1, R189.reuse ;  /* 0x0000000100ba7824 */ /* 0x101fe400078e02bd */
[----:B------:R-:W-:Y:S01]  /*5a10*/  IMAD.IADD R185, R184, 0x1, R189 ;  /* 0x00000001b8b97824 */ /* 0x000fe200078e02bd */
[----:B------:R-:W-:Y:S06]  /*5a20*/  @P1 BRA `(.L_x_1282) ;  /* 0x00000000005c1947 */ /* 0x000fec0003800000 */
[----:B------:R-:W-:Y:S01]  /*5a30*/  MOV R2, UR41 ;  /* 0x0000002900027c02 */ /* 0x000fe20008000f00 */
[----:B------:R-:W-:Y:S03]  /*5a40*/  BSSY B0, `(.L_x_1283) ;  /* 0x0000011000007945 */ /* 0x000fe60003800000 */
[----:B------:R-:W-:-:S04]  /*5a50*/  IADD3 R189, -R2, UR42, R189 ;  /* 0x0000002a02bd7c10 */ /* 0x000fc8000fffe1bd */
        /* <DEDUP_REMOVED lines=10> */
.L_x_1284:
[----:B------:R-:W-:-:S05]  /*5b00*/  IMAD.U32 R191, RZ, RZ, UR55 ;  /* 0x00000037ffbf7e24 */ /* 0x000fca000f8e00ff */
[----:B------:R-:W-:-:S13]  /*5b10*/  ISETP.NE.AND P1, PT, R191, 0x1, PT ;  /* 0x00000001bf00780c */ /* 0x000fda0003f25270 */
[----:B------:R-:W0:Y:S02]  /*5b20*/  @P1 LDC.64 R2, c[0x0][0x9e8] ;  /* 0x00027a00ff021b82 */ /* 0x000e240000000a00 */
[----:B0-----:R-:W-:-:S05]  /*5b30*/  @P1 IMAD.HI.U32 R2, R189, R2, RZ ;  /* 0x00000002bd021227 */ /* 0x001fca00078e00ff */
[----:B------:R-:W-:-:S07]  /*5b40*/  @P1 SHF.R.U32.HI R189, RZ, R3, R2 ;  /* 0x00000003ffbd1219 */ /* 0x000fce0000011602 */
.L_x_1285:
[----:B------:R-:W-:Y:S05]  /*5b50*/  BSYNC B0 ;  /* 0x0000000000007941 */ /* 0x000fea0003800000 */
.L_x_1283:
[----:B------:R-:W-:-:S04]  /*5b60*/  IMAD R2, R189, R191, -R4 ;  /* 0x000000bfbd027224 */ /* 0x000fc800078e0a04 */
[----:B------:R-:W-:-:S05]  /*5b70*/  IMAD R2, R19, -0x2, R2 ;  /* 0xfffffffe13027824 */ /* 0x000fca00078e0202 */
[----:B------:R-:W-:Y:S02]  /*5b80*/  VIADDMNMX R186, R2, R191, R186, PT ;  /* 0x000000bf02ba7246 */ /* 0x000fe400038001ba */
[----:B------:R-:W-:-:S07]  /*5b90*/  VIMNMX R185, R185, R2, !PT ;  /* 0x00000002b9b97248 */ /* 0x000fce0007fe0100 */
.L_x_1282:
        /* <DEDUP_REMOVED lines=55> */
[----:B------:R-:W-:Y:S01]  /*5f10*/  IMAD.U32 R2, RZ, RZ, UR41 ;  /* 0x00000029ff027e24 */ /* 0x000fe2000f8e00ff */
[----:B------:R-:W-:Y:S04]  /*5f20*/  BSSY B0, `(.L_x_1287) ;  /* 0x0000011000007945 */ /* 0x000fe80003800000 */
        /* <DEDUP_REMOVED lines=11> */
.L_x_1288:
[----:B------:R-:W-:-:S05]  /*5fe0*/  IMAD.U32 R186, RZ, RZ, UR55 ;  /* 0x00000037ffba7e24 */ /* 0x000fca000f8e00ff */
[----:B------:R-:W-:-:S13]  /*5ff0*/  ISETP.NE.AND P2, PT, R186, 0x1, PT ;  /* 0x00000001ba00780c */ /* 0x000fda0003f45270 */
[----:B------:R-:W0:Y:S02]  /*6000*/  @P2 LDC.64 R2, c[0x0][0x9e8] ;  /* 0x00027a00ff022b82 */ /* 0x000e240000000a00 */
[----:B0-----:R-:W-:-:S05]  /*6010*/  @P2 IMAD.HI.U32 R2, R185, R2, RZ ;  /* 0x00000002b9022227 */ /* 0x001fca00078e00ff */
[----:B------:R-:W-:-:S07]  /*6020*/  @P2 SHF.R.U32.HI R185, RZ, R3, R2 ;  /* 0x00000003ffb92219 */ /* 0x000fce0000011602 */
.L_x_1289:
[----:B------:R-:W-:Y:S05]  /*6030*/  BSYNC B0 ;  /* 0x0000000000007941 */ /* 0x000fea0003800000 */
.L_x_1287:
[----:B------:R-:W-:-:S04]  /*6040*/  IMAD R4, R185, R186, -R4 ;  /* 0x000000bab9047224 */ /* 0x000fc800078e0a04 */
[----:B------:R-:W-:-:S05]  /*6050*/  IMAD R3, R19, -0x2, R4 ;  /* 0xfffffffe13037824 */ /* 0x000fca00078e0204 */
[----:B------:R-:W-:Y:S02]  /*6060*/  VIADDMNMX R0, R3, R186, R0, PT ;  /* 0x000000ba03007246 */ /* 0x000fe40003800100 */
[----:B------:R-:W-:-:S07]  /*6070*/  VIMNMX R184, R184, R3, !PT ;  /* 0x00000003b8b87248 */ /* 0x000fce0007fe0100 */
.L_x_1286:
        /* <DEDUP_REMOVED lines=84> */
[----:B------:R-:W-:Y:S01]  /*65c0*/  FSEL R154, R4, RZ, P3 ;  /* 0x000000ff049a7208 */ /* 0x000fe20001800000 */
[--C-:B------:R-:W-:Y:S01]  /*65d0*/  FFMA.FTZ R192, R160, UR10, -R2.reuse ;  /* 0x0000000aa0c07c23 */ /* 0x100fe20008010802 */
[----:B------:R-:W-:Y:S01]  /*65e0*/  FMNMX.FTZ R3, R171, R152, !PT ;  /* 0x00000098ab037209 */ /* 0x000fe20007810000 */
[--C-:B------:R-:W-:Y:S01]  /*65f0*/  FFMA.FTZ R194, R164, UR10, -R2.reuse ;  /* 0x0000000aa4c27c23 */ /* 0x100fe20008010802 */
[--C-:B------:R-:W-:Y:S01]  /*6600*/  FFMA.FTZ R165, R165, UR10, -R2.reuse ;  /* 0x0000000aa5a57c23 */ /* 0x100fe20008010802 */
[----:B------:R-:W-:Y:S01]  /*6610*/  FADD.FTZ R154, -R154, R21 ;  /* 0x000000159a9a7221 */ /* 0x000fe20000010100 */
[----:B------:R-:W-:Y:S01]  /*6620*/  FMNMX.FTZ R152, R174, R3, !PT ;  /* 0x00000003ae987209 */ /* 0x000fe20007810000 */
[--C-:B------:R-:W-:Y:S01]  /*6630*/  FFMA.FTZ R188, R168, UR10, -R2.reuse ;  /* 0x0000000aa8bc7c23 */ /* 0x100fe20008010802 */
[--C-:B------:R-:W-:Y:S01]  /*6640*/  FFMA.FTZ R190, R172, UR10, -R2.reuse ;  /* 0x0000000aacbe7c23 */ /* 0x100fe20008010802 */
[--C-:B------:R-:W-:Y:S01]  /*6650*/  FFMA.FTZ R157, R173, UR10, -R2.reuse ;  /* 0x0000000aad9d7c23 */ /* 0x100fe20008010802 */
[----:B------:R-:W-:Y:S01]  /*6660*/  FMNMX.FTZ R3, R175, R152, !PT ;  /* 0x00000098af037209 */ /* 0x000fe20007810000 */
[--C-:B------:R-:W-:Y:S01]  /*6670*/  FFMA.FTZ R184, R176, UR10, -R2.reuse ;  /* 0x0000000ab0b87c23 */ /* 0x100fe20008010802 */
[--C-:B------:R-:W-:Y:S01]  /*6680*/  FFMA.FTZ R153, R177, UR10, -R2.reuse ;  /* 0x0000000ab1997c23 */ /* 0x100fe20008010802 */
[----:B------:R-:W-:Y:S01]  /*6690*/  FFMA.FTZ R186, R180, UR10, -R2 ;  /* 0x0000000ab4ba7c23 */ /* 0x000fe20008010802 */
[----:B------:R-:W-:Y:S01]  /*66a0*/  FMNMX.FTZ R152, R178, R3, !PT ;  /* 0x00000003b2987209 */ /* 0x000fe20007810000 */
[----:B------:R-:W-:Y:S03]  /*66b0*/  MUFU.EX2 R187, R187 ;  /* 0x000000bb00bb7308 */ /* 0x000fe60000000800 */
[----:B------:R-:W-:-:S02]  /*66c0*/  FMNMX.FTZ R3, R179, R152, !PT ;  /* 0x00000098b3037209 */ /* 0x000fc40007810000 */
[----:B------:R-:W-:Y:S01]  /*66d0*/  FSEL R152, R183, -INF , !P1 ;  /* 0xff800000b7987808 */ /* 0x000fe20004800000 */
[--C-:B------:R-:W-:Y:S01]  /*66e0*/  FFMA.FTZ R183, R161, UR10, -R2.reuse ;  /* 0x0000000aa1b77c23 */ /* 0x100fe20008010802 */
[----:B------:R-:W-:Y:S01]  /*66f0*/  FMNMX.FTZ R3, R182, R3, !PT ;  /* 0x00000003b6037209 */ /* 0x000fe20007810000 */
[--C-:B------:R-:W-:Y:S01]  /*6700*/  FFMA.FTZ R161, R169, UR10, -R2.reuse ;  /* 0x0000000aa9a17c23 */ /* 0x100fe20008010802 */
[----:B------:R-:W-:Y:S01]  /*6710*/  FFMA.FTZ R2, R181, UR10, -R2 ;  /* 0x0000000ab5027c23 */ /* 0x000fe20008010802 */
[----:B------:R-:W-:Y:S01]  /*6720*/  MUFU.EX2 R196, R196 ;  /* 0x000000c400c47308 */ /* 0x000fe20000000800 */
[----:B------:R-:W-:-:S05]  /*6730*/  FMNMX.FTZ R3, R152, R3, !PT ;  /* 0x0000000398037209 */ /* 0x000fca0007810000 */
[----:B------:R-:W0:Y:S02]  /*6740*/  SHFL.BFLY PT, R0, R3, 0x2, 0x1f ;  /* 0x0c401f0003007f89 */ /* 0x000e2400000e0000 */
[----:B------:R1:W-:Y:S08]  /*6750*/  MUFU.EX2 R21, R2 ;  /* 0x0000000200157308 */ /* 0x0003f00000000800 */
        /* <DEDUP_REMOVED lines=9> */
[----:B------:R-:W-:-:S03]  /*67f0*/  FMUL.FTZ R0, R154, UR10 ;  /* 0x0000000a9a007c20 */ /* 0x000fc60008410000 */
[C---:B------:R-:W-:Y:S01]  /*6800*/  FSETP.NEU.FTZ.AND P1, PT, R3.reuse, -INF , PT ;  /* 0xff8000000300780b */ /* 0x040fe20003f3d000 */
[----:B------:R-:W-:Y:S02]  /*6810*/  FMUL.FTZ R156, R3, UR10 ;  /* 0x0000000a039c7c20 */ /* 0x000fe40008410000 */
[----:B------:R-:W-:Y:S03]  /*6820*/  MUFU.EX2 R188, R188 ;  /* 0x000000bc00bc7308 */ /* 0x000fe60000000800 */
[----:B------:R-:W-:-:S05]  /*6830*/  FSEL R154, R156, RZ, P1 ;  /* 0x000000ff9c9a7208 */ /* 0x000fca0000800000 */
[----:B------:R-:W0:Y:S01]  /*6840*/  MUFU.EX2 R0, R0 ;  /* 0x0000000000007308 */ /* 0x000e220000000800 */
[--C-:B------:R-:W-:Y:S01]  /*6850*/  FFMA.FTZ R156, R155, UR10, -R154.reuse ;  /* 0x0000000a9b9c7c23 */ /* 0x100fe2000801089a */
[----:B------:R-:W-:Y:S01]  /*6860*/  FSEL R155, R3, RZ, P1 ;  /* 0x000000ff039b7208 */ /* 0x000fe20000800000 */
[--C-:B------:R-:W-:Y:S01]  /*6870*/  FFMA.FTZ R197, R185, UR10, -R154.reuse ;  /* 0x0000000ab9c57c23 */ /* 0x100fe2000801089a */
[--C-:B------:R-:W-:Y:S01]  /*6880*/  FFMA.FTZ R199, R158, UR10, -R154.reuse ;  /* 0x0000000a9ec77c23 */ /* 0x100fe2000801089a */
[--C-:B------:R-:W-:Y:S01]  /*6890*/  FFMA.FTZ R158, R159, UR10, -R154.reuse ;  /* 0x0000000a9f9e7c23 */ /* 0x100fe2000801089a */
[----:B------:R-:W-:Y:S01]  /*68a0*/  FFMA.FTZ R193, R162, UR10, -R154 ;  /* 0x0000000aa2c17c23 */ /* 0x000fe2000801089a */
[----:B------:R-:W-:Y:S01]  /*68b0*/  FADD.FTZ R155, -R155, R20 ;  /* 0x000000149b9b7221 */ /* 0x000fe20000010100 */
[----:B------:R-:W-:Y:S01]  /*68c0*/  MUFU.EX2 R156, R156 ;  /* 0x0000009c009c7308 */ /* 0x000fe20000000800 */
[--C-:B------:R-:W-:Y:S01]  /*68d0*/  FFMA.FTZ R160, R163, UR10, -R154.reuse ;  /* 0x0000000aa3a07c23 */ /* 0x100fe2000801089a */
[--C-:B------:R-:W-:Y:S01]  /*68e0*/  FFMA.FTZ R195, R166, UR10, -R154.reuse ;  /* 0x0000000aa6c37c23 */ /* 0x100fe2000801089a */
[----:B-1----:R-:W-:Y:S01]  /*68f0*/  FMUL.FTZ R2, R155, UR10 ;  /* 0x0000000a9b027c20 */ /* 0x002fe20008410000 */
[--C-:B------:R-:W-:Y:S01]  /*6900*/  FFMA.FTZ R20, R167, UR10, -R154.reuse ;  /* 0x0000000aa7147c23 */ /* 0x100fe2000801089a */
[--C-:B------:R-:W-:Y:S01]  /*6910*/  FFMA.FTZ R155, R170, UR10, -R154.reuse ;  /* 0x0000000aaa9b7c23 */ /* 0x100fe2000801089a */
[--C-:B------:R-:W-:Y:S01]  /*6920*/  FFMA.FTZ R162, R171, UR10, -R154.reuse ;  /* 0x0000000aaba27c23 */ /* 0x100fe2000801089a */
[--C-:B------:R-:W-:Y:S01]  /*6930*/  FFMA.FTZ R191, R174, UR10, -R154.reuse ;  /* 0x0000000aaebf7c23 */ /* 0x100fe2000801089a */
[----:B------:R-:W-:Y:S01]  /*6940*/  MUFU.EX2 R197, R197 ;  /* 0x000000c500c57308 */ /* 0x000fe20000000800 */
[----:B0-----:R-:W-:Y:S01]  /*6950*/  FFMA.FTZ R159, R0, R18, R187 ;  /* 0x00000012009f7223 */ /* 0x001fe200000100bb */
[--C-:B------:R-:W-:Y:S01]  /*6960*/  FFMA.FTZ R164, R175, UR10, -R154.reuse ;  /* 0x0000000aafa47c23 */ /* 0x100fe2000801089a */
[--C-:B------:R-:W-:Y:S01]  /*6970*/  FFMA.FTZ R185, R178, UR10, -R154.reuse ;  /* 0x0000000ab2b97c23 */ /* 0x100fe2000801089a */
[----:B------:R-:W-:Y:S01]  /*6980*/  FFMA.FTZ R152, R152, UR10, -R154 ;  /* 0x0000000a98987c23 */ /* 0x000fe2000801089a */
[----:B------:R-:W-:-:S03]  /*6990*/  FADD.FTZ R159, R196, R159 ;  /* 0x0000009fc49f7221 */ /* 0x000fc60000010000 */
[----:B------:R-:W0:Y:S01]  /*69a0*/  MUFU.EX2 R2, R2 ;  /* 0x0000000200027308 */ /* 0x000e220000000800 */
[----:B------:R-:W-:-:S04]  /*69b0*/  FADD.FTZ R166, R198, R159 ;  /* 0x0000009fc6a67221 */ /* 0x000fc80000010000 */
[----:B------:R-:W-:-:S03]  /*69c0*/  FADD.FTZ R159, R189, R166 ;  /* 0x000000a6bd9f7221 */ /* 0x000fc60000010000 */
[----:B------:R-:W1:Y:S01]  /*69d0*/  MUFU.EX2 R199, R199 ;  /* 0x000000c700c77308 */ /* 0x000e620000000800 */
[----:B------:R-:W-:-:S04]  /*69e0*/  FADD.FTZ R166, R192, R159 ;  /* 0x0000009fc0a67221 */ /* 0x000fc80000010000 */
[----:B------:R-:W-:Y:S01]  /*69f0*/  FADD.FTZ R159, R183, R166 ;  /* 0x000000a6b79f7221 */ /* 0x000fe20000010000 */
[--C-:B------:R-:W-:Y:S02]  /*6a00*/  FFMA.FTZ R166, R179, UR10, -R154.reuse ;  /* 0x0000000ab3a67c23 */ /* 0x100fe4000801089a */
[----:B------:R-:W2:Y:S01]  /*6a10*/  MUFU.EX2 R158, R158 ;  /* 0x0000009e009e7308 */ /* 0x000ea20000000800 */
[----:B0-----:R-:W-:Y:S01]  /*6a20*/  FFMA.FTZ R5, R2, R5, R197 ;  /* 0x0000000502057223 */ /* 0x001fe200000100c5 */
[----:B------:R-:W-:Y:S01]  /*6a30*/  FADD.FTZ R168, R194, R159 ;  /* 0x0000009fc2a87221 */ /* 0x000fe20000010000 */
[----:B------:R-:W-:Y:S02]  /*6a40*/  FFMA.FTZ R159, R182, UR10, -R154 ;  /* 0x0000000ab69f7c23 */ /* 0x000fe4000801089a */
[----:B------:R-:W-:Y:S01]  /*6a50*/  FADD.FTZ R18, R156, R5 ;  /* 0x000000059c127221 */ /* 0x000fe20000010000 */
[----:B------:R-:W-:Y:S02]  /*6a60*/  FADD.FTZ R163, R165, R168 ;  /* 0x000000a8a5a37221 */ /* 0x000fe40000010000 */
[----:B------:R-:W0:Y:S01]  /*6a70*/  MUFU.EX2 R193, R193 ;  /* 0x000000c100c17308 */ /* 0x000e220000000800 */
[----:B-1----:R-:W-:Y:S01]  /*6a80*/  FADD.FTZ R5, R199, R18 ;  /* 0x00000012c7057221 */ /* 0x002fe20000010000 */
[----:B------:R-:W-:-:S06]  /*6a90*/  FADD.FTZ R168, R188, R163 ;  /* 0x000000a3bca87221 */ /* 0x000fcc0000010000 */
        /* <DEDUP_REMOVED lines=35> */
[----:B------:R-:W-:Y:S01]  /*6cd0*/  FADD.FTZ R18, R21, R154 ;  /* 0x0000009a15127221 */ /* 0x000fe20000010000 */
[----:B--2---:R-:W-:Y:S01]  /*6ce0*/  FADD.FTZ R5, R152, R5 ;  /* 0x0000000598057221 */ /* 0x004fe20000010000 */
[----:B------:R-:W-:Y:S06]  /*6cf0*/  @!P0 BRA `(.L_x_1290) ;  /* 0x0000000000048947 */ /* 0x000fec0003800000 */
[----:B------:R-:W-:Y:S01]  /*6d00*/  BPT.TRAP 0x1 ;  /* 0x000000040000795c */ /* 0x000fe20000300000 */
.L_x_1290:
[----:B------:R-:W0:Y:S01]  /*6d10*/  S2UR UR4, SR_CgaCtaId ;  /* 0x00000000000479c3 */ /* 0x000e220000008800 */
[----:B------:R-:W-:Y:S01]  /*6d20*/  UIADD3 UR5, UR5, 0x30860, URZ ;  /* 0x0003086005057890 */ /* 0x000fe2000fffe03f */
[----:B------:R-:W-:Y:S01]  /*6d30*/  ISETP.GT.AND P1, PT, R220, UR54, PT ;  /* 0x00000036dc007c0c */ /* 0x000fe2000bf24270 */
[----:B------:R-:W-:Y:S01]  /*6d40*/  UMOV UR7, UR38 ;  /* 0x0000002600077c82 */ /* 0x000fe20008000000 */
[----:B------:R-:W-:Y:S01]  /*6d50*/  F2FP.F16.F32.PACK_AB R196, R196, R187 ;  /* 0x000000bbc4c4723e */ /* 0x000fe200000000ff */
[----:B------:R-:W-:Y:S01]  /*6d60*/  VIADD R220, R220, 0xffffffff ;  /* 0xffffffffdcdc7836 */ /* 0x000fe20000000000 */
[----:B------:R-:W-:Y:S02]  /*6d70*/  F2FP.F16.F32.PACK_AB R198, R189, R198 ;  /* 0x000000c6bdc6723e */ /* 0x000fe400000000ff */
        /* <DEDUP_REMOVED lines=20> */
.L_x_1272:
[----:B------:R-:W-:Y:S01]  /*6ec0*/  R2UR UR4, R22 ;  /* 0x00000000160472ca */ /* 0x000fe200000e0000 */
[----:B------:R-:W-:Y:S02]  /*6ed0*/  UISETP.NE.AND UP0, UPT, UR43, URZ, UPT ;  /* 0x0000003f2b00728c */ /* 0x000fe4000bf05270 */
[----:B------:R-:W-:Y:S02]  /*6ee0*/  UIADD3 UR11, UR60, 0x7f, URZ ;  /* 0x0000007f3c0b7890 */ /* 0x000fe4000fffe03f */
[----:B------:R-:W-:Y:S02]  /*6ef0*/  UIADD3 UR7, UR42, 0x1, -UR41 ;  /* 0x000000012a077890 */ /* 0x000fe4000fffe829 */
[----:B------:R-:W-:-:S06]  /*6f00*/  PLOP3.LUT P1, PT, PT, PT, UP0, 0x40, 0x0 ;  /* 0x000000000000781c */ /* 0x000fcc0003f2e808 */
[----:B------:R-:W-:-:S11]  /*6f10*/  UISETP.NE.AND UP1, UPT, UR4, URZ, UPT ;  /* 0x0000003f0400728c */ /* 0x000fd6000bf25270 */
[----:B------:R-:W-:Y:S01]  /*6f20*/  @UP1 ULDC UR4, c[0x0][0x44c] ;  /* 0x0001130000041ab9 */ /* 0x000fe20000000800 */
[----:B------:R-:W-:Y:S01]  /*6f30*/  @UP1 ULDC UR14, c[0x0][0x450] ;  /* 0x00011400000e1ab9 */ /* 0x000fe20000000800 */
[----:B------:R-:W-:-:S04]  /*6f40*/  UIMAD.WIDE.U32 UR4, UR11, UR4, URZ ;  /* 0x000000040b0472a5 */ /* 0x000fc8000f8e003f */
[----:B------:R-:W-:-:S04]  /*6f50*/  @UP1 USHF.R.U32.HI UR11, URZ, UR14, UR5 ;  /* 0x0000000e3f0b1299 */ /* 0x000fc80008011605 */
[----:B------:R-:W-:-:S04]  /*6f60*/  UIADD3 UR15, UR7, UR11, URZ ;  /* 0x0000000b070f7290 */ /* 0x000fc8000fffe03f */
[----:B------:R-:W-:Y:S01]  /*6f70*/  UIADD3 UR11, UR15, -UR6, URZ ;  /* 0x800000060f0b7290 */ /* 0x000fe2000fffe03f */
[----:B------:R-:W-:Y:S11]  /*6f80*/  @P1 BRA `(.L_x_1292) ;  /* 0x00000000004c1947 */ /* 0x000ff60003800000 */
[----:B------:R-:W-:-:S06]  /*6f90*/  UISETP.GT.AND UP0, UPT, UR15, -0x1, UPT ;  /* 0xffffffff0f00788c */ /* 0x000fcc000bf04270 */
[----:B------:R-:W-:-:S13]  /*6fa0*/  PLOP3.LUT P1, PT, PT, PT, UP0, 0x80, 0x0 ;  /* 0x000000000000781c */ /* 0x000fda0003f2f008 */
[----:B------:R-:W-:Y:S05]  /*6fb0*/  @P1 BRA `(.L_x_1293) ;  /* 0x0000000000201947 */ /* 0x000fea0003800000 */
[----:B------:R-:W-:Y:S01]  /*6fc0*/  ULDC UR14, c[0x0][0x9e4] ;  /* 0x00027900000e7ab9 */ /* 0x000fe20000000800 */
[----:B------:R-:W-:Y:S02]  /*6fd0*/  ULOP3.LUT UR15, URZ, UR15, URZ, 0x33, !UPT ;  /* 0x0000000f3f0f7292 */ /* 0x000fe4000f8e333f */
[----:B------:R-:W-:-:S11]  /*6fe0*/  UISETP.NE.AND UP0, UPT, UR14, 0x1, UPT ;  /* 0x000000010e00788c */ /* 0x000fd6000bf05270 */
[----:B------:R-:W-:Y:S02]  /*6ff0*/  @UP0 ULDC.64 UR4, c[0x0][0x9e8] ;  /* 0x00027a0000040ab9 */ /* 0x000fe40000000a00 */
[----:B------:R-:W-:-:S04]  /*7000*/  UIMAD.WIDE.U32 UR6, UR15, UR4, URZ ;  /* 0x000000040f0672a5 */ /* 0x000fc8000f8e003f */
[----:B------:R-:W-:-:S04]  /*7010*/  @UP0 USHF.R.U32.HI UR15, URZ, UR5, UR7 ;  /* 0x000000053f0f0299 */ /* 0x000fc80008011607 */
[----:B------:R-:W-:Y:S01]  /*7020*/  ULOP3.LUT UR15, URZ, UR15, URZ, 0x33, !UPT ;  /* 0x0000000f3f0f7292 */ /* 0x000fe2000f8e333f */
[----:B------:R-:W-:Y:S11]  /*7030*/  BRA `(.L_x_1294) ;  /* 0x0000000000147947 */ /* 0x000ff60003800000 */
.L_x_1293:
[----:B------:R-:W-:Y:S02]  /*7040*/  ULDC UR14, c[0x0][0x9e4] ;  /* 0x00027900000e7ab9 */ /* 0x000fe40000000800 */
[----:B------:R-:W-:-:S11]  /*7050*/  UISETP.NE.AND UP0, UPT, UR14, 0x1, UPT ;  /* 0x000000010e00788c */ /* 0x000fd6000bf05270 */
[----:B------:R-:W-:Y:S02]  /*7060*/  @UP0 ULDC.64 UR4, c[0x0][0x9e8] ;  /* 0x00027a0000040ab9 */ /* 0x000fe40000000a00 */
[----:B------:R-:W-:-:S04]  /*7070*/  UIMAD.WIDE.U32 UR6, UR15, UR4, URZ ;  /* 0x000000040f0672a5 */ /* 0x000fc8000f8e003f */
[----:B------:R-:W-:-:S12]  /*7080*/  @UP0 USHF.R.U32.HI UR15, URZ, UR5, UR7 ;  /* 0x000000053f0f0299 */ /* 0x000fd80008011607 */
.L_x_1294:
[----:B------:R-:W-:-:S04]  /*7090*/  UIMAD UR14, UR15, UR14, URZ ;  /* 0x0000000e0f0e72a4 */ /* 0x000fc8000f8e023f */
[----:B------:R-:W-:-:S04]  /*70a0*/  UISETP.LT.AND UP0, UPT, UR11, UR14, UPT ;  /* 0x0000000e0b00728c */ /* 0x000fc8000bf01270 */
[----:B------:R-:W-:-:S12]  /*70b0*/  USEL UR11, UR11, UR14, !UP0 ;  /* 0x0000000e0b0b7287 */ /* 0x000fd8000c000000 */
.L_x_1292:
[----:B------:R-:W-:Y:S01]  /*70c0*/  UIADD3 UR11, UR11, 0x3f, URZ ;  /* 0x0000003f0b0b7890 */ /* 0x000fe2000fffe03f */
[----:B------:R-:W-:-:S03]  /*70d0*/  R2UR UR5, R201 ;  /* 0x00000000c90572ca */ /* 0x000fc600000e0000 */
[----:B------:R-:W-:-:S04]  /*70e0*/  USHF.R.S32.HI UR4, URZ, 0x1f, UR11 ;  /* 0x0000001f3f047899 */ /* 0x000fc8000801140b */
[----:B------:R-:W-:-:S04]  /*70f0*/  ULEA.HI UR4, UR4, UR11, URZ, 0x6 ;  /* 0x0000000b04047291 */ /* 0x000fc8000f8f303f */
[----:B------:R-:W-:-:S04]  /*7100*/  USHF.R.S32.HI UR4, URZ, 0x6, UR4 ;  /* 0x000000063f047899 */ /* 0x000fc80008011404 */
[----:B------:R-:W-:-:S04]  /*7110*/  UISETP.LT.AND UP0, UPT, UR5, UR4, UPT ;  /* 0x000000040500728c */ /* 0x000fc8000bf01270 */
[----:B------:R-:W-:-:S06]  /*7120*/  USEL UR54, UR5, UR4, !UP0 ;  /* 0x0000000405367287 */ /* 0x000fcc000c000000 */
[----:B------:R-:W-:-:S13]  /*7130*/  ISETP.GE.AND P1, PT, R220, UR54, PT ;  /* 0x00000036dc007c0c */ /* 0x000fda000bf26270 */
[----:B------:R-:W-:Y:S05]  /*7140*/  @!P1 BRA `(.L_x_1295) ;  /* 0x0000001c00489947 */ /* 0x000fea0003800000 */
[----:B------:R-:W-:Y:S01]  /*7150*/  IMAD.MOV.U32 R20, RZ, RZ, R3 ;  /* 0x000000ffff147224 */ /* 0x000fe200078e0003 */
[----:B------:R-:W-:Y:S01]  /*7160*/  UMOV UR7, UR38 ;  /* 0x0000002600077c82 */ /* 0x000fe20008000000 */
[----:B------:R-:W-:Y:S01]  /*7170*/  IMAD.MOV.U32 R21, RZ, RZ, R4 ;  /* 0x000000ffff157224 */ /* 0x000fe200078e0004 */
[----:B------:R-:W-:Y:S01]  /*7180*/  UMOV UR4, UR39 ;  /* 0x0000002700047c82 */ /* 0x000fe20008000000 */
[----:B------:R-:W-:-:S05]  /*7190*/  ULDC UR55, c[0x0][0x988] ;  /* 0x0002620000377ab9 */ /* 0x000fca0000000800 */
.L_x_1306:
[----:B------:R-:W-:-:S04]  /*71a0*/  UISETP.NE.AND UP0, UPT, UR4, 0x1, UPT ;  /* 0x000000010400788c */ /* 0x000fc8000bf05270 */
[----:B------:R-:W-:-:S04]  /*71b0*/  USEL UR38, URZ, 0x1, UP0 ;  /* 0x000000013f267887 */ /* 0x000fc80008000000 */
[----:B------:R-:W-:Y:S01]  /*71c0*/  ULOP3.LUT UR38, UR7, UR38, URZ, 0x3c, !UPT ;  /* 0x0000002607267292 */ /* 0x000fe2000f8e3c3f */
[----:B------:R-:W-:Y:S11]  /*71d0*/  @!P0 BRA `(.L_x_1296) ;  /* 0x0000000000048947 */ /* 0x000ff60003800000 */
[----:B------:R-:W-:Y:S01]  /*71e0*/  BPT.TRAP 0x1 ;  /* 0x000000040000795c */ /* 0x000fe20000300000 */
.L_x_1296:
        /* <DEDUP_REMOVED lines=9> */
.L_x_1297:
[----:B-1----:R-:W-:Y:S05]  /*7280*/  @P1 BRA `(.L_x_1298) ;  /* 0x0000000000081947 */ /* 0x002fea0003800000 */
[----:B------:R-:W1:Y:S02]  /*7290*/  SYNCS.PHASECHK.TRANS64.TRYWAIT P1, [UR6+0x30830], R3 ;  /* 0x03083003ff0075a7 */ /* 0x000e640008020146 */
[----:B-1----:R-:W-:Y:S05]  /*72a0*/  @!P1 BRA `(.L_x_1299) ;  /* 0x000000e000ec9947 */ /* 0x002fea0003800000 */
.L_x_1298:
        /* <DEDUP_REMOVED lines=227> */
.L_x_1300:
[----:B------:R-:W-:Y:S01]  /*80e0*/  ULEA UR5, UR4, UR40, 0x3 ;  /* 0x0000002804057291 */ /* 0x000fe2000f8e183f */
[----:B------:R-:W-:-:S05]  /*80f0*/  IMAD.U32 R0, RZ, RZ, UR7 ;  /* 0x00000007ff007e24 */ /* 0x000fca000f8e00ff */
[----:B------:R-:W-:-:S04]  /*8100*/  SHF.L.U32 R0, R0, 0x1f, RZ ;  /* 0x0000001f00007819 */ /* 0x000fc800000006ff */
[----:B------:R2:W3:Y:S01]  /*8110*/  SYNCS.PHASECHK.TRANS64.TRYWAIT P1, [UR5+0x30850], R0 ;  /* 0x03085000ff0075a7 */ /* 0x0004e20008020145 */
[----:B------:R-:W-:Y:S05]  /*8120*/  @!P0 BRA `(.L_x_1301) ;  /* 0x0000000000048947 */ /* 0x000fea0003800000 */
[----:B------:R-:W-:Y:S01]  /*8130*/  BPT.TRAP 0x1 ;  /* 0x000000040000795c */ /* 0x000fe20000300000 */
.L_x_1301:
[----:B---3--:R-:W-:Y:S05]  /*8140*/  @P1 BRA `(.L_x_1302) ;  /* 0x0000000000081947 */ /* 0x008fea0003800000 */
[----:B------:R-:W3:Y:S02]  /*8150*/  SYNCS.PHASECHK.TRANS64.TRYWAIT P1, [UR5+0x30850], R0 ;  /* 0x03085000ff0075a7 */ /* 0x000ee40008020145 */
[----:B---3--:R-:W-:Y:S05]  /*8160*/  @!P1 BRA `(.L_x_1303) ;  /* 0x000000d400549947 */ /* 0x008fea0003800000 */
.L_x_1302:
        /* <DEDUP_REMOVED lines=30> */
.L_x_1304:
        /* <DEDUP_REMOVED lines=68> */
[----:B------:R-:W-:Y:S03]  /*8790*/  MUFU.EX2 R2, R2 ;  /* 0x0000000200027308 */ /* 0x000fe60000000800 */
[--C-:B------:R-:W-:Y:S01]  /*87a0*/  FFMA.FTZ R197, R154, UR10, -R20.reuse ;  /* 0x0000000a9ac57c23 */ /* 0x100fe20008010814 */
[--C-:B------:R-:W-:Y:S01]  /*87b0*/  FFMA.FTZ R152, R155, UR10, -R20.reuse ;  /* 0x0000000a9b987c23 */ /* 0x100fe20008010814 */
[--C-:B------:R-:W-:Y:S01]  /*87c0*/  FFMA.FTZ R199, R158, UR10, -R20.reuse ;  /* 0x0000000a9ec77c23 */ /* 0x100fe20008010814 */
[--C-:B------:R-:W-:Y:S01]  /*87d0*/  FFMA.FTZ R154, R159, UR10, -R20.reuse ;  /* 0x0000000a9f9a7c23 */ /* 0x100fe20008010814 */
[--C-:B------:R-:W-:Y:S01]  /*87e0*/  FFMA.FTZ R193, R162, UR10, -R20.reuse ;  /* 0x0000000aa2c17c23 */ /* 0x100fe20008010814 */
[----:B------:R-:W0:Y:S01]  /*87f0*/  MUFU.EX2 R21, R21 ;  /* 0x0000001500157308 */ /* 0x000e220000000800 */
[--C-:B------:R-:W-:Y:S01]  /*8800*/  FFMA.FTZ R156, R163, UR10, -R20.reuse ;  /* 0x0000000aa39c7c23 */ /* 0x100fe20008010814 */
[--C-:B------:R-:W-:Y:S01]  /*8810*/  FFMA.FTZ R195, R166, UR10, -R20.reuse ;  /* 0x0000000aa6c37c23 */ /* 0x100fe20008010814 */
[--C-:B------:R-:W-:Y:S01]  /*8820*/  FFMA.FTZ R158, R167, UR10, -R20.reuse ;  /* 0x0000000aa79e7c23 */ /* 0x100fe20008010814 */
[--C-:B------:R-:W-:Y:S01]  /*8830*/  FFMA.FTZ R189, R170, UR10, -R20.reuse ;  /* 0x0000000aaabd7c23 */ /* 0x100fe20008010814 */
[--C-:B------:R-:W-:Y:S01]  /*8840*/  FFMA.FTZ R160, R171, UR10, -R20.reuse ;  /* 0x0000000aaba07c23 */ /* 0x100fe20008010814 */
[--C-:B------:R-:W-:Y:S01]  /*8850*/  FFMA.FTZ R191, R174, UR10, -R20.reuse ;  /* 0x0000000aaebf7c23 */ /* 0x100fe20008010814 */
[----:B------:R-:W-:Y:S01]  /*8860*/  FFMA.FTZ R162, R175, UR10, -R20 ;  /* 0x0000000aafa27c23 */ /* 0x000fe20008010814 */
[----:B------:R-:W1:Y:S08]  /*8870*/  MUFU.EX2 R197, R197 ;  /* 0x000000c500c57308 */ /* 0x000e700000000800 */
[----:B------:R-:W2:Y:S01]  /*8880*/  MUFU.EX2 R196, R196 ;  /* 0x000000c400c47308 */ /* 0x000ea20000000800 */
[----:B0-----:R-:W-:-:S07]  /*8890*/  FFMA.FTZ R155, R0, R18, R21 ;  /* 0x00000012009b7223 */ /* 0x001fce0000010015 */
[----:B------:R-:W0:Y:S01]  /*88a0*/  MUFU.EX2 R152, R152 ;  /* 0x0000009800987308 */ /* 0x000e220000000800 */
[----:B-1----:R-:W-:-:S07]  /*88b0*/  FFMA.FTZ R5, R2, R5, R197 ;  /* 0x0000000502057223 */ /* 0x002fce00000100c5 */
[----:B------:R-:W1:Y:S01]  /*88c0*/  MUFU.EX2 R198, R198 ;  /* 0x000000c600c67308 */ /* 0x000e620000000800 */
[----:B--2---:R-:W-:-:S07]  /*88d0*/  FADD.FTZ R155, R196, R155 ;  /* 0x0000009bc49b7221 */ /* 0x004fce0000010000 */
[----:B------:R-:W2:Y:S01]  /*88e0*/  MUFU.EX2 R199, R199 ;  /* 0x000000c700c77308 */ /* 0x000ea20000000800 */
[----:B0-----:R-:W-:-:S07]  /*88f0*/  FADD.FTZ R18, R152, R5 ;  /* 0x0000000598127221 */ /* 0x001fce0000010000 */
[----:B------:R-:W0:Y:S01]  /*8900*/  MUFU.EX2 R187, R187 ;  /* 0x000000bb00bb7308 */ /* 0x000e220000000800 */
[----:B-1----:R-:W-:Y:S01]  /*8910*/  FADD.FTZ R164, R198, R155 ;  /* 0x0000009bc6a47221 */ /* 0x002fe20000010000 */
[----:B------:R-:W-:-:S06]  /*8920*/  FFMA.FTZ R155, R178, UR10, -R20 ;  /* 0x0000000ab29b7c23 */ /* 0x000fcc0008010814 */
        /* <DEDUP_REMOVED lines=16> */
[----:B0-----:R-:W-:Y:S01]  /*8a30*/  FADD.FTZ R166, R194, R159 ;  /* 0x0000009fc2a67221 */ /* 0x001fe20000010000 */
[--C-:B------:R-:W-:Y:S01]  /*8a40*/  FFMA.FTZ R159, R182, UR10, -R20.reuse ;  /* 0x0000000ab69f7c23 */ /* 0x100fe20008010814 */
[----:B------:R-:W-:-:S05]  /*8a50*/  FFMA.FTZ R20, R183, UR10, -R20 ;  /* 0x0000000ab7147c23 */ /* 0x000fca0008010814 */
        /* <DEDUP_REMOVED lines=34> */
[----:B0-----:R-:W-:-:S03]  /*8c80*/  FADD.FTZ R18, R169, R166 ;  /* 0x000000a6a9127221 */ /* 0x001fc60000010000 */
[----:B-1----:R-:W-:Y:S01]  /*8c90*/  FADD.FTZ R5, R20, R5 ;  /* 0x0000000514057221 */ /* 0x002fe20000010000 */
[----:B------:R-:W-:Y:S06]  /*8ca0*/  @!P0 BRA `(.L_x_1305) ;  /* 0x0000000000048947 */ /* 0x000fec0003800000 */
[----:B------:R-:W-:Y:S01]  /*8cb0*/  BPT.TRAP 0x1 ;  /* 0x000000040000795c */ /* 0x000fe20000300000 */
.L_x_1305:
[----:B------:R-:W0:Y:S01]  /*8cc0*/  S2UR UR4, SR_CgaCtaId ;  /* 0x00000000000479c3 */ /* 0x000e220000008800 */
[----:B------:R-:W-:Y:S01]  /*8cd0*/  UIADD3 UR5, UR5, 0x30860, URZ ;  /* 0x0003086005057890 */ /* 0x000fe2000fffe03f */
[C---:B------:R-:W-:Y:S01]  /*8ce0*/  ISETP.GT.AND P1, PT, R220.reuse, UR54, PT ;  /* 0x00000036dc007c0c */ /* 0x040fe2000bf24270 */
[----:B------:R-:W-:Y:S01]  /*8cf0*/  UMOV UR7, UR38 ;  /* 0x0000002600077c82 */ /* 0x000fe20008000000 */
[----:B------:R-:W-:Y:S01]  /*8d00*/  F2FP.F16.F32.PACK_AB R198, R187, R198 ;  /* 0x000000c6bbc6723e */ /* 0x000fe200000000ff */
[----:B------:R-:W-:Y:S01]  /*8d10*/  VIADD R220, R220, 0xffffffff ;  /* 0xffffffffdcdc7836 */ /* 0x000fe20000000000 */
[----:B------:R-:W-:Y:S02]  /*8d20*/  F2FP.F16.F32.PACK_AB R196, R196, R21 ;  /* 0x00000015c4c4723e */ /* 0x000fe400000000ff */
[----:B------:R-:W-:Y:S02]  /*8d30*/  F2FP.F16.F32.PACK_AB R192, R185, R192 ;  /* 0x000000c0b9c0723e */ /* 0x000fe400000000ff */
        /* <DEDUP_REMOVED lines=16> */
[----:B------:R-:W-:Y:S02]  /*8e40*/  F2FP.F16.F32.PACK_AB R186, R169, R186 ;  /* 0x000000baa9ba723e */ /* 0x000fe400000000ff */
[----:B------:R-:W-:Y:S01]  /*8e50*/  MOV R21, R4 ;  /* 0x0000000400157202 */ /* 0x000fe20000000f00 */
[----:B------:R-:W-:Y:S06]  /*8e60*/  @P1 BRA `(.L_x_1306) ;  /* 0xffffffe000cc1947 */ /* 0x000fec000383ffff */
.L_x_1295:
        /* <DEDUP_REMOVED lines=11> */
.L_x_1326:
        /* <DEDUP_REMOVED lines=8> */
.L_x_1308:
[----:B------:R-:W-:Y:S01]  /*8fa0*/  ULEA UR5, UR39, UR40, 0x3 ;  /* 0x0000002827057291 */ /* 0x000fe2000f8e183f */
[----:B------:R-:W-:-:S05]  /*8fb0*/  IMAD.U32 R3, RZ, RZ, UR38 ;  /* 0x00000026ff037e24 */ /* 0x000fca000f8e00ff */
[----:B------:R-:W-:-:S04]  /*8fc0*/  SHF.L.U32 R3, R3, 0x1f, RZ ;  /* 0x0000001f03037819 */ /* 0x000fc800000006ff */
[----:B------:R0:W1:Y:S01]  /*8fd0*/  SYNCS.PHASECHK.TRANS64.TRYWAIT P1, [UR5+0x30830], R3 ;  /* 0x03083003ff0075a7 */ /* 0x0000620008020145 */
[----:B------:R-:W-:Y:S05]  /*8fe0*/  @!P0 BRA `(.L_x_1309) ;  /* 0x0000000000048947 */ /* 0x000fea0003800000 */
[----:B------:R-:W-:Y:S01]  /*8ff0*/  BPT.TRAP 0x1 ;  /* 0x000000040000795c */ /* 0x000fe20000300000 */
.L_x_1309:
[----:B-1----:R-:W-:Y:S05]  /*9000*/  @P1 BRA `(.L_x_1310) ;  /* 0x0000000000081947 */ /* 0x002fea0003800000 */
[----:B------:R-:W1:Y:S02]  /*9010*/  SYNCS.PHASECHK.TRANS64.TRYWAIT P1, [UR5+0x30830], R3 ;  /* 0x03083003ff0075a7 */ /* 0x000e640008020145 */
[----:B-1----:R-:W-:Y:S05]  /*9020*/  @!P1 BRA `(.L_x_1311) ;  /* 0x000000c400bc9947 */ /* 0x002fea0003800000 */
.L_x_1310:
        /* <DEDUP_REMOVED lines=227> */
.L_x_1312:
[----:B------:R-:W-:Y:S01]  /*9e60*/  ULEA UR5, UR4, UR40, 0x3 ;  /* 0x0000002804057291 */ /* 0x000fe2000f8e183f */
[----:B------:R-:W-:-:S05]  /*9e70*/  IMAD.U32 R0, RZ, RZ, UR6 ;  /* 0x00000006ff007e24 */ /* 0x000fca000f8e00ff */
[----:B------:R-:W-:-:S04]  /*9e80*/  SHF.L.U32 R0, R0, 0x1f, RZ ;  /* 0x0000001f00007819 */ /* 0x000fc800000006ff */
[----:B------:R2:W3:Y:S01]  /*9e90*/  SYNCS.PHASECHK.TRANS64.TRYWAIT P1, [UR5+0x30850], R0 ;  /* 0x03085000ff0075a7 */ /* 0x0004e20008020145 */
[----:B------:R-:W-:Y:S05]  /*9ea0*/  @!P0 BRA `(.L_x_1313) ;  /* 0x0000000000048947 */ /* 0x000fea0003800000 */
[----:B------:R-:W-:Y:S01]  /*9eb0*/  BPT.TRAP 0x1 ;  /* 0x000000040000795c */ /* 0x000fe20000300000 */
.L_x_1313:
[----:B---3--:R-:W-:Y:S05]  /*9ec0*/  @P1 BRA `(.L_x_1314) ;  /* 0x0000000000081947 */ /* 0x008fea0003800000 */
[----:B------:R-:W3:Y:S02]  /*9ed0*/  SYNCS.PHASECHK.TRANS64.TRYWAIT P1, [UR5+0x30850], R0 ;  /* 0x03085000ff0075a7 */ /* 0x000ee40008020145 */
[----:B---3--:R-:W-:Y:S05]  /*9ee0*/  @!P1 BRA `(.L_x_1315) ;  /* 0x000000b800249947 */ /* 0x008fea0003800000 */
.L_x_1314:
        /* <DEDUP_REMOVED lines=30> */
.L_x_1316:
[----:B------:R-:W-:Y:S01]  /*a0d0*/  R2UR UR4, R22 ;  /* 0x00000000160472ca */ /* 0x000fe200000e0000 */
[----:B------:R-:W3:Y:S01]  /*a0e0*/  S2UR UR10, SR_CgaCtaId ;  /* 0x00000000000a79c3 */ /* 0x000ee20000008800 */
[----:B------:R-:W-:Y:S01]  /*a0f0*/  VIADD R188, R200, UR60 ;  /* 0x0000003cc8bc7c36 */ /* 0x000fe20008000000 */
[----:B------:R-:W-:Y:S01]  /*a100*/  UISETP.NE.AND UP0, UPT, UR43, URZ, UPT ;  /* 0x0000003f2b00728c */ /* 0x000fe2000bf05270 */
[----:B-1----:R-:W-:Y:S02]  /*a110*/  IMAD.SHL.U32 R4, R220, 0x40, RZ ;  /* 0x00000040dc047824 */ /* 0x002fe400078e00ff */
[----:B0-----:R-:W-:-:S07]  /*a120*/  IMAD.U32 R3, RZ, RZ, UR41 ;  /* 0x00000029ff037e24 */ /* 0x001fce000f8e00ff */
[----:B------:R-:W-:Y:S02]  /*a130*/  UISETP.NE.AND UP1, UPT, UR4, URZ, UPT ;  /* 0x0000003f0400728c */ /* 0x000fe4000bf25270 */
[----:B------:R-:W-:-:S04]  /*a140*/  ULEA UR4, UR7, UR40, 0x3 ;  /* 0x0000002807047291 */ /* 0x000fc8000f8e183f */
[----:B------:R-:W-:Y:S01]  /*a150*/  PLOP3.LUT P1, PT, PT, PT, UP1, 0x80, 0x0 ;  /* 0x000000000000781c */ /* 0x000fe20003f2f018 */
[----:B------:R-:W-:Y:S01]  /*a160*/  UIADD3 UR4, UR4, 0x30840, URZ ;  /* 0x0003084004047890 */ /* 0x000fe2000fffe03f */
[----:B------:R-:W-:-:S03]  /*a170*/  PLOP3.LUT P2, PT, PT, PT, UP1, 0x80, 0x0 ;  /* 0x000000000000781c */ /* 0x000fc60003f4f018 */
[----:B------:R-:W-:Y:S01]  /*a180*/  @UP1 ULDC UR6, c[0x0][0x44c] ;  /* 0x0001130000061ab9 */ /* 0x000fe20000000800 */
[----:B---3--:R-:W-:-:S07]  /*a190*/  UPRMT UR4, UR10, 0x654, UR4 ;  /* 0x000006540a047896 */ /* 0x008fce0008000004 */
[----:B--2---:R-:W-:Y:S01]  /*a1a0*/  @P1 IMAD.HI.U32 R0, R188, UR6, RZ ;  /* 0x00000006bc001c27 */ /* 0x004fe2000f8e00ff */
[----:B------:R-:W-:Y:S01]  /*a1b0*/  @UP1 ULDC UR6, c[0x0][0x450] ;  /* 0x0001140000061ab9 */ /* 0x000fe20000000800 */
[----:B------:R-:W-:Y:S01]  /*a1c0*/  PLOP3.LUT P1, PT, PT, PT, UP0, 0x40, 0x0 ;  /* 0x000000000000781c */ /* 0x000fe20003f2e808 */
[----:B------:R-:W-:Y:S01]  /*a1d0*/  SYNCS.ARRIVE.TRANS64.RED.A1T0 RZ, [UR4], RZ ;  /* 0x000000ffffff79a7 */ /* 0x000fe20008100404 */
[----:B------:R-:W-:Y:S01]  /*a1e0*/  ULOP3.LUT UR4, URZ, UR55, URZ, 0x33, !UPT ;  /* 0x000000373f047292 */ /* 0x000fe2000f8e333f */
[----:B------:R-:W-:Y:S02]  /*a1f0*/  @P2 SHF.R.U32.HI R188, RZ, UR6, R0 ;  /* 0x00000006ffbc2c19 */ /* 0x000fe40008011600 */
        /* <DEDUP_REMOVED lines=22> */
.L_x_1319:
[----:B------:R-:W-:-:S05]  /*a360*/  IMAD.U32 R189, RZ, RZ, UR54 ;  /* 0x00000036ffbd7e24 */ /* 0x000fca000f8e00ff */
[----:B------:R-:W-:-:S13]  /*a370*/  ISETP.NE.AND P1, PT, R189, 0x1, PT ;  /* 0x00000001bd00780c */ /* 0x000fda0003f25270 */
[----:B------:R-:W0:Y:S02]  /*a380*/  @P1 LDC.64 R2, c[0x0][0x9e8] ;  /* 0x00027a00ff021b82 */ /* 0x000e240000000a00 */
[----:B0-----:R-:W-:-:S05]  /*a390*/  @P1 IMAD.HI.U32 R2, R185, R2, RZ ;  /* 0x00000002b9021227 */ /* 0x001fca00078e00ff */
[----:B------:R-:W-:-:S07]  /*a3a0*/  @P1 SHF.R.U32.HI R185, RZ, R3, R2 ;  /* 0x00000003ffb91219 */ /* 0x000fce0000011602 */
.L_x_1320:
[----:B------:R-:W-:Y:S05]  /*a3b0*/  BSYNC B0 ;  /* 0x0000000000007941 */ /* 0x000fea0003800000 */
.L_x_1318:
[----:B------:R-:W-:-:S04]  /*a3c0*/  IMAD R2, R185, R189, -R4 ;  /* 0x000000bdb9027224 */ /* 0x000fc800078e0a04 */
[----:B------:R-:W-:-:S05]  /*a3d0*/  IMAD R2, R19, -0x2, R2 ;  /* 0xfffffffe13027824 */ /* 0x000fca00078e0202 */
[----:B------:R-:W-:Y:S02]  /*a3e0*/  VIADDMNMX R187, R2, R189, R187, PT ;  /* 0x000000bd02bb7246 */ /* 0x000fe400038001bb */
[----:B------:R-:W-:-:S07]  /*a3f0*/  VIMNMX R186, R186, R2, !PT ;  /* 0x00000002baba7248 */ /* 0x000fce0007fe0100 */
.L_x_1317:
        /* <DEDUP_REMOVED lines=68> */
.L_x_1323:
[----:B------:R-:W-:-:S05]  /*a840*/  IMAD.U32 R152, RZ, RZ, UR54 ;  /* 0x00000036ff987e24 */ /* 0x000fca000f8e00ff */
[----:B------:R-:W-:-:S13]  /*a850*/  ISETP.NE.AND P2, PT, R152, 0x1, PT ;  /* 0x000000019800780c */ /* 0x000fda0003f45270 */
[----:B------:R-:W0:Y:S02]  /*a860*/  @P2 LDC.64 R2, c[0x0][0x9e8] ;  /* 0x00027a00ff022b82 */ /* 0x000e240000000a00 */
[----:B0-----:R-:W-:-:S05]  /*a870*/  @P2 IMAD.HI.U32 R2, R187, R2, RZ ;  /* 0x00000002bb022227 */ /* 0x001fca00078e00ff */
[----:B------:R-:W-:-:S07]  /*a880*/  @P2 SHF.R.U32.HI R187, RZ, R3, R2 ;  /* 0x00000003ffbb2219 */ /* 0x000fce0000011602 */
.L_x_1324:
[----:B------:R-:W-:Y:S05]  /*a890*/  BSYNC B0 ;  /* 0x0000000000007941 */ /* 0x000fea0003800000 */
.L_x_1322:
[----:B------:R-:W-:-:S04]  /*a8a0*/  IMAD R4, R187, R152, -R4 ;  /* 0x00000098bb047224 */ /* 0x000fc800078e0a04 */
[----:B------:R-:W-:-:S05]  /*a8b0*/  IMAD R3, R19, -0x2, R4 ;  /* 0xfffffffe13037824 */ /* 0x000fca00078e0204 */
[----:B------:R-:W-:Y:S02]  /*a8c0*/  VIADDMNMX R0, R3, R152, R0, PT ;  /* 0x0000009803007246 */ /* 0x000fe40003800100 */
[----:B------:R-:W-:-:S07]  /*a8d0*/  VIMNMX R184, R184, R3, !PT ;  /* 0x00000003b8b87248 */ /* 0x000fce0007fe0100 */
.L_x_1321:
        /* <DEDUP_REMOVED lines=201> */
.L_x_1325:
        /* <DEDUP_REMOVED lines=11> */
[----:B------:R-:W-:Y:S01]  /*b620*/  ISETP.GT.AND P1, PT, R220, UR4, PT ;  /* 0x00000004dc007c0c */ /* 0x000fe2000bf24270 */
        /* <DEDUP_REMOVED lines=16> */
.L_x_1307:
        /* <DEDUP_REMOVED lines=131> */
.L_x_1327:
[----:B------:R-:W-:Y:S01]  /*bf60*/  ULEA UR5, UR39, UR40, 0x3 ;  /* 0x0000002827057291 */ /* 0x000fe2000f8e183f */
[----:B------:R-:W-:-:S05]  /*bf70*/  IMAD.U32 R0, RZ, RZ, UR38 ;  /* 0x00000026ff007e24 */ /* 0x000fca000f8e00ff */
[----:B------:R-:W-:-:S04]  /*bf80*/  SHF.L.U32 R0, R0, 0x1f, RZ ;  /* 0x0000001f00007819 */ /* 0x000fc800000006ff */
[----:B------:R0:W1:Y:S01]  /*bf90*/  SYNCS.PHASECHK.TRANS64.TRYWAIT P1, [UR5+0x30850], R0 ;  /* 0x03085000ff0075a7 */ /* 0x0000620008020145 */
[----:B------:R-:W-:Y:S05]  /*bfa0*/  @!P0 BRA `(.L_x_1328) ;  /* 0x0000000000048947 */ /* 0x000fea0003800000 */
[----:B------:R-:W-:Y:S01]  /*bfb0*/  BPT.TRAP 0x1 ;  /* 0x000000040000795c */ /* 0x000fe20000300000 */
.L_x_1328:
[----:B-1----:R-:W-:Y:S05]  /*bfc0*/  @P1 BRA `(.L_x_1329) ;  /* 0x0000000000081947 */ /* 0x002fea0003800000 */
[----:B------:R-:W1:Y:S02]  /*bfd0*/  SYNCS.PHASECHK.TRANS64.TRYWAIT P1, [UR5+0x30850], R0 ;  /* 0x03085000ff0075a7 */ /* 0x000e640008020145 */
[----:B-1----:R-:W-:Y:S05]  /*bfe0*/  @!P1 BRA `(.L_x_1330) ;  /* 0x0000009400fc9947 */ /* 0x002fea0003800000 */
.L_x_1329:
        /* <DEDUP_REMOVED lines=21> */
[----:B------:R-:W-:-:S02]  /*c140*/  IMAD.U32 R7, RZ, RZ, UR10 ;  /* 0x0000000aff077e24 */ /* 0x000fc4000f8e00ff */
[----:B------:R-:W-:Y:S02]  /*c150*/  IMAD.MOV.U32 R0, RZ, RZ, -0x800000 ;  /* 0xff800000ff007424 */ /* 0x000fe400078e00ff */
        /* <DEDUP_REMOVED lines=33> */
.L_x_1331:
        /* <DEDUP_REMOVED lines=141> */
.L_x_1253:
[----:B------:R-:W0:Y:S01]  /*cc40*/  S2R R5, SR_CgaCtaId ;  /* 0x0000000000057919 */ /* 0x000e220000008800 */
[----:B------:R-:W-:Y:S01]  /*cc50*/  MOV R22, 0x400 ;  /* 0x0000040000167802 */ /* 0x000fe20000000f00 */
[----:B------:R-:W-:Y:S01]  /*cc60*/  BSSY B0, `(.L_x_1332) ;  /* 0x00002dd000007945 */ /* 0x000fe20003800000 */
[----:B------:R-:W-:Y:S02]  /*cc70*/  BAR.SYNC.DEFER_BLOCKING 0x5, 0x180 ;  /* 0x0146000000007b1d */ /* 0x000fe40000010000 */
[----:B0-----:R-:W-:-:S05]  /*cc80*/  LEA R22, R5, R22, 0x18 ;  /* 0x0000001605167211 */ /* 0x001fca00078ec0ff */
[----:B------:R-:W0:Y:S02]  /*cc90*/  LDS.128 R4, [R22+0x308d0] ;  /* 0x0308d00016047984 */ /* 0x000e240000000c00 */
[----:B0-----:R-:W-:Y:S02]  /*cca0*/  R2UR UR5, R5 ;  /* 0x00000000050572ca */ /* 0x001fe400000e0000 */
[----:B------:R-:W-:Y:S02]  /*ccb0*/  R2UR UR7, R6 ;  /* 0x00000000060772ca */ /* 0x000fe400000e0000 */
[----:B------:R-:W-:Y:S01]  /*ccc0*/  R2UR UR6, R7 ;  /* 0x00000000070672ca */ /* 0x000fe200000e0000 */
[----:B------:R-:W-:Y:S06]  /*ccd0*/  BAR.ARV 0x4, 0x180 ;  /* 0x0106000000007b1d */ /* 0x000fec0000002000 */
[----:B------:R-:W-:Y:S08]  /*cce0*/  @P0 BRA `(.L_x_1333) ;  /* 0x0000001c00dc0947 */ /* 0x000ff00003800000 */
[----:B------:R-:W0:Y:S01]  /*ccf0*/  S2R R7, SR_SWINHI ;  /* 0x0000000000077919 */ /* 0x000e220000002f00 */
[----:B------:R-:W-:Y:S01]  /*cd00*/  F2FP.F16.F32.PACK_AB R24, R25, R24 ;  /* 0x000000181918723e */ /* 0x000fe200000000ff */
[----:B------:R-:W-:Y:S01]  /*cd10*/  ULDC.64 UR8, c[0x0][0xc00] ;  /* 0x0003000000087ab9 */ /* 0x000fe20000000a00 */
[----:B------:R-:W-:Y:S01]  /*cd20*/  F2FP.F16.F32.PACK_AB R25, R161, R26 ;  /* 0x0000001aa119723e */ /* 0x000fe200000000ff */
[----:B------:R-:W-:Y:S01]  /*cd30*/  UISETP.NE.U32.AND UP0, UPT, UR8, URZ, UPT ;  /* 0x0000003f0800728c */ /* 0x000fe2000bf05070 */
[----:B------:R-:W-:Y:S02]  /*cd40*/  F2FP.F16.F32.PACK_AB R26, R29, R28 ;  /* 0x0000001c1d1a723e */ /* 0x000fe400000000ff */
[----:B------:R-:W-:Y:S01]  /*cd50*/  F2FP.F16.F32.PACK_AB R27, R8, R27 ;  /* 0x0000001b081b723e */ /* 0x000fe200000000ff */
[----:B------:R-:W-:Y:S01]  /*cd60*/  UISETP.NE.AND.EX UP0, UPT, UR9, URZ, UPT, UP0 ;  /* 0x0000003f0900728c */ /* 0x000fe2000bf05300 */
[----:B------:R-:W-:Y:S02]  /*cd70*/  F2FP.F16.F32.PACK_AB R32, R33, R32 ;  /* 0x000000202120723e */ /* 0x000fe400000000ff */
[----:B------:R-:W-:Y:S01]  /*cd80*/  F2FP.F16.F32.PACK_AB R33, R160, R34 ;  /* 0x00000022a021723e */ /* 0x000fe200000000ff */
[----:B------:R-:W-:Y:S01]  /*cd90*/  ULDC.64 UR8, c[0x0][0xc00] ;  /* 0x0003000000087ab9 */ /* 0x000fe20000000a00 */
        /* <DEDUP_REMOVED lines=10> */
[----:B------:R-:W-:Y:S02]  /*ce40*/  MOV R4, R22 ;  /* 0x0000001600047202 */ /* 0x000fe40000000f00 */
[----:B0-----:R-:W-:Y:S02]  /*ce50*/  MOV R5, R7 ;  /* 0x0000000700057202 */ /* 0x001fe40000000f00 */
[----:B------:R-:W-:-:S02]  /*ce60*/  F2FP.F16.F32.PACK_AB R51, R155, R51 ;  /* 0x000000339b33723e */ /* 0x000fc400000000ff */
[----:B------:R-:W-:Y:S01]  /*ce70*/  F2FP.F16.F32.PACK_AB R57, R154, R58 ;  /* 0x0000003a9a39723e */ /* 0x000fe200000000ff */
[----:B------:R-:W-:Y:S01]  /*ce80*/  IMAD.WIDE R102, R213, 0x2, R4 ;  /* 0x00000002d5667825 */ /* 0x000fe200078e0204 */
[----:B------:R-:W-:Y:S02]  /*ce90*/  F2FP.F16.F32.PACK_AB R64, R65, R64 ;  /* 0x000000404140723e */ /* 0x000fe400000000ff */
[----:B------:R-:W-:Y:S02]  /*cea0*/  F2FP.F16.F32.PACK_AB R58, R61, R60 ;  /* 0x0000003c3d3a723e */ /* 0x000fe400000000ff */
[C---:B------:R-:W-:Y:S02]  /*ceb0*/  IADD3 R169, P1, R102.reuse, 0x20, RZ ;  /* 0x0000002066a97810 */ /* 0x040fe40007f3e0ff */
        /* <DEDUP_REMOVED lines=9> */
[C---:B------:R-:W-:Y:S01]  /*cf50*/  LOP3.LUT R7, R102.reuse, 0x380, RZ, 0xc0, !PT ;  /* 0x0000038066077812 */ /* 0x040fe200078ec0ff */
[----:B------:R-:W-:Y:S01]  /*cf60*/  IMAD.X R31, RZ, RZ, R103, P5 ;  /* 0x000000ffff1f7224 */ /* 0x000fe200028e0667 */
[----:B------:R-:W-:-:S02]  /*cf70*/  IADD3 R167, P1, R102, 0xc060, RZ ;  /* 0x0000c06066a77810 */ /* 0x000fc40007f3e0ff */
[----:B------:R-:W-:Y:S02]  /*cf80*/  LOP3.LUT R10, R169, 0x380, RZ, 0xc0, !PT ;  /* 0x00000380a90a7812 */ /* 0x000fe400078ec0ff */
[C---:B------:R-:W-:Y:S01]  /*cf90*/  IADD3 R177, P6, R102.reuse, 0x4020, RZ ;  /* 0x0000402066b17810 */ /* 0x040fe20007fde0ff */
[--C-:B------:R-:W-:Y:S01]  /*cfa0*/  IMAD.X R9, RZ, RZ, R103.reuse, P1 ;  /* 0x000000ffff097224 */ /* 0x100fe200008e0667 */
[----:B------:R-:W-:Y:S02]  /*cfb0*/  IADD3 R181, P2, R102, 0x4060, RZ ;  /* 0x0000406066b57810 */ /* 0x000fe40007f5e0ff */
[----:B------:R-:W-:Y:S01]  /*cfc0*/  LOP3.LUT R12, R171, 0x380, RZ, 0xc0, !PT ;  /* 0x00000380ab0c7812 */ /* 0x000fe200078ec0ff */
[--C-:B------:R-:W-:Y:S01]  /*cfd0*/  IMAD.X R21, RZ, RZ, R103.reuse, P6 ;  /* 0x000000ffff157224 */ /* 0x100fe200030e0667 */
[----:B------:R-:W-:Y:S01]  /*cfe0*/  LOP3.LUT R14, R173, 0x380, RZ, 0xc0, !PT ;  /* 0x00000380ad0e7812 */ /* 0x000fe200078ec0ff */
[----:B------:R-:W-:Y:S01]  /*cff0*/  IMAD.X R39, RZ, RZ, R103, P2 ;  /* 0x000000ffff277224 */ /* 0x000fe200010e0667 */
[----:B------:R-:W-:-:S02]  /*d000*/  LOP3.LUT R16, R175, 0x380, RZ, 0xc0, !PT ;  /* 0x00000380af107812 */ /* 0x000fc400078ec0ff */
[----:B------:R-:W-:Y:S02]  /*d010*/  IADD3 R6, P5, R102, 0xc020, RZ ;  /* 0x0000c02066067810 */ /* 0x000fe40007fbe0ff */
[----:B------:R-:W-:Y:S02]  /*d020*/  SHF.R.U64 R7, R7, 0x3, RZ ;  /* 0x0000000307077819 */ /* 0x000fe400000012ff */
[----:B------:R-:W-:Y:S01]  /*d030*/  SHF.R.U64 R10, R10, 0x3, RZ ;  /* 0x000000030a0a7819 */ /* 0x000fe200000012ff */
[----:B------:R-:W-:Y:S01]  /*d040*/  IMAD.X R99, RZ, RZ, R103, P5 ;  /* 0x000000ffff637224 */ /* 0x000fe200028e0667 */
[----:B------:R-:W-:Y:S02]  /*d050*/  LOP3.LUT R161, R167, 0x380, RZ, 0xc0, !PT ;  /* 0x00000380a7a17812 */ /* 0x000fe400078ec0ff */
[----:B------:R-:W-:Y:S02]  /*d060*/  IADD3 R54, P0, R102, 0x8020, RZ ;  /* 0x0000802066367810 */ /* 0x000fe40007f1e0ff */
[----:B------:R-:W-:-:S02]  /*d070*/  SHF.R.U64 R12, R12, 0x3, RZ ;  /* 0x000000030c0c7819 */ /* 0x000fc400000012ff */
[----:B------:R-:W-:Y:S01]  /*d080*/  LOP3.LUT R20, R177, 0x380, RZ, 0xc0, !PT ;  /* 0x00000380b1147812 */ /* 0x000fe200078ec0ff */
[--C-:B------:R-:W-:Y:S01]  /*d090*/  IMAD.X R55, RZ, RZ, R103.reuse, P0 ;  /* 0x000000ffff377224 */ /* 0x100fe200000e0667 */
[----:B------:R-:W-:Y:S02]  /*d0a0*/  IADD3 R62, P4, R102, 0x8040, RZ ;  /* 0x00008040663e7810 */ /* 0x000fe40007f9e0ff */
[----:B------:R-:W-:Y:S02]  /*d0b0*/  IADD3.X R17, RZ, R103, RZ, P3, !PT ;  /* 0x00000067ff117210 */ /* 0x000fe40001ffe4ff */
[----:B------:R-:W-:Y:S01]  /*d0c0*/  SHF.R.U64 R14, R14, 0x3, RZ ;  /* 0x000000030e0e7819 */ /* 0x000fe200000012ff */
[----:B------:R-:W-:Y:S01]  /*d0d0*/  IMAD.X R63, RZ, RZ, R103, P4 ;  /* 0x000000ffff3f7224 */ /* 0x000fe200020e0667 */
[----:B------:R-:W-:Y:S02]  /*d0e0*/  LOP3.LUT R30, R179, 0x380, RZ, 0xc0, !PT ;  /* 0x00000380b31e7812 */ /* 0x000fe400078ec0ff */
[----:B------:R-:W-:-:S02]  /*d0f0*/  IADD3 R70, P3, R102, 0x8060, RZ ;  /* 0x0000806066467810 */ /* 0x000fc40007f7e0ff */
[C---:B------:R-:W-:Y:S02]  /*d100*/  IADD3 R94, P6, R102.reuse, 0xc000, RZ ;  /* 0x0000c000665e7810 */ /* 0x040fe40007fde0ff */
[----:B------:R-:W-:Y:S01]  /*d110*/  IADD3 R168, P2, R102, 0xc040, RZ ;  /* 0x0000c04066a87810 */ /* 0x000fe20007f5e0ff */
[--C-:B------:R-:W-:Y:S01]  /*d120*/  IMAD.X R71, RZ, RZ, R103.reuse, P3 ;  /* 0x000000ffff477224 */ /* 0x100fe200018e0667 */
[----:B------:R-:W-:Y:S01]  /*d130*/  SHF.R.U64 R16, R16, 0x3, RZ ;  /* 0x0000000310107819 */ /* 0x000fe200000012ff */
[--C-:B------:R-:W-:Y:S01]  /*d140*/  IMAD.X R95, RZ, RZ, R103.reuse, P6 ;  /* 0x000000ffff5f7224 */ /* 0x100fe200030e0667 */
[----:B------:R-:W-:Y:S02]  /*d150*/  LOP3.LUT R38, R181, 0x380, RZ, 0xc0, !PT ;  /* 0x00000380b5267812 */ /* 0x000fe400078ec0ff */
[----:B------:R-:W-:Y:S01]  /*d160*/  LOP3.LUT R102, R7, R102, RZ, 0x3c, !PT ;  /* 0x0000006607667212 */ /* 0x000fe200078e3cff */
[----:B------:R-:W-:Y:S01]  /*d170*/  IMAD.X R7, RZ, RZ, R103, P2 ;  /* 0x000000ffff077224 */ /* 0x000fe200010e0667 */
[----:B------:R-:W-:-:S02]  /*d180*/  LOP3.LUT R10, R10, R169, RZ, 0x3c, !PT ;  /* 0x000000a90a0a7212 */ /* 0x000fc400078e3cff */
[----:B------:R-:W-:Y:S02]  /*d190*/  LOP3.LUT R46, R183, 0x380, RZ, 0xc0, !PT ;  /* 0x00000380b72e7812 */ /* 0x000fe400078ec0ff */
[----:B------:R-:W-:Y:S02]  /*d1a0*/  LOP3.LUT R98, R6, 0x380, RZ, 0xc0, !PT ;  /* 0x0000038006627812 */ /* 0x000fe400078ec0ff */
[----:B------:R-:W-:Y:S02]  /*d1b0*/  SHF.R.U64 R28, R161, 0x3, RZ ;  /* 0x00000003a11c7819 */ /* 0x000fe400000012ff */
[----:B------:R-:W-:Y:S02]  /*d1c0*/  LOP3.LUT R12, R12, R171, RZ, 0x3c, !PT ;  /* 0x000000ab0c0c7212 */ /* 0x000fe400078e3cff */
[----:B------:R-:W-:Y:S02]  /*d1d0*/  SHF.R.U64 R20, R20, 0x3, RZ ;  /* 0x0000000314147819 */ /* 0x000fe400000012ff */
[----:B------:R-:W-:-:S02]  /*d1e0*/  LOP3.LUT R169, R54, 0x380, RZ, 0xc0, !PT ;  /* 0x0000038036a97812 */ /* 0x000fc400078ec0ff */
[----:B------:R-:W-:Y:S02]  /*d1f0*/  LOP3.LUT R14, R14, R173, RZ, 0x3c, !PT ;  /* 0x000000ad0e0e7212 */ /* 0x000fe400078e3cff */
[----:B------:R-:W-:Y:S02]  /*d200*/  SHF.R.U64 R30, R30, 0x3, RZ ;  /* 0x000000031e1e7819 */ /* 0x000fe400000012ff */
[----:B------:R-:W-:Y:S02]  /*d210*/  LOP3.LUT R171, R62, 0x380, RZ, 0xc0, !PT ;  /* 0x000003803eab7812 */ /* 0x000fe400078ec0ff */
[----:B------:R-:W-:Y:S02]  /*d220*/  LOP3.LUT R16, R16, R175, RZ, 0x3c, !PT ;  /* 0x000000af10107212 */ /* 0x000fe400078e3cff */
[----:B------:R-:W-:Y:S02]  /*d230*/  SHF.R.U64 R38, R38, 0x3, RZ ;  /* 0x0000000326267819 */ /* 0x000fe400000012ff */
[----:B------:R-:W-:-:S02]  /*d240*/  LOP3.LUT R173, R70, 0x380, RZ, 0xc0, !PT ;  /* 0x0000038046ad7812 */ /* 0x000fc400078ec0ff */
[----:B------:R-:W-:Y:S02]  /*d250*/  SHF.R.U64 R46, R46, 0x3, RZ ;  /* 0x000000032e2e7819 */ /* 0x000fe400000012ff */
[----:B------:R-:W-:Y:S02]  /*d260*/  LOP3.LUT R175, R94, 0x380, RZ, 0xc0, !PT ;  /* 0x000003805eaf7812 */ /* 0x000fe400078ec0ff */
[----:B------:R-:W-:Y:S01]  /*d270*/  MOV R102, R102 ;  /* 0x0000006600667202 */ /* 0x000fe20000000f00 */
[----:B------:R-:W-:Y:S01]  /*d280*/  BAR.SYNC.DEFER_BLOCKING 0x1, 0x100 ;  /* 0x0044000000007b1d */ /* 0x000fe20000010000 */
[----:B------:R-:W-:Y:S02]  /*d290*/  SHF.R.U64 R29, R98, 0x3, RZ ;  /* 0x00000003621d7819 */ /* 0x000fe400000012ff */
[----:B------:R-:W-:Y:S02]  /*d2a0*/  LOP3.LUT R8, R28, R167, RZ, 0x3c, !PT ;  /* 0x000000a71c087212 */ /* 0x000fe400078e3cff */
[----:B------:R-:W-:-:S02]  /*d2b0*/  LOP3.LUT R20, R20, R177, RZ, 0x3c, !PT ;  /* 0x000000b114147212 */ /* 0x000fc400078e3cff */
[----:B------:R-:W-:Y:S02]  /*d2c0*/  SHF.R.U64 R169, R169, 0x3, RZ ;  /* 0x00000003a9a97819 */ /* 0x000fe400000012ff */
[----:B------:R-:W-:Y:S02]  /*d2d0*/  MOV R28, R10 ;  /* 0x0000000a001c7202 */ /* 0x000fe40000000f00 */
[----:B------:R-:W-:Y:S02]  /*d2e0*/  LOP3.LUT R30, R30, R179, RZ, 0x3c, !PT ;  /* 0x000000b31e1e7212 */ /* 0x000fe400078e3cff */
[----:B------:R-:W-:Y:S02]  /*d2f0*/  SHF.R.U64 R171, R171, 0x3, RZ ;  /* 0x00000003abab7819 */ /* 0x000fe400000012ff */
[----:B------:R-:W-:Y:S02]  /*d300*/  LOP3.LUT R103, R168, 0x380, RZ, 0xc0, !PT ;  /* 0x00000380a8677812 */ /* 0x000fe400078ec0ff */
[----:B------:R-:W-:-:S02]  /*d310*/  MOV R12, R12 ;  /* 0x0000000c000c7202 */ /* 0x000fc40000000f00 */
[----:B------:R-:W-:Y:S02]  /*d320*/  LOP3.LUT R38, R38, R181, RZ, 0x3c, !PT ;  /* 0x000000b526267212 */ /* 0x000fe400078e3cff */
[----:B------:R-:W-:Y:S02]  /*d330*/  SHF.R.U64 R173, R173, 0x3, RZ ;  /* 0x00000003adad7819 */ /* 0x000fe400000012ff */
[----:B------:R-:W-:Y:S01]  /*d340*/  MOV R14, R14 ;  /* 0x0000000e000e7202 */ /* 0x000fe20000000f00 */
[----:B------:R-:W-:Y:S01]  /*d350*/  STSM.16.M88.4 [R102], R24 ;  /* 0x0000001866007844 */ /* 0x000fe20000000200 */
[----:B------:R-:W-:Y:S02]  /*d360*/  LOP3.LUT R46, R46, R183, RZ, 0x3c, !PT ;  /* 0x000000b72e2e7212 */ /* 0x000fe400078e3cff */
[----:B------:R-:W-:Y:S01]  /*d370*/  SHF.R.U64 R175, R175, 0x3, RZ ;  /* 0x00000003afaf7819 */ /* 0x000fe200000012ff */
[----:B------:R-:W-:Y:S01]  /*d380*/  STSM.16.M88.4 [R28], R32 ;  /* 0x000000201c007844 */ /* 0x000fe20000000200 */
[----:B------:R-:W-:-:S02]  /*d390*/  LOP3.LUT R98, R29, R6, RZ, 0x3c, !PT ;  /* 0x000000061d627212 */ /* 0x000fc400078e3cff */
[----:B------:R-:W-:Y:S01]  /*d3a0*/  MOV R16, R16 ;  /* 0x0000001000107202 */ /* 0x000fe20000000f00 */
[----:B------:R0:W-:Y:S01]  /*d3b0*/  STSM.16.M88.4 [R12], R40 ;  /* 0x000000280c007844 */ /* 0x0001e20000000200 */
[----:B------:R-:W-:Y:S02]  /*d3c0*/  F2FP.F16.F32.PACK_AB R59, R153, R59 ;  /* 0x0000003b993b723e */ /* 0x000fe400000000ff */
[----:B------:R-:W-:Y:S01]  /*d3d0*/  F2FP.F16.F32.PACK_AB R65, R152, R66 ;  /* 0x000000429841723e */ /* 0x000fe200000000ff */
[----:B------:R-:W-:Y:S01]  /*d3e0*/  STSM.16.M88.4 [R14], R48 ;  /* 0x000000300e007844 */ /* 0x000fe20000000200 */
[----:B------:R-:W-:Y:S02]  /*d3f0*/  F2FP.F16.F32.PACK_AB R72, R73, R72 ;  /* 0x000000484948723e */ /* 0x000fe400000000ff */
[----:B------:R-:W-:Y:S01]  /*d400*/  LOP3.LUT R54, R169, R54, RZ, 0x3c, !PT ;  /* 0x00000036a9367212 */ /* 0x000fe200078e3cff */
[----:B------:R-:W-:Y:S01]  /*d410*/  STSM.16.M88.4 [R16], R56 ;  /* 0x0000003810007844 */ /* 0x000fe20000000200 */
[----:B------:R-:W-:-:S02]  /*d420*/  MOV R20, R20 ;  /* 0x0000001400147202 */ /* 0x000fc40000000f00 */
[----:B------:R-:W-:Y:S02]  /*d430*/  F2FP.F16.F32.PACK_AB R66, R69, R68 ;  /* 0x000000444542723e */ /* 0x000fe400000000ff */
[----:B------:R-:W-:Y:S02]  /*d440*/  F2FP.F16.F32.PACK_AB R67, R18, R67 ;  /* 0x000000431243723e */ /* 0x000fe400000000ff */
[----:B------:R-:W-:Y:S02]  /*d450*/  F2FP.F16.F32.PACK_AB R73, R3, R74 ;  /* 0x0000004a0349723e */ /* 0x000fe400000000ff */
[----:B------:R-:W-:Y:S01]  /*d460*/  F2FP.F16.F32.PACK_AB R80, R81, R80 ;  /* 0x000000505150723e */ /* 0x000fe200000000ff */
[----:B------:R-:W-:Y:S01]  /*d470*/  STSM.16.M88.4 [R20], R64 ;  /* 0x0000004014007844 */ /* 0x000fe20000000200 */
[----:B------:R-:W-:Y:S02]  /*d480*/  LOP3.LUT R62, R171, R62, RZ, 0x3c, !PT ;  /* 0x0000003eab3e7212 */ /* 0x000fe400078e3cff */
        /* <DEDUP_REMOVED lines=9> */
[----:B------:R-:W-:Y:S01]  /*d520*/  R2UR UR4, R208 ;  /* 0x00000000d00472ca */ /* 0x000fe200000e0000 */
[----:B------:R-:W-:Y:S01]  /*d530*/  ULDC UR10, c[0x0][0xa88] ;  /* 0x0002a200000a7ab9 */ /* 0x000fe20000000800 */
[----:B------:R-:W-:Y:S01]  /*d540*/  SHF.R.U64 R103, R103, 0x3, RZ ;  /* 0x0000000367677819 */ /* 0x000fe200000012ff */
[----:B------:R-:W1:Y:S01]  /*d550*/  LDC R18, c[0x0][0xbe8] ;  /* 0x0002fa00ff127b82 */ /* 0x000e620000000800 */
[----:B------:R-:W-:Y:S02]  /*d560*/  MOV R30, R30 ;  /* 0x0000001e001e7202 */ /* 0x000fe40000000f00 */
[----:B------:R-:W-:-:S02]  /*d570*/  F2FP.F16.F32.PACK_AB R74, R77, R76 ;  /* 0x0000004c4d4a723e */ /* 0x000fc400000000ff */
[----:B------:R-:W-:Y:S02]  /*d580*/  F2FP.F16.F32.PACK_AB R81, R83, R82 ;  /* 0x000000525351723e */ /* 0x000fe400000000ff */
[----:B------:R-:W-:Y:S01]  /*d590*/  LOP3.LUT R70, R173, R70, RZ, 0x3c, !PT ;  /* 0x00000046ad467212 */ /* 0x000fe200078e3cff */
[----:B------:R-:W-:Y:S01]  /*d5a0*/  STSM.16.M88.4 [R30], R72 ;  /* 0x000000481e007844 */ /* 0x000fe20000000200 */
[----:B------:R-:W-:Y:S01]  /*d5b0*/  MOV R38, R38 ;  /* 0x0000002600267202 */ /* 0x000fe20000000f00 */
[----:B------:R-:W-:Y:S01]  /*d5c0*/  UIMAD.WIDE UR8, UR4, 0x4, UR8 ;  /* 0x00000004040878a5 */ /* 0x000fe2000f8e0208 */
[----:B------:R-:W-:Y:S02]  /*d5d0*/  F2FP.F16.F32.PACK_AB R82, R85, R84 ;  /* 0x000000545552723e */ /* 0x000fe400000000ff */
[----:B------:R-:W-:Y:S02]  /*d5e0*/  F2FP.F16.F32.PACK_AB R83, R87, R86 ;  /* 0x000000565753723e */ /* 0x000fe400000000ff */
[----:B------:R-:W-:-:S02]  /*d5f0*/  LOP3.LUT R94, R175, R94, RZ, 0x3c, !PT ;  /* 0x0000005eaf5e7212 */ /* 0x000fc400078e3cff */
[----:B------:R-:W-:Y:S01]  /*d600*/  MOV R46, R46 ;  /* 0x0000002e002e7202 */ /* 0x000fe20000000f00 */
[----:B------:R-:W-:Y:S01]  /*d610*/  STSM.16.M88.4 [R38], R80 ;  /* 0x0000005026007844 */ /* 0x000fe20000000200 */
[----:B------:R-:W-:Y:S02]  /*d620*/  MOV R11, R98 ;  /* 0x00000062000b7202 */ /* 0x000fe40000000f00 */
[----:B------:R-:W-:Y:S02]  /*d630*/  F2FP.F16.F32.PACK_AB R76, R89, R88 ;  /* 0x00000058594c723e */ /* 0x000fe400000000ff */
[----:B------:R-:W-:Y:S02]  /*d640*/  F2FP.F16.F32.PACK_AB R77, R91, R90 ;  /* 0x0000005a5b4d723e */ /* 0x000fe400000000ff */
[----:B------:R-:W-:Y:S02]  /*d650*/  F2FP.F16.F32.PACK_AB R78, R93, R92 ;  /* 0x0000005c5d4e723e */ /* 0x000fe400000000ff */
[----:B------:R-:W-:-:S02]  /*d660*/  MOV R54, R54 ;  /* 0x0000003600367202 */ /* 0x000fc40000000f00 */
[----:B------:R-:W-:Y:S01]  /*d670*/  F2FP.F16.F32.PACK_AB R97, R164, R163 ;  /* 0x000000a3a461723e */ /* 0x000fe200000000ff */
[----:B------:R-:W-:Y:S01]  /*d680*/  STSM.16.M88.4 [R46], R76 ;  /* 0x0000004c2e007844 */ /* 0x000fe20000000200 */
[----:B------:R-:W-:Y:S02]  /*d690*/  F2FP.F16.F32.PACK_AB R98, R101, R100 ;  /* 0x000000646562723e */ /* 0x000fe400000000ff */
[----:B------:R-:W-:Y:S02]  /*d6a0*/  F2FP.F16.F32.PACK_AB R99, R166, R165 ;  /* 0x000000a5a663723e */ /* 0x000fe400000000ff */
[----:B------:R-:W-:Y:S02]  /*d6b0*/  F2FP.F16.F32.PACK_AB R105, R107, R106 ;  /* 0x0000006a6b69723e */ /* 0x000fe400000000ff */
[----:B------:R-:W-:Y:S01]  /*d6c0*/  LOP3.LUT R6, R103, R168, RZ, 0x3c, !PT ;  /* 0x000000a867067212 */ /* 0x000fe200078e3cff */
[----:B------:R-:W-:Y:S01]  /*d6d0*/  STSM.16.M88.4 [R54], R96 ;  /* 0x0000006036007844 */ /* 0x000fe20000000200 */
[----:B------:R-:W-:-:S02]  /*d6e0*/  MOV R62, R62 ;  /* 0x0000003e003e7202 */ /* 0x000fc40000000f00 */
[----:B------:R-:W-:Y:S02]  /*d6f0*/  F2FP.F16.F32.PACK_AB R106, R109, R108 ;  /* 0x0000006c6d6a723e */ /* 0x000fe400000000ff */
[----:B------:R-:W-:Y:S02]  /*d700*/  F2FP.F16.F32.PACK_AB R107, R111, R110 ;  /* 0x0000006e6f6b723e */ /* 0x000fe400000000ff */
[----:B------:R-:W-:Y:S02]  /*d710*/  F2FP.F16.F32.PACK_AB R113, R115, R114 ;  /* 0x000000727371723e */ /* 0x000fe400000000ff */
[----:B------:R-:W-:Y:S01]  /*d720*/  MOV R70, R70 ;  /* 0x0000004600467202 */ /* 0x000fe20000000f00 */
[----:B------:R-:W-:Y:S01]  /*d730*/  STSM.16.M88.4 [R62], R104 ;  /* 0x000000683e007844 */ /* 0x000fe20000000200 */
[----:B------:R-:W-:Y:S02]  /*d740*/  F2FP.F16.F32.PACK_AB R114, R117, R116 ;  /* 0x000000747572723e */ /* 0x000fe400000000ff */
[----:B------:R-:W-:-:S02]  /*d750*/  F2FP.F16.F32.PACK_AB R115, R119, R118 ;  /* 0x000000767773723e */ /* 0x000fc400000000ff */
[----:B------:R-:W-:Y:S02]  /*d760*/  F2FP.F16.F32.PACK_AB R121, R123, R122 ;  /* 0x0000007a7b79723e */ /* 0x000fe400000000ff */
[----:B------:R-:W-:Y:S01]  /*d770*/  MOV R94, R94 ;  /* 0x0000005e005e7202 */ /* 0x000fe20000000f00 */
[----:B------:R-:W-:Y:S01]  /*d780*/  STSM.16.M88.4 [R70], R112 ;  /* 0x0000007046007844 */ /* 0x000fe20000000200 */
[----:B------:R-:W-:Y:S02]  /*d790*/  F2FP.F16.F32.PACK_AB R122, R125, R124 ;  /* 0x0000007c7d7a723e */ /* 0x000fe400000000ff */
[----:B------:R-:W-:Y:S02]  /*d7a0*/  F2FP.F16.F32.PACK_AB R123, R127, R126 ;  /* 0x0000007e7f7b723e */ /* 0x000fe400000000ff */
[----:B------:R-:W-:Y:S02]  /*d7b0*/  F2FP.F16.F32.PACK_AB R129, R131, R130 ;  /* 0x000000828381723e */ /* 0x000fe400000000ff */
[----:B------:R-:W-:Y:S01]  /*d7c0*/  F2FP.F16.F32.PACK_AB R130, R133, R132 ;  /* 0x000000848582723e */ /* 0x000fe200000000ff */
[----:B------:R-:W-:Y:S01]  /*d7d0*/  STSM.16.M88.4 [R94], R120 ;  /* 0x000000785e007844 */ /* 0x000fe20000000200 */
[----:B------:R-:W-:-:S02]  /*d7e0*/  F2FP.F16.F32.PACK_AB R131, R135, R134 ;  /* 0x000000868783723e */ /* 0x000fc400000000ff */
[----:B------:R-:W-:Y:S02]  /*d7f0*/  F2FP.F16.F32.PACK_AB R137, R139, R138 ;  /* 0x0000008a8b89723e */ /* 0x000fe400000000ff */
[----:B------:R-:W-:Y:S01]  /*d800*/  MOV R10, R6 ;  /* 0x00000006000a7202 */ /* 0x000fe20000000f00 */
[----:B------:R-:W-:Y:S01]  /*d810*/  STSM.16.M88.4 [R11], R128 ;  /* 0x000000800b007844 */ /* 0x000fe20000000200 */
[----:B------:R-:W-:Y:S01]  /*d820*/  F2FP.F16.F32.PACK_AB R138, R141, R140 ;  /* 0x0000008c8d8a723e */ /* 0x000fe200000000ff */
[----:B------:R-:W-:Y:S01]  /*d830*/  IMAD.U32 R6, RZ, RZ, UR8 ;  /* 0x00000008ff067e24 */ /* 0x000fe2000f8e00ff */
[----:B------:R-:W-:Y:S01]  /*d840*/  F2FP.F16.F32.PACK_AB R139, R143, R142 ;  /* 0x0000008e8f8b723e */ /* 0x000fe200000000ff */
[----:B------:R-:W-:Y:S01]  /*d850*/  IMAD.U32 R7, RZ, RZ, UR9 ;  /* 0x00000009ff077e24 */ /* 0x000fe2000f8e00ff */
[----:B------:R-:W-:Y:S01]  /*d860*/  F2FP.F16.F32.PACK_AB R145, R147, R146 ;  /* 0x000000929391723e */ /* 0x000fe200000000ff */
[----:B------:R-:W-:Y:S01]  /*d870*/  ULDC.64 UR8, c[0x0][0xc08] ;  /* 0x0003020000087ab9 */ /* 0x000fe20000000a00 */
[----:B------:R-:W-:Y:S01]  /*d880*/  MOV R8, R8 ;  /* 0x0000000800087202 */ /* 0x000fe20000000f00 */
[----:B------:R2:W-:Y:S01]  /*d890*/  STSM.16.M88.4 [R10], R136 ;  /* 0x000000880a007844 */ /* 0x0005e20000000200 */
[----:B------:R-:W-:-:S02]  /*d8a0*/  F2FP.F16.F32.PACK_AB R146, R149, R148 ;  /* 0x000000949592723e */ /* 0x000fc400000000ff */
[----:B------:R-:W-:Y:S02]  /*d8b0*/  F2FP.F16.F32.PACK_AB R147, R151, R150 ;  /* 0x000000969793723e */ /* 0x000fe400000000ff */
[----:B------:R-:W-:-:S03]  /*d8c0*/  PLOP3.LUT P0, PT, PT, PT, UP0, 0x80, 0x0 ;  /* 0x000000000000781c */ /* 0x000fc60003f0f008 */
[----:B------:R3:W-:Y:S01]  /*d8d0*/  STSM.16.M88.4 [R8], R144 ;  /* 0x0000009008007844 */ /* 0x0007e20000000200 */
[----:B------:R-:W-:Y:S09]  /*d8e0*/  BAR.SYNC.DEFER_BLOCKING 0x1, 0x100 ;  /* 0x0044000000007b1d */ /* 0x000ff20000010000 */
[----:B------:R-:W4:Y:S01]  /*d8f0*/  @P0 LDG.E R3, desc[UR36][R6.64] ;  /* 0x0000002406030981 */ /* 0x000f22000c1e1900 */
[----:B------:R-:W-:Y:S01]  /*d900*/  UISETP.NE.U32.AND UP1, UPT, UR8, URZ, UPT ;  /* 0x0000003f0800728c */ /* 0x000fe2000bf25070 */
[----:B-1----:R-:W-:-:S03]  /*d910*/  ISETP.NE.AND P1, PT, R18, 0x1, PT ;  /* 0x000000011200780c */ /* 0x002fc60003f25270 */
[----:B------:R-:W-:-:S06]  /*d920*/  UISETP.NE.AND.EX UP1, UPT, UR9, URZ, UPT, UP1 ;  /* 0x0000003f0900728c */ /* 0x000fcc000bf25310 */
[----:B------:R-:W-:-:S04]  /*d930*/  PLOP3.LUT P2, PT, PT, PT, UP1, 0x80, 0x0 ;  /* 0x000000000000781c */ /* 0x000fc80003f4f018 */
[----:B------:R-:W1:Y:S01]  /*d940*/  @P1 LDC R9, c[0x0][0xbec] ;  /* 0x0002fb00ff091b82 */ /* 0x000e620000000800 */
[----:B------:R-:W-:Y:S02]  /*d950*/  @UP1 ULDC.64 UR8, c[0x0][0xc08] ;  /* 0x0003020000081ab9 */ /* 0x000fe40000000a00 */
[----:B------:R-:W-:-:S03]  /*d960*/  @UP1 UIMAD.WIDE UR8, UR4, 0x4, UR8 ;  /* 0x00000004040818a5 */ /* 0x000fc6000f8e0208 */
[----:B------:R-:W-:Y:S02]  /*d970*/  UMOV UR4, URZ ;  /* 0x0000003f00047c82 */ /* 0x000fe40008000000 */
[----:B0-----:R-:W0:Y:S01]  /*d980*/  @P1 LDC R12, c[0x0][0xbf0] ;  /* 0x0002fc00ff0c1b82 */ /* 0x001e220000000800 */
[----:B--2---:R-:W-:Y:S02]  /*d990*/  IMAD.U32 R10, RZ, RZ, UR8 ;  /* 0x00000008ff0a7e24 */ /* 0x004fe4000f8e00ff */
[----:B------:R-:W-:Y:S01]  /*d9a0*/  IMAD.U32 R11, RZ, RZ, UR9 ;  /* 0x00000009ff0b7e24 */ /* 0x000fe2000f8e00ff */
[----:B----4-:R-:W-:Y:S01]  /*d9b0*/  @P0 R2UR UR4, R3 ;  /* 0x00000000030402ca */ /* 0x010fe200000e0000 */
[----:B------:R-:W-:-:S06]  /*d9c0*/  IMAD.U32 R3, RZ, RZ, UR10 ;  /* 0x0000000aff037e24 */ /* 0x000fcc000f8e00ff */
[----:B------:R3:W5:Y:S01]  /*d9d0*/  @P2 LDG.E R3, desc[UR36][R10.64] ;  /* 0x000000240a032981 */ /* 0x000762000c1e1900 */
[----:B01----:R-:W-:Y:S07]  /*d9e0*/  @P2 BRA `(.L_x_1334) ;  /* 0x0000000000102947 */ /* 0x003fee0003800000 */
[----:B------:R-:W-:Y:S05]  /*d9f0*/  @!P0 BRA `(.L_x_1334) ;  /* 0x00000000000c8947 */ /* 0x000fea0003800000 */
[----:B---3--:R-:W2:Y:S04]  /*da00*/  LDG.E R8, desc[UR36][R6.64] ;  /* 0x0000002406087981 */ /* 0x008ea8000c1e1900 */
[----:B-----5:R-:W2:Y:S02]  /*da10*/  LDG.E R3, desc[UR36][R6.64+0x4] ;  /* 0x0000042406037981 */ /* 0x020ea4000c1e1900 */
[----:B--2---:R-:W-:-:S07]  /*da20*/  IADD3 R3, -R8, R3, RZ ;  /* 0x0000000308037210 */ /* 0x004fce0007ffe1ff */
.L_x_1334:
[----:B------:R-:W-:Y:S01]  /*da30*/  R2UR UR19, R206 ;  /* 0x00000000ce1372ca */ /* 0x000fe200000e0000 */
[----:B------:R-:W-:Y:S01]  /*da40*/  USHF.R.S32.HI UR9, URZ, 0x1f, UR4 ;  /* 0x0000001f3f097899 */ /* 0x000fe20008011404 */
[----:B------:R-:W-:Y:S01]  /*da50*/  R2UR UR13, R208 ;  /* 0x00000000d00d72ca */ /* 0x000fe200000e0000 */
[----:B------:R-:W-:Y:S01]  /*da60*/  ULDC.64 UR14, c[0x0][0xb90] ;  /* 0x0002e400000e7ab9 */ /* 0x000fe20000000a00 */
[----:B------:R-:W-:Y:S01]  /*da70*/  UMOV UR8, UR4 ;  /* 0x0000000400087c82 */ /* 0x000fe20008000000 */
[----:B---3--:R-:W-:Y:S02]  /*da80*/  VIADD R8, R200, UR60 ;  /* 0x0000003cc8087c36 */ /* 0x008fe40008000000 */
[----:B------:R-:W-:Y:S02]  /*da90*/  VIADD R26, R212, UR60 ;  /* 0x0000003cd41a7c36 */ /* 0x000fe40008000000 */
[----:B------:R-:W-:-:S04]  /*daa0*/  @P1 IMAD.HI.U32 R7, R8, R9, RZ ;  /* 0x0000000908071227 */ /* 0x000fc800078e00ff */
[----:B------:R-:W-:Y:S01]  /*dab0*/  USHF.R.S32.HI UR16, URZ, 0x1f, UR19 ;  /* 0x0000001f3f107899 */ /* 0x000fe20008011413 */
[----:B------:R-:W-:Y:S01]  /*dac0*/  IMAD.MOV.U32 R6, RZ, RZ, R8 ;  /* 0x000000ffff067224 */ /* 0x000fe200078e0008 */
[----:B------:R-:W-:Y:S01]  /*dad0*/  UIMAD.WIDE.U32 UR10, UR19, UR14, UR8 ;  /* 0x0000000e130a72a5 */ /* 0x000fe2000f8e0008 */
[----:B------:R-:W-:Y:S01]  /*dae0*/  @P1 SHF.R.U32.HI R6, RZ, R12, R7 ;  /* 0x0000000cff061219 */ /* 0x000fe20000011607 */
[----:B------:R-:W-:Y:S01]  /*daf0*/  USHF.R.S32.HI UR8, URZ, 0x1f, UR13 ;  /* 0x0000001f3f087899 */ /* 0x000fe2000801140d */
[----:B------:R-:W-:Y:S01]  /*db00*/  IMAD R7, R207, 0x40, R23 ;  /* 0x00000040cf077824 */ /* 0x000fe200078e0217 */
[----:B------:R-:W-:Y:S01]  /*db10*/  UIMAD UR12, UR16, UR14, URZ ;  /* 0x0000000e100c72a4 */ /* 0x000fe2000f8e023f */
[----:B-----5:R-:W-:Y:S01]  /*db20*/  IMAD R79, R3, R18, RZ ;  /* 0x00000012034f7224 */ /* 0x020fe200078e02ff */
[----:B------:R-:W-:Y:S01]  /*db30*/  USEL UR18, UR8, URZ, !UP0 ;  /* 0x0000003f08127287 */ /* 0x000fe2000c000000 */
[----:B------:R-:W-:Y:S01]  /*db40*/  IMAD.MOV R9, RZ, RZ, -R6 ;  /* 0x000000ffff097224 */ /* 0x000fe200078e0a06 */
[----:B------:R-:W-:Y:S01]  /*db50*/  UIMAD UR12, UR19, UR15, UR12 ;  /* 0x0000000f130c72a4 */ /* 0x000fe2000f8e020c */
[----:B------:R-:W-:Y:S01]  /*db60*/  IMAD.WIDE R4, R7, 0x2, R4 ;  /* 0x0000000207047825 */ /* 0x000fe200078e0204 */
[----:B------:R-:W-:Y:S01]  /*db70*/  USEL UR17, UR13, URZ, !UP0 ;  /* 0x0000003f0d117287 */ /* 0x000fe2000c000000 */
[----:B------:R-:W-:Y:S01]  /*db80*/  SHF.R.S32.HI R7, RZ, 0x1f, R6 ;  /* 0x0000001fff077819 */ /* 0x000fe20000011406 */
[----:B------:R-:W-:Y:S01]  /*db90*/  ULDC.64 UR14, c[0x0][0xb98] ;  /* 0x0002e600000e7ab9 */ /* 0x000fe20000000a00 */
[----:B------:R-:W-:Y:S01]  /*dba0*/  UIADD3 UR11, UR11, UR12, URZ ;  /* 0x0000000c0b0b7290 */ /* 0x000fe2000fffe03f */
[----:B------:R-:W-:Y:S01]  /*dbb0*/  IMAD R9, R18, R9, R8 ;  /* 0x0000000912097224 */ /* 0x000fe200078e0208 */
[----:B------:R-:W-:Y:S01]  /*dbc0*/  UIMAD UR8, UR18, UR14, URZ ;  /* 0x0000000e120872a4 */ /* 0x000fe2000f8e023f */
[C---:B------:R-:W-:Y:S01]  /*dbd0*/  IADD3 R11, P5, R4.reuse, 0x1000, RZ ;  /* 0x00001000040b7810 */ /* 0x040fe20007fbe0ff */
[----:B------:R-:W-:Y:S01]  /*dbe0*/  UIMAD.WIDE.U32 UR10, UR17, UR14, UR10 ;  /* 0x0000000e110a72a5 */ /* 0x000fe2000f8e000a */
[C---:B------:R-:W-:Y:S01]  /*dbf0*/  IADD3 R53, P3, R4.reuse, 0x4000, RZ ;  /* 0x0000400004357810 */ /* 0x040fe20007f7e0ff */
[----:B------:R-:W-:Y:S01]  /*dc00*/  UIMAD UR8, UR17, UR15, UR8 ;  /* 0x0000000f110872a4 */ /* 0x000fe2000f8e0208 */
[----:B------:R-:W-:Y:S01]  /*dc10*/  SHF.R.S32.HI R8, RZ, 0x1f, R9 ;  /* 0x0000001fff087819 */ /* 0x000fe20000011409 */
[----:B------:R-:W-:Y:S01]  /*dc20*/  ULDC.64 UR12, c[0x0][0xaa0] ;  /* 0x0002a800000c7ab9 */ /* 0x000fe20000000a00 */
[----:B------:R-:W-:-:S02]  /*dc30*/  IADD3 R29, P2, R4, 0x5000, RZ ;  /* 0x00005000041d7810 */ /* 0x000fc40007f5e0ff */
[----:B------:R-:W-:Y:S01]  /*dc40*/  IADD3 R6, P0, R6, UR10, RZ ;  /* 0x0000000a06067c10 */ /* 0x000fe2000ff1e0ff */
[----:B------:R-:W-:Y:S01]  /*dc50*/  IMAD.U32 R10, RZ, RZ, UR8 ;  /* 0x00000008ff0a7e24 */ /* 0x000fe2000f8e00ff */
[----:B------:R-:W-:Y:S02]  /*dc60*/  LOP3.LUT R52, R53, 0x380, RZ, 0xc0, !PT ;  /* 0x0000038035347812 */ /* 0x000fe400078ec0ff */
[----:B------:R-:W-:Y:S02]  /*dc70*/  LOP3.LUT R28, R29, 0x380, RZ, 0xc0, !PT ;  /* 0x000003801d1c7812 */ /* 0x000fe400078ec0ff */
[----:B------:R-:W-:Y:S01]  /*dc80*/  IADD3.X R7, R7, UR11, R10, P0, !PT ;  /* 0x0000000b07077c10 */ /* 0x000fe200087fe40a */
[----:B------:R-:W-:Y:S01]  /*dc90*/  ULDC.64 UR10, c[0x0][0xb88] ;  /* 0x0002e200000a7ab9 */ /* 0x000fe20000000a00 */
[----:B------:R-:W-:Y:S01]  /*dca0*/  SHF.R.U64 R52, R52, 0x3, RZ ;  /* 0x0000000334347819 */ /* 0x000fe200000012ff */
[----:B------:R-:W-:Y:S01]  /*dcb0*/  IMAD R10, R8, UR10, RZ ;  /* 0x0000000a080a7c24 */ /* 0x000fe2000f8e02ff */
[----:B------:R-:W-:Y:S01]  /*dcc0*/  LOP3.LUT R8, R11, 0x380, RZ, 0xc0, !PT ;  /* 0x000003800b087812 */ /* 0x000fe200078ec0ff */
[----:B------:R-:W-:Y:S01]  /*dcd0*/  IMAD.WIDE.U32 R6, R9, UR10, R6 ;  /* 0x0000000a09067c25 */ /* 0x000fe2000f8e0006 */
[----:B------:R-:W-:-:S02]  /*dce0*/  SHF.R.U64 R28, R28, 0x3, RZ ;  /* 0x000000031c1c7819 */ /* 0x000fc400000012ff */
[----:B------:R-:W-:Y:S01]  /*dcf0*/  SHF.R.U64 R8, R8, 0x3, RZ ;  /* 0x0000000308087819 */ /* 0x000fe200000012ff */
[----:B------:R-:W-:Y:S01]  /*dd00*/  IMAD R15, R9, UR11, R10 ;  /* 0x0000000b090f7c24 */ /* 0x000fe2000f8e020a */
[----:B------:R-:W-:Y:S01]  /*dd10*/  ULDC.64 UR10, c[0x0][0xb50] ;  /* 0x0002d400000a7ab9 */ /* 0x000fe20000000a00 */
[----:B------:R-:W-:Y:S01]  /*dd20*/  LOP3.LUT R52, R52, R53, RZ, 0x3c, !PT ;  /* 0x0000003534347212 */ /* 0x000fe200078e3cff */
[----:B------:R-:W-:Y:S01]  /*dd30*/  IMAD.X R53, RZ, RZ, R5, P3 ;  /* 0x000000ffff357224 */ /* 0x000fe200018e0605 */
[----:B------:R-:W-:Y:S01]  /*dd40*/  LEA R14, P0, R6, UR10, 0x2 ;  /* 0x0000000a060e7c11 */ /* 0x000fe2000f8010ff */
[----:B------:R-:W-:Y:S01]  /*dd50*/  IMAD.IADD R7, R7, 0x1, R15 ;  /* 0x0000000107077824 */ /* 0x000fe200078e020f */
[----:B------:R-:W-:Y:S01]  /*dd60*/  LOP3.LUT R8, R8, R11, RZ, 0x3c, !PT ;  /* 0x0000000b08087212 */ /* 0x000fe200078e3cff */
[----:B------:R-:W-:Y:S01]  /*dd70*/  IMAD.X R9, RZ, RZ, R5, P5 ;  /* 0x000000ffff097224 */ /* 0x000fe200028e0605 */
[----:B------:R-:W-:Y:S01]  /*dd80*/  IADD3 R41, P3, R4, 0xa000, RZ ;  /* 0x0000a00004297810 */ /* 0x000fe20007f7e0ff */
[----:B------:R-:W-:Y:S01]  /*dd90*/  SHFL.IDX PT, R16, R14, RZ, 0x1c1f ;  /* 0x001c1fff0e107589 */ /* 0x000fe200000e0000 */
[----:B------:R-:W-:-:S02]  /*dda0*/  LEA.HI.X R11, R6, UR11, R7, 0x2, P0 ;  /* 0x0000000b060b7c11 */ /* 0x000fc400080f1407 */
[----:B------:R-:W-:Y:S01]  /*ddb0*/  IADD3 R25, P0, R4, 0x3000, RZ ;  /* 0x0000300004197810 */ /* 0x000fe20007f1e0ff */
[----:B------:R-:W-:Y:S01]  /*ddc0*/  SHFL.IDX PT, R20, R14, 0x1, 0x1c1f ;  /* 0x003c1f000e147f89 */ /* 0x000fe200000e0000 */
[----:B------:R-:W-:Y:S01]  /*ddd0*/  LOP3.LUT R28, R28, R29, RZ, 0x3c, !PT ;  /* 0x0000001d1c1c7212 */ /* 0x000fe200078e3cff */
[----:B------:R-:W-:Y:S01]  /*dde0*/  IMAD.X R29, RZ, RZ, R5, P2 ;  /* 0x000000ffff1d7224 */ /* 0x000fe200010e0605 */
[----:B------:R-:W-:Y:S01]  /*ddf0*/  LOP3.LUT R24, R25, 0x380, RZ, 0xc0, !PT ;  /* 0x0000038019187812 */ /* 0x000fe200078ec0ff */
[----:B------:R-:W0:Y:S01]  /*de00*/  SHFL.IDX PT, R17, R11, RZ, 0x1c1f ;  /* 0x001c1fff0b117589 */ /* 0x000e2200000e0000 */
[----:B------:R-:W-:Y:S02]  /*de10*/  LOP3.LUT R40, R41, 0x380, RZ, 0xc0, !PT ;  /* 0x0000038029287812 */ /* 0x000fe400078ec0ff */
[----:B------:R-:W-:Y:S01]  /*de20*/  SHF.R.U64 R24, R24, 0x3, RZ ;  /* 0x0000000318187819 */ /* 0x000fe200000012ff */
[----:B------:R-:W1:Y:S01]  /*de30*/  SHFL.IDX PT, R21, R11, 0x1, 0x1c1f ;  /* 0x003c1f000b157f89 */ /* 0x000e6200000e0000 */
[----:B------:R-:W-:-:S02]  /*de40*/  IADD3 R45, P2, R4, 0xb000, RZ ;  /* 0x0000b000042d7810 */ /* 0x000fc40007f5e0ff */
[----:B------:R-:W-:Y:S01]  /*de50*/  LOP3.LUT R24, R24, R25, RZ, 0x3c, !PT ;  /* 0x0000001918187212 */ /* 0x000fe200078e3cff */
[----:B------:R-:W-:Y:S01]  /*de60*/  IMAD.X R25, RZ, RZ, R5, P0 ;  /* 0x000000ffff197224 */ /* 0x000fe200000e0605 */
[----:B------:R-:W-:Y:S02]  /*de70*/  IADD3 R57, P0, R4, 0x9000, RZ ;  /* 0x0000900004397810 */ /* 0x000fe40007f1e0ff */
[----:B------:R-:W-:Y:S02]  /*de80*/  SHF.R.U64 R40, R40, 0x3, RZ ;  /* 0x0000000328287819 */ /* 0x000fe400000012ff */
[----:B------:R-:W-:Y:S02]  /*de90*/  LOP3.LUT R56, R57, 0x380, RZ, 0xc0, !PT ;  /* 0x0000038039387812 */ /* 0x000fe400078ec0ff */
[----:B------:R-:W-:Y:S02]  /*dea0*/  LOP3.LUT R44, R45, 0x380, RZ, 0xc0, !PT ;  /* 0x000003802d2c7812 */ /* 0x000fe400078ec0ff */
[----:B------:R-:W-:-:S02]  /*deb0*/  SHF.R.U64 R56, R56, 0x3, RZ ;  /* 0x0000000338387819 */ /* 0x000fc400000012ff */
[----:B------:R-:W-:Y:S01]  /*dec0*/  LOP3.LUT R40, R40, R41, RZ, 0x3c, !PT ;  /* 0x0000002928287212 */ /* 0x000fe200078e3cff */
[--C-:B------:R-:W-:Y:S01]  /*ded0*/  IMAD.X R41, RZ, RZ, R5.reuse, P3 ;  /* 0x000000ffff297224 */ /* 0x100fe200018e0605 */
[----:B------:R-:W-:Y:S01]  /*dee0*/  LOP3.LUT R56, R56, R57, RZ, 0x3c, !PT ;  /* 0x0000003938387212 */ /* 0x000fe200078e3cff */
[----:B------:R-:W-:Y:S01]  /*def0*/  IMAD.X R57, RZ, RZ, R5, P0 ;  /* 0x000000ffff397224 */ /* 0x000fe200000e0605 */
[----:B------:R-:W-:Y:S02]  /*df00*/  SHF.R.U64 R44, R44, 0x3, RZ ;  /* 0x000000032c2c7819 */ /* 0x000fe400000012ff */
[----:B------:R-:W-:Y:S02]  /*df10*/  LOP3.LUT P0, RZ, R210, 0x3, RZ, 0xc0, !PT ;  /* 0x00000003d2ff7812 */ /* 0x000fe4000780c0ff */
[----:B------:R-:W-:Y:S02]  /*df20*/  IADD3 R10, P3, R4, 0xf000, RZ ;  /* 0x0000f000040a7810 */ /* 0x000fe40007f7e0ff */
[----:B------:R-:W-:-:S02]  /*df30*/  IADD3 R6, R26, 0x8, RZ ;  /* 0x000000081a067810 */ /* 0x000fc40007ffe0ff */
[----:B------:R-:W-:Y:S01]  /*df40*/  LOP3.LUT R44, R44, R45, RZ, 0x3c, !PT ;  /* 0x0000002d2c2c7212 */ /* 0x000fe200078e3cff */
[--C-:B------:R-:W-:Y:S01]  /*df50*/  IMAD.X R45, RZ, RZ, R5.reuse, P2 ;  /* 0x000000ffff2d7224 */ /* 0x100fe200010e0605 */
[-C--:B------:R-:W-:Y:S02]  /*df60*/  ISETP.GE.OR P2, PT, R26, R79.reuse, P0 ;  /* 0x0000004f1a00720c */ /* 0x080fe40000746670 */
[----:B------:R-:W-:Y:S01]  /*df70*/  IADD3 R13, P4, R4, 0x2000, RZ ;  /* 0x00002000040d7810 */ /* 0x000fe20007f9e0ff */
[----:B------:R-:W-:Y:S01]  /*df80*/  UIMAD UR10, UR9, UR12, URZ ;  /* 0x0000000c090a72a4 */ /* 0x000fe2000f8e023f */
[----:B------:R-:W-:Y:S01]  /*df90*/  LOP3.LUT R3, R10, 0x380, RZ, 0xc0, !PT ;  /* 0x000003800a037812 */ /* 0x000fe200078ec0ff */
[----:B------:R-:W-:Y:S01]  /*dfa0*/  IMAD.X R49, RZ, RZ, R5, P3 ;  /* 0x000000ffff317224 */ /* 0x000fe200018e0605 */
[----:B------:R-:W-:Y:S02]  /*dfb0*/  ISETP.GE.OR P0, PT, R6, R79, P0 ;  /* 0x0000004f0600720c */ /* 0x000fe40000706670 */
[----:B------:R-:W-:-:S02]  /*dfc0*/  SHF.R.U64 R3, R3, 0x3, RZ ;  /* 0x0000000303037819 */ /* 0x000fc400000012ff */
[----:B------:R-:W-:Y:S02]  /*dfd0*/  LOP3.LUT R12, R13, 0x380, RZ, 0xc0, !PT ;  /* 0x000003800d0c7812 */ /* 0x000fe400078ec0ff */
[----:B------:R-:W-:Y:S01]  /*dfe0*/  LOP3.LUT R48, R3, R10, RZ, 0x3c, !PT ;  /* 0x0000000a03307212 */ /* 0x000fe200078e3cff */
[----:B0-----:R0:W-:Y:S01]  /*dff0*/  @!P2 ST.E desc[UR36][R16.64], R0 ;  /* 0x000000001000a985 */ /* 0x0011e2000c101924 */
[----:B------:R-:W2:Y:S01]  /*e000*/  @P1 LDC R3, c[0x0][0xbec] ;  /* 0x0002fb00ff031b82 */ /* 0x000ea20000000800 */
[----:B------:R-:W-:Y:S02]  /*e010*/  SHF.R.U64 R12, R12, 0x3, RZ ;  /* 0x000000030c0c7819 */ /* 0x000fe400000012ff */
[----:B------:R-:W-:Y:S02]  /*e020*/  IADD3 R33, P6, R4, 0x6000, RZ ;  /* 0x0000600004217810 */ /* 0x000fe40007fde0ff */
[----:B-1----:R1:W-:Y:S01]  /*e030*/  @!P0 ST.E desc[UR36][R20.64], R2 ;  /* 0x0000000214008985 */ /* 0x0023e2000c101924 */
[----:B------:R-:W-:Y:S01]  /*e040*/  LOP3.LUT R12, R12, R13, RZ, 0x3c, !PT ;  /* 0x0000000d0c0c7212 */ /* 0x000fe200078e3cff */
[----:B------:R-:W-:Y:S01]  /*e050*/  IMAD.X R13, RZ, RZ, R5, P4 ;  /* 0x000000ffff0d7224 */ /* 0x000fe200020e0605 */
[C---:B------:R-:W-:Y:S01]  /*e060*/  IADD3 R37, P5, R4.reuse, 0x7000, RZ ;  /* 0x0000700004257810 */ /* 0x040fe20007fbe0ff */
[----:B------:R-:W-:Y:S01]  /*e070*/  UIMAD.WIDE.U32 UR8, UR4, UR12, URZ ;  /* 0x0000000c040872a5 */ /* 0x000fe2000f8e003f */
[----:B------:R-:W-:Y:S01]  /*e080*/  IADD3 R65, P4, R4, 0x8000, RZ ;  /* 0x0000800004417810 */ /* 0x000fe20007f9e0ff */
[----:B------:R-:W-:Y:S01]  /*e090*/  UIMAD UR10, UR4, UR13, UR10 ;  /* 0x0000000d040a72a4 */ /* 0x000fe2000f8e020a */
[----:B------:R-:W-:Y:S01]  /*e0a0*/  LOP3.LUT R32, R33, 0x380, RZ, 0xc0, !PT ;  /* 0x0000038021207812 */ /* 0x000fe200078ec0ff */
[----:B0-----:R-:W-:Y:S01]  /*e0b0*/  IMAD R0, R205, 0x20, R207 ;  /* 0x00000020cd007824 */ /* 0x001fe200078e02cf */
[----:B------:R-:W-:Y:S01]  /*e0c0*/  LOP3.LUT R36, R37, 0x380, RZ, 0xc0, !PT ;  /* 0x0000038025247812 */ /* 0x000fe200078ec0ff */
[----:B------:R-:W-:Y:S01]  /*e0d0*/  ULDC.64 UR12, c[0x0][0xae8] ;  /* 0x0002ba00000c7ab9 */ /* 0x000fe20000000a00 */
[----:B------:R-:W-:Y:S01]  /*e0e0*/  LOP3.LUT R64, R65, 0x380, RZ, 0xc0, !PT ;  /* 0x0000038041407812 */ /* 0x000fe200078ec0ff */
[----:B-1----:R-:W0:Y:S01]  /*e0f0*/  @P1 LDC R21, c[0x0][0xbf0] ;  /* 0x0002fc00ff151b82 */ /* 0x002e220000000800 */
[----:B------:R-:W-:Y:S01]  /*e100*/  SHF.R.U64 R32, R32, 0x3, RZ ;  /* 0x0000000320207819 */ /* 0x000fe200000012ff */
[----:B------:R-:W-:Y:S01]  /*e110*/  UIADD3 UR9, UR9, UR10, URZ ;  /* 0x0000000a09097290 */ /* 0x000fe2000fffe03f */
[----:B------:R-:W-:Y:S01]  /*e120*/  SHF.R.U64 R36, R36, 0x3, RZ ;  /* 0x0000000324247819 */ /* 0x000fe200000012ff */
[----:B------:R-:W-:Y:S01]  /*e130*/  UIMAD UR4, UR16, UR12, URZ ;  /* 0x0000000c100472a4 */ /* 0x000fe2000f8e023f */
[----:B------:R-:W-:Y:S01]  /*e140*/  SHF.R.U64 R64, R64, 0x3, RZ ;  /* 0x0000000340407819 */ /* 0x000fe200000012ff */
[----:B------:R-:W-:Y:S01]  /*e150*/  VIADD R16, R0, UR60 ;  /* 0x0000003c00107c36 */ /* 0x000fe20008000000 */
[----:B------:R-:W-:Y:S01]  /*e160*/  LOP3.LUT R32, R32, R33, RZ, 0x3c, !PT ;  /* 0x0000002120207212 */ /* 0x000fe200078e3cff */
[--C-:B------:R-:W-:Y:S01]  /*e170*/  IMAD.X R33, RZ, RZ, R5.reuse, P6 ;  /* 0x000000ffff217224 */ /* 0x100fe200030e0605 */
[----:B------:R-:W-:Y:S01]  /*e180*/  LOP3.LUT R36, R36, R37, RZ, 0x3c, !PT ;  /* 0x0000002524247212 */ /* 0x000fe200078e3cff */
[--C-:B------:R-:W-:Y:S01]  /*e190*/  IMAD.X R37, RZ, RZ, R5.reuse, P5 ;  /* 0x000000ffff257224 */ /* 0x100fe200028e0605 */
[----:B------:R-:W-:Y:S01]  /*e1a0*/  LOP3.LUT R64, R64, R65, RZ, 0x3c, !PT ;  /* 0x0000004140407212 */ /* 0x000fe200078e3cff */
[----:B------:R-:W-:Y:S01]  /*e1b0*/  IMAD.X R65, RZ, RZ, R5, P4 ;  /* 0x000000ffff417224 */ /* 0x000fe200020e0605 */
[----:B------:R-:W-:Y:S01]  /*e1c0*/  UIMAD UR4, UR19, UR13, UR4 ;  /* 0x0000000d130472a4 */ /* 0x000fe2000f8e0204 */
[C---:B------:R-:W-:Y:S01]  /*e1d0*/  IADD3 R73, P6, R4.reuse, 0xc000, RZ ;  /* 0x0000c00004497810 */ /* 0x040fe20007fde0ff */
[----:B------:R-:W-:Y:S01]  /*e1e0*/  UIMAD.WIDE.U32 UR8, UR19, UR12, UR8 ;  /* 0x0000000c130872a5 */ /* 0x000fe2000f8e0008 */
[C---:B------:R-:W-:Y:S01]  /*e1f0*/  IADD3 R69, P5, R4.reuse, 0xd000, RZ ;  /* 0x0000d00004457810 */ /* 0x040fe20007fbe0ff */
[----:B------:R-:W-:Y:S01]  /*e200*/  ULDC.64 UR10, c[0x0][0xaf0] ;  /* 0x0002bc00000a7ab9 */ /* 0x000fe20000000a00 */
[----:B------:R-:W-:Y:S01]  /*e210*/  IADD3 R61, P4, R4, 0xe000, RZ ;  /* 0x0000e000043d7810 */ /* 0x000fe20007f9e0ff */
[----:B--2---:R-:W-:Y:S01]  /*e220*/  @P1 IMAD.HI.U32 R0, R16, R3, RZ ;  /* 0x0000000310001227 */ /* 0x004fe200078e00ff */
[----:B------:R-:W-:Y:S01]  /*e230*/  UIADD3 UR9, UR9, UR4, URZ ;  /* 0x0000000409097290 */ /* 0x000fe2000fffe03f */
[----:B------:R-:W-:Y:S01]  /*e240*/  LOP3.LUT R72, R73, 0x380, RZ, 0xc0, !PT ;  /* 0x0000038049487812 */ /* 0x000fe200078ec0ff */
[----:B------:R-:W-:Y:S01]  /*e250*/  UIMAD UR4, UR18, UR10, URZ ;  /* 0x0000000a120472a4 */ /* 0x000fe2000f8e023f */
[----:B------:R-:W-:Y:S01]  /*e260*/  LOP3.LUT R68, R69, 0x380, RZ, 0xc0, !PT ;  /* 0x0000038045447812 */ /* 0x000fe200078ec0ff */
[----:B------:R-:W-:Y:S01]  /*e270*/  IMAD.MOV.U32 R17, RZ, RZ, R16 ;  /* 0x000000ffff117224 */ /* 0x000fe200078e0010 */
[----:B------:R-:W-:-:S02]  /*e280*/  LOP3.LUT R60, R61, 0x380, RZ, 0xc0, !PT ;  /* 0x000003803d3c7812 */ /* 0x000fc400078ec0ff */
[----:B------:R-:W-:Y:S01]  /*e290*/  LOP3.LUT R7, R4, 0x380, RZ, 0xc0, !PT ;  /* 0x0000038004077812 */ /* 0x000fe200078ec0ff */
[----:B------:R-:W-:Y:S01]  /*e2a0*/  UIMAD UR4, UR17, UR11, UR4 ;  /* 0x0000000b110472a4 */ /* 0x000fe2000f8e0204 */
[----:B0-----:R-:W-:Y:S01]  /*e2b0*/  @P1 SHF.R.U32.HI R17, RZ, R21, R0 ;  /* 0x00000015ff111219 */ /* 0x001fe20000011600 */
[----:B------:R-:W-:Y:S01]  /*e2c0*/  UIMAD.WIDE.U32 UR8, UR17, UR10, UR8 ;  /* 0x0000000a110872a5 */ /* 0x000fe2000f8e0008 */
[----:B------:R-:W-:Y:S01]  /*e2d0*/  SHF.R.U64 R72, R72, 0x3, RZ ;  /* 0x0000000348487819 */ /* 0x000fe200000012ff */
[----:B------:R-:W5:Y:S01]  /*e2e0*/  LD.E.128 R8, desc[UR36][R8.64] ;  /* 0x0000002408087980 */ /* 0x000f62000c101d00 */
[----:B------:R-:W-:Y:S02]  /*e2f0*/  SHF.R.U64 R68, R68, 0x3, RZ ;  /* 0x0000000344447819 */ /* 0x000fe400000012ff */
[----:B------:R-:W-:Y:S01]  /*e300*/  SHF.R.U64 R60, R60, 0x3, RZ ;  /* 0x000000033c3c7819 */ /* 0x000fe200000012ff */
[----:B------:R-:W5:Y:S01]  /*e310*/  LD.E.128 R12, desc[UR36][R12.64] ;  /* 0x000000240c0c7980 */ /* 0x000f62000c101d00 */
[----:B------:R-:W-:Y:S01]  /*e320*/  SHF.R.U64 R7, R7, 0x3, RZ ;  /* 0x0000000307077819 */ /* 0x000fe200000012ff */
[----:B------:R-:W-:Y:S01]  /*e330*/  UIADD3 UR4, UR9, UR4, URZ ;  /* 0x0000000409047290 */ /* 0x000fe2000fffe03f */
[--C-:B------:R-:W-:Y:S01]  /*e340*/  SHF.R.S32.HI R0, RZ, 0x1f, R17.reuse ;  /* 0x0000001fff007819 */ /* 0x100fe20000011411 */
[----:B------:R-:W-:Y:S01]  /*e350*/  IMAD.MOV R21, RZ, RZ, -R17 ;  /* 0x000000ffff157224 */ /* 0x000fe200078e0a11 */
[----:B------:R-:W-:Y:S01]  /*e360*/  LOP3.LUT R72, R72, R73, RZ, 0x3c, !PT ;  /* 0x0000004948487212 */ /* 0x000fe200078e3cff */
[--C-:B------:R-:W-:Y:S01]  /*e370*/  IMAD.X R73, RZ, RZ, R5.reuse, P6 ;  /* 0x000000ffff497224 */ /* 0x100fe200030e0605 */
[----:B------:R-:W-:Y:S01]  /*e380*/  LOP3.LUT R68, R68, R69, RZ, 0x3c, !PT ;  /* 0x0000004544447212 */ /* 0x000fe200078e3cff */
[--C-:B------:R-:W-:Y:S01]  /*e390*/  IMAD.X R69, RZ, RZ, R5.reuse, P5 ;  /* 0x000000ffff457224 */ /* 0x100fe200028e0605 */
[----:B------:R-:W-:Y:S01]  /*e3a0*/  LOP3.LUT R60, R60, R61, RZ, 0x3c, !PT ;  /* 0x0000003d3c3c7212 */ /* 0x000fe200078e3cff */
[----:B------:R-:W-:Y:S01]  /*e3b0*/  IMAD.X R61, RZ, RZ, R5, P4 ;  /* 0x000000ffff3d7224 */ /* 0x000fe200020e0605 */
[----:B------:R-:W-:Y:S01]  /*e3c0*/  LOP3.LUT R4, R7, R4, RZ, 0x3c, !PT ;  /* 0x0000000407047212 */ /* 0x000fe200078e3cff */
[----:B------:R-:W-:Y:S01]  /*e3d0*/  ULDC.64 UR10, c[0x0][0xae0] ;  /* 0x0002b800000a7ab9 */ /* 0x000fe20000000a00 */
[----:B------:R-:W-:Y:S01]  /*e3e0*/  IMAD R21, R18, R21, R16 ;  /* 0x0000001512157224 */ /* 0x000fe200078e0210 */
[----:B------:R-:W5:Y:S01]  /*e3f0*/  LD.E.128 R24, desc[UR36][R24.64] ;  /* 0x0000002418187980 */ /* 0x000f62000c101d00 */
[----:B------:R-:W-:-:S02]  /*e400*/  IMAD R0, R0, UR10, RZ ;  /* 0x0000000a00007c24 */ /* 0x000fc4000f8e02ff */
[----:B------:R-:W-:Y:S01]  /*e410*/  IMAD.U32 R3, RZ, RZ, UR9 ;  /* 0x00000009ff037e24 */ /* 0x000fe2000f8e00ff */
[----:B------:R-:W5:Y:S01]  /*e420*/  LD.E.128 R4, desc[UR36][R4.64] ;  /* 0x0000002404047980 */ /* 0x000f62000c101d00 */
[----:B------:R-:W-:Y:S01]  /*e430*/  IMAD.U32 R2, RZ, RZ, UR8 ;  /* 0x00000008ff027e24 */ /* 0x000fe2000f8e00ff */
[----:B------:R-:W-:Y:S01]  /*e440*/  ULDC.64 UR8, c[0x0][0xad8] ;  /* 0x0002b60000087ab9 */ /* 0x000fe20000000a00 */
[----:B------:R-:W-:Y:S01]  /*e450*/  IMAD.U32 R3, RZ, RZ, UR4 ;  /* 0x00000004ff037e24 */ /* 0x000fe2000f8e00ff */
[----:B------:R-:W5:Y:S01]  /*e460*/  LD.E.128 R52, desc[UR36][R52.64] ;  /* 0x0000002434347980 */ /* 0x000f62000c101d00 */
[C---:B------:R-:W-:Y:S01]  /*e470*/  IMAD R77, R17.reuse, UR11, R0 ;  /* 0x0000000b114d7c24 */ /* 0x040fe2000f8e0200 */
[----:B------:R-:W-:Y:S02]  /*e480*/  SHF.R.S32.HI R0, RZ, 0x1f, R21 ;  /* 0x0000001fff007819 */ /* 0x000fe40000011415 */
[----:B------:R-:W5:Y:S01]  /*e490*/  LD.E.128 R28, desc[UR36][R28.64] ;  /* 0x000000241c1c7980 */ /* 0x000f62000c101d00 */
[----:B------:R-:W-:-:S03]  /*e4a0*/  IMAD.WIDE.U32 R2, R17, UR10, R2 ;  /* 0x0000000a11027c25 */ /* 0x000fc6000f8e0002 */
        /* <DEDUP_REMOVED lines=24> */
[----:B------:R-:W-:Y:S01]  /*e630*/  LEA R18, P3, R2, UR8, 0x1 ;  /* 0x0000000802127c11 */ /* 0x000fe2000f8608ff */
[----:B------:R-:W-:Y:S01]  /*e640*/  IMAD.IADD R3, R3, 0x1, R17 ;  /* 0x0000000103037824 */ /* 0x000fe200078e0211 */
[----:B------:R-:W-:-:S02]  /*e650*/  IADD3 R22, R22, 0x30820, RZ ;  /* 0x0003082016167810 */ /* 0x000fc40007ffe0ff */
[-C--:B------:R-:W-:Y:S01]  /*e660*/  ISETP.GE.AND P1, PT, R0, R79.reuse, PT ;  /* 0x0000004f0000720c */ /* 0x080fe20003f26270 */
[----:B------:R-:W-:Y:S01]  /*e670*/  VIADD R0, R80, 0x40 ;  /* 0x0000004050007836 */ /* 0x000fe20000000000 */
[----:B------:R-:W-:Y:S02]  /*e680*/  LEA.HI.X R78, R2, UR9, R3, 0x1, P3 ;  /* 0x00000009024e7c11 */ /* 0x000fe400098f0c03 */
[----:B------:R-:W-:Y:S01]  /*e690*/  PRMT R22, RZ, 0x654, R22 ;  /* 0x00000654ff167816 */ /* 0x000fe20000000016 */
[----:B0-----:R0:W1:Y:S01]  /*e6a0*/  SHFL.IDX PT, R76, R18, RZ, 0x181f ;  /* 0x00181fff124c7589 */ /* 0x00106200000e0000 */
        /* <DEDUP_REMOVED lines=22> */
.L_x_1336:
[----:B------:R-:W-:Y:S05]  /*e810*/  BSYNC B1 ;  /* 0x0000000000017941 */ /* 0x000fea0003800000 */
.L_x_1335:
        /* <DEDUP_REMOVED lines=21> */
.L_x_1338:
[----:B------:R-:W-:Y:S05]  /*e970*/  BSYNC B1 ;  /* 0x0000000000017941 */ /* 0x000fea0003800000 */
.L_x_1337:
        /* <DEDUP_REMOVED lines=21> */
.L_x_1340:
[----:B------:R-:W-:Y:S05]  /*ead0*/  BSYNC B1 ;  /* 0x0000000000017941 */ /* 0x000fea0003800000 */
.L_x_1339:
        /* <DEDUP_REMOVED lines=20> */
[----:B----4-:R-:W-:-:S04]  /*ec20*/  LEA R2, P0, R204, R18, 0x1 ;  /* 0x00000012cc027211 */ /* 0x010fc800078008ff */
[----:B------:R-:W-:-:S05]  /*ec30*/  LEA.HI.X R3, R204, R78, R215, 0x1, P0 ;  /* 0x0000004ecc037211 */ /* 0x000fca00000f0cd7 */
[----:B------:R0:W-:Y:S01]  /*ec40*/  ST.E.128 desc[UR36][R2.64], R48 ;  /* 0x0000003002007985 */ /* 0x0001e2000c101d24 */
[----:B------:R-:W-:Y:S05]  /*ec50*/  BRA `(.L_x_1341) ;  /* 0x0000000c00747947 */ /* 0x000fea0003800000 */
.L_x_1333:
        /* <DEDUP_REMOVED lines=26> */
[----:B------:R-:W-:-:S10]  /*ee00*/  ISETP.GE.AND P1, PT, R219, 0x80, PT ;  /* 0x00000080db00780c */ /* 0x000fd40003f26270 */
[----:B------:R-:W0:Y:S01]  /*ee10*/  @P0 LDC R9, c[0x0][0xbec] ;  /* 0x0002fb00ff090b82 */ /* 0x000e220000000800 */
[----:B--2---:R-:W-:Y:S01]  /*ee20*/  @P2 R2UR UR4, R6 ;  /* 0x00000000060422ca */ /* 0x004fe200000e0000 */
[----:B01----:R-:W-:-:S14]  /*ee30*/  @P3 BRA `(.L_x_1342) ;  /* 0x0000000000103947 */ /* 0x003fdc0003800000 */
[----:B------:R-:W-:Y:S05]  /*ee40*/  @!P2 BRA `(.L_x_1342) ;  /* 0x00000000000ca947 */ /* 0x000fea0003800000 */
[----:B------:R-:W2:Y:S04]  /*ee50*/  LDG.E R5, desc[UR36][R2.64] ;  /* 0x0000002402057981 */ /* 0x000ea8000c1e1900 */
[----:B-----5:R-:W2:Y:S02]  /*ee60*/  LDG.E R0, desc[UR36][R2.64+0x4] ;  /* 0x0000042402007981 */ /* 0x020ea4000c1e1900 */
[----:B--2---:R-:W-:-:S07]  /*ee70*/  IMAD.IADD R0, R0, 0x1, -R5 ;  /* 0x0000000100007824 */ /* 0x004fce00078e0a05 */
.L_x_1342:
[----:B------:R-:W-:Y:S01]  /*ee80*/  R2UR UR9, R208 ;  /* 0x00000000d00972ca */ /* 0x000fe200000e0000 */
[----:B------:R-:W-:Y:S01]  /*ee90*/  USHF.R.S32.HI UR11, URZ, 0x1f, UR4 ;  /* 0x0000001f3f0b7899 */ /* 0x000fe20008011404 */
[----:B------:R-:W-:Y:S11]  /*eea0*/  BSSY B1, `(.L_x_1343) ;  /* 0x000002f000017945 */ /* 0x000ff60003800000 */
[----:B------:R-:W-:-:S02]  /*eeb0*/  USHF.R.S32.HI UR8, URZ, 0x1f, UR9 ;  /* 0x0000001f3f087899 */ /* 0x000fc40008011409 */
[----:B------:R-:W-:Y:S02]  /*eec0*/  USEL UR13, UR9, URZ, !UP0 ;  /* 0x0000003f090d7287 */ /* 0x000fe4000c000000 */
[----:B------:R-:W-:Y:S01]  /*eed0*/  USEL UR14, UR8, URZ, !UP0 ;  /* 0x0000003f080e7287 */ /* 0x000fe2000c000000 */
[----:B------:R-:W-:Y:S11]  /*eee0*/  @P1 BRA `(.L_x_1344) ;  /* 0x0000000000a81947 */ /* 0x000ff60003800000 */
[----:B------:R-:W0:Y:S01]  /*eef0*/  S2R R4, SR_TID.X ;  /* 0x0000000000047919 */ /* 0x000e220000002100 */
[----:B------:R-:W1:Y:S01]  /*ef00*/  LDC R7, c[0x0][0xbe8] ;  /* 0x0002fa00ff077b82 */ /* 0x000e620000000800 */
[----:B------:R-:W-:Y:S02]  /*ef10*/  IMAD.U32 R3, RZ, RZ, UR60 ;  /* 0x0000003cff037e24 */ /* 0x000fe4000f8e00ff */
[----:B-1---5:R-:W-:-:S03]  /*ef20*/  IMAD R2, R0, R7, RZ ;  /* 0x0000000700027224 */ /* 0x022fc600078e02ff */
[----:B0-----:R-:W-:-:S04]  /*ef30*/  IADD3 R4, R3, -0x80, R4 ;  /* 0xffffff8003047810 */ /* 0x001fc80007ffe004 */
        /* <DEDUP_REMOVED lines=32> */
[----:B------:R-:W-:-:S03]  /*f140*/  LEA R4, P1, R2, UR8, 0x2 ;  /* 0x0000000802047c11 */ /* 0x000fc6000f8210ff */
[----:B------:R-:W-:-:S05]  /*f150*/  IMAD.IADD R3, R3, 0x1, R7 ;  /* 0x0000000103037824 */ /* 0x000fca00078e0207 */
[----:B------:R-:W-:Y:S01]  /*f160*/  LEA.HI.X R5, R2, UR9, R3, 0x2, P1 ;  /* 0x0000000902057c11 */ /* 0x000fe200088f1403 */
[----:B------:R-:W-:-:S05]  /*f170*/  IMAD.MOV.U32 R3, RZ, RZ, -0x800000 ;  /* 0xff800000ff037424 */ /* 0x000fca00078e00ff */
[----:B------:R0:W-:Y:S02]  /*f180*/  STG.E desc[UR36][R4.64], R3 ;  /* 0x0000000304007986 */ /* 0x0001e4000c101924 */
.L_x_1344:
[----:B------:R-:W-:Y:S05]  /*f190*/  BSYNC B1 ;  /* 0x0000000000017941 */ /* 0x000fea0003800000 */
.L_x_1343:
[----:B0-----:R-:W0:Y:S01]  /*f1a0*/  @P0 LDC R3, c[0x0][0xbf0] ;  /* 0x0002fc00ff030b82 */ /* 0x001e220000000800 */
[----:B------:R-:W-:Y:S01]  /*f1b0*/  ULDC.64 UR16, c[0x0][0xaa0] ;  /* 0x0002a80000107ab9 */ /* 0x000fe20000000a00 */
[----:B------:R-:W-:Y:S01]  /*f1c0*/  R2UR UR15, R206 ;  /* 0x00000000ce0f72ca */ /* 0x000fe200000e0000 */
[----:B------:R-:W-:Y:S01]  /*f1d0*/  UIMAD UR10, UR11, UR16, URZ ;  /* 0x000000100b0a72a4 */ /* 0x000fe2000f8e023f */
[----:B------:R-:W-:Y:S01]  /*f1e0*/  IMAD R2, R205, 0x20, R207 ;  /* 0x00000020cd027824 */ /* 0x000fe200078e02cf */
[----:B------:R-:W-:Y:S01]  /*f1f0*/  UIMAD.WIDE.U32 UR8, UR4, UR16, URZ ;  /* 0x00000010040872a5 */ /* 0x000fe2000f8e003f */
[----:B------:R-:W-:Y:S01]  /*f200*/  BSSY B1, `(.L_x_1345) ;  /* 0x0000040000017945 */ /* 0x000fe20003800000 */
[----:B------:R-:W-:Y:S02]  /*f210*/  UIMAD UR10, UR4, UR17, UR10 ;  /* 0x00000011040a72a4 */ /* 0x000fe4000f8e020a */
[----:B------:R-:W-:Y:S01]  /*f220*/  IADD3 R6, R2, UR60, RZ ;  /* 0x0000003c02067c10 */ /* 0x000fe2000fffe0ff */
[----:B------:R-:W-:Y:S01]  /*f230*/  ULDC.64 UR16, c[0x0][0xae8] ;  /* 0x0002ba0000107ab9 */ /* 0x000fe20000000a00 */
[----:B------:R-:W-:-:S02]  /*f240*/  UIADD3 UR9, UR9, UR10, URZ ;  /* 0x0000000a09097290 */ /* 0x000fc4000fffe03f */
[----:B------:R-:W-:Y:S01]  /*f250*/  UIMAD UR4, UR12, UR16, URZ ;  /* 0x000000100c0472a4 */ /* 0x000fe2000f8e023f */
[----:B------:R-:W-:Y:S01]  /*f260*/  @P0 IMAD.HI.U32 R2, R6, R9, RZ ;  /* 0x0000000906020227 */ /* 0x000fe200078e00ff */
[----:B------:R-:W-:Y:S02]  /*f270*/  UIMAD.WIDE.U32 UR8, UR15, UR16, UR8 ;  /* 0x000000100f0872a5 */ /* 0x000fe4000f8e0008 */
[----:B------:R-:W-:Y:S01]  /*f280*/  UIMAD UR4, UR15, UR17, UR4 ;  /* 0x000000110f0472a4 */ /* 0x000fe2000f8e0204 */
[----:B------:R-:W-:Y:S01]  /*f290*/  IMAD.MOV.U32 R5, RZ, RZ, R6 ;  /* 0x000000ffff057224 */ /* 0x000fe200078e0006 */
[----:B------:R-:W-:Y:S02]  /*f2a0*/  ULDC.64 UR10, c[0x0][0xaf0] ;  /* 0x0002bc00000a7ab9 */ /* 0x000fe40000000a00 */
[----:B------:R-:W-:Y:S02]  /*f2b0*/  UIADD3 UR9, UR9, UR4, URZ ;  /* 0x0000000409097290 */ /* 0x000fe4000fffe03f */
[----:B------:R-:W-:Y:S01]  /*f2c0*/  UIMAD UR4, UR14, UR10, URZ ;  /* 0x0000000a0e0472a4 */ /* 0x000fe2000f8e023f */
[----:B0-----:R-:W-:Y:S01]  /*f2d0*/  @P0 SHF.R.U32.HI R5, RZ, R3, R2 ;  /* 0x00000003ff050219 */ /* 0x001fe20000011602 */
[----:B------:R-:W-:-:S02]  /*f2e0*/  UIMAD.WIDE.U32 UR8, UR13, UR10, UR8 ;  /* 0x0000000a0d0872a5 */ /* 0x000fc4000f8e0008 */
[----:B------:R-:W-:Y:S01]  /*f2f0*/  UIMAD UR4, UR13, UR11, UR4 ;  /* 0x0000000b0d0472a4 */ /* 0x000fe2000f8e0204 */
[--C-:B------:R-:W-:Y:S01]  /*f300*/  SHF.R.S32.HI R2, RZ, 0x1f, R5.reuse ;  /* 0x0000001fff027819 */ /* 0x100fe20000011405 */
[----:B------:R-:W-:Y:S01]  /*f310*/  IMAD.MOV R7, RZ, RZ, -R5 ;  /* 0x000000ffff077224 */ /* 0x000fe200078e0a05 */
[----:B------:R-:W-:Y:S01]  /*f320*/  ULDC.64 UR10, c[0x0][0xae0] ;  /* 0x0002b800000a7ab9 */ /* 0x000fe20000000a00 */
[----:B------:R-:W-:Y:S02]  /*f330*/  UIADD3 UR4, UR9, UR4, URZ ;  /* 0x0000000409047290 */ /* 0x000fe4000fffe03f */
[----:B------:R-:W-:Y:S02]  /*f340*/  IMAD.U32 R3, RZ, RZ, UR9 ;  /* 0x00000009ff037e24 */ /* 0x000fe4000f8e00ff */
[----:B------:R-:W-:Y:S02]  /*f350*/  IMAD R4, R2, UR10, RZ ;  /* 0x0000000a02047c24 */ /* 0x000fe4000f8e02ff */
[----:B------:R-:W-:-:S02]  /*f360*/  IMAD R7, R11, R7, R6 ;  /* 0x000000070b077224 */ /* 0x000fc400078e0206 */
        /* <DEDUP_REMOVED lines=8> */
[----:B------:R-:W-:Y:S02]  /*f3f0*/  VIADD R6, R207, UR60 ;  /* 0x0000003ccf067c36 */ /* 0x000fe40008000000 */
        /* <DEDUP_REMOVED lines=32> */
.L_x_1346:
[----:B------:R-:W-:Y:S05]  /*f600*/  BSYNC B1 ;  /* 0x0000000000017941 */ /* 0x000fea0003800000 */
.L_x_1345:
        /* <DEDUP_REMOVED lines=21> */
.L_x_1348:
[----:B------:R-:W-:Y:S05]  /*f760*/  BSYNC B1 ;  /* 0x0000000000017941 */ /* 0x000fea0003800000 */
.L_x_1347:
        /* <DEDUP_REMOVED lines=21> */
.L_x_1350:
[----:B------:R-:W-:Y:S05]  /*f8c0*/  BSYNC B1 ;  /* 0x0000000000017941 */ /* 0x000fea0003800000 */
.L_x_1349:
        /* <DEDUP_REMOVED lines=22> */
.L_x_1341:
[----:B------:R-:W-:Y:S05]  /*fa30*/  BSYNC B0 ;  /* 0x0000000000007941 */ /* 0x000fea0003800000 */
.L_x_1332:
[----:B------:R-:W-:Y:S02]  /*fa40*/  ULDC UR4, c[0x0][0xc3c] ;  /* 0x00030f0000047ab9 */ /* 0x000fe40000000800 */
[----:B------:R-:W-:-:S06]  /*fa50*/  UISETP.GE.AND UP0, UPT, UR6, UR4, UPT ;  /* 0x000000040600728c */ /* 0x000fcc000bf06270 */
[----:B------:R-:W-:-:S13]  /*fa60*/  PLOP3.LUT P0, PT, PT, PT, UP0, 0x80, 0x0 ;  /* 0x000000000000781c */ /* 0x000fda0003f0f008 */
[----:B------:R-:W-:Y:S05]  /*fa70*/  @!P0 BRA `(.L_x_1351) ;  /* 0xffffff1000c88947 */ /* 0x000fea000383ffff */
[----:B------:R-:W-:Y:S05]  /*fa80*/  EXIT ;  /* 0x000000000000794d */ /* 0x000fea0003800000 */
.L_x_1242:
[----:B------:R-:W-:-:S08]  /*fa90*/  NOP ;  /* 0x0000000000007918 */ /* 0x000fd00000000000 */
[----:B0-----:R-:W0:-:S00]  /*faa0*/  USETMAXREG.DEALLOC.CTAPOOL 0x28 ;  /* 0x00000028000079c8 */ /* 0x001e0000080e0500 */
        /* <DEDUP_REMOVED lines=14> */
.L_x_1352:
[----:B------:R-:W-:Y:S01]  /*fb90*/  LOP3.LUT R5, R0, 0x1f, RZ, 0xc0, !PT ;  /* 0x0000001f00057812 */ /* 0x000fe200078ec0ff */
[----:B------:R-:W-:Y:S01]  /*fba0*/  ULDC UR4, c[0x0][0xc3c] ;  /* 0x00030f0000047ab9 */ /* 0x000fe20000000800 */
[----:B------:R-:W0:Y:S01]  /*fbb0*/  S2UR UR6, SR_CTAID.X ;  /* 0x00000000000679c3 */ /* 0x000e220000002500 */
[----:B------:R-:W-:Y:S01]  /*fbc0*/  ULDC UR5, c[0x0][0xc38] ;  /* 0x00030e0000057ab9 */ /* 0x000fe20000000800 */
[----:B------:R-:W-:-:S04]  /*fbd0*/  ISETP.NE.AND P0, PT, R5, 0x1f, PT ;  /* 0x0000001f0500780c */ /* 0x000fc80003f05270 */
[----:B------:R-:W-:-:S13]  /*fbe0*/  ISETP.GE.OR P1, PT, R5, UR4, !P0 ;  /* 0x0000000405007c0c */ /* 0x000fda000c726670 */
[----:B------:R-:W1:Y:S02]  /*fbf0*/  @!P1 LDC.64 R2, c[0x0][0xc80] ;  /* 0x00032000ff029b82 */ /* 0x000e640000000a00 */
[----:B-1----:R-:W-:-:S05]  /*fc00*/  @!P1 IMAD.WIDE.U32 R2, R5, 0x4, R2 ;  /* 0x0000000405029825 */ /* 0x002fca00078e0002 */
        /* <DEDUP_REMOVED lines=8> */
[----:B--2---:R-:W1:Y:S02]  /*fc90*/  SHFL.UP PT, R6, R4, 0x1, RZ ;  /* 0x0420000004067989 */ /* 0x004e6400000e00ff */
[----:B-1----:R-:W-:-:S05]  /*fca0*/  SEL R7, R6, RZ, P1 ;  /* 0x000000ff06077207 */ /* 0x002fca0000800000 */
[----:B------:R-:W-:-:S05]  /*fcb0*/  IMAD.IADD R7, R4, 0x1, R7 ;  /* 0x0000000104077824 */ /* 0x000fca00078e0207 */
[----:B------:R-:W1:Y:S02]  /*fcc0*/  SHFL.UP PT, R6, R7, 0x2, RZ ;  /* 0x0440000007067989 */ /* 0x000e6400000e00ff */
        /* <DEDUP_REMOVED lines=16> */
[----:B------:R-:W-:Y:S01]  /*fdd0*/  IMAD.MOV.U32 R6, RZ, RZ, R3 ;  /* 0x000000ffff067224 */ /* 0x000fe200078e0003 */
[----:B------:R-:W-:Y:S01]  /*fde0*/  UMOV UR4, URZ ;  /* 0x0000003f00047c82 */ /* 0x000fe20008000000 */
[----:B------:R-:W-:-:S05]  /*fdf0*/  ULDC UR5, c[0x0][0xc38] ;  /* 0x00030e0000057ab9 */ /* 0x000fca0000000800 */
.L_x_1358:
        /* <DEDUP_REMOVED lines=12> */
.L_x_1357:
[----:B------:R-:W-:Y:S05]  /*fec0*/  BSYNC B0 ;  /* 0x0000000000007941 */ /* 0x000fea0003800000 */
.L_x_1356:
        /* <DEDUP_REMOVED lines=16> */
[----:B0-----:R-:W-:-:S04]  /*ffd0*/  IMAD R3, R3, UR5, RZ ;  /* 0x0000000503037c24 */ /* 0x001fc8000f8e02ff */
[----:B------:R-:W-:-:S05]  /*ffe0*/  IMAD.IADD R6, R3, 0x1, R6 ;  /* 0x0000000103067824 */ /* 0x000fca00078e0206 */
[----:B------:R-:W-:-:S13]  /*fff0*/  ISETP.GT.AND P6, PT, R6, UR6, PT ;  /* 0x0000000606007c0c */ /* 0x000fda000bfc4270 */
[----:B------:R-:W-:Y:S05]  /*10000*/  @!P6 BRA `(.L_x_1358) ;  /* 0xfffffffc007ce947 */ /* 0x000fea000383ffff */
.L_x_1354:
[----:B------:R-:W-:-:S04]  /*10010*/  IMAD.IADD R13, R6, 0x1, -R3 ;  /* 0x00000001060d7824 */ /* 0x000fc800078e0a03 */
[----:B------:R-:W-:-:S05]  /*10020*/  IMAD R2, R8, UR5, R13 ;  /* 0x0000000508027c24 */ /* 0x000fca000f8e020d */
[----:B------:R-:W-:Y:S02]  /*10030*/  ISETP.GT.AND P0, PT, R2, UR6, PT ;  /* 0x0000000602007c0c */ /* 0x000fe4000bf04270 */
[----:B------:R-:W0:Y:S11]  /*10040*/  LDC.64 R2, c[0x0][0xc90] ;  /* 0x00032400ff027b82 */ /* 0x000e360000000a00 */
[----:B------:R-:W-:-:S04]  /*10050*/  VOTE.ANY R9, PT, !P0 ;  /* 0x0000000000097806 */ /* 0x000fc800040e0100 */
[----:B------:R-:W1:Y:S02]  /*10060*/  POPC R15, R9 ;  /* 0x00000009000f7309 */ /* 0x000e640000000000 */
[----:B-1----:R-:W-:-:S04]  /*10070*/  VIADD R19, R15, UR4 ;  /* 0x000000040f137c36 */ /* 0x002fc80008000000 */
[----:B0-----:R-:W-:-:S05]  /*10080*/  IMAD.WIDE R2, R19, 0x4, R2 ;  /* 0x0000000413027825 */ /* 0x001fca00078e0202 */
[----:B------:R-:W2:Y:S01]  /*10090*/  LDG.E R7, desc[UR36][R2.64] ;  /* 0x0000002402077981 */ /* 0x000ea2000c1e1900 */
[----:B------:R-:W-:-:S03]  /*100a0*/  ISETP.NE.AND P0, PT, R9, RZ, PT ;  /* 0x000000ff0900720c */ /* 0x000fc60003f05270 */
[----:B------:R-:W2:Y:S02]  /*100b0*/  SHFL.IDX PT, R4, R4, R15, 0x1f ;  /* 0x00001f0f04047589 */ /* 0x000ea400000e0000 */
[----:B--2---:R-:W-:-:S05]  /*100c0*/  IMAD R6, R4, R7, RZ ;  /* 0x0000000704067224 */ /* 0x004fca00078e02ff */
[----:B------:R-:W-:-:S04]  /*100d0*/  IABS R12, R6 ;  /* 0x00000006000c7213 */ /* 0x000fc80000000000 */
[----:B------:R-:W0:Y:S08]  /*100e0*/  I2F.RP R10, R12 ;  /* 0x0000000c000a7306 */ /* 0x000e300000209400 */
[----:B0-----:R-:W0:Y:S02]  /*100f0*/  MUFU.RCP R10, R10 ;  /* 0x0000000a000a7308 */ /* 0x001e240000001000 */
[----:B0-----:R-:W-:-:S06]  /*10100*/  VIADD R11, R10, 0xffffffe ;  /* 0x0ffffffe0a0b7836 */ /* 0x001fcc0000000000 */
[----:B------:R0:W1:Y:S01]  /*10110*/  F2I.FTZ.U32.TRUNC.NTZ R3, R11 ;  /* 0x0000000b00037305 */ /* 0x000062000021f000 */
[----:B------:R-:W-:Y:S05]  /*10120*/  @!P0 BRA `(.L_x_1359) ;  /* 0x0000000000088947 */ /* 0x000fea0003800000 */
[----:B------:R-:W-:-:S05]  /*10130*/  VIADD R9, R15, 0xffffffff ;  /* 0xffffffff0f097836 */ /* 0x000fca0000000000 */
[----:B------:R2:W3:Y:S02]  /*10140*/  SHFL.IDX PT, R16, R8, R9, 0x1f ;  /* 0x00001f0908107589 */ /* 0x0004e400000e0000 */
.L_x_1359:
[----:B---3--:R-:W-:Y:S01]  /*10150*/  IMAD R16, R16, UR5, R13 ;  /* 0x0000000510107c24 */ /* 0x008fe2000f8e020d */
[----:B------:R-:W-:Y:S01]  /*10160*/  IABS R2, R6 ;  /* 0x0000000600027213 */ /* 0x000fe20000000000 */
[----:B01----:R-:W-:-:S03]  /*10170*/  IMAD.MOV R11, RZ, RZ, -R3 ;  /* 0x000000ffff0b7224 */ /* 0x003fc600078e0a03 */
[----:B--2---:R-:W-:Y:S01]  /*10180*/  IADD3 R9, -R16, UR6, RZ ;  /* 0x0000000610097c10 */ /* 0x004fe2000fffe1ff */
[----:B------:R-:W-:Y:S01]  /*10190*/  IMAD R11, R11, R12, RZ ;  /* 0x0000000c0b0b7224 */ /* 0x000fe200078e02ff */
[----:B------:R-:W-:Y:S01]  /*101a0*/  IADD3 R10, RZ, -R2, RZ ;  /* 0x80000002ff0a7210 */ /* 0x000fe20007ffe0ff */
[----:B------:R-:W-:Y:S01]  /*101b0*/  IMAD.MOV.U32 R2, RZ, RZ, RZ ;  /* 0x000000ffff027224 */ /* 0x000fe200078e00ff */
        /* <DEDUP_REMOVED lines=16> */
[----:B------:R-:W-:Y:S02]  /*102c0*/  IMAD R13, R7, R2, RZ ;  /* 0x00000002070d7224 */ /* 0x000fe400078e02ff */
[----:B------:R-:W-:Y:S02]  /*102d0*/  IMAD.MOV R2, RZ, RZ, -R2 ;  /* 0x000000ffff027224 */ /* 0x000fe400078e0a02 */
[----:B------:R-:W-:Y:S02]  /*102e0*/  IMAD.MOV R8, RZ, RZ, -R13 ;  /* 0x000000ffff087224 */ /* 0x000fe400078e0a0d */
[----:B------:R-:W-:Y:S02]  /*102f0*/  IMAD R6, R6, R2, R9 ;  /* 0x0000000206067224 */ /* 0x000fe400078e0209 */
[----:B------:R-:W-:Y:S01]  /*10300*/  IMAD.MOV.U32 R2, RZ, RZ, RZ ;  /* 0x000000ffff027224 */ /* 0x000fe200078e00ff */
[----:B------:R-:W-:Y:S02]  /*10310*/  VIADDMNMX R15, R8, UR5, R7, PT ;  /* 0x00000005080f7c46 */ /* 0x000fe4000b800107 */
[----:B------:R-:W-:-:S02]  /*10320*/  IABS R11, R6 ;  /* 0x00000006000b7213 */ /* 0x000fc40000000000 */
[----:B------:R-:W-:Y:S01]  /*10330*/  IABS R8, R15 ;  /* 0x0000000f00087213 */ /* 0x000fe20000000000 */
[----:B------:R-:W-:-:S03]  /*10340*/  IMAD.MOV R18, RZ, RZ, -R15 ;  /* 0x000000ffff127224 */ /* 0x000fc600078e0a0f */
[----:B------:R-:W0:Y:S08]  /*10350*/  I2F.RP R7, R8 ;  /* 0x0000000800077306 */ /* 0x000e300000209400 */
[----:B0-----:R-:W0:Y:S02]  /*10360*/  MUFU.RCP R7, R7 ;  /* 0x0000000700077308 */ /* 0x001e240000001000 */
[----:B0-----:R-:W-:-:S06]  /*10370*/  VIADD R3, R7, 0xffffffe ;  /* 0x0ffffffe07037836 */ /* 0x001fcc0000000000 */
[----:B------:R-:W0:Y:S02]  /*10380*/  F2I.FTZ.U32.TRUNC.NTZ R3, R3 ;  /* 0x0000000300037305 */ /* 0x000e24000021f000 */
[----:B0-----:R-:W-:-:S04]  /*10390*/  IMAD.MOV R10, RZ, RZ, -R3 ;  /* 0x000000ffff0a7224 */ /* 0x001fc800078e0a03 */
[----:B------:R-:W-:Y:S01]  /*103a0*/  IMAD.MOV.U32 R9, RZ, RZ, R10 ;  /* 0x000000ffff097224 */ /* 0x000fe200078e000a */
[----:B------:R-:W-:-:S03]  /*103b0*/  IABS R10, R15 ;  /* 0x0000000f000a7213 */ /* 0x000fc60000000000 */
[----:B------:R-:W-:-:S04]  /*103c0*/  IMAD R9, R9, R8, RZ ;  /* 0x0000000809097224 */ /* 0x000fc800078e02ff */
[----:B------:R-:W-:-:S04]  /*103d0*/  IMAD.HI.U32 R2, R3, R9, R2 ;  /* 0x0000000903027227 */ /* 0x000fc800078e0002 */
[----:B------:R-:W-:Y:S02]  /*103e0*/  IMAD.MOV R3, RZ, RZ, -R10 ;  /* 0x000000ffff037224 */ /* 0x000fe400078e0a0a */
        /* <DEDUP_REMOVED lines=8> */
[----:B------:R-:W-:Y:S01]  /*10470*/  ISETP.GE.AND P2, PT, R3, RZ, PT ;  /* 0x000000ff0300720c */ /* 0x000fe20003f46270 */
[----:B------:R-:W-:-:S06]  /*10480*/  IMAD.IADD R3, R6, 0x1, R13 ;  /* 0x0000000106037824 */ /* 0x000fcc00078e020d */
[----:B------:R-:W-:-:S06]  /*10490*/  @P0 IADD3 R2, R2, 0x1, RZ ;  /* 0x0000000102020810 */ /* 0x000fcc0007ffe0ff */
[----:B------:R-:W-:Y:S01]  /*104a0*/  @!P2 IMAD.MOV R2, RZ, RZ, -R2 ;  /* 0x000000ffff02a224 */ /* 0x000fe200078e0a02 */
[----:B------:R-:W-:-:S04]  /*104b0*/  @!P1 LOP3.LUT R2, RZ, R15, RZ, 0x33, !PT ;  /* 0x0000000fff029212 */ /* 0x000fc800078e33ff */
[----:B------:R-:W-:Y:S01]  /*104c0*/  LOP3.LUT R17, RZ, R2, RZ, 0x33, !PT ;  /* 0x00000002ff117212 */ /* 0x000fe200078e33ff */
[----:B------:R-:W-:-:S04]  /*104d0*/  IMAD R18, R2, R18, R3 ;  /* 0x0000001202127224 */ /* 0x000fc800078e0203 */
[----:B------:R-:W-:Y:S01]  /*104e0*/  IMAD.IADD R17, R4, 0x1, R17 ;  /* 0x0000000104117824 */ /* 0x000fe200078e0211 */
[----:B------:R-:W-:Y:S06]  /*104f0*/  BRA `(.L_x_1360) ;  /* 0x0000000000147947 */ /* 0x000fec0003800000 */
.L_x_1355:
[----:B------:R-:W-:Y:S01]  /*10500*/  ULDC UR4, c[0x0][0xc3c] ;  /* 0x00030f0000047ab9 */ /* 0x000fe20000000800 */
[----:B------:R-:W-:Y:S02]  /*10510*/  IMAD.MOV.U32 R17, RZ, RZ, RZ ;  /* 0x000000ffff117224 */ /* 0x000fe400078e00ff */
[----:B------:R-:W-:Y:S02]  /*10520*/  IMAD.U32 R16, RZ, RZ, UR6 ;  /* 0x00000006ff107e24 */ /* 0x000fe4000f8e00ff */
[----:B------:R-:W-:Y:S02]  /*10530*/  IMAD.MOV.U32 R18, RZ, RZ, RZ ;  /* 0x000000ffff127224 */ /* 0x000fe400078e00ff */
[----:B------:R-:W-:-:S07]  /*10540*/  IMAD.U32 R19, RZ, RZ, UR4 ;  /* 0x00000004ff137e24 */ /* 0x000fce000f8e00ff */
.L_x_1360:
[----:B------:R-:W-:-:S13]  /*10550*/  ISETP.NE.AND P0, PT, R5, RZ, PT ;  /* 0x000000ff0500720c */ /* 0x000fda0003f05270 */
[----:B------:R-:W0:Y:S01]  /*10560*/  @!P0 S2R R3, SR_CgaCtaId ;  /* 0x0000000000038919 */ /* 0x000e220000008800 */
[----:B------:R-:W-:-:S04]  /*10570*/  @!P0 MOV R2, 0x400 ;  /* 0x0000040000028802 */ /* 0x000fc80000000f00 */
[----:B0-----:R-:W-:-:S05]  /*10580*/  @!P0 LEA R2, R3, R2, 0x18 ;  /* 0x0000000203028211 */ /* 0x001fca00078ec0ff */
[----:B------:R1:W-:Y:S01]  /*10590*/  @!P0 STS.128 [R2+0x308d0], R16 ;  /* 0x0308d01002008388 */ /* 0x0003e20000000c00 */
[----:B------:R-:W-:Y:S06]  /*105a0*/  BAR.ARV 0x5, 0x180 ;  /* 0x0146000000007b1d */ /* 0x000fec0000002000 */
.L_x_1353:
[----:B------:R2:W-:Y:S01]  /*105b0*/  STL [R1+0x1c], RZ ;  /* 0x00001cff01007387 */ /* 0x0005e20000100800 */
[----:B------:R-:W-:Y:S01]  /*105c0*/  ULDC UR4, c[0x0][0xc3c] ;  /* 0x00030f0000047ab9 */ /* 0x000fe20000000800 */
[----:B------:R-:W-:Y:S01]  /*105d0*/  IMAD.MOV.U32 R28, RZ, RZ, 0x1 ;  /* 0x00000001ff1c7424 */ /* 0x000fe200078e00ff */
[----:B0-----:R-:W-:Y:S01]  /*105e0*/  ISETP.GE.AND P0, PT, R19, UR4, PT ;  /* 0x0000000413007c0c */ /* 0x001fe2000bf06270 */
[----:B------:R-:W-:-:S12]  /*105f0*/  IMAD.MOV.U32 R25, RZ, RZ, RZ ;  /* 0x000000ffff197224 */ /* 0x000fd800078e00ff */
[----:B--2---:R-:W-:Y:S05]  /*10600*/  @P0 BRA `(.L_x_1361) ;  /* 0x0000004800c80947 */ /* 0x004fea0003800000 */
[----:B-1----:R-:W2:Y:S01]  /*10610*/  LDL R2, [R1+0x20] ;  /* 0x0000200001027983 */ /* 0x002ea20000100800 */
[----:B------:R-:W0:Y:S01]  /*10620*/  S2UR UR5, SR_CgaCtaId ;  /* 0x00000000000579c3 */ /* 0x000e220000008800 */
[----:B------:R-:W-:Y:S01]  /*10630*/  IMAD.SHL.U32 R34, R0, 0x8, RZ ;  /* 0x0000000800227824 */ /* 0x000fe200078e00ff */
[----:B------:R-:W-:Y:S01]  /*10640*/  BSSY B8, `(.L_x_1361) ;  /* 0x00004ae000087945 */ /* 0x000fe20003800000 */
[----:B------:R1:W-:Y:S01]  /*10650*/  STL [R1+0x1c], RZ ;  /* 0x00001cff01007387 */ /* 0x0003e20000100800 */
[----:B------:R-:W-:Y:S01]  /*10660*/  IMAD.MOV.U32 R28, RZ, RZ, 0x1 ;  /* 0x00000001ff1c7424 */ /* 0x000fe200078e00ff */
[----:B------:R-:W-:Y:S01]  /*10670*/  ULDC UR39, c[0x0][0xc] ;  /* 0x0000030000277ab9 */ /* 0x000fe20000000800 */
[----:B------:R-:W-:Y:S01]  /*10680*/  LOP3.LUT R3, R34, 0x1f8, RZ, 0xc0, !PT ;  /* 0x000001f822037812 */ /* 0x000fe200078ec0ff */
[----:B------:R-:W-:-:S03]  /*10690*/  IMAD.MOV.U32 R25, RZ, RZ, RZ ;  /* 0x000000ffff197224 */ /* 0x000fc600078e00ff */
[----:B------:R-:W-:-:S04]  /*106a0*/  LOP3.LUT R3, R3, 0x38, R0, 0x78, !PT ;  /* 0x0000003803037812 */ /* 0x000fc800078e7800 */
[----:B------:R-:W-:Y:S02]  /*106b0*/  LOP3.LUT R32, R3, 0x200, R34, 0xf8, !PT ;  /* 0x0000020003207812 */ /* 0x000fe400078ef822 */
[----:B------:R-:W-:-:S04]  /*106c0*/  LOP3.LUT R34, R34, 0x38, RZ, 0xc0, !PT ;  /* 0x0000003822227812 */ /* 0x000fc800078ec0ff */
[C---:B------:R-:W-:Y:S02]  /*106d0*/  LOP3.LUT R37, R34.reuse, 0x80, RZ, 0xfc, !PT ;  /* 0x0000008022257812 */ /* 0x040fe400078efcff */
[----:B------:R-:W-:Y:S02]  /*106e0*/  LOP3.LUT R36, R34, 0xc0, RZ, 0xfc, !PT ;  /* 0x000000c022247812 */ /* 0x000fe400078efcff */
[----:B--2---:R-:W-:Y:S02]  /*106f0*/  R2UR UR4, R2 ;  /* 0x00000000020472ca */ /* 0x004fe400000e0000 */
[C---:B------:R-:W-:Y:S01]  /*10700*/  LOP3.LUT R2, R0.reuse, 0x7f, RZ, 0xc0, !PT ;  /* 0x0000007f00027812 */ /* 0x040fe200078ec0ff */
[----:B------:R-:W-:-:S03]  /*10710*/  IMAD.SHL.U32 R0, R0, 0x10, RZ ;  /* 0x0000001000007824 */ /* 0x000fc600078e00ff */
[----:B------:R-:W-:-:S04]  /*10720*/  SHF.R.U32.HI R2, RZ, 0x3, R2 ;  /* 0x00000003ff027819 */ /* 0x000fc80000011602 */
[----:B------:R-:W-:Y:S02]  /*10730*/  LOP3.LUT R2, R2, 0x70, R0, 0xf8, !PT ;  /* 0x0000007002027812 */ /* 0x000fe400078ef800 */
[----:B------:R-:W-:Y:S01]  /*10740*/  LOP3.LUT R0, R34, 0x40, RZ, 0xfc, !PT ;  /* 0x0000004022007812 */ /* 0x000fe200078efcff */
[----:B------:R-:W-:-:S03]  /*10750*/  ULOP3.LUT UR38, UR4, 0x2, URZ, 0xfc, !UPT ;  /* 0x0000000204267892 */ /* 0x000fc6000f8efc3f */
[----:B------:R-:W-:Y:S02]  /*10760*/  UMOV UR4, 0x400 ;  /* 0x0000040000047882 */ /* 0x000fe40000000000 */
[----:B0-----:R-:W-:-:S06]  /*10770*/  ULEA UR4, UR5, UR4, 0x18 ;  /* 0x0000000405047291 */ /* 0x001fcc000f8ec03f */
[----:B------:R-:W-:-:S04]  /*10780*/  IMAD.U32 R22, RZ, RZ, UR4 ;  /* 0x00000004ff167e24 */ /* 0x000fc8000f8e00ff */
[----:B-1----:R-:W-:-:S07]  /*10790*/  IMAD R33, R32, 0x2, R22 ;  /* 0x0000000220217824 */ /* 0x002fce00078e0216 */
.L_x_1432:
[----:B------:R-:W-:Y:S05]  /*107a0*/  YIELD ;  /* 0x0000000000007946 */ /* 0x000fea0003800000 */
[----:B------:R-:W-:Y:S01]  /*107b0*/  ULDC.64 UR4, c[0x0][0xa28] ;  /* 0x00028a0000047ab9 */ /* 0x000fe20000000a00 */
[----:B------:R-:W-:Y:S02]  /*107c0*/  MOV R24, RZ ;  /* 0x000000ff00187202 */ /* 0x000fe40000000f00 */
[----:B------:R-:W-:-:S04]  /*107d0*/  ISETP.NE.U32.AND P0, PT, RZ, UR4, PT ;  /* 0x00000004ff007c0c */ /* 0x000fc8000bf05070 */
[----:B------:R-:W-:Y:S01]  /*107e0*/  ISETP.NE.AND.EX P0, PT, RZ, UR5, PT, P0 ;  /* 0x00000005ff007c0c */ /* 0x000fe2000bf05300 */
[----:B------:R-:W-:-:S12]  /*107f0*/  ULDC.64 UR4, c[0x0][0xa18] ;  /* 0x0002860000047ab9 */ /* 0x000fd80000000a00 */
[----:B0-----:R-:W0:Y:S02]  /*10800*/  @P0 LDC.64 R2, c[0x0][0xa28] ;  /* 0x00028a00ff020b82 */ /* 0x001e240000000a00 */
[----:B0-----:R-:W-:-:S05]  /*10810*/  @P0 IMAD.WIDE R2, R19, 0x4, R2 ;  /* 0x0000000413020825 */ /* 0x001fca00078e0202 */
[----:B------:R0:W2:Y:S01]  /*10820*/  @P0 LDG.E R24, desc[UR36][R2.64] ;  /* 0x0000002402180981 */ /* 0x0000a2000c1e1900 */
[----:B------:R-:W-:Y:S01]  /*10830*/  ISETP.NE.U32.AND P0, PT, RZ, UR4, PT ;  /* 0x00000004ff007c0c */ /* 0x000fe2000bf05070 */
[----:B------:R-:W-:Y:S01]  /*10840*/  IMAD.MOV.U32 R35, RZ, RZ, RZ ;  /* 0x000000ffff237224 */ /* 0x000fe200078e00ff */
[----:B------:R-:W-:Y:S02]  /*10850*/  LOP3.LUT R23, R23, 0xfffffeff, RZ, 0xc0, !PT ;  /* 0xfffffeff17177812 */ /* 0x000fe400078ec0ff */
[----:B------:R-:W-:Y:S01]  /*10860*/  ISETP.NE.AND.EX P1, PT, RZ, UR5, PT, P0 ;  /* 0x00000005ff007c0c */ /* 0x000fe2000bf25300 */
[----:B------:R-:W-:Y:S02]  /*10870*/  ULDC.64 UR4, c[0x0][0xa00] ;  /* 0x0002800000047ab9 */ /* 0x000fe40000000a00 */
[----:B------:R-:W-:Y:S01]  /*10880*/  ISETP.NE.U32.AND P0, PT, RZ, UR4, PT ;  /* 0x00000004ff007c0c */ /* 0x000fe2000bf05070 */
[----:B0-----:R-:W0:Y:S03]  /*10890*/  LDC.64 R2, c[0x0][0xa00] ;  /* 0x00028000ff027b82 */ /* 0x001e260000000a00 */
[----:B------:R-:W-:Y:S01]  /*108a0*/  ISETP.NE.AND.EX P2, PT, RZ, UR5, PT, P0 ;  /* 0x00000005ff007c0c */ /* 0x000fe2000bf45300 */
[----:B------:R-:W-:-:S05]  /*108b0*/  ULDC.64 UR4, c[0x0][0x418] ;  /* 0x0001060000047ab9 */ /* 0x000fca0000000a00 */
[----:B-1----:R-:W1:Y:S07]  /*108c0*/  @P1 LDC.64 R4, c[0x0][0xa18] ;  /* 0x00028600ff041b82 */ /* 0x002e6e0000000a00 */
[----:B------:R-:W-:Y:S01]  /*108d0*/  @P2 LOP3.LUT R23, R23, 0x100, RZ, 0xfc, !PT ;  /* 0x0000010017172812 */ /* 0x000fe200078efcff */
[----:B0-----:R-:W-:-:S05]  /*108e0*/  IMAD.WIDE R2, R19, 0x4, R2 ;  /* 0x0000000413027825 */ /* 0x001fca00078e0202 */
[----:B------:R0:W5:Y:S01]  /*108f0*/  @P2 LDG.E R35, desc[UR36][R2.64] ;  /* 0x0000002402232981 */ /* 0x000162000c1e1900 */
[----:B-1----:R-:W-:-:S05]  /*10900*/  @P1 IMAD.WIDE R4, R19, 0x4, R4 ;  /* 0x0000000413041825 */ /* 0x002fca00078e0204 */
[----:B------:R0:W5:Y:S01]  /*10910*/  @P1 LDG.E R29, desc[UR36][R4.64] ;  /* 0x00000024041d1981 */ /* 0x000162000c1e1900 */
[----:B------:R-:W-:-:S03]  /*10920*/  UISETP.NE.U32.AND UP0, UPT, UR4, URZ, UPT ;  /* 0x0000003f0400728c */ /* 0x000fc6000bf05070 */
[----:B------:R-:W-:Y:S01]  /*10930*/  ULDC UR4, c[0x0][0x424] ;  /* 0x0001090000047ab9 */ /* 0x000fe20000000800 */
[----:B------:R-:W-:-:S03]  /*10940*/  UISETP.NE.AND.EX UP0, UPT, UR5, URZ, UPT, UP0 ;  /* 0x0000003f0500728c */ /* 0x000fc6000bf05300 */
[----:B------:R-:W-:Y:S01]  /*10950*/  ULDC UR5, c[0x0][0x2f0] ;  /* 0x0000bc0000057ab9 */ /* 0x000fe20000000800 */
[----:B------:R-:W-:-:S04]  /*10960*/  USEL UR4, UR4, 0x1, UP0 ;  /* 0x0000000104047887 */ /* 0x000fc80008000000 */
[----:B------:R-:W-:-:S06]  /*10970*/  UIMAD UR4, UR4, UR5, URZ ;  /* 0x00000005040472a4 */ /* 0x000fcc000f8e023f */
[----:B------:R-:W-:Y:S01]  /*10980*/  IMAD.U32 R0, RZ, RZ, UR4 ;  /* 0x00000004ff007e24 */ /* 0x000fe2000f8e00ff */
[----:B--2---:R0:W-:Y:S01]  /*10990*/  STL [R1+0x4], R24 ;  /* 0x0000041801007387 */ /* 0x0041e20000100800 */
[----:B---3--:R-:W-:Y:S05]  /*109a0*/  @P1 BRA `(.L_x_1362) ;  /* 0x0000000000181947 */ /* 0x008fea0003800000 */
[----:B------:R-:W-:Y:S02]  /*109b0*/  ULDC UR4, c[0x0][0x288] ;  /* 0x0000a20000047ab9 */ /* 0x000fe40000000800 */
[----:B-----5:R-:W-:Y:S01]  /*109c0*/  IMAD.U32 R29, RZ, RZ, UR4 ;  /* 0x00000004ff1d7e24 */ /* 0x020fe2000f8e00ff */
[----:B------:R-:W-:Y:S06]  /*109d0*/  @!P2 BRA `(.L_x_1362) ;  /* 0x00000000000ca947 */ /* 0x000fec0003800000 */
[----:B0-----:R-:W2:Y:S04]  /*109e0*/  LDG.E R4, desc[UR36][R2.64] ;  /* 0x0000002402047981 */ /* 0x001ea8000c1e1900 */
[----:B------:R-:W2:Y:S02]  /*109f0*/  LDG.E R29, desc[UR36][R2.64+0x4] ;  /* 0x00000424021d7981 */ /* 0x000ea4000c1e1900 */
[----:B--2---:R-:W-:-:S07]  /*10a00*/  IMAD.IADD R29, R29, 0x1, -R4 ;  /* 0x000000011d1d7824 */ /* 0x004fce00078e0a04 */
.L_x_1362:
[----:B------:R-:W-:Y:S02]  /*10a10*/  ULDC.64 UR4, c[0x0][0xa20] ;  /* 0x0002880000047ab9 */ /* 0x000fe40000000a00 */
[----:B------:R-:W-:-:S04]  /*10a20*/  ISETP.NE.U32.AND P0, PT, RZ, UR4, PT ;  /* 0x00000004ff007c0c */ /* 0x000fc8000bf05070 */
[----:B------:R-:W-:-:S13]  /*10a30*/  ISETP.NE.AND.EX P0, PT, RZ, UR5, PT, P0 ;  /* 0x00000005ff007c0c */ /* 0x000fda000bf05300 */
[----:B------:R-:W-:Y:S05]  /*10a40*/  @!P0 BRA `(.L_x_1363) ;  /* 0x0000000000108947 */ /* 0x000fea0003800000 */
[----:B0-----:R-:W0:Y:S02]  /*10a50*/  LDC.64 R2, c[0x0][0xa20] ;  /* 0x00028800ff027b82 */ /* 0x001e240000000a00 */
[----:B0-----:R-:W-:-:S05]  /*10a60*/  IMAD.WIDE R2, R19, 0x4, R2 ;  /* 0x0000000413027825 */ /* 0x001fca00078e0202 */
[----:B------:R0:W5:Y:S01]  /*10a70*/  LDG.E R0, desc[UR36][R2.64] ;  /* 0x0000002402007981 */ /* 0x000162000c1e1900 */
[----:B------:R-:W-:Y:S05]  /*10a80*/  BRA `(.L_x_1364) ;  /* 0x0000000000247947 */ /* 0x000fea0003800000 */
.L_x_1363:
[----:B------:R-:W-:Y:S02]  /*10a90*/  ULDC.64 UR4, c[0x0][0xa08] ;  /* 0x0002820000047ab9 */ /* 0x000fe40000000a00 */
[----:B------:R-:W-:-:S04]  /*10aa0*/  ISETP.NE.U32.AND P0, PT, RZ, UR4, PT ;  /* 0x00000004ff007c0c */ /* 0x000fc8000bf05070 */
[----:B------:R-:W-:-:S13]  /*10ab0*/  ISETP.NE.AND.EX P0, PT, RZ, UR5, PT, P0 ;  /* 0x00000005ff007c0c */ /* 0x000fda000bf05300 */
[----:B------:R-:W-:Y:S05]  /*10ac0*/  @!P0 BRA `(.L_x_1364) ;  /* 0x0000000000148947 */ /* 0x000fea0003800000 */
[----:B0-----:R-:W0:Y:S02]  /*10ad0*/  LDC.64 R2, c[0x0][0xa08] ;  /* 0x00028200ff027b82 */ /* 0x001e240000000a00 */
[----:B0-----:R-:W-:-:S05]  /*10ae0*/  IMAD.WIDE R2, R19, 0x4, R2 ;  /* 0x0000000413027825 */ /* 0x001fca00078e0202 */
[----:B------:R-:W2:Y:S04]  /*10af0*/  LDG.E R0, desc[UR36][R2.64] ;  /* 0x0000002402007981 */ /* 0x000ea8000c1e1900 */
[----:B------:R-:W2:Y:S02]  /*10b00*/  LDG.E R5, desc[UR36][R2.64+0x4] ;  /* 0x0000042402057981 */ /* 0x000ea4000c1e1900 */
[----:B--2---:R-:W-:-:S07]  /*10b10*/  IMAD.IADD R0, R5, 0x1, -R0 ;  /* 0x0000000105007824 */ /* 0x004fce00078e0a00 */
.L_x_1364:
[----:B0-----:R-:W0:Y:S01]  /*10b20*/  LDC R2, c[0x0][0x448] ;  /* 0x00011200ff027b82 */ /* 0x001e220000000800 */
[----:B-----5:R-:W-:Y:S01]  /*10b30*/  IMAD.IADD R26, R0, 0x1, -R24 ;  /* 0x00000001001a7824 */ /* 0x020fe200078e0a18 */
[----:B------:R-:W-:Y:S01]  /*10b40*/  LOP3.LUT R23, R23, 0xffffff7f, RZ, 0xc0, !PT ;  /* 0xffffff7f17177812 */ /* 0x000fe200078ec0ff */
[----:B------:R-:W-:-:S03]  /*10b50*/  IMAD.SHL.U32 R27, R17, 0x80, RZ ;  /* 0x00000080111b7824 */ /* 0x000fc600078e00ff */
[----:B------:R1:W-:Y:S01]  /*10b60*/  STL [R1], R26 ;  /* 0x0000001a01007387 */ /* 0x0003e20000100800 */
[----:B------:R-:W-:Y:S01]  /*10b70*/  VIADD R4, R27, 0x7f ;  /* 0x0000007f1b047836 */ /* 0x000fe20000000000 */
[----:B0-----:R-:W-:Y:S02]  /*10b80*/  ISETP.NE.AND P2, PT, R2, 0x1, PT ;  /* 0x000000010200780c */ /* 0x001fe40003f45270 */
[----:B------:R-:W0:Y:S11]  /*10b90*/  LDC.64 R2, c[0x0][0x9e0] ;  /* 0x00027800ff027b82 */ /* 0x000e360000000a00 */
[----:B------:R-:W2:Y:S01]  /*10ba0*/  @P2 LDC R5, c[0x0][0x44c] ;  /* 0x00011300ff052b82 */ /* 0x000ea20000000800 */
[----:B------:R-:W-:-:S07]  /*10bb0*/  @P2 LOP3.LUT R23, R23, 0x80, RZ, 0xfc, !PT ;  /* 0x0000008017172812 */ /* 0x000fce00078efcff */
[----:B------:R-:W3:Y:S01]  /*10bc0*/  @P2 LDC R6, c[0x0][0x450] ;  /* 0x00011400ff062b82 */ /* 0x000ee20000000800 */
[----:B0-----:R-:W-:Y:S01]  /*10bd0*/  ISETP.GE.AND P1, PT, R3, 0x1, PT ;  /* 0x000000010300780c */ /* 0x001fe20003f26270 */
[----:B--2---:R-:W-:-:S05]  /*10be0*/  @P2 IMAD.HI.U32 R5, R4, R5, RZ ;  /* 0x0000000504052227 */ /* 0x004fca00078e00ff */
[----:B---3--:R-:W-:Y:S02]  /*10bf0*/  @P2 SHF.R.U32.HI R4, RZ, R6, R5 ;  /* 0x00000006ff042219 */ /* 0x008fe40000011605 */
[----:B------:R-:W-:-:S05]  /*10c00*/  IADD3 R5, R26, 0x1, -R29 ;  /* 0x000000011a057810 */ /* 0x000fca0007ffe81d */
[----:B------:R-:W-:-:S04]  /*10c10*/  IMAD.IADD R7, R5, 0x1, R4 ;  /* 0x0000000105077824 */ /* 0x000fc800078e0204 */
[----:B------:R-:W-:Y:S01]  /*10c20*/  IMAD.IADD R2, R7, 0x1, R2 ;  /* 0x0000000107027824 */ /* 0x000fe200078e0202 */
[----:B-1----:R-:W-:Y:S06]  /*10c30*/  @!P1 BRA `(.L_x_1365) ;  /* 0x0000000000489947 */ /* 0x002fec0003800000 */
[C---:B------:R-:W-:Y:S01]  /*10c40*/  ISETP.GT.AND P0, PT, R7.reuse, RZ, PT ;  /* 0x000000ff0700720c */ /* 0x040fe20003f04270 */
[----:B------:R-:W-:Y:S01]  /*10c50*/  BSSY B0, `(.L_x_1366) ;  /* 0x000000e000007945 */ /* 0x000fe20003800000 */
[----:B------:R-:W-:-:S11]  /*10c60*/  VIADD R0, R7, 0xffffffff ;  /* 0xffffffff07007836 */ /* 0x000fd60000000000 */
[----:B------:R-:W-:Y:S05]  /*10c70*/  @P0 BRA `(.L_x_1367) ;  /* 0x00000000001c0947 */ /* 0x000fea0003800000 */
[----:B------:R-:W-:Y:S01]  /*10c80*/  ISETP.NE.AND P0, PT, R3, 0x1, PT ;  /* 0x000000010300780c */ /* 0x000fe20003f05270 */
[----:B------:R-:W-:-:S12]  /*10c90*/  IMAD.MOV R7, RZ, RZ, -R7 ;  /* 0x000000ffff077224 */ /* 0x000fd800078e0a07 */
[----:B------:R-:W0:Y:S02]  /*10ca0*/  @P0 LDC.64 R4, c[0x0][0x9e8] ;  /* 0x00027a00ff040b82 */ /* 0x000e240000000a00 */
[----:B0-----:R-:W-:-:S05]  /*10cb0*/  @P0 IMAD.HI.U32 R4, R7, R4, RZ ;  /* 0x0000000407040227 */ /* 0x001fca00078e00ff */
[----:B------:R-:W-:-:S04]  /*10cc0*/  @P0 SHF.R.U32.HI R7, RZ, R5, R4 ;  /* 0x00000005ff070219 */ /* 0x000fc80000011604 */
[----:B------:R-:W-:Y:S01]  /*10cd0*/  LOP3.LUT R0, RZ, R7, RZ, 0x33, !PT ;  /* 0x00000007ff007212 */ /* 0x000fe200078e33ff */
[----:B------:R-:W-:Y:S06]  /*10ce0*/  BRA `(.L_x_1368) ;  /* 0x0000000000107947 */ /* 0x000fec0003800000 */
.L_x_1367:
[----:B------:R-:W-:-:S13]  /*10cf0*/  ISETP.NE.AND P0, PT, R3, 0x1, PT ;  /* 0x000000010300780c */ /* 0x000fda0003f05270 */
[----:B------:R-:W0:Y:S02]  /*10d00*/  @P0 LDC.64 R4, c[0x0][0x9e8] ;  /* 0x00027a00ff040b82 */ /* 0x000e240000000a00 */
[----:B0-----:R-:W-:-:S05]  /*10d10*/  @P0 IMAD.HI.U32 R4, R0, R4, RZ ;  /* 0x0000000400040227 */ /* 0x001fca00078e00ff */
[----:B------:R-:W-:-:S07]  /*10d20*/  @P0 SHF.R.U32.HI R0, RZ, R5, R4 ;  /* 0x00000005ff000219 */ /* 0x000fce0000011604 */
.L_x_1368:
[----:B------:R-:W-:Y:S05]  /*10d30*/  BSYNC B0 ;  /* 0x0000000000007941 */ /* 0x000fea0003800000 */
.L_x_1366:
[----:B------:R-:W-:-:S05]  /*10d40*/  IMAD R5, R0, R3, R3 ;  /* 0x0000000300057224 */ /* 0x000fca00078e0203 */
[----:B------:R-:W-:-:S07]  /*10d50*/  VIMNMX R2, R2, R5, PT ;  /* 0x0000000502027248 */ /* 0x000fce0003fe0100 */
.L_x_1365:
[----:B------:R-:W0:Y:S01]  /*10d60*/  @P2 LDC R4, c[0x0][0x44c] ;  /* 0x00011300ff042b82 */ /* 0x000e220000000800 */
[----:B------:R-:W-:Y:S01]  /*10d70*/  VIADD R2, R2, 0x3f ;  /* 0x0000003f02027836 */ /* 0x000fe20000000000 */
[----:B------:R-:W-:Y:S01]  /*10d80*/  ULDC UR4, c[0x0][0x9dc] ;  /* 0x0002770000047ab9 */ /* 0x000fe20000000800 */
[----:B------:R-:W-:-:S05]  /*10d90*/  IMAD.MOV.U32 R0, RZ, RZ, R27 ;  /* 0x000000ffff007224 */ /* 0x000fca00078e001b */
[----:B------:R-:W1:Y:S01]  /*10da0*/  @P2 LDC R5, c[0x0][0x450] ;  /* 0x00011400ff052b82 */ /* 0x000e620000000800 */
[----:B0-----:R-:W-:-:S05]  /*10db0*/  @P2 IMAD.HI.U32 R4, R27, R4, RZ ;  /* 0x000000041b042227 */ /* 0x001fca00078e00ff */
[----:B-1----:R-:W-:Y:S02]  /*10dc0*/  @P2 SHF.R.U32.HI R0, RZ, R5, R4 ;  /* 0x00000005ff002219 */ /* 0x002fe40000011604 */
[----:B------:R-:W-:-:S04]  /*10dd0*/  SHF.R.S32.HI R5, RZ, 0x1f, R2 ;  /* 0x0000001fff057819 */ /* 0x000fc80000011402 */
[----:B------:R-:W-:Y:S01]  /*10de0*/  LEA.HI R4, R5, R2, RZ, 0x6 ;  /* 0x0000000205047211 */ /* 0x000fe200078f30ff */
[----:B------:R-:W-:-:S03]  /*10df0*/  VIADD R2, R26, 0x3f ;  /* 0x0000003f1a027836 */ /* 0x000fc60000000000 */
[----:B------:R-:W-:Y:S02]  /*10e00*/  SHF.R.S32.HI R4, RZ, 0x6, R4 ;  /* 0x00000006ff047819 */ /* 0x000fe40000011404 */
[----:B------:R-:W-:-:S04]  /*10e10*/  SHF.R.S32.HI R5, RZ, 0x1f, R2 ;  /* 0x0000001fff057819 */ /* 0x000fc80000011402 */
[----:B------:R-:W-:Y:S02]  /*10e20*/  LEA.HI R5, R5, R2, RZ, 0x6 ;  /* 0x0000000205057211 */ /* 0x000fe400078f30ff */
[----:B------:R-:W-:Y:S02]  /*10e30*/  IADD3 R2, R0, R26, -R29 ;  /* 0x0000001a00027210 */ /* 0x000fe40007ffe81d */
[----:B------:R-:W-:-:S03]  /*10e40*/  SHF.R.S32.HI R5, RZ, 0x6, R5 ;  /* 0x00000006ff057819 */ /* 0x000fc60000011405 */
[----:B------:R-:W-:Y:S01]  /*10e50*/  VIADD R0, R2, -UR4 ;  /* 0x8000000402007c36 */ /* 0x000fe20008000000 */
[----:B------:R-:W-:-:S05]  /*10e60*/  VIMNMX R30, R5, R4, PT ;  /* 0x00000004051e7248 */ /* 0x000fca0003fe0100 */
[----:B------:R0:W-:Y:S01]  /*10e70*/  STL [R1+0x18], R30 ;  /* 0x0000181e01007387 */ /* 0x0001e20000100800 */
[----:B------:R-:W-:Y:S05]  /*10e80*/  @!P1 BRA `(.L_x_1369) ;  /* 0x0000000000449947 */ /* 0x000fea0003800000 */
[----:B------:R-:W-:Y:S01]  /*10e90*/  ISETP.GT.AND P0, PT, R2, -0x1, PT ;  /* 0xffffffff0200780c */ /* 0x000fe20003f04270 */
[----:B------:R-:W-:-:S12]  /*10ea0*/  BSSY B0, `(.L_x_1370) ;  /* 0x000000d000007945 */ /* 0x000fd80003800000 */
[----:B------:R-:W-:Y:S05]  /*10eb0*/  @P0 BRA `(.L_x_1371) ;  /* 0x00000000001c0947 */ /* 0x000fea0003800000 */
[----:B------:R-:W-:Y:S02]  /*10ec0*/  ISETP.NE.AND P0, PT, R3, 0x1, PT ;  /* 0x000000010300780c */ /* 0x000fe40003f05270 */
[----:B------:R-:W-:-:S11]  /*10ed0*/  LOP3.LUT R7, RZ, R2, RZ, 0x33, !PT ;  /* 0x00000002ff077212 */ /* 0x000fd600078e33ff */
[----:B------:R-:W1:Y:S02]  /*10ee0*/  @P0 LDC.64 R4, c[0x0][0x9e8] ;  /* 0x00027a00ff040b82 */ /* 0x000e640000000a00 */
[----:B-1----:R-:W-:-:S05]  /*10ef0*/  @P0 IMAD.HI.U32 R4, R7, R4, RZ ;  /* 0x0000000407040227 */ /* 0x002fca00078e00ff */
[----:B------:R-:W-:-:S04]  /*10f00*/  @P0 SHF.R.U32.HI R7, RZ, R5, R4 ;  /* 0x00000005ff070219 */ /* 0x000fc80000011604 */
[----:B------:R-:W-:Y:S01]  /*10f10*/  LOP3.LUT R2, RZ, R7, RZ, 0x33, !PT ;  /* 0x00000007ff027212 */ /* 0x000fe200078e33ff */
[----:B------:R-:W-:Y:S06]  /*10f20*/  BRA `(.L_x_1372) ;  /* 0x0000000000107947 */ /* 0x000fec0003800000 */
.L_x_1371:
[----:B------:R-:W-:-:S13]  /*10f30*/  ISETP.NE.AND P0, PT, R3, 0x1, PT ;  /* 0x000000010300780c */ /* 0x000fda0003f05270 */
[----:B------:R-:W1:Y:S02]  /*10f40*/  @P0 LDC.64 R4, c[0x0][0x9e8] ;  /* 0x00027a00ff040b82 */ /* 0x000e640000000a00 */
[----:B-1----:R-:W-:-:S05]  /*10f50*/  @P0 IMAD.HI.U32 R4, R2, R4, RZ ;  /* 0x0000000402040227 */ /* 0x002fca00078e00ff */
[----:B------:R-:W-:-:S07]  /*10f60*/  @P0 SHF.R.U32.HI R2, RZ, R5, R4 ;  /* 0x00000005ff020219 */ /* 0x000fce0000011604 */
.L_x_1372:
[----:B------:R-:W-:Y:S05]  /*10f70*/  BSYNC B0 ;  /* 0x0000000000007941 */ /* 0x000fea0003800000 */
.L_x_1370:
[----:B------:R-:W-:-:S05]  /*10f80*/  IMAD R3, R2, R3, RZ ;  /* 0x0000000302037224 */ /* 0x000fca00078e02ff */
[----:B------:R-:W-:-:S07]  /*10f90*/  VIMNMX R0, R0, R3, !PT ;  /* 0x0000000300007248 */ /* 0x000fce0007fe0100 */
.L_x_1369:
[----:B------:R-:W-:Y:S01]  /*10fa0*/  SHF.R.S32.HI R3, RZ, 0x1f, R0 ;  /* 0x0000001fff037819 */ /* 0x000fe20000011400 */
[----:B------:R-:W-:Y:S03]  /*10fb0*/  BSSY B7, `(.L_x_1373) ;  /* 0x0000355000077945 */ /* 0x000fe60003800000 */
[----:B------:R-:W-:-:S04]  /*10fc0*/  LEA.HI R3, R3, R0, RZ, 0x6 ;  /* 0x0000000003037211 */ /* 0x000fc800078f30ff */
[----:B------:R-:W-:-:S04]  /*10fd0*/  SHF.R.S32.HI R3, RZ, 0x6, R3 ;  /* 0x00000006ff037819 */ /* 0x000fc80000011403 */
[----:B------:R-:W-:-:S04]  /*10fe0*/  VIMNMX R2, RZ, R3, !PT ;  /* 0x00000003ff027248 */ /* 0x000fc80007fe0100 */
[----:B------:R-:W-:Y:S01]  /*10ff0*/  ISETP.GT.AND P0, PT, R30, R2, PT ;  /* 0x000000021e00720c */ /* 0x000fe20003f04270 */
[----:B------:R1:W-:-:S12]  /*11000*/  STL [R1+0x8], R2 ;  /* 0x0000080201007387 */ /* 0x0003d80000100800 */
[----:B-1----:R-:W-:Y:S05]  /*11010*/  @P0 BRA `(.L_x_1374) ;  /* 0x0000000000440947 */ /* 0x002fea0003800000 */
[----:B------:R-:W1:Y:S02]  /*11020*/  S2R R2, SR_TID.X ;  /* 0x0000000000027919 */ /* 0x000e640000002100 */
        /* <DEDUP_REMOVED lines=10> */
[----:B------:R-:W1:Y:S02]  /*110d0*/  S2R R4, SR_LTMASK ;  /* 0x0000000000047919 */ /* 0x000e640000003900 */
[----:B-1----:R-:W-:-:S04]  /*110e0*/  LOP3.LUT R4, R4, UR4, RZ, 0xc0, !PT ;  /* 0x0000000404047c12 */ /* 0x002fc8000f8ec0ff */
[----:B------:R-:W1:Y:S01]  /*110f0*/  POPC R7, R4 ;  /* 0x0000000400077309 */ /* 0x000e620000000000 */
[----:B--2---:R-:W1:Y:S02]  /*11100*/  SHFL.IDX PT, R0, R3, R0, 0x1f ;  /* 0x00001f0003007589 */ /* 0x004e6400000e0000 */
[----:B-1----:R-:W-:Y:S01]  /*11110*/  IADD3 R16, R0, UR39, R7 ;  /* 0x0000002700107c10 */ /* 0x002fe2000fffe007 */
[----:B------:R-:W-:Y:S06]  /*11120*/  BRA `(.L_x_1375) ;  /* 0x0000003000f47947 */ /* 0x000fec0003800000 */
.L_x_1374:
        /* <DEDUP_REMOVED lines=8> */
[----:B------:R-:W-:Y:S02]  /*111b0*/  IMAD.U32 R4, RZ, RZ, UR6 ;  /* 0x00000006ff047e24 */ /* 0x000fe4000f8e00ff */
[----:B------:R-:W1:Y:S01]  /*111c0*/  LDC.64 R2, c[0x4][R2] ;  /* 0x0100000002027b82 */ /* 0x000e620000000a00 */
        /* <DEDUP_REMOVED lines=9> */
[----:B01----:R-:W-:Y:S05]  /*11260*/  CALL.ABS.NOINC R2 ;  /* 0x0000000002007343 */ /* 0x003fea0003c00000 */
.L_x_1377:
[----:B------:R-:W-:Y:S05]  /*11270*/  BSYNC B6 ;  /* 0x0000000000067941 */ /* 0x000fea0003800000 */
.L_x_1376:
        /* <DEDUP_REMOVED lines=10> */
[----:B------:R-:W-:Y:S01]  /*11320*/  MOV R8, 0x70 ;  /* 0x0000007000087802 */ /* 0x000fe20000000f00 */
[----:B------:R-:W-:Y:S02]  /*11330*/  IMAD.U32 R5, RZ, RZ, UR7 ;  /* 0x00000007ff057e24 */ /* 0x000fe4000f8e00ff */
[----:B------:R-:W-:Y:S02]  /*11340*/  IMAD.U32 R6, RZ, RZ, UR8 ;  /* 0x00000008ff067e24 */ /* 0x000fe4000f8e00ff */
[----:B------:R-:W-:-:S02]  /*11350*/  IMAD.U32 R7, RZ, RZ, UR9 ;  /* 0x00000009ff077e24 */ /* 0x000fc4000f8e00ff */
[----:B------:R-:W-:Y:S02]  /*11360*/  IMAD.U32 R10, RZ, RZ, UR4 ;  /* 0x00000004ff0a7e24 */ /* 0x000fe4000f8e00ff */
[----:B------:R-:W-:Y:S02]  /*11370*/  IMAD.U32 R11, RZ, RZ, UR5 ;  /* 0x00000005ff0b7e24 */ /* 0x000fe4000f8e00ff */
[----:B------:R-:W-:Y:S02]  /*11380*/  IMAD.MOV.U32 R12, RZ, RZ, 0x1 ;  /* 0x00000001ff0c7424 */ /* 0x000fe400078e00ff */
[----:B-1----:R-:W-:-:S07]  /*11390*/  IMAD.MOV.U32 R13, RZ, RZ, RZ ;  /* 0x000000ffff0d7224 */ /* 0x002fce00078e00ff */
[----:B------:R-:W-:-:S07]  /*113a0*/  LEPC R20, `(.L_x_1380) ;  /* 0x000000001014794e */ /* 0x000fce0000000000 */
[----:B0-2---:R-:W-:Y:S05]  /*113b0*/  CALL.ABS.NOINC R2 ;  /* 0x0000000002007343 */ /* 0x005fea0003c00000 */
.L_x_1380:
[----:B------:R0:W1:Y:S01]  /*113c0*/  LDC.64 R2, c[0x4][R17] ;  /* 0x0100000011027b82 */ /* 0x0000620000000a00 */
[----:B------:R-:W-:Y:S01]  /*113d0*/  ULDC.64 UR6, c[0x4][0xa8] ;  /* 0x01002a0000067ab9 */ /* 0x000fe20000000a00 */
[----:B------:R-:W-:Y:S01]  /*113e0*/  ULDC.64 UR8, c[0x4][0xb0] ;  /* 0x01002c0000087ab9 */ /* 0x000fe20000000a00 */
[----:B------:R-:W-:Y:S01]  /*113f0*/  ULDC.64 UR4, c[0x4][0x40] ;  /* 0x0100100000047ab9 */ /* 0x000fe20000000a00 */
[----:B------:R-:W-:Y:S02]  /*11400*/  IMAD.U32 R4, RZ, RZ, UR6 ;  /* 0x00000006ff047e24 */ /* 0x000fe4000f8e00ff */
[----:B------:R-:W-:Y:S02]  /*11410*/  IMAD.U32 R5, RZ, RZ, UR7 ;  /* 0x00000007ff057e24 */ /* 0x000fe4000f8e00ff */
[----:B------:R-:W-:Y:S02]  /*11420*/  IMAD.U32 R6, RZ, RZ, UR8 ;  /* 0x00000008ff067e24 */ /* 0x000fe4000f8e00ff */
[----:B------:R-:W-:-:S02]  /*11430*/  IMAD.U32 R7, RZ, RZ, UR9 ;  /* 0x00000009ff077e24 */ /* 0x000fc4000f8e00ff */
[----:B------:R-:W-:Y:S02]  /*11440*/  IMAD.U32 R10, RZ, RZ, UR4 ;  /* 0x00000004ff0a7e24 */ /* 0x000fe4000f8e00ff */
[----:B------:R-:W-:Y:S02]  /*11450*/  IMAD.U32 R11, RZ, RZ, UR5 ;  /* 0x00000005ff0b7e24 */ /* 0x000fe4000f8e00ff */
[----:B------:R-:W-:Y:S02]  /*11460*/  IMAD.MOV.U32 R8, RZ, RZ, 0x70 ;  /* 0x00000070ff087424 */ /* 0x000fe400078e00ff */
[----:B------:R-:W-:Y:S02]  /*11470*/  IMAD.MOV.U32 R12, RZ, RZ, 0x1 ;  /* 0x00000001ff0c7424 */ /* 0x000fe400078e00ff */
[----:B0-----:R-:W-:-:S07]  /*11480*/  IMAD.MOV.U32 R13, RZ, RZ, RZ ;  /* 0x000000ffff0d7224 */ /* 0x001fce00078e00ff */
[----:B------:R-:W-:-:S07]  /*11490*/  LEPC R20, `(.L_x_1379) ;  /* 0x000000001014794e */ /* 0x000fce0000000000 */
[----:B-1----:R-:W-:Y:S05]  /*114a0*/  CALL.ABS.NOINC R2 ;  /* 0x0000000002007343 */ /* 0x002fea0003c00000 */
.L_x_1379:
[----:B------:R-:W-:Y:S05]  /*114b0*/  BSYNC B6 ;  /* 0x0000000000067941 */ /* 0x000fea0003800000 */
.L_x_1378:
[----:B------:R-:W-:Y:S01]  /*114c0*/  ULDC.64 UR4, c[0x0][0x9f8] ;  /* 0x00027e0000047ab9 */ /* 0x000fe20000000a00 */
[----:B------:R-:W-:Y:S01]  /*114d0*/  IMAD.MOV.U32 R31, RZ, RZ, R19 ;  /* 0x000000ffff1f7224 */ /* 0x000fe200078e0013 */
[----:B------:R-:W-:Y:S01]  /*114e0*/  ISETP.NE.U32.AND P0, PT, RZ, UR4, PT ;  /* 0x00000004ff007c0c */ /* 0x000fe2000bf05070 */
[----:B------:R-:W-:Y:S01]  /*114f0*/  ULDC UR4, c[0x0][0x2f4] ;  /* 0x0000bd0000047ab9 */ /* 0x000fe20000000800 */
[----:B------:R-:W1:Y:S02]  /*11500*/  LDC R10, c[0x0][0x430] ;  /* 0x00010c00ff0a7b82 */ /* 0x000e640000000800 */
[----:B------:R-:W-:-:S13]  /*11510*/  ISETP.NE.AND.EX P0, PT, RZ, UR5, PT, P0 ;  /* 0x00000005ff007c0c */ /* 0x000fda000bf05300 */
[----:B------:R-:W2:Y:S01]  /*11520*/  @P0 LDC.64 R2, c[0x0][0x9f8] ;  /* 0x00027e00ff020b82 */ /* 0x000ea20000000a00 */
[----:B------:R-:W-:Y:S02]  /*11530*/  LOP3.LUT R17, R34, 0x40, RZ, 0xfc, !PT ;  /* 0x0000004022117812 */ /* 0x000fe400078efcff */
[----:B------:R-:W-:Y:S02]  /*11540*/  LOP3.LUT R23, R23, 0xffffffef, RZ, 0xc0, !PT ;  /* 0xffffffef17177812 */ /* 0x000fe400078ec0ff */
[----:B------:R-:W-:Y:S01]  /*11550*/  ISETP.GE.AND P2, PT, R17, UR4, PT ;  /* 0x0000000411007c0c */ /* 0x000fe2000bf46270 */
[----:B--2---:R-:W-:-:S05]  /*11560*/  @P0 IMAD.WIDE R2, R19, 0x4, R2 ;  /* 0x0000000413020825 */ /* 0x004fca00078e0202 */
[----:B------:R2:W5:Y:S01]  /*11570*/  @P0 LDG.E R31, desc[UR36][R2.64] ;  /* 0x00000024021f0981 */ /* 0x000562000c1e1900 */
[----:B------:R-:W-:Y:S01]  /*11580*/  ISETP.GE.AND P0, PT, R34, UR4, PT ;  /* 0x0000000422007c0c */ /* 0x000fe2000bf06270 */
[----:B------:R-:W-:Y:S01]  /*11590*/  UMOV UR5, 0xffffffff ;  /* 0xffffffff00057882 */ /* 0x000fe20000000000 */
[----:B------:R-:W-:Y:S01]  /*115a0*/  ISETP.GE.AND P1, PT, R37, UR4, PT ;  /* 0x0000000425007c0c */ /* 0x000fe2000bf26270 */
[----:B------:R-:W-:-:S10]  /*115b0*/  VIADD R7, R30, 0xffffffff ;  /* 0xffffffff1e077836 */ /* 0x000fd40000000000 */
[----:B------:R-:W-:Y:S02]  /*115c0*/  @P0 LOP3.LUT R23, R23, 0x10, RZ, 0xfc, !PT ;  /* 0x0000001017170812 */ /* 0x000fe400078efcff */
[----:B------:R-:W-:Y:S02]  /*115d0*/  ISETP.GE.AND P0, PT, R36, UR4, PT ;  /* 0x0000000424007c0c */ /* 0x000fe4000bf06270 */
[----:B------:R-:W-:-:S04]  /*115e0*/  LOP3.LUT R23, R23, 0xfffffff7, RZ, 0xc0, !PT ;  /* 0xfffffff717177812 */ /* 0x000fc800078ec0ff */
[----:B------:R-:W-:-:S04]  /*115f0*/  @P2 LOP3.LUT R23, R23, 0x8, RZ, 0xfc, !PT ;  /* 0x0000000817172812 */ /* 0x000fc800078efcff */
[----:B------:R-:W-:-:S04]  /*11600*/  LOP3.LUT R23, R23, 0xfffffffb, RZ, 0xc0, !PT ;  /* 0xfffffffb17177812 */ /* 0x000fc800078ec0ff */
[----:B------:R-:W-:-:S04]  /*11610*/  @P1 LOP3.LUT R23, R23, 0x4, RZ, 0xfc, !PT ;  /* 0x0000000417171812 */ /* 0x000fc800078efcff */
[----:B------:R-:W-:-:S04]  /*11620*/  LOP3.LUT R23, R23, 0xfffffffd, RZ, 0xc0, !PT ;  /* 0xfffffffd17177812 */ /* 0x000fc800078ec0ff */
[----:B------:R-:W-:Y:S01]  /*11630*/  @P0 LOP3.LUT R23, R23, 0x2, RZ, 0xfc, !PT ;  /* 0x0000000217170812 */ /* 0x000fe200078efcff */
[----:B-12---:R-:W-:Y:S06]  /*11640*/  BRA.DIV UR5, `(.L_x_1381) ;  /* 0x00000042057c7947 */ /* 0x006fec000b800000 */
.L_x_1449:
[----:B------:R-:W1:Y:S01]  /*11650*/  S2R R0, SR_TID.X ;  /* 0x0000000000007919 */ /* 0x000e620000002100 */
[----:B------:R-:W-:Y:S02]  /*11660*/  ISETP.NE.AND P1, PT, R10, 0x1, PT ;  /* 0x000000010a00780c */ /* 0x000fe40003f25270 */
[----:B-----5:R-:W-:Y:S01]  /*11670*/  SHF.R.S32.HI R11, RZ, 0x1f, R31 ;  /* 0x0000001fff0b7819 */ /* 0x020fe2000001141f */
[----:B------:R-:W2:Y:S01]  /*11680*/  S2R R9, SR_TID.X ;  /* 0x0000000000097919 */ /* 0x000ea20000002100 */
[----:B------:R-:W-:-:S03]  /*11690*/  LOP3.LUT R23, R23, 0xffffffbf, RZ, 0xc0, !PT ;  /* 0xffffffbf17177812 */ /* 0x000fc600078ec0ff */
[----:B------:R3:W-:Y:S06]  /*116a0*/  STL [R1+0xc], R11 ;  /* 0x00000c0b01007387 */ /* 0x0007ec0000100800 */
[----:B------:R-:W4:Y:S01]  /*116b0*/  @P1 LDC R5, c[0x0][0x434] ;  /* 0x00010d00ff051b82 */ /* 0x000f220000000800 */
[----:B------:R-:W-:Y:S02]  /*116c0*/  @P1 LOP3.LUT R23, R23, 0x40, RZ, 0xfc, !PT ;  /* 0x0000004017171812 */ /* 0x000fe400078efcff */
[----:B-1----:R-:W-:Y:S01]  /*116d0*/  LOP3.LUT R0, R0, 0x7f, RZ, 0xc0, !PT ;  /* 0x0000007f00007812 */ /* 0x002fe200078ec0ff */
[----:B--2---:R-:W-:-:S03]  /*116e0*/  IMAD.SHL.U32 R9, R9, 0x10, RZ ;  /* 0x0000001009097824 */ /* 0x004fc600078e00ff */
[----:B------:R-:W-:-:S04]  /*116f0*/  SHF.R.U32.HI R0, RZ, 0x3, R0 ;  /* 0x00000003ff007819 */ /* 0x000fc80000011600 */
[----:B------:R-:W-:Y:S02]  /*11700*/  LOP3.LUT R9, R0, 0x70, R9, 0xf8, !PT ;  /* 0x0000007000097812 */ /* 0x000fe400078ef809 */
[----:B------:R-:W1:Y:S03]  /*11710*/  @P1 LDC R0, c[0x0][0x438] ;  /* 0x00010e00ff001b82 */ /* 0x000e660000000800 */
[----:B------:R-:W-:-:S05]  /*11720*/  IMAD R6, R7, 0x40, R9 ;  /* 0x0000004007067824 */ /* 0x000fca00078e0209 */
[C---:B------:R-:W-:Y:S02]  /*11730*/  ISETP.GE.AND P0, PT, R6.reuse, R26, PT ;  /* 0x0000001a0600720c */ /* 0x040fe40003f06270 */
[----:B------:R-:W-:Y:S02]  /*11740*/  IADD3 R6, R6, R24, RZ ;  /* 0x0000001806067210 */ /* 0x000fe40007ffe0ff */
[----:B------:R-:W-:-:S03]  /*11750*/  ISETP.GT.U32.OR P0, PT, R9, 0x3f, P0 ;  /* 0x0000003f0900780c */ /* 0x000fc60000704470 */
[----:B----4-:R-:W-:-:S04]  /*11760*/  @P1 IMAD.HI.U32 R5, R6, R5, RZ ;  /* 0x0000000506051227 */ /* 0x010fc800078e00ff */
[----:B------:R-:W-:Y:S01]  /*11770*/  IMAD.MOV.U32 R8, RZ, RZ, R6 ;  /* 0x000000ffff087224 */ /* 0x000fe200078e0006 */
[----:B-1----:R-:W-:-:S05]  /*11780*/  @P1 SHF.R.U32.HI R8, RZ, R0, R5 ;  /* 0x00000000ff081219 */ /* 0x002fca0000011605 */
[----:B------:R-:W1:Y:S01]  /*11790*/  @!P0 LDC.64 R2, c[0x0][0x428] ;  /* 0x00010a00ff028b82 */ /* 0x000e620000000a00 */
[--C-:B------:R-:W-:Y:S01]  /*117a0*/  @!P0 SHF.R.S32.HI R5, RZ, 0x1f, R8.reuse ;  /* 0x0000001fff058819 */ /* 0x100fe20000011408 */
[----:B------:R-:W-:Y:S02]  /*117b0*/  @!P0 IMAD.MOV.U32 R4, RZ, RZ, R8 ;  /* 0x000000ffff048224 */ /* 0x000fe400078e0008 */
[-C--:B-1----:R-:W-:Y:S02]  /*117c0*/  @!P0 IMAD R0, R11, R2.reuse, RZ ;  /* 0x000000020b008224 */ /* 0x082fe400078e02ff */
[----:B------:R-:W-:-:S04]  /*117d0*/  @!P0 IMAD.WIDE.U32 R4, R31, R2, R4 ;  /* 0x000000021f048225 */ /* 0x000fc800078e0004 */
[----:B------:R-:W-:Y:S02]  /*117e0*/  @!P0 IMAD R0, R31, R3, R0 ;  /* 0x000000031f008224 */ /* 0x000fe400078e0200 */
[----:B------:R-:W1:Y:S02]  /*117f0*/  @!P0 LDC.64 R2, c[0x0][0x418] ;  /* 0x00010600ff028b82 */ /* 0x000e640000000a00 */
[----:B------:R-:W-:Y:S02]  /*11800*/  @!P0 IMAD.IADD R0, R5, 0x1, R0 ;  /* 0x0000000105008824 */ /* 0x000fe400078e0200 */
[----:B------:R-:W-:Y:S01]  /*11810*/  IMAD.MOV R5, RZ, RZ, -R8 ;  /* 0x000000ffff057224 */ /* 0x000fe200078e0a08 */
[----:B-1----:R-:W-:-:S04]  /*11820*/  @!P0 LEA R2, P1, R4, R2, 0x2 ;  /* 0x0000000204028211 */ /* 0x002fc800078210ff */
[----:B------:R-:W-:Y:S01]  /*11830*/  @!P0 LEA.HI.X R3, R4, R3, R0, 0x2, P1 ;  /* 0x0000000304038211 */ /* 0x000fe200008f1400 */
[----:B------:R-:W-:Y:S02]  /*11840*/  IMAD R4, R10, R5, R6 ;  /* 0x000000050a047224 */ /* 0x000fe400078e0206 */
[----:B------:R-:W-:Y:S02]  /*11850*/  IMAD.U32 R5, RZ, RZ, UR38 ;  /* 0x00000026ff057e24 */ /* 0x000fe4000f8e00ff */
[----:B------:R-:W-:-:S03]  /*11860*/  IMAD.MOV.U32 R0, RZ, RZ, RZ ;  /* 0x000000ffff007224 */ /* 0x000fc600078e00ff */
[----:B------:R-:W-:-:S03]  /*11870*/  ISETP.NE.AND P2, PT, R5, 0x3, PT ;  /* 0x000000030500780c */ /* 0x000fc60003f45270 */
[----:B------:R3:W5:Y:S01]  /*11880*/  @!P0 LDG.E R0, desc[UR36][R2.64] ;  /* 0x0000002402008981 */ /* 0x000762000c1e1900 */
[----:B------:R-:W-:Y:S01]  /*11890*/  ISETP.GT.U32.AND P0, PT, R9, 0x3f, PT ;  /* 0x0000003f0900780c */ /* 0x000fe20003f04070 */
[----:B------:R-:W-:Y:S01]  /*118a0*/  IMAD.MOV.U32 R26, RZ, RZ, R7 ;  /* 0x000000ffff1a7224 */ /* 0x000fe200078e0007 */
[----:B------:R-:W-:Y:S02]  /*118b0*/  LOP3.LUT R23, R23, 0xffffffdf, RZ, 0xc0, !PT ;  /* 0xffffffdf17177812 */ /* 0x000fe400078ec0ff */
[----:B0-----:R-:W-:-:S05]  /*118c0*/  SHF.R.S32.HI R30, RZ, 0x1f, R18 ;  /* 0x0000001fff1e7819 */ /* 0x001fca0000011412 */
[----:B------:R-:W-:-:S04]  /*118d0*/  @P2 LOP3.LUT R23, R23, 0x20, RZ, 0xfc, !PT ;  /* 0x0000002017172812 */ /* 0x000fc800078efcff */
[----:B------:R-:W-:-:S04]  /*118e0*/  LOP3.LUT R23, R23, 0xfffffffe, RZ, 0xc0, !PT ;  /* 0xfffffffe17177812 */ /* 0x000fc800078ec0ff */
[----:B------:R-:W-:Y:S01]  /*118f0*/  @P0 LOP3.LUT R23, R23, 0x1, RZ, 0xfc, !PT ;  /* 0x0000000117170812 */ /* 0x000fe200078efcff */
[----:B---3--:R-:W-:Y:S06]  /*11900*/  @!P2 BRA `(.L_x_1382) ;  /* 0x000000000004a947 */ /* 0x008fec0003800000 */
[----:B------:R-:W-:Y:S01]  /*11910*/  BPT.TRAP 0x1 ;  /* 0x000000040000795c */ /* 0x000fe20000300000 */
.L_x_1382:
        /* <DEDUP_REMOVED lines=20> */
[----:B------:R-:W-:Y:S01]  /*11a60*/  LEA.HI.X R24, R2, UR5, R6, 0x1, P0 ;  /* 0x0000000502187c11 */ /* 0x000fe200080f0c06 */
[----:B------:R-:W-:Y:S01]  /*11a70*/  IMAD R6, R25, 0x8, R22 ;  /* 0x0000000819067824 */ /* 0x000fe200078e0216 */
[----:B------:R-:W-:-:S04]  /*11a80*/  SHF.L.U32 R2, R28, 0x1f, RZ ;  /* 0x0000001f1c027819 */ /* 0x000fc800000006ff */
[----:B------:R-:W0:Y:S02]  /*11a90*/  SYNCS.PHASECHK.TRANS64.TRYWAIT P0, [R6+URZ+0x30840], R2 ;  /* 0x03084002060075a7 */ /* 0x000e24000800017f */
[----:B0-----:R-:W-:Y:S05]  /*11aa0*/  @!P0 BRA `(.L_x_1384) ;  /* 0x0000003c00988947 */ /* 0x001fea0003800000 */
.L_x_1450:
[----:B------:R-:W-:Y:S05]  /*11ab0*/  BSYNC B0 ;  /* 0x0000000000007941 */ /* 0x000fea0003800000 */
.L_x_1383:
[----:B------:R-:W2:Y:S01]  /*11ac0*/  LDL R10, [R1] ;  /* 0x00000000010a7983 */ /* 0x000ea20000100800 */
[----:B------:R-:W-:Y:S01]  /*11ad0*/  ULDC.64 UR4, c[0x0][0x300] ;  /* 0x0000c00000047ab9 */ /* 0x000fe20000000a00 */
[----:B------:R-:W-:Y:S01]  /*11ae0*/  LOP3.LUT P5, RZ, R23, 0x10, RZ, 0xc0, !PT ;  /* 0x0000001017ff7812 */ /* 0x000fe200078ac0ff */
[----:B------:R-:W-:Y:S01]  /*11af0*/  IMAD R5, R5, UR4, RZ ;  /* 0x0000000405057c24 */ /* 0x000fe2000f8e02ff */
[----:B------:R-:W1:Y:S01]  /*11b00*/  S2R R9, SR_TID.X ;  /* 0x0000000000097919 */ /* 0x000e620000002100 */
[C---:B0-----:R-:W-:Y:S01]  /*11b10*/  IMAD.WIDE.U32 R2, R4.reuse, UR4, RZ ;  /* 0x0000000404027c25 */ /* 0x041fe2000f8e00ff */
[C---:B------:R-:W-:Y:S02]  /*11b20*/  LOP3.LUT P4, RZ, R23.reuse, 0x8, RZ, 0xc0, !PT ;  /* 0x0000000817ff7812 */ /* 0x040fe4000788c0ff */
[C---:B------:R-:W-:Y:S01]  /*11b30*/  LOP3.LUT P3, RZ, R23.reuse, 0x4, RZ, 0xc0, !PT ;  /* 0x0000000417ff7812 */ /* 0x040fe2000786c0ff */
[----:B------:R-:W-:Y:S01]  /*11b40*/  IMAD R5, R4, UR5, R5 ;  /* 0x0000000504057c24 */ /* 0x000fe2000f8e0205 */
[----:B------:R-:W-:Y:S01]  /*11b50*/  ULDC.64 UR4, c[0x0][0x310] ;  /* 0x0000c40000047ab9 */ /* 0x000fe20000000a00 */
[----:B------:R-:W-:Y:S01]  /*11b60*/  LOP3.LUT P2, RZ, R23, 0x2, RZ, 0xc0, !PT ;  /* 0x0000000217ff7812 */ /* 0x000fe2000784c0ff */
[----:B------:R-:W-:-:S02]  /*11b70*/  IMAD R8, R8, UR4, RZ ;  /* 0x0000000408087c24 */ /* 0x000fc4000f8e02ff */
        /* <DEDUP_REMOVED lines=11> */
[----:B------:R-:W-:Y:S01]  /*11c30*/  UMOV UR4, 0xffffffff ;  /* 0xffffffff00047882 */ /* 0x000fe20000000000 */
[----:B-1----:R-:W-:-:S03]  /*11c40*/  LOP3.LUT R9, R9, 0x7f, RZ, 0xc0, !PT ;  /* 0x0000007f09097812 */ /* 0x002fc600078ec0ff */
[----:B------:R-:W-:Y:S02]  /*11c50*/  LEA.HI.X R0, R2, UR5, R0, 0x1, P0 ;  /* 0x0000000502007c11 */ /* 0x000fe400080f0c00 */
[----:B------:R-:W-:Y:S01]  /*11c60*/  SHF.R.U32.HI R9, RZ, 0x3, R9 ;  /* 0x00000003ff097819 */ /* 0x000fe20000011609 */
[----:B--2---:R-:W-:Y:S01]  /*11c70*/  IMAD R5, R7, -0x40, R10 ;  /* 0xffffffc007057824 */ /* 0x004fe200078e020a */
[----:B------:R-:W-:-:S03]  /*11c80*/  LEA R7, R25, R32, 0xe ;  /* 0x0000002019077211 */ /* 0x000fc600078e70ff */
[----:B------:R-:W-:-:S05]  /*11c90*/  IMAD.IADD R5, R5, 0x1, -R9 ;  /* 0x0000000105057824 */ /* 0x000fca00078e0a09 */
[----:B------:R-:W-:Y:S01]  /*11ca0*/  ISETP.GE.AND P0, PT, R5, 0x1, PT ;  /* 0x000000010500780c */ /* 0x000fe20003f06270 */
[----:B------:R-:W-:-:S12]  /*11cb0*/  BRA.DIV UR4, `(.L_x_1385) ;  /* 0x0000003e04287947 */ /* 0x000fd8000b800000 */
[----:B------:R-:W0:Y:S01]  /*11cc0*/  SHFL.IDX PT, R3, R4, RZ, 0x181f ;  /* 0x00181fff04037589 */ /* 0x000e2200000e0000 */
[----:B------:R-:W-:-:S03]  /*11cd0*/  @P0 IMAD R9, R7, 0x2, R22 ;  /* 0x0000000207090824 */ /* 0x000fc600078e0216 */
[----:B------:R-:W1:Y:S04]  /*11ce0*/  SHFL.IDX PT, R2, R0, RZ, 0x181f ;  /* 0x00181fff00027589 */ /* 0x000e6800000e0000 */
        /* <DEDUP_REMOVED lines=25> */
[----:B------:R0:W1:Y:S04]  /*11e80*/  SHFL.IDX PT, R8, R0, 0x3, 0x181f ;  /* 0x00781f0000087f89 */ /* 0x00006800000e0000 */
[----:B------:R-:W-:Y:S04]  /*11e90*/  @P0 LDGSTS.E.BYPASS.LTC128B.128 [R9+0x21400], desc[UR36][R2.64], !P5 ;  /* 0x2140000002090fae */ /* 0x000fe8000e901d64 */
[----:B------:R-:W-:Y:S04]  /*11ea0*/  @P0 LDGSTS.E.BYPASS.LTC128B.128 [R9+0x23400], desc[UR36][R2.64+0x80], !P4 ;  /* 0x2340008002090fae */ /* 0x000fe8000e101d64 */
[----:B------:R-:W-:Y:S04]  /*11eb0*/  @P0 LDGSTS.E.BYPASS.LTC128B.128 [R9+0x25400], desc[UR36][R2.64+0x100], !P3 ;  /* 0x2540010002090fae */ /* 0x000fe8000d901d64 */
[----:B------:R2:W-:Y:S04]  /*11ec0*/  @P0 LDGSTS.E.BYPASS.LTC128B.128 [R9+0x27400], desc[UR36][R2.64+0x180], !P2 ;  /* 0x2740018002090fae */ /* 0x0005e8000d101d64 */
[----:B-12---:R0:W2:Y:S02]  /*11ed0*/  SHFL.IDX PT, R2, R4, 0x3, 0x181f ;  /* 0x00781f0004027f89 */ /* 0x0060a400000e0000 */
.L_x_1460:
[----:B------:R-:W-:-:S13]  /*11ee0*/  ISETP.GE.AND P0, PT, R5, 0x31, PT ;  /* 0x000000310500780c */ /* 0x000fda0003f06270 */
[----:B--2---:R-:W-:Y:S01]  /*11ef0*/  @P0 LEA R2, P1, R34, R2, 0x1 ;  /* 0x0000000222020211 */ /* 0x004fe200078208ff */
[----:B------:R-:W-:-:S04]  /*11f00*/  @P0 IMAD R7, R7, 0x2, R22 ;  /* 0x0000000207070824 */ /* 0x000fc800078e0216 */
        /* <DEDUP_REMOVED lines=10> */
.L_x_1386:
        /* <DEDUP_REMOVED lines=10> */
.L_x_1387:
[----:B------:R2:W-:Y:S02]  /*12050*/  SYNCS.ARRIVE.TRANS64.A1T0 RZ, [R6+URZ+0x30830], RZ ;  /* 0x030830ff06ff79a7 */ /* 0x0005e4000810003f */
[----:B------:R-:W-:Y:S05]  /*12060*/  WARPSYNC.ALL ;  /* 0x0000000000007948 */ /* 0x000fea0003800000 */
[----:B------:R-:W-:Y:S01]  /*12070*/  ULDC.64 UR4, c[0x0][0x298] ;  /* 0x0000a60000047ab9 */ /* 0x000fe20000000a00 */
[----:B-1----:R-:W-:Y:S01]  /*12080*/  VIADD R2, R22, 0x10400 ;  /* 0x0001040016027836 */ /* 0x002fe20000000000 */
[----:B0-----:R-:W-:Y:S01]  /*12090*/  SHF.R.S32.HI R0, RZ, 0x1f, R35 ;  /* 0x0000001fff007819 */ /* 0x001fe20000011423 */
[----:B------:R-:W-:Y:S01]  /*120a0*/  IMAD.WIDE.U32 R4, R35, UR4, RZ ;  /* 0x0000000423047c25 */ /* 0x000fe2000f8e00ff */
[----:B------:R-:W-:Y:S01]  /*120b0*/  BSSY B6, `(.L_x_1388) ;  /* 0x0000018000067945 */ /* 0x000fe20003800000 */
[----:B------:R-:W-:Y:S01]  /*120c0*/  BAR.SYNC.DEFER_BLOCKING 0x8, 0x180 ;  /* 0x0206000000007b1d */ /* 0x000fe20000010000 */
[----:B------:R-:W-:Y:S01]  /*120d0*/  LOP3.LUT P0, RZ, R2, 0x3ff, RZ, 0xc0, !PT ;  /* 0x000003ff02ff7812 */ /* 0x000fe2000780c0ff */
[----:B------:R-:W-:-:S04]  /*120e0*/  IMAD R0, R0, UR4, RZ ;  /* 0x0000000400007c24 */ /* 0x000fc8000f8e02ff */
[----:B------:R-:W-:Y:S01]  /*120f0*/  IMAD R0, R35, UR5, R0 ;  /* 0x0000000523007c24 */ /* 0x000fe2000f8e0200 */
[----:B------:R0:W-:Y:S03]  /*12100*/  STL.64 [R1+0x10], R4 ;  /* 0x0000100401007387 */ /* 0x0001e60000100a00 */
[----:B------:R-:W-:-:S04]  /*12110*/  IMAD.IADD R35, R5, 0x1, R0 ;  /* 0x0000000105237824 */ /* 0x000fc800078e0200 */
[----:B------:R-:W-:Y:S05]  /*12120*/  @!P0 BRA `(.L_x_1389) ;  /* 0x0000000000408947 */ /* 0x000fea0003800000 */
[----:B------:R-:W-:Y:S01]  /*12130*/  MOV R2, 0x0 ;  /* 0x0000000000027802 */ /* 0x000fe20000000f00 */
[----:B------:R-:W-:Y:S01]  /*12140*/  ULDC.64 UR6, c[0x4][0xa8] ;  /* 0x01002a0000067ab9 */ /* 0x000fe20000000a00 */
[----:B------:R-:W-:Y:S01]  /*12150*/  ULDC.64 UR8, c[0x4][0xb0] ;  /* 0x01002c0000087ab9 */ /* 0x000fe20000000a00 */
[----:B------:R-:W-:Y:S01]  /*12160*/  ULDC.64 UR4, c[0x4][0x20] ;  /* 0x0100080000047ab9 */ /* 0x000fe20000000a00 */
[----:B0-----:R-:W-:Y:S01]  /*12170*/  IMAD.U32 R4, RZ, RZ, UR6 ;  /* 0x00000006ff047e24 */ /* 0x001fe2000f8e00ff */
[----:B------:R-:W-:Y:S01]  /*12180*/  MOV R11, UR5 ;  /* 0x00000005000b7c02 */ /* 0x000fe20008000f00 */
[----:B------:R-:W0:Y:S01]  /*12190*/  LDC.64 R2, c[0x4][R2] ;  /* 0x0100000002027b82 */ /* 0x000e220000000a00 */
[----:B------:R-:W-:Y:S02]  /*121a0*/  IMAD.U32 R5, RZ, RZ, UR7 ;  /* 0x00000007ff057e24 */ /* 0x000fe4000f8e00ff */
[----:B--2---:R-:W-:Y:S02]  /*121b0*/  IMAD.U32 R6, RZ, RZ, UR8 ;  /* 0x00000008ff067e24 */ /* 0x004fe4000f8e00ff */
[----:B------:R-:W-:-:S02]  /*121c0*/  IMAD.U32 R7, RZ, RZ, UR9 ;  /* 0x00000009ff077e24 */ /* 0x000fc4000f8e00ff */
[----:B------:R-:W-:Y:S02]  /*121d0*/  IMAD.U32 R10, RZ, RZ, UR4 ;  /* 0x00000004ff0a7e24 */ /* 0x000fe4000f8e00ff */
[----:B------:R-:W-:Y:S02]  /*121e0*/  IMAD.MOV.U32 R8, RZ, RZ, 0x70 ;  /* 0x00000070ff087424 */ /* 0x000fe400078e00ff */
[----:B------:R-:W-:Y:S02]  /*121f0*/  IMAD.MOV.U32 R12, RZ, RZ, 0x1 ;  /* 0x00000001ff0c7424 */ /* 0x000fe400078e00ff */
[----:B------:R-:W-:-:S07]  /*12200*/  IMAD.MOV.U32 R13, RZ, RZ, RZ ;  /* 0x000000ffff0d7224 */ /* 0x000fce00078e00ff */
[----:B------:R-:W-:-:S07]  /*12210*/  LEPC R20, `(.L_x_1389) ;  /* 0x000000001014794e */ /* 0x000fce0000000000 */
[----:B0-----:R-:W-:Y:S05]  /*12220*/  CALL.ABS.NOINC R2 ;  /* 0x0000000002007343 */ /* 0x001fea0003c00000 */
.L_x_1389:
[----:B------:R-:W-:Y:S05]  /*12230*/  BSYNC B6 ;  /* 0x0000000000067941 */ /* 0x000fea0003800000 */
.L_x_1388:
[----:B------:R-:W3:Y:S01]  /*12240*/  LDL.LU.64 R20, [R1+0x10] ;  /* 0x0000100001147983 */ /* 0x000ee20000300a00 */
[----:B------:R-:W-:Y:S01]  /*12250*/  ULDC.64 UR4, c[0x0][0x2d8] ;  /* 0x0000b60000047ab9 */ /* 0x000fe20000000a00 */
[----:B------:R-:W-:Y:S01]  /*12260*/  LOP3.LUT P6, RZ, R23, 0x100, RZ, 0xc0, !PT ;  /* 0x0000010017ff7812 */ /* 0x000fe200078cc0ff */
[----:B------:R-:W-:Y:S01]  /*12270*/  IMAD R0, R30, UR4, RZ ;  /* 0x000000041e007c24 */ /* 0x000fe2000f8e02ff */
[----:B------:R-:W-:Y:S01]  /*12280*/  LOP3.LUT R7, R34, 0x40, RZ, 0xfc, !PT ;  /* 0x0000004022077812 */ /* 0x000fe200078efcff */
[----:B------:R-:W-:Y:S01]  /*12290*/  IMAD.MOV.U32 R3, RZ, RZ, R35 ;  /* 0x000000ffff037224 */ /* 0x000fe200078e0023 */
[----:B0-----:R-:W-:Y:S01]  /*122a0*/  SEL R4, R19, RZ, !P6 ;  /* 0x000000ff13047207 */ /* 0x001fe20007000000 */
[----:B------:R-:W-:Y:S01]  /*122b0*/  IMAD R5, R18, UR5, R0 ;  /* 0x0000000512057c24 */ /* 0x000fe2000f8e0200 */
[----:B------:R-:W-:-:S04]  /*122c0*/  SHF.R.S32.HI R0, RZ, 0x1f, R19 ;  /* 0x0000001fff007819 */ /* 0x000fc80000011413 */
[----:B------:R-:W-:Y:S01]  /*122d0*/  SEL R0, R0, RZ, !P6 ;  /* 0x000000ff00007207 */ /* 0x000fe20007000000 */
[----:B---3--:R-:W-:Y:S01]  /*122e0*/  IMAD.MOV.U32 R2, RZ, RZ, R20 ;  /* 0x000000ffff027224 */ /* 0x008fe200078e0014 */
[----:B------:R-:W0:Y:S01]  /*122f0*/  LDC R21, c[0x0][0x448] ;  /* 0x00011200ff157b82 */ /* 0x000e220000000800 */
[----:B------:R-:W1:Y:S02]  /*12300*/  S2R R20, SR_TID.X ;  /* 0x0000000000147919 */ /* 0x000e640000002100 */
[----:B------:R-:W-:Y:S01]  /*12310*/  IMAD.WIDE.U32 R2, R18, UR4, R2 ;  /* 0x0000000412027c25 */ /* 0x000fe2000f8e0002 */
[----:B------:R-:W-:-:S03]  /*12320*/  ULDC.64 UR4, c[0x0][0x2e0] ;  /* 0x0000b80000047ab9 */ /* 0x000fc60000000a00 */
[----:B------:R-:W-:Y:S02]  /*12330*/  IMAD.IADD R3, R3, 0x1, R5 ;  /* 0x0000000103037824 */ /* 0x000fe400078e0205 */
[----:B------:R-:W-:Y:S02]  /*12340*/  IMAD R0, R0, UR4, RZ ;  /* 0x0000000400007c24 */ /* 0x000fe4000f8e02ff */
[----:B------:R-:W-:-:S04]  /*12350*/  IMAD.WIDE.U32 R2, R4, UR4, R2 ;  /* 0x0000000404027c25 */ /* 0x000fc8000f8e0002 */
[----:B------:R-:W-:Y:S01]  /*12360*/  IMAD R0, R4, UR5, R0 ;  /* 0x0000000504007c24 */ /* 0x000fe2000f8e0200 */
[----:B------:R-:W-:-:S03]  /*12370*/  ULDC.64 UR4, c[0x0][0x2d0] ;  /* 0x0000b40000047ab9 */ /* 0x000fc60000000a00 */
[----:B------:R-:W-:Y:S01]  /*12380*/  IMAD.IADD R3, R3, 0x1, R0 ;  /* 0x0000000103037824 */ /* 0x000fe200078e0200 */
[----:B0-----:R-:W-:Y:S02]  /*12390*/  ISETP.NE.AND P6, PT, R21, 0x1, PT ;  /* 0x000000011500780c */ /* 0x001fe40003fc5270 */
[----:B-1----:R-:W-:-:S04]  /*123a0*/  LOP3.LUT R20, R20, 0x7f, RZ, 0xc0, !PT ;  /* 0x0000007f14147812 */ /* 0x002fc800078ec0ff */
[----:B------:R-:W-:-:S07]  /*123b0*/  SHF.R.U32.HI R21, RZ, 0x3, R20 ;  /* 0x00000003ff157819 */ /* 0x000fce0000011614 */
[----:B--2---:R-:W0:Y:S01]  /*123c0*/  @P6 LDC R6, c[0x0][0x44c] ;  /* 0x00011300ff066b82 */ /* 0x004e220000000800 */
[----:B------:R-:W1:Y:S07]  /*123d0*/  S2R R20, SR_TID.X ;  /* 0x0000000000147919 */ /* 0x000e6e0000002100 */
[----:B------:R-:W2:Y:S01]  /*123e0*/  @P6 LDC R5, c[0x0][0x450] ;  /* 0x00011400ff056b82 */ /* 0x000ea20000000800 */
[----:B-1----:R-:W-:-:S05]  /*123f0*/  IMAD.SHL.U32 R20, R20, 0x10, RZ ;  /* 0x0000001014147824 */ /* 0x002fca00078e00ff */
[----:B------:R-:W-:-:S05]  /*12400*/  LOP3.LUT R20, R21, 0x70, R20, 0xf8, !PT ;  /* 0x0000007015147812 */ /* 0x000fca00078ef814 */
[----:B------:R-:W-:Y:S02]  /*12410*/  IMAD.IADD R0, R20, 0x1, R27 ;  /* 0x0000000114007824 */ /* 0x000fe400078e021b */
[----:B------:R-:W1:Y:S02]  /*12420*/  S2R R20, SR_TID.X ;  /* 0x0000000000147919 */ /* 0x000e640000002100 */
[----:B0-----:R-:W-:-:S04]  /*12430*/  @P6 IMAD.HI.U32 R6, R0, R6, RZ ;  /* 0x0000000600066227 */ /* 0x001fc800078e00ff */
[----:B------:R-:W-:Y:S01]  /*12440*/  IMAD.MOV.U32 R4, RZ, RZ, R0 ;  /* 0x000000ffff047224 */ /* 0x000fe200078e0000 */
[----:B--2---:R-:W-:Y:S02]  /*12450*/  @P6 SHF.R.U32.HI R4, RZ, R5, R6 ;  /* 0x00000005ff046219 */ /* 0x004fe40000011606 */
[----:B------:R-:W0:Y:S03]  /*12460*/  LDC R6, c[0x0][0x448] ;  /* 0x00011200ff067b82 */ /* 0x000e260000000800 */
[----:B------:R-:W-:Y:S02]  /*12470*/  IMAD.MOV R5, RZ, RZ, -R4 ;  /* 0x000000ffff057224 */ /* 0x000fe400078e0a04 */
[----:B------:R-:W-:Y:S01]  /*12480*/  IMAD.WIDE.U32 R2, R4, UR4, R2 ;  /* 0x0000000404027c25 */ /* 0x000fe2000f8e0002 */
[----:B-1----:R-:W-:-:S03]  /*12490*/  LOP3.LUT R20, R20, 0x7f, RZ, 0xc0, !PT ;  /* 0x0000007f14147812 */ /* 0x002fc600078ec0ff */
[----:B0-----:R-:W-:Y:S01]  /*124a0*/  IMAD R0, R6, R5, R0 ;  /* 0x0000000506007224 */ /* 0x001fe200078e0200 */
[----:B------:R-:W-:Y:S02]  /*124b0*/  SHF.R.S32.HI R5, RZ, 0x1f, R4 ;  /* 0x0000001fff057819 */ /* 0x000fe40000011404 */
[----:B------:R-:W-:-:S03]  /*124c0*/  SHF.R.U32.HI R8, RZ, 0x3, R20 ;  /* 0x00000003ff087819 */ /* 0x000fc60000011614 */
        /* <DEDUP_REMOVED lines=11> */
[----:B------:R-:W-:Y:S02]  /*12580*/  ULDC UR4, c[0x0][0x2b8] ;  /* 0x0000ae0000047ab9 */ /* 0x000fe40000000800 */
[----:B------:R-:W-:Y:S02]  /*12590*/  ISETP.GE.AND P4, PT, R34, UR4, PT ;  /* 0x0000000422007c0c */ /* 0x000fe4000bf86270 */
[----:B------:R-:W-:Y:S01]  /*125a0*/  LEA.HI.X R0, R2, UR5, R0, 0x1, P0 ;  /* 0x0000000502007c11 */ /* 0x000fe200080f0c00 */
[----:B------:R-:W-:Y:S01]  /*125b0*/  UMOV UR5, 0xffffffff ;  /* 0xffffffff00057882 */ /* 0x000fe20000000000 */
[----:B------:R-:W-:-:S02]  /*125c0*/  ISETP.GE.AND P3, PT, R7, UR4, PT ;  /* 0x0000000407007c0c */ /* 0x000fc4000bf66270 */
[----:B------:R-:W-:Y:S02]  /*125d0*/  ISETP.GE.AND P2, PT, R37, UR4, PT ;  /* 0x0000000425007c0c */ /* 0x000fe4000bf46270 */
[----:B------:R-:W-:Y:S01]  /*125e0*/  ISETP.GE.AND P1, PT, R36, UR4, PT ;  /* 0x0000000424007c0c */ /* 0x000fe2000bf26270 */
[----:B------:R-:W-:-:S12]  /*125f0*/  BRA.DIV UR5, `(.L_x_1390) ;  /* 0x0000003a05347947 */ /* 0x000fd8000b800000 */
[----:B------:R-:W0:Y:S01]  /*12600*/  SHFL.IDX PT, R3, R4, RZ, 0x181f ;  /* 0x00181fff04037589 */ /* 0x000e2200000e0000 */
[----:B------:R-:W-:Y:S02]  /*12610*/  IMAD R5, R29, R6, RZ ;  /* 0x000000061d057224 */ /* 0x000fe400078e02ff */
        /* <DEDUP_REMOVED lines=18> */
[----:B------:R-:W-:Y:S02]  /*12740*/  @!P0 IMAD.MOV.U32 R3, RZ, RZ, R7 ;  /* 0x000000ffff038224 */ /* 0x000fe400078e0007 */
[----:B------:R-:W-:-:S03]  /*12750*/  VIADD R6, R27, 0x20 ;  /* 0x000000201b067836 */ /* 0x000fc60000000000 */
        /* <DEDUP_REMOVED lines=63> */
[----:B------:R0:W-:Y:S02]  /*12b50*/  @!P0 LDGSTS.E.BYPASS.LTC128B.128 [R33+0x1f400], desc[UR36][R2.64+0x180], !P1 ;  /* 0x1f40018002218fae */ /* 0x0001e4000c901d64 */
.L_x_1477:
[----:B0-----:R-:W-:Y:S01]  /*12b60*/  VIADD R0, R27, 0x70 ;  /* 0x000000701b007836 */ /* 0x001fe20000000000 */
[----:B------:R-:W-:Y:S04]  /*12b70*/  BSSY B0, `(.L_x_1391) ;  /* 0x000000c000007945 */ /* 0x000fe80003800000 */
[----:B------:R-:W-:-:S13]  /*12b80*/  ISETP.GE.AND P0, PT, R0, R5, PT ;  /* 0x000000050000720c */ /* 0x000fda0003f06270 */
[----:B------:R-:W-:Y:S05]  /*12b90*/  @P0 BRA `(.L_x_1392) ;  /* 0x0000000000240947 */ /* 0x000fea0003800000 */
[----:B------:R-:W-:-:S05]  /*12ba0*/  LEA R2, P0, R34, R14, 0x1 ;  /* 0x0000000e22027211 */ /* 0x000fca00078008ff */
        /* <DEDUP_REMOVED lines=8> */
.L_x_1392:
[----:B------:R-:W-:Y:S05]  /*12c30*/  BSYNC B0 ;  /* 0x0000000000007941 */ /* 0x000fea0003800000 */
.L_x_1391:
[----:B------:R-:W-:Y:S01]  /*12c40*/  NOP ;  /* 0x0000000000007918 */ /* 0x000fe20000000000 */
[----:B------:R-:W-:-:S13]  /*12c50*/  PLOP3.LUT P0, PT, PT, PT, PT, 0x80, 0x0 ;  /* 0x000000000000781c */ /* 0x000fda0003f0f070 */
.L_x_1393:
[----:B------:R-:W-:Y:S02]  /*12c60*/  PLOP3.LUT P1, PT, P1, P0, PT, 0xa2, 0x0 ;  /* 0x000000000000781c */ /* 0x000fe40000f21472 */
[----:B------:R-:W-:-:S08]  /*12c70*/  @P0 R2UR P1, UR4, R22 ;  /* 0x00000000160402ca */ /* 0x000fd00000020000 */
[----:B------:R-:W-:-:S05]  /*12c80*/  @P0 PLOP3.LUT P0, PT, P1, PT, PT, 0x80, 0x0 ;  /* 0x000000000000081c */ /* 0x000fca0000f0f070 */
[----:B------:R-:W-:Y:S01]  /*12c90*/  @!P1 SYNCS.ARRIVE.TRANS64.RED.A0T1 RZ, [UR4+0x30800], RZ ;  /* 0x030800ffffff99a7 */ /* 0x000fe20008200404 */
[----:B------:R-:W-:Y:S07]  /*12ca0*/  @!P1 ARRIVES.LDGSTSBAR.64.TRANSCNT [UR4+0x30800] ;  /* 0x03080000ff0099b0 */ /* 0x000fee0008000a84 */
[----:B------:R-:W-:Y:S05]  /*12cb0*/  @P0 BRA.U.ANY `(.L_x_1393) ;  /* 0xfffffffd00e80947 */ /* 0x000fea000393ffff */
[----:B0-----:R-:W2:Y:S04]  /*12cc0*/  LDL.LU R3, [R1+0x1c] ;  /* 0x00001c0001037983 */ /* 0x001ea80000300800 */
[----:B------:R-:W3:Y:S01]  /*12cd0*/  LDL.LU R2, [R1+0x18] ;  /* 0x0000180001027983 */ /* 0x000ee20000300800 */
[----:B--2---:R-:W-:Y:S02]  /*12ce0*/  VIADD R3, R3, 0x1 ;  /* 0x0000000103037836 */ /* 0x004fe40000000000 */
[----:B---3--:R-:W-:-:S03]  /*12cf0*/  VIADD R7, R2, 0xfffffffe ;  /* 0xfffffffe02077836 */ /* 0x008fc60000000000 */
[----:B------:R-:W-:Y:S01]  /*12d00*/  LEA.HI R0, R3, R3, RZ, 0x1 ;  /* 0x0000000303007211 */ /* 0x000fe200078f08ff */
[----:B------:R0:W-:Y:S03]  /*12d10*/  STL [R1+0x1c], R3 ;  /* 0x00001c0301007387 */ /* 0x0001e60000100800 */
[----:B------:R-:W-:-:S05]  /*12d20*/  LOP3.LUT R0, R0, 0xfffffffe, RZ, 0xc0, !PT ;  /* 0xfffffffe00007812 */ /* 0x000fca00078ec0ff */
[----:B------:R-:W-:-:S05]  /*12d30*/  IMAD.IADD R0, R3, 0x1, -R0 ;  /* 0x0000000103007824 */ /* 0x000fca00078e0a00 */
[----:B0-----:R-:W-:Y:S01]  /*12d40*/  SHF.L.U32 R3, R0, 0x1f, RZ ;  /* 0x0000001f00037819 */ /* 0x001fe200000006ff */
[----:B------:R-:W-:Y:S01]  /*12d50*/  NOP ;  /* 0x0000000000007918 */ /* 0x000fe20000000000 */
[----:B------:R0:W-:Y:S01]  /*12d60*/  SYNCS.ARRIVE.TRANS64.A1T0 RZ, [R22+URZ+0x30800], RZ ;  /* 0x030800ff16ff79a7 */ /* 0x0001e2000810003f */
[----:B------:R-:W-:Y:S01]  /*12d70*/  BSSY B0, `(.L_x_1394) ;  /* 0x0000003000007945 */ /* 0x000fe20003800000 */
[----:B------:R-:W2:Y:S03]  /*12d80*/  SYNCS.PHASECHK.TRANS64.TRYWAIT P0, [R22+URZ+0x30820], R3 ;  /* 0x03082003160075a7 */ /* 0x000ea6000800017f */
[----:B0-2---:R-:W-:Y:S05]  /*12d90*/  @!P0 BRA `(.L_x_1395) ;  /* 0x0000003c00208947 */ /* 0x005fea0003800000 */
.L_x_1478:
[----:B------:R-:W-:Y:S05]  /*12da0*/  BSYNC B0 ;  /* 0x0000000000007941 */ /* 0x000fea0003800000 */
.L_x_1394:
[----:B------:R-:W2:Y:S01]  /*12db0*/  LDL R0, [R1+0x8] ;  /* 0x0000080001007983 */ /* 0x000ea20000100800 */
[----:B------:R-:W-:Y:S01]  /*12dc0*/  BSSY B0, `(.L_x_1396) ;  /* 0x0000102000007945 */ /* 0x000fe20003800000 */
[----:B--2---:R-:W-:-:S13]  /*12dd0*/  ISETP.GE.AND P0, PT, R7, R0, PT ;  /* 0x000000000700720c */ /* 0x004fda0003f06270 */
[----:B------:R-:W-:Y:S05]  /*12de0*/  @!P0 BRA `(.L_x_1397) ;  /* 0x0000000c00fc8947 */ /* 0x000fea0003800000 */
[C---:B------:R-:W-:Y:S01]  /*12df0*/  LOP3.LUT R0, R34.reuse, 0x40, RZ, 0xfc, !PT ;  /* 0x0000004022007812 */ /* 0x040fe200078efcff */
[----:B------:R-:W-:Y:S01]  /*12e00*/  ULDC UR4, c[0x0][0x2f4] ;  /* 0x0000bd0000047ab9 */ /* 0x000fe20000000800 */
[----:B-1----:R-:W-:Y:S01]  /*12e10*/  IMAD.MOV.U32 R6, RZ, RZ, R25 ;  /* 0x000000ffff067224 */ /* 0x002fe200078e0019 */
[----:B------:R-:W-:Y:S01]  /*12e20*/  MOV R29, R26 ;  /* 0x0000001a001d7202 */ /* 0x000fe20000000f00 */
[----:B------:R-:W-:Y:S01]  /*12e30*/  IMAD.MOV.U32 R10, RZ, RZ, R28 ;  /* 0x000000ffff0a7224 */ /* 0x000fe200078e001c */
[----:B------:R-:W-:Y:S02]  /*12e40*/  ISETP.GE.AND P4, PT, R34, UR4, PT ;  /* 0x0000000422007c0c */ /* 0x000fe4000bf86270 */
[----:B------:R-:W-:Y:S02]  /*12e50*/  ISETP.GE.AND P3, PT, R0, UR4, PT ;  /* 0x0000000400007c0c */ /* 0x000fe4000bf66270 */
[----:B------:R-:W-:Y:S02]  /*12e60*/  ISETP.GE.AND P2, PT, R37, UR4, PT ;  /* 0x0000000425007c0c */ /* 0x000fe4000bf46270 */
[----:B------:R-:W-:-:S13]  /*12e70*/  ISETP.GE.AND P1, PT, R36, UR4, PT ;  /* 0x0000000424007c0c */ /* 0x000fda000bf26270 */
.L_x_1410:
[----:B------:R-:W2:Y:S04]  /*12e80*/  LDL R0, [R1+0x4] ;  /* 0x0000040001007983 */ /* 0x000ea80000100800 */
[----:B------:R-:W3:Y:S01]  /*12e90*/  LDL R8, [R1+0xc] ;  /* 0x00000c0001087983 */ /* 0x000ee20000100800 */
[----:B------:R-:W1:Y:S01]  /*12ea0*/  S2R R2, SR_TID.X ;  /* 0x0000000000027919 */ /* 0x000e620000002100 */
[----:B------:R-:W4:Y:S01]  /*12eb0*/  S2R R9, SR_TID.X ;  /* 0x0000000000097919 */ /* 0x000f220000002100 */
[----:B-1----:R-:W-:-:S04]  /*12ec0*/  LOP3.LUT R2, R2, 0x7f, RZ, 0xc0, !PT ;  /* 0x0000007f02027812 */ /* 0x002fc800078ec0ff */
[----:B0-----:R-:W-:Y:S02]  /*12ed0*/  SHF.R.U32.HI R3, RZ, 0x3, R2 ;  /* 0x00000003ff037819 */ /* 0x001fe40000011602 */
[----:B------:R-:W0:Y:S01]  /*12ee0*/  LDC R2, c[0x0][0x430] ;  /* 0x00010c00ff027b82 */ /* 0x000e220000000800 */
[----:B----4-:R-:W-:-:S05]  /*12ef0*/  IMAD.SHL.U32 R9, R9, 0x10, RZ ;  /* 0x0000001009097824 */ /* 0x010fca00078e00ff */
[----:B------:R-:W-:-:S04]  /*12f00*/  LOP3.LUT R9, R3, 0x70, R9, 0xf8, !PT ;  /* 0x0000007003097812 */ /* 0x000fc800078ef809 */
[----:B------:R-:W-:-:S13]  /*12f10*/  ISETP.GT.U32.AND P6, PT, R9, 0x3f, PT ;  /* 0x0000003f0900780c */ /* 0x000fda0003fc4070 */
[----:B------:R-:W1:Y:S01]  /*12f20*/  @!P6 LDC.64 R4, c[0x0][0x428] ;  /* 0x00010a00ff04eb82 */ /* 0x000e620000000a00 */
[----:B0-----:R-:W-:-:S13]  /*12f30*/  ISETP.NE.AND P0, PT, R2, 0x1, PT ;  /* 0x000000010200780c */ /* 0x001fda0003f05270 */
[----:B------:R-:W0:Y:S08]  /*12f40*/  @P0 LDC R3, c[0x0][0x434] ;  /* 0x00010d00ff030b82 */ /* 0x000e300000000800 */
[----:B------:R-:W4:Y:S01]  /*12f50*/  @P0 LDC R2, c[0x0][0x438] ;  /* 0x00010e00ff020b82 */ /* 0x000f220000000800 */
[----:B------:R-:W-:Y:S05]  /*12f60*/  YIELD ;  /* 0x0000000000007946 */ /* 0x000fea0003800000 */
[----:B------:R-:W-:Y:S01]  /*12f70*/  ULDC UR4, c[0x0][0x430] ;  /* 0x00010c0000047ab9 */ /* 0x000fe20000000800 */
[----:B--2---:R-:W-:-:S04]  /*12f80*/  IMAD R0, R7, 0x40, R0 ;  /* 0x0000004007007824 */ /* 0x004fc800078e0200 */
[----:B------:R-:W-:-:S04]  /*12f90*/  IMAD.IADD R0, R9, 0x1, R0 ;  /* 0x0000000109007824 */ /* 0x000fc800078e0200 */
[----:B0-----:R-:W-:-:S04]  /*12fa0*/  @P0 IMAD.HI.U32 R3, R0, R3, RZ ;  /* 0x0000000300030227 */ /* 0x001fc800078e00ff */
[----:B------:R-:W-:Y:S01]  /*12fb0*/  IMAD.MOV.U32 R11, RZ, RZ, R0 ;  /* 0x000000ffff0b7224 */ /* 0x000fe200078e0000 */
[----:B----4-:R-:W-:-:S04]  /*12fc0*/  @P0 SHF.R.U32.HI R11, RZ, R2, R3 ;  /* 0x00000002ff0b0219 */ /* 0x010fc80000011603 */
[--C-:B------:R-:W-:Y:S01]  /*12fd0*/  @!P6 SHF.R.S32.HI R3, RZ, 0x1f, R11.reuse ;  /* 0x0000001fff03e819 */ /* 0x100fe2000001140b */
[----:B------:R-:W-:-:S04]  /*12fe0*/  @!P6 IMAD.MOV.U32 R2, RZ, RZ, R11 ;  /* 0x000000ffff02e224 */ /* 0x000fc800078e000b */
[----:B-1----:R-:W-:-:S04]  /*12ff0*/  @!P6 IMAD.WIDE.U32 R2, R31, R4, R2 ;  /* 0x000000041f02e225 */ /* 0x002fc800078e0002 */
[----:B---3--:R-:W-:Y:S02]  /*13000*/  @!P6 IMAD R4, R8, R4, RZ ;  /* 0x000000040804e224 */ /* 0x008fe400078e02ff */
[----:B------:R-:W0:Y:S02]  /*13010*/  @!P6 LDC.64 R8, c[0x0][0x418] ;  /* 0x00010600ff08eb82 */ /* 0x000e240000000a00 */
[----:B------:R-:W-:-:S04]  /*13020*/  @!P6 IMAD R5, R31, R5, R4 ;  /* 0x000000051f05e224 */ /* 0x000fc800078e0204 */
[----:B------:R-:W-:Y:S02]  /*13030*/  @!P6 IMAD.IADD R3, R5, 0x1, R3 ;  /* 0x000000010503e824 */ /* 0x000fe400078e0203 */
[----:B------:R-:W-:-:S04]  /*13040*/  IMAD.MOV R5, RZ, RZ, -R11 ;  /* 0x000000ffff057224 */ /* 0x000fc800078e0a0b */
[----:B------:R-:W-:Y:S02]  /*13050*/  IMAD R5, R5, UR4, R0 ;  /* 0x0000000405057c24 */ /* 0x000fe4000f8e0200 */
[----:B------:R-:W-:Y:S01]  /*13060*/  IMAD.MOV.U32 R0, RZ, RZ, RZ ;  /* 0x000000ffff007224 */ /* 0x000fe200078e00ff */
[----:B0-----:R-:W-:-:S04]  /*13070*/  @!P6 LEA R8, P0, R2, R8, 0x2 ;  /* 0x000000080208e211 */ /* 0x001fc800078010ff */
[----:B------:R-:W-:-:S05]  /*13080*/  @!P6 LEA.HI.X R9, R2, R9, R3, 0x2, P0 ;  /* 0x000000090209e211 */ /* 0x000fca00000f1403 */
[----:B------:R0:W5:Y:S01]  /*13090*/  @!P6 LDG.E R0, desc[UR36][R8.64] ;  /* 0x000000240800e981 */ /* 0x000162000c1e1900 */
[----:B------:R-:W-:Y:S01]  /*130a0*/  LOP3.LUT P5, RZ, R23, 0x20, RZ, 0xc0, !PT ;  /* 0x0000002017ff7812 */ /* 0x000fe200078ac0ff */
[----:B------:R-:W-:-:S05]  /*130b0*/  VIADD R25, R6, 0x1 ;  /* 0x0000000106197836 */ /* 0x000fca0000000000 */
[----:B------:R-:W-:-:S04]  /*130c0*/  ISETP.NE.AND P0, PT, R25, 0x2, PT ;  /* 0x000000021900780c */ /* 0x000fc80003f05270 */
[----:B------:R-:W-:Y:S01]  /*130d0*/  SEL R28, RZ, 0x1, P0 ;  /* 0x00000001ff1c7807 */ /* 0x000fe20000000000 */
[----:B------:R-:W-:Y:S01]  /*130e0*/  IMAD.MOV.U32 R26, RZ, RZ, R7 ;  /* 0x000000ffff1a7224 */ /* 0x000fe200078e0007 */
[----:B------:R-:W-:Y:S02]  /*130f0*/  SEL R25, R25, RZ, P0 ;  /* 0x000000ff19197207 */ /* 0x000fe40000000000 */
[----:B------:R-:W-:Y:S01]  /*13100*/  LOP3.LUT R28, R10, R28, RZ, 0x3c, !PT ;  /* 0x0000001c0a1c7212 */ /* 0x000fe200078e3cff */
[----:B0-----:R-:W-:Y:S06]  /*13110*/  @!P5 BRA `(.L_x_1398) ;  /* 0x000000000004d947 */ /* 0x001fec0003800000 */
[----:B------:R-:W-:Y:S01]  /*13120*/  BPT.TRAP 0x1 ;  /* 0x000000040000795c */ /* 0x000fe20000300000 */
.L_x_1398:
[----:B------:R-:W-:Y:S01]  /*13130*/  IMAD R7, R25, 0x8, R22 ;  /* 0x0000000819077824 */ /* 0x000fe200078e0216 */
[----:B------:R-:W-:Y:S01]  /*13140*/  SHF.L.U32 R2, R28, 0x1f, RZ ;  /* 0x0000001f1c027819 */ /* 0x000fe200000006ff */
[----:B------:R-:W-:Y:S03]  /*13150*/  BSSY B1, `(.L_x_1399) ;  /* 0x0000003000017945 */ /* 0x000fe60003800000 */
[----:B------:R-:W0:Y:S02]  /*13160*/  SYNCS.PHASECHK.TRANS64.TRYWAIT P0, [R7+URZ+0x30840], R2 ;  /* 0x03084002070075a7 */ /* 0x000e24000800017f */
[----:B0-----:R-:W-:Y:S05]  /*13170*/  @!P0 BRA `(.L_x_1400) ;  /* 0x00000038003c8947 */ /* 0x001fea0003800000 */
.L_x_1479:
[----:B------:R-:W-:Y:S05]  /*13180*/  BSYNC B1 ;  /* 0x0000000000017941 */ /* 0x000fea0003800000 */
.L_x_1399:
        /* <DEDUP_REMOVED lines=26> */
[----:B------:R-:W-:Y:S01]  /*13330*/  IMAD R20, R20, 0x2, R22 ;  /* 0x0000000214147824 */ /* 0x000fe200078e0216 */
[----:B------:R-:W-:Y:S01]  /*13340*/  SHF.L.U32 R4, R34, 0x1, RZ ;  /* 0x0000000122047819 */ /* 0x000fe200000006ff */
[----:B------:R-:W1:Y:S01]  /*13350*/  SHFL.IDX PT, R3, R27, RZ, 0x181f ;  /* 0x00181fff1b037589 */ /* 0x000e6200000e0000 */
[----:B------:R-:W-:-:S03]  /*13360*/  @P2 LOP3.LUT R23, R23, 0x1000, RZ, 0xfc, !PT ;  /* 0x0000100017172812 */ /* 0x000fc600078efcff */
        /* <DEDUP_REMOVED lines=31> */
.L_x_1489:
        /* <DEDUP_REMOVED lines=17> */
.L_x_1402:
        /* <DEDUP_REMOVED lines=10> */
.L_x_1403:
[----:B------:R2:W-:Y:S01]  /*13710*/  SYNCS.ARRIVE.TRANS64.A1T0 RZ, [R7+URZ+0x30830], RZ ;  /* 0x030830ff07ff79a7 */ /* 0x0005e2000810003f */
[----:B------:R-:W-:Y:S05]  /*13720*/  @!P6 BRA `(.L_x_1404) ;  /* 0x000000000004e947 */ /* 0x000fea0003800000 */
[----:B------:R-:W-:Y:S01]  /*13730*/  BPT.TRAP 0x1 ;  /* 0x000000040000795c */ /* 0x000fe20000300000 */
.L_x_1404:
[----:B-1----:R-:W-:Y:S01]  /*13740*/  SHF.L.U32 R2, R10, 0x1f, RZ ;  /* 0x0000001f0a027819 */ /* 0x002fe200000006ff */
[----:B--2---:R-:W-:Y:S01]  /*13750*/  IMAD R7, R6, 0x8, R22 ;  /* 0x0000000806077824 */ /* 0x004fe200078e0216 */
[----:B------:R-:W-:Y:S03]  /*13760*/  BSSY B1, `(.L_x_1405) ;  /* 0x0000003000017945 */ /* 0x000fe60003800000 */
[----:B------:R-:W1:Y:S02]  /*13770*/  SYNCS.PHASECHK.TRANS64.TRYWAIT P0, [R7+URZ+0x30860], R2 ;  /* 0x03086002070075a7 */ /* 0x000e64000800017f */
[----:B-1----:R-:W-:Y:S05]  /*13780*/  @!P0 BRA `(.L_x_1406) ;  /* 0x0000003800408947 */ /* 0x002fea0003800000 */
.L_x_1490:
[----:B------:R-:W-:Y:S05]  /*13790*/  BSYNC B1 ;  /* 0x0000000000017941 */ /* 0x000fea0003800000 */
.L_x_1405:
        /* <DEDUP_REMOVED lines=11> */
[----:B------:R-:W1:Y:S01]  /*13850*/  SHFL.IDX PT, R3, R24, RZ, 0x181f ;  /* 0x00181fff18037589 */ /* 0x000e6200000e0000 */
[----:B0-----:R-:W-:-:S05]  /*13860*/  IADD3 R2, P0, R2, R4, RZ ;  /* 0x0000000402027210 */ /* 0x001fca0007f1e0ff */
[----:B-1----:R-:W-:Y:S01]  /*13870*/  IMAD.X R3, RZ, RZ, R3, P0 ;  /* 0x000000ffff037224 */ /* 0x002fe200000e0603 */
        /* <DEDUP_REMOVED lines=35> */
.L_x_1500:
[----:B-1----:R-:W-:Y:S01]  /*13ab0*/  IADD3 R2, P0, R2, R4, RZ ;  /* 0x0000000402027210 */ /* 0x002fe20007f1e0ff */
[----:B------:R-:W-:Y:S02]  /*13ac0*/  ULDC.64 UR4, c[0x0][0x328] ;  /* 0x0000ca0000047ab9 */ /* 0x000fe40000000a00 */
[----:B------:R-:W-:Y:S02]  /*13ad0*/  IMAD R8, R8, UR4, RZ ;  /* 0x0000000408087c24 */ /* 0x000fe4000f8e02ff */
        /* <DEDUP_REMOVED lines=13> */
[----:B-1----:R-:W-:Y:S01]  /*13bb0*/  IMAD.WIDE.U32 R2, R5, UR4, RZ ;  /* 0x0000000405027c25 */ /* 0x002fe2000f8e00ff */
[----:B------:R-:W-:-:S03]  /*13bc0*/  ULDC.64 UR4, c[0x0][0x338] ;  /* 0x0000ce0000047ab9 */ /* 0x000fc60000000a00 */
[----:B------:R-:W-:Y:S02]  /*13bd0*/  IMAD.IADD R3, R3, 0x1, R9 ;  /* 0x0000000103037824 */ /* 0x000fe400078e0209 */
[----:B------:R-:W-:Y:S02]  /*13be0*/  IMAD R21, R21, UR4, RZ ;  /* 0x0000000415157c24 */ /* 0x000fe4000f8e02ff */
[----:B------:R-:W-:-:S04]  /*13bf0*/  IMAD.WIDE.U32 R2, R0, UR4, R2 ;  /* 0x0000000400027c25 */ /* 0x000fc8000f8e0002 */
[----:B------:R-:W-:Y:S01]  /*13c00*/  IMAD R21, R0, UR5, R21 ;  /* 0x0000000500157c24 */ /* 0x000fe2000f8e0215 */
[----:B------:R-:W-:Y:S01]  /*13c10*/  ULDC.64 UR4, c[0x0][0x330] ;  /* 0x0000cc0000047ab9 */ /* 0x000fe20000000a00 */
[----:B------:R-:W-:Y:S01]  /*13c20*/  NOP ;  /* 0x0000000000007918 */ /* 0x000fe20000000000 */
[----:B------:R-:W-:Y:S02]  /*13c30*/  IMAD R5, R30, UR4, RZ ;  /* 0x000000041e057c24 */ /* 0x000fe4000f8e02ff */
[----:B------:R-:W-:Y:S02]  /*13c40*/  IMAD.IADD R3, R3, 0x1, R21 ;  /* 0x0000000103037824 */ /* 0x000fe400078e0215 */
[C---:B------:R-:W-:Y:S02]  /*13c50*/  IMAD R5, R18.reuse, UR5, R5 ;  /* 0x0000000512057c24 */ /* 0x040fe4000f8e0205 */
[----:B------:R-:W-:Y:S01]  /*13c60*/  IMAD.WIDE.U32 R2, R18, UR4, R2 ;  /* 0x0000000412027c25 */ /* 0x000fe2000f8e0002 */
[----:B------:R-:W-:-:S04]  /*13c70*/  ULDC.64 UR4, c[0x0][0x318] ;  /* 0x0000c60000047ab9 */ /* 0x000fc80000000a00 */
[----:B------:R-:W-:Y:S02]  /*13c80*/  IADD3 R3, R5, R3, RZ ;  /* 0x0000000305037210 */ /* 0x000fe40007ffe0ff */
[----:B0-----:R-:W-:-:S04]  /*13c90*/  LEA R17, P0, R2, UR4, 0x1 ;  /* 0x0000000402117c11 */ /* 0x001fc8000f8008ff */
[----:B------:R-:W-:Y:S02]  /*13ca0*/  LEA.HI.X R24, R2, UR5, R3, 0x1, P0 ;  /* 0x0000000502187c11 */ /* 0x000fe400080f0c03 */
[----:B------:R-:W-:-:S13]  /*13cb0*/  PLOP3.LUT P0, PT, PT, PT, PT, 0x80, 0x0 ;  /* 0x000000000000781c */ /* 0x000fda0003f0f070 */
.L_x_1408:
        /* <DEDUP_REMOVED lines=10> */
.L_x_1409:
[----:B------:R-:W2:Y:S01]  /*13d60*/  LDL R0, [R1+0x8] ;  /* 0x0000080001007983 */ /* 0x000ea20000100800 */
[----:B------:R0:W-:Y:S01]  /*13d70*/  SYNCS.ARRIVE.TRANS64.A1T0 RZ, [R7+URZ+0x30850], RZ ;  /* 0x030850ff07ff79a7 */ /* 0x0001e2000810003f */
[----:B------:R-:W-:Y:S02]  /*13d80*/  IMAD.MOV.U32 R6, RZ, RZ, R25 ;  /* 0x000000ffff067224 */ /* 0x000fe400078e0019 */
[----:B------:R-:W-:Y:S02]  /*13d90*/  IMAD.MOV.U32 R10, RZ, RZ, R28 ;  /* 0x000000ffff0a7224 */ /* 0x000fe400078e001c */
[----:B------:R-:W-:Y:S02]  /*13da0*/  IMAD.MOV.U32 R29, RZ, RZ, R26 ;  /* 0x000000ffff1d7224 */ /* 0x000fe400078e001a */
[C---:B0-----:R-:W-:Y:S01]  /*13db0*/  VIADD R7, R26.reuse, 0xffffffff ;  /* 0xffffffff1a077836 */ /* 0x041fe20000000000 */
[----:B--2---:R-:W-:-:S13]  /*13dc0*/  ISETP.GT.AND P0, PT, R26, R0, PT ;  /* 0x000000001a00720c */ /* 0x004fda0003f04270 */
[----:B------:R-:W-:Y:S05]  /*13dd0*/  @P0 BRA `(.L_x_1410) ;  /* 0xfffffff000280947 */ /* 0x000fea000383ffff */
.L_x_1397:
[----:B------:R-:W-:Y:S05]  /*13de0*/  BSYNC B0 ;  /* 0x0000000000007941 */ /* 0x000fea0003800000 */
.L_x_1396:
        /* <DEDUP_REMOVED lines=8> */
[----:B------:R-:W2:Y:S02]  /*13e70*/  FLO.U32 R0, UR4 ;  /* 0x0000000400007d00 */ /* 0x000ea400080e0000 */
[----:B--2---:R-:W-:-:S06]  /*13e80*/  ISETP.EQ.U32.AND P0, PT, R0, R5, PT ;  /* 0x000000050000720c */ /* 0x004fcc0003f02070 */
[----:B------:R-:W0:Y:S07]  /*13e90*/  POPC R5, UR4 ;  /* 0x0000000400057d09 */ /* 0x000e2e0008000000 */
[----:B0-----:R-:W2:Y:S01]  /*13ea0*/  @P0 ATOMG.E.ADD.STRONG.GPU PT, R3, desc[UR36][R2.64], R5 ;  /* 0x00000005020309a8 */ /* 0x001ea200081ee1e4 */
[----:B------:R-:W0:Y:S02]  /*13eb0*/  S2R R4, SR_LTMASK ;  /* 0x0000000000047919 */ /* 0x000e240000003900 */
[----:B0-----:R-:W-:-:S04]  /*13ec0*/  LOP3.LUT R4, R4, UR4, RZ, 0xc0, !PT ;  /* 0x0000000404047c12 */ /* 0x001fc8000f8ec0ff */
[----:B------:R-:W0:Y:S01]  /*13ed0*/  POPC R7, R4 ;  /* 0x0000000400077309 */ /* 0x000e220000000000 */
[----:B--2---:R-:W0:Y:S02]  /*13ee0*/  SHFL.IDX PT, R0, R3, R0, 0x1f ;  /* 0x00001f0003007589 */ /* 0x004e2400000e0000 */
[----:B0-----:R-:W-:-:S07]  /*13ef0*/  IADD3 R16, R0, UR39, R7 ;  /* 0x0000002700107c10 */ /* 0x001fce000fffe007 */
.L_x_1412:
[----:B------:R-:W-:Y:S05]  /*13f00*/  BSYNC B0 ;  /* 0x0000000000007941 */ /* 0x000fea0003800000 */
.L_x_1411:
[----:B------:R-:W-:-:S13]  /*13f10*/  LOP3.LUT P0, RZ, R23, 0x20, RZ, 0xc0, !PT ;  /* 0x0000002017ff7812 */ /* 0x000fda000780c0ff */
[----:B------:R-:W-:Y:S05]  /*13f20*/  @!P0 BRA `(.L_x_1413) ;  /* 0x0000000000048947 */ /* 0x000fea0003800000 */
[----:B------:R-:W-:Y:S01]  /*13f30*/  BPT.TRAP 0x1 ;  /* 0x000000040000795c */ /* 0x000fe20000300000 */
.L_x_1413:
[----:B------:R-:W2:Y:S01]  /*13f40*/  LDL.LU R2, [R1] ;  /* 0x0000000001027983 */ /* 0x000ea20000300800 */
[----:B------:R-:W-:Y:S01]  /*13f50*/  IMAD R0, R25, 0x8, R22 ;  /* 0x0000000819007824 */ /* 0x000fe200078e0216 */
[----:B0-----:R-:W-:Y:S01]  /*13f60*/  SHF.L.U32 R3, R28, 0x1f, RZ ;  /* 0x0000001f1c037819 */ /* 0x001fe200000006ff */
[----:B------:R-:W-:Y:S03]  /*13f70*/  BSSY B0, `(.L_x_1414) ;  /* 0x0000004000007945 */ /* 0x000fe60003800000 */
[----:B------:R-:W0:Y:S01]  /*13f80*/  SYNCS.PHASECHK.TRANS64.TRYWAIT P0, [R0+URZ+0x30860], R3 ;  /* 0x03086003000075a7 */ /* 0x000e22000800017f */
[----:B--2---:R-:W-:Y:S01]  /*13f90*/  IMAD R5, R26, -0x40, R2 ;  /* 0xffffffc01a057824 */ /* 0x004fe200078e0202 */
[----:B0-----:R-:W-:Y:S06]  /*13fa0*/  @!P0 BRA `(.L_x_1415) ;  /* 0x0000003400c88947 */ /* 0x001fec0003800000 */
.L_x_1501:
[----:B------:R-:W-:Y:S05]  /*13fb0*/  BSYNC B0 ;  /* 0x0000000000007941 */ /* 0x000fea0003800000 */
.L_x_1414:
[----:B------:R-:W2:Y:S01]  /*13fc0*/  S2R R2, SR_TID.X ;  /* 0x0000000000027919 */ /* 0x000ea20000002100 */
[----:B------:R-:W-:Y:S01]  /*13fd0*/  UMOV UR4, 0xffffffff ;  /* 0xffffffff00047882 */ /* 0x000fe20000000000 */
[----:B------:R-:W-:Y:S01]  /*13fe0*/  IMAD R7, R25, 0x4000, R32 ;  /* 0x0000400019077824 */ /* 0x000fe200078e0220 */
[----:B--2---:R-:W-:-:S04]  /*13ff0*/  LOP3.LUT R2, R2, 0x7f, RZ, 0xc0, !PT ;  /* 0x0000007f02027812 */ /* 0x004fc800078ec0ff */
[----:B------:R-:W-:-:S05]  /*14000*/  SHF.R.U32.HI R2, RZ, 0x3, R2 ;  /* 0x00000003ff027819 */ /* 0x000fca0000011602 */
[----:B------:R-:W-:Y:S01]  /*14010*/  IMAD.IADD R5, R5, 0x1, -R2 ;  /* 0x0000000105057824 */ /* 0x000fe200078e0a02 */
[----:B------:R-:W-:Y:S06]  /*14020*/  BRA.DIV UR4, `(.L_x_1416) ;  /* 0x0000003604bc7947 */ /* 0x000fec000b800000 */
[----:B------:R-:W2:Y:S01]  /*14030*/  SHFL.IDX PT, R14, R17, RZ, 0x181f ;  /* 0x00181fff110e7589 */ /* 0x000ea200000e0000 */
[----:B------:R-:W-:Y:S01]  /*14040*/  ULDC UR4, c[0x0][0x2f4] ;  /* 0x0000bd0000047ab9 */ /* 0x000fe20000000800 */
[C---:B-1----:R-:W-:Y:S01]  /*14050*/  IMAD.SHL.U32 R6, R34.reuse, 0x2, RZ ;  /* 0x0000000222067824 */ /* 0x042fe200078e00ff */
[C---:B------:R-:W-:Y:S01]  /*14060*/  ISETP.GE.AND P3, PT, R34.reuse, UR4, PT ;  /* 0x0000000422007c0c */ /* 0x040fe2000bf66270 */
[----:B0-----:R-:W0:Y:S01]  /*14070*/  SHFL.IDX PT, R3, R24, RZ, 0x181f ;  /* 0x00181fff18037589 */ /* 0x001e2200000e0000 */
[----:B------:R-:W-:Y:S01]  /*14080*/  LOP3.LUT R8, R34, 0x40, RZ, 0xfc, !PT ;  /* 0x0000004022087812 */ /* 0x000fe200078efcff */
[----:B------:R-:W-:Y:S01]  /*14090*/  IMAD R4, R7, 0x2, R22 ;  /* 0x0000000207047824 */ /* 0x000fe200078e0216 */
[----:B------:R-:W-:Y:S01]  /*140a0*/  ISETP.LT.OR P4, PT, R5, 0x1, P3 ;  /* 0x000000010500780c */ /* 0x000fe20001f81670 */
[----:B------:R-:W-:Y:S01]  /*140b0*/  SHFL.IDX PT, R7, R24, 0x1, 0x181f ;  /* 0x00381f0018077f89 */ /* 0x000fe200000e0000 */
[----:B------:R-:W-:Y:S02]  /*140c0*/  ISETP.GE.AND P2, PT, R8, UR4, PT ;  /* 0x0000000408007c0c */ /* 0x000fe4000bf46270 */
[----:B------:R-:W-:-:S02]  /*140d0*/  ISETP.GE.AND P1, PT, R37, UR4, PT ;  /* 0x0000000425007c0c */ /* 0x000fc4000bf26270 */
[----:B--2---:R-:W-:Y:S02]  /*140e0*/  IADD3 R2, P0, R14, R6, RZ ;  /* 0x000000060e027210 */ /* 0x004fe40007f1e0ff */
[----:B------:R-:W1:Y:S03]  /*140f0*/  SHFL.IDX PT, R14, R17, 0x1, 0x181f ;  /* 0x00381f00110e7f89 */ /* 0x000e6600000e0000 */
        /* <DEDUP_REMOVED lines=23> */
[----:B------:R0:W3:Y:S03]  /*14270*/  SHFL.IDX PT, R14, R17, 0x3, 0x181f ;  /* 0x00781f00110e7f89 */ /* 0x0000e600000e0000 */
        /* <DEDUP_REMOVED lines=9> */
.L_x_1511:
[C---:B------:R-:W-:Y:S02]  /*14310*/  ISETP.LT.OR P3, PT, R5.reuse, 0x31, P3 ;  /* 0x000000310500780c */ /* 0x040fe40001f61670 */
[C---:B------:R-:W-:Y:S02]  /*14320*/  ISETP.LT.OR P2, PT, R5.reuse, 0x31, P2 ;  /* 0x000000310500780c */ /* 0x040fe40001741670 */
[C---:B------:R-:W-:Y:S02]  /*14330*/  ISETP.LT.OR P1, PT, R5.reuse, 0x31, P1 ;  /* 0x000000310500780c */ /* 0x040fe40000f21670 */
[----:B01----:R-:W-:Y:S02]  /*14340*/  IADD3 R2, P4, R14, R6, RZ ;  /* 0x000000060e027210 */ /* 0x003fe40007f9e0ff */
        /* <DEDUP_REMOVED lines=11> */
.L_x_1417:
        /* <DEDUP_REMOVED lines=10> */
.L_x_1418:
[----:B------:R1:W-:Y:S01]  /*144a0*/  SYNCS.ARRIVE.TRANS64.A1T0 RZ, [R0+URZ+0x30850], RZ ;  /* 0x030850ff00ff79a7 */ /* 0x0003e2000810003f */
[----:B------:R-:W-:-:S05]  /*144b0*/  VIADD R25, R25, 0x1 ;  /* 0x0000000119197836 */ /* 0x000fca0000000000 */
[----:B------:R-:W-:-:S04]  /*144c0*/  ISETP.NE.AND P0, PT, R25, 0x2, PT ;  /* 0x000000021900780c */ /* 0x000fc80003f05270 */
[----:B0-----:R-:W-:Y:S02]  /*144d0*/  SEL R3, RZ, 0x1, P0 ;  /* 0x00000001ff037807 */ /* 0x001fe40000000000 */
[----:B------:R-:W-:Y:S02]  /*144e0*/  SEL R25, R25, RZ, P0 ;  /* 0x000000ff19197207 */ /* 0x000fe40000000000 */
[----:B-1----:R-:W-:-:S07]  /*144f0*/  LOP3.LUT R28, R28, R3, RZ, 0x3c, !PT ;  /* 0x000000031c1c7212 */ /* 0x002fce00078e3cff */
.L_x_1375:
[----:B------:R-:W-:Y:S05]  /*14500*/  BSYNC B7 ;  /* 0x0000000000077941 */ /* 0x000fea0003800000 */
.L_x_1373:
        /* <DEDUP_REMOVED lines=8> */
[----:B------:R1:W2:Y:S01]  /*14590*/  LDS.128 R16, [R22+0x308d0] ;  /* 0x0308d00016107984 */ /* 0x0002a20000000c00 */
[----:B------:R-:W-:Y:S06]  /*145a0*/  BAR.ARV 0x4, 0x180 ;  /* 0x0106000000007b1d */ /* 0x000fec0000002000 */
[----:B------:R-:W-:Y:S05]  /*145b0*/  BRA `(.L_x_1420) ;  /* 0x0000000800cc7947 */ /* 0x000fea0003800000 */
.L_x_1419:
[----:B------:R-:W1:Y:S01]  /*145c0*/  S2R R8, SR_TID.X ;  /* 0x0000000000087919 */ /* 0x000e620000002100 */
[----:B------:R-:W-:Y:S01]  /*145d0*/  UMOV UR4, 0xffffffff ;  /* 0xffffffff00047882 */ /* 0x000fe20000000000 */
[----:B-1----:R-:W-:-:S04]  /*145e0*/  LOP3.LUT R8, R8, 0x1f, RZ, 0xc0, !PT ;  /* 0x0000001f08087812 */ /* 0x002fc800078ec0ff */
[----:B------:R-:W-:Y:S01]  /*145f0*/  ISETP.NE.AND P0, PT, R8, 0x1f, PT ;  /* 0x0000001f0800780c */ /* 0x000fe20003f05270 */
[----:B------:R-:W-:-:S12]  /*14600*/  BRA.DIV UR4, `(.L_x_1421) ;  /* 0x0000003604e47947 */ /* 0x000fd8000b800000 */
[----:B------:R-:W-:Y:S01]  /*14610*/  IADD3 R5, R19, R8, RZ ;  /* 0x0000000813057210 */ /* 0x000fe20007ffe0ff */
[----:B------:R-:W-:-:S03]  /*14620*/  ULDC UR4, c[0x0][0xc3c] ;  /* 0x00030f0000047ab9 */ /* 0x000fc60000000800 */
[----:B------:R-:W-:-:S13]  /*14630*/  ISETP.GE.OR P1, PT, R5, UR4, !P0 ;  /* 0x0000000405007c0c */ /* 0x000fda000c726670 */
[----:B------:R-:W1:Y:S02]  /*14640*/  @!P1 LDC.64 R2, c[0x0][0xc80] ;  /* 0x00032000ff029b82 */ /* 0x000e640000000a00 */
[----:B-1----:R-:W-:-:S06]  /*14650*/  @!P1 IMAD.WIDE R2, R5, 0x4, R2 ;  /* 0x0000000405029825 */ /* 0x002fcc00078e0202 */
[----:B------:R-:W2:Y:S01]  /*14660*/  @!P1 LDG.E R2, desc[UR36][R2.64] ;  /* 0x0000002402029981 */ /* 0x000ea2000c1e1900 */
[----:B------:R-:W-:Y:S01]  /*14670*/  IMAD.MOV.U32 R5, RZ, RZ, RZ ;  /* 0x000000ffff057224 */ /* 0x000fe200078e00ff */
[C---:B------:R-:W-:Y:S02]  /*14680*/  ISETP.GE.U32.AND P2, PT, R8.reuse, 0x2, PT ;  /* 0x000000020800780c */ /* 0x040fe40003f46070 */
[C---:B------:R-:W-:Y:S01]  /*14690*/  ISETP.GE.U32.AND P3, PT, R8.reuse, 0x4, PT ;  /* 0x000000040800780c */ /* 0x040fe20003f66070 */
[----:B------:R-:W-:Y:S01]  /*146a0*/  SHFL.IDX PT, R0, R16, RZ, 0x1f ;  /* 0x00001fff10007589 */ /* 0x000fe200000e0000 */
[C---:B------:R-:W-:Y:S02]  /*146b0*/  ISETP.GE.U32.AND P4, PT, R8.reuse, 0x8, PT ;  /* 0x000000080800780c */ /* 0x040fe40003f86070 */
[C---:B------:R-:W-:Y:S01]  /*146c0*/  ISETP.GE.U32.AND P5, PT, R8.reuse, 0x10, PT ;  /* 0x000000100800780c */ /* 0x040fe20003fa6070 */
[----:B------:R-:W-:Y:S01]  /*146d0*/  SHFL.IDX PT, R4, R16, 0x1, 0x1f ;  /* 0x00201f0010047f89 */ /* 0x000fe200000e0000 */
[----:B--2---:R-:W-:Y:S01]  /*146e0*/  @!P1 IMAD.MOV.U32 R5, RZ, RZ, R2 ;  /* 0x000000ffff059224 */ /* 0x004fe200078e0002 */
[----:B------:R-:W-:-:S04]  /*146f0*/  ISETP.NE.AND P1, PT, R8, RZ, PT ;  /* 0x000000ff0800720c */ /* 0x000fc80003f25270 */
        /* <DEDUP_REMOVED lines=15> */
[----:B------:R1:W2:Y:S02]  /*147f0*/  SHFL.IDX PT, R14, R6, 0x1f, 0x1f ;  /* 0x03e01f00060e7f89 */ /* 0x0002a400000e0000 */
.L_x_1521:
[----:B------:R-:W-:Y:S02]  /*14800*/  ULDC UR4, c[0x0][0xc38] ;  /* 0x00030e0000047ab9 */ /* 0x000fe40000000800 */
[----:B------:R-:W-:-:S04]  /*14810*/  IMAD.U32 R7, RZ, RZ, UR4 ;  /* 0x00000004ff077e24 */ /* 0x000fc8000f8e00ff */
[----:B--2---:R-:W-:-:S04]  /*14820*/  IMAD R14, R14, R7, RZ ;  /* 0x000000070e0e7224 */ /* 0x004fc800078e02ff */
[----:B------:R-:W-:-:S05]  /*14830*/  IMAD.IADD R9, R4, 0x1, R14 ;  /* 0x0000000104097824 */ /* 0x000fca00078e020e */
[----:B------:R-:W-:-:S13]  /*14840*/  ISETP.GT.AND P6, PT, R9, R0, PT ;  /* 0x000000000900720c */ /* 0x000fda0003fc4270 */
[----:B------:R-:W-:Y:S05]  /*14850*/  @P6 BRA `(.L_x_1422) ;  /* 0x00000000009c6947 */ /* 0x000fea0003800000 */
.L_x_1427:
[----:B------:R-:W2:Y:S01]  /*14860*/  LDC R2, c[0x0][0xc3c] ;  /* 0x00030f00ff027b82 */ /* 0x000ea20000000800 */
[----:B------:R-:W-:-:S05]  /*14870*/  VIADD R19, R19, 0x1f ;  /* 0x0000001f13137836 */ /* 0x000fca0000000000 */
[----:B--2---:R-:W-:-:S13]  /*14880*/  ISETP.GE.AND P6, PT, R19, R2, PT ;  /* 0x000000021300720c */ /* 0x004fda0003fc6270 */
[----:B------:R-:W-:Y:S05]  /*14890*/  @P6 BRA `(.L_x_1423) ;  /* 0x0000000400d06947 */ /* 0x000fea0003800000 */
[----:B------:R-:W2:Y:S01]  /*148a0*/  S2R R3, SR_TID.X ;  /* 0x0000000000037919 */ /* 0x000ea20000002100 */
[----:B------:R-:W-:Y:S01]  /*148b0*/  BSSY B0, `(.L_x_1424) ;  /* 0x0000009000007945 */ /* 0x000fe20003800000 */
[----:B------:R-:W-:Y:S01]  /*148c0*/  IMAD.MOV.U32 R5, RZ, RZ, RZ ;  /* 0x000000ffff057224 */ /* 0x000fe200078e00ff */
[----:B--2---:R-:W-:-:S05]  /*148d0*/  LOP3.LUT R3, R3, 0x1f, RZ, 0xc0, !PT ;  /* 0x0000001f03037812 */ /* 0x004fca00078ec0ff */
[----:B------:R-:W-:-:S05]  /*148e0*/  IMAD.IADD R7, R19, 0x1, R3 ;  /* 0x0000000113077824 */ /* 0x000fca00078e0203 */
[----:B------:R-:W-:-:S13]  /*148f0*/  ISETP.GE.OR P6, PT, R7, R2, !P0 ;  /* 0x000000020700720c */ /* 0x000fda00047c6670 */
[----:B------:R-:W-:Y:S05]  /*14900*/  @P6 BRA `(.L_x_1425) ;  /* 0x00000000000c6947 */ /* 0x000fea0003800000 */
[----:B------:R-:W2:Y:S02]  /*14910*/  LDC.64 R2, c[0x0][0xc80] ;  /* 0x00032000ff027b82 */ /* 0x000ea40000000a00 */
[----:B--2---:R-:W-:-:S05]  /*14920*/  IMAD.WIDE R2, R7, 0x4, R2 ;  /* 0x0000000407027825 */ /* 0x004fca00078e0202 */
[----:B------:R2:W5:Y:S02]  /*14930*/  LDG.E R5, desc[UR36][R2.64] ;  /* 0x0000002402057981 */ /* 0x000564000c1e1900 */
.L_x_1425:
[----:B------:R-:W-:Y:S05]  /*14940*/  BSYNC B0 ;  /* 0x0000000000007941 */ /* 0x000fea0003800000 */
.L_x_1424:
[----:B------:R-:W-:-:S03]  /*14950*/  UMOV UR4, 0xffffffff ;  /* 0xffffffff00047882 */ /* 0x000fc60000000000 */
[----:B------:R-:W-:Y:S05]  /*14960*/  BRA.DIV UR4, `(.L_x_1426) ;  /* 0x0000003a04307947 */ /* 0x000fea000b800000 */
[----:B-----5:R-:W3:Y:S02]  /*14970*/  SHFL.UP PT, R14, R5, 0x1, RZ ;  /* 0x04200000050e7989 */ /* 0x020ee400000e00ff */
[----:B---3--:R-:W-:-:S05]  /*14980*/  SEL R14, R14, RZ, P1 ;  /* 0x000000ff0e0e7207 */ /* 0x008fca0000800000 */
[----:B------:R-:W-:-:S05]  /*14990*/  IMAD.IADD R13, R5, 0x1, R14 ;  /* 0x00000001050d7824 */ /* 0x000fca00078e020e */
[----:B------:R-:W2:Y:S02]  /*149a0*/  SHFL.UP PT, R14, R13, 0x2, RZ ;  /* 0x044000000d0e7989 */ /* 0x000ea400000e00ff */
[----:B--2---:R-:W-:-:S05]  /*149b0*/  SEL R2, R14, RZ, P2 ;  /* 0x000000ff0e027207 */ /* 0x004fca0001000000 */
[----:B------:R-:W-:-:S05]  /*149c0*/  IMAD.IADD R2, R13, 0x1, R2 ;  /* 0x000000010d027824 */ /* 0x000fca00078e0202 */
[----:B------:R-:W2:Y:S02]  /*149d0*/  SHFL.UP PT, R14, R2, 0x4, RZ ;  /* 0x04800000020e7989 */ /* 0x000ea400000e00ff */
[----:B--2---:R-:W-:-:S05]  /*149e0*/  SEL R3, R14, RZ, P3 ;  /* 0x000000ff0e037207 */ /* 0x004fca0001800000 */
[----:B------:R-:W-:-:S05]  /*149f0*/  IMAD.IADD R3, R2, 0x1, R3 ;  /* 0x0000000102037824 */ /* 0x000fca00078e0203 */
[----:B------:R-:W2:Y:S02]  /*14a00*/  SHFL.UP PT, R14, R3, 0x8, RZ ;  /* 0x05000000030e7989 */ /* 0x000ea400000e00ff */
[----:B--2---:R-:W-:-:S04]  /*14a10*/  SEL R4, R14, RZ, P4 ;  /* 0x000000ff0e047207 */ /* 0x004fc80002000000 */
[----:B------:R-:W-:-:S05]  /*14a20*/  IADD3 R4, R3, R4, RZ ;  /* 0x0000000403047210 */ /* 0x000fca0007ffe0ff */
[----:B------:R-:W2:Y:S02]  /*14a30*/  SHFL.UP PT, R14, R4, 0x10, RZ ;  /* 0x06000000040e7989 */ /* 0x000ea400000e00ff */
[----:B--2---:R-:W-:-:S05]  /*14a40*/  SEL R7, R14, RZ, P5 ;  /* 0x000000ff0e077207 */ /* 0x004fca0002800000 */
[----:B-1----:R-:W-:-:S05]  /*14a50*/  IMAD.IADD R6, R4, 0x1, R7 ;  /* 0x0000000104067824 */ /* 0x002fca00078e0207 */
[----:B------:R1:W2:Y:S02]  /*14a60*/  SHFL.IDX PT, R14, R6, 0x1f, 0x1f ;  /* 0x03e01f00060e7f89 */ /* 0x0002a400000e0000 */
.L_x_1529:
[----:B------:R-:W-:Y:S02]  /*14a70*/  ULDC UR4, c[0x0][0xc38] ;  /* 0x00030e0000047ab9 */ /* 0x000fe40000000800 */
[----:B------:R-:W-:-:S04]  /*14a80*/  IMAD.U32 R7, RZ, RZ, UR4 ;  /* 0x00000004ff077e24 */ /* 0x000fc8000f8e00ff */
[----:B--2---:R-:W-:-:S04]  /*14a90*/  IMAD R14, R14, R7, RZ ;  /* 0x000000070e0e7224 */ /* 0x004fc800078e02ff */
[----:B------:R-:W-:-:S05]  /*14aa0*/  IMAD.IADD R9, R14, 0x1, R9 ;  /* 0x000000010e097824 */ /* 0x000fca00078e0209 */
[----:B------:R-:W-:-:S13]  /*14ab0*/  ISETP.GT.AND P6, PT, R9, R0, PT ;  /* 0x000000000900720c */ /* 0x000fda0003fc4270 */
[----:B------:R-:W-:Y:S05]  /*14ac0*/  @!P6 BRA `(.L_x_1427) ;  /* 0xfffffffc0064e947 */ /* 0x000fea000383ffff */
.L_x_1422:
[----:B------:R-:W-:Y:S01]  /*14ad0*/  IMAD.IADD R16, R9, 0x1, -R14 ;  /* 0x0000000109107824 */ /* 0x000fe200078e0a0e */
[----:B------:R-:W-:-:S03]  /*14ae0*/  UMOV UR4, 0xffffffff ;  /* 0xffffffff00047882 */ /* 0x000fc60000000000 */
[----:B------:R-:W-:-:S05]  /*14af0*/  IMAD R3, R6, R7, R16 ;  /* 0x0000000706037224 */ /* 0x000fca00078e0210 */
[----:B------:R-:W-:Y:S01]  /*14b00*/  ISETP.GT.AND P6, PT, R3, R0, PT ;  /* 0x000000000300720c */ /* 0x000fe20003fc4270 */
[----:B------:R-:W-:-:S12]  /*14b10*/  BRA.DIV UR4, `(.L_x_1428) ;  /* 0x0000003a04807947 */ /* 0x000fd8000b800000 */
[----:B------:R-:W-:-:S04]  /*14b20*/  VOTE.ANY R2, PT, !P6 ;  /* 0x0000000000027806 */ /* 0x000fc800070e0100 */
[----:B------:R-:W2:Y:S02]  /*14b30*/  POPC R4, R2 ;  /* 0x0000000200047309 */ /* 0x000ea40000000000 */
[----:B--2---:R2:W3:Y:S02]  /*14b40*/  SHFL.IDX PT, R5, R5, R4, 0x1f ;  /* 0x00001f0405057589 */ /* 0x0044e400000e0000 */
.L_x_1533:
[----:B------:R-:W-:Y:S01]  /*14b50*/  ISETP.NE.AND P0, PT, R2, RZ, PT ;  /* 0x000000ff0200720c */ /* 0x000fe20003f05270 */
[----:B------:R-:W-:-:S12]  /*14b60*/  IMAD.MOV.U32 R14, RZ, RZ, RZ ;  /* 0x000000ffff0e7224 */ /* 0x000fd800078e00ff */
[----:B------:R-:W-:Y:S05]  /*14b70*/  @!P0 BRA `(.L_x_1429) ;  /* 0x0000000000108947 */ /* 0x000fea0003800000 */
[----:B------:R-:W-:Y:S01]  /*14b80*/  UMOV UR4, 0xffffffff ;  /* 0xffffffff00047882 */ /* 0x000fe20000000000 */
[----:B------:R-:W-:Y:S02]  /*14b90*/  VIADD R12, R4, 0xffffffff ;  /* 0xffffffff040c7836 */ /* 0x000fe40000000000 */
[----:B------:R-:W-:Y:S05]  /*14ba0*/  BRA.DIV UR4, `(.L_x_1430) ;  /* 0x0000003a04a47947 */ /* 0x000fea000b800000 */
[----:B------:R4:W0:Y:S02]  /*14bb0*/  SHFL.IDX PT, R14, R6, R12, 0x1f ;  /* 0x00001f0c060e7589 */ /* 0x00082400000e0000 */
.L_x_1429:
[----:B------:R-:W5:Y:S01]  /*14bc0*/  LDC.64 R2, c[0x0][0xc90] ;  /* 0x00032400ff027b82 */ /* 0x000f620000000a00 */
[----:B------:R-:W-:-:S04]  /*14bd0*/  IMAD.IADD R19, R4, 0x1, R19 ;  /* 0x0000000104137824 */ /* 0x000fc800078e0213 */
[----:B-----5:R-:W-:-:S05]  /*14be0*/  IMAD.WIDE R2, R19, 0x4, R2 ;  /* 0x0000000413027825 */ /* 0x020fca00078e0202 */
[----:B-1--4-:R1:W2:Y:S01]  /*14bf0*/  LDG.E R6, desc[UR36][R2.64] ;  /* 0x0000002402067981 */ /* 0x0122a2000c1e1900 */
[----:B0-----:R-:W-:Y:S02]  /*14c00*/  IMAD R16, R14, R7, R16 ;  /* 0x000000070e107224 */ /* 0x001fe400078e0210 */
[----:B-1----:R-:W-:Y:S02]  /*14c10*/  IMAD.MOV.U32 R2, RZ, RZ, RZ ;  /* 0x000000ffff027224 */ /* 0x002fe400078e00ff */
[----:B--23--:R-:W-:-:S05]  /*14c20*/  IMAD R4, R5, R6, RZ ;  /* 0x0000000605047224 */ /* 0x00cfca00078e02ff */
[----:B------:R-:W-:-:S04]  /*14c30*/  IABS R8, R4 ;  /* 0x0000000400087213 */ /* 0x000fc80000000000 */
[----:B------:R-:W0:Y:S08]  /*14c40*/  I2F.RP R10, R8 ;  /* 0x00000008000a7306 */ /* 0x000e300000209400 */
[----:B0-----:R-:W0:Y:S02]  /*14c50*/  MUFU.RCP R10, R10 ;  /* 0x0000000a000a7308 */ /* 0x001e240000001000 */
[----:B0-----:R-:W-:-:S06]  /*14c60*/  VIADD R11, R10, 0xffffffe ;  /* 0x0ffffffe0a0b7836 */ /* 0x001fcc0000000000 */
[----:B------:R-:W0:Y:S02]  /*14c70*/  F2I.FTZ.U32.TRUNC.NTZ R3, R11 ;  /* 0x0000000b00037305 */ /* 0x000e24000021f000 */
[----:B0-----:R-:W-:-:S04]  /*14c80*/  IMAD.MOV R9, RZ, RZ, -R3 ;  /* 0x000000ffff097224 */ /* 0x001fc800078e0a03 */
[----:B------:R-:W-:-:S04]  /*14c90*/  IMAD R9, R9, R8, RZ ;  /* 0x0000000809097224 */ /* 0x000fc800078e02ff */
[----:B------:R-:W-:-:S04]  /*14ca0*/  IMAD.HI.U32 R2, R3, R9, R2 ;  /* 0x0000000903027227 */ /* 0x000fc800078e0002 */
[----:B------:R-:W-:Y:S01]  /*14cb0*/  IMAD.IADD R9, R0, 0x1, -R16 ;  /* 0x0000000100097824 */ /* 0x000fe200078e0a10 */
[----:B------:R-:W-:-:S04]  /*14cc0*/  IABS R0, R4 ;  /* 0x0000000400007213 */ /* 0x000fc80000000000 */
[----:B------:R-:W-:Y:S01]  /*14cd0*/  IABS R3, R9 ;  /* 0x0000000900037213 */ /* 0x000fe20000000000 */
[----:B------:R-:W-:-:S04]  /*14ce0*/  IMAD.MOV R0, RZ, RZ, -R0 ;  /* 0x000000ffff007224 */ /* 0x000fc800078e0a00 */
        /* <DEDUP_REMOVED lines=9> */
[----:B------:R-:W-:-:S05]  /*14d80*/  @P0 VIADD R2, R2, 0x1 ;  /* 0x0000000102020836 */ /* 0x000fca0000000000 */
[----:B------:R-:W-:Y:S02]  /*14d90*/  @!P2 IADD3 R2, -R2, RZ, RZ ;  /* 0x000000ff0202a210 */ /* 0x000fe40007ffe1ff */
[----:B------:R-:W-:-:S05]  /*14da0*/  @!P1 LOP3.LUT R2, RZ, R4, RZ, 0x33, !PT ;  /* 0x00000004ff029212 */ /* 0x000fca00078e33ff */
[----:B------:R-:W-:Y:S02]  /*14db0*/  IMAD R0, R6, R2, RZ ;  /* 0x0000000206007224 */ /* 0x000fe400078e02ff */
[----:B------:R-:W-:Y:S02]  /*14dc0*/  IMAD.MOV R2, RZ, RZ, -R2 ;  /* 0x000000ffff027224 */ /* 0x000fe400078e0a02 */
[----:B------:R-:W-:Y:S02]  /*14dd0*/  IMAD.MOV R3, RZ, RZ, -R0 ;  /* 0x000000ffff037224 */ /* 0x000fe400078e0a00 */
[----:B------:R-:W-:-:S03]  /*14de0*/  IMAD R9, R4, R2, R9 ;  /* 0x0000000204097224 */ /* 0x000fc600078e0209 */
[----:B------:R-:W-:-:S04]  /*14df0*/  VIADDMNMX R6, R3, R7, R6, PT ;  /* 0x0000000703067246 */ /* 0x000fc80003800106 */
[-C--:B------:R-:W-:Y:S02]  /*14e00*/  IABS R7, R6.reuse ;  /* 0x0000000600077213 */ /* 0x080fe40000000000 */
[----:B------:R-:W-:Y:S02]  /*14e10*/  IABS R4, R6 ;  /* 0x0000000600047213 */ /* 0x000fe40000000000 */
[----:B------:R-:W0:Y:S03]  /*14e20*/  I2F.RP R8, R7 ;  /* 0x0000000700087306 */ /* 0x000e260000209400 */
[----:B------:R-:W-:-:S05]  /*14e30*/  IMAD.MOV R4, RZ, RZ, -R4 ;  /* 0x000000ffff047224 */ /* 0x000fca00078e0a04 */
[----:B0-----:R-:W0:Y:S02]  /*14e40*/  MUFU.RCP R8, R8 ;  /* 0x0000000800087308 */ /* 0x001e240000001000 */
[----:B0-----:R-:W-:-:S06]  /*14e50*/  VIADD R3, R8, 0xffffffe ;  /* 0x0ffffffe08037836 */ /* 0x001fcc0000000000 */
[----:B------:R-:W0:Y:S02]  /*14e60*/  F2I.FTZ.U32.TRUNC.NTZ R3, R3 ;  /* 0x0000000300037305 */ /* 0x000e24000021f000 */
[----:B0-----:R-:W-:-:S04]  /*14e70*/  IMAD.MOV R2, RZ, RZ, -R3 ;  /* 0x000000ffff027224 */ /* 0x001fc800078e0a03 */
[----:B------:R-:W-:Y:S02]  /*14e80*/  IMAD R11, R2, R7, RZ ;  /* 0x00000007020b7224 */ /* 0x000fe400078e02ff */
[----:B------:R-:W-:-:S04]  /*14e90*/  IMAD.MOV.U32 R2, RZ, RZ, RZ ;  /* 0x000000ffff027224 */ /* 0x000fc800078e00ff */
[----:B------:R-:W-:Y:S01]  /*14ea0*/  IMAD.HI.U32 R2, R3, R11, R2 ;  /* 0x0000000b03027227 */ /* 0x000fe200078e0002 */
[----:B------:R-:W-:Y:S02]  /*14eb0*/  IABS R11, R9 ;  /* 0x00000009000b7213 */ /* 0x000fe40000000000 */
[C---:B------:R-:W-:Y:S01]  /*14ec0*/  LOP3.LUT R3, R9.reuse, R6, RZ, 0x3c, !PT ;  /* 0x0000000609037212 */ /* 0x040fe200078e3cff */
[----:B------:R-:W-:Y:S02]  /*14ed0*/  IMAD.IADD R9, R9, 0x1, R0 ;  /* 0x0000000109097824 */ /* 0x000fe400078e0200 */
[----:B------:R-:W-:Y:S01]  /*14ee0*/  IMAD.HI.U32 R2, R2, R11, RZ ;  /* 0x0000000b02027227 */ /* 0x000fe200078e00ff */
[----:B------:R-:W-:-:S03]  /*14ef0*/  ISETP.GE.AND P2, PT, R3, RZ, PT ;  /* 0x000000ff0300720c */ /* 0x000fc60003f46270 */
[----:B------:R-:W-:-:S05]  /*14f00*/  IMAD R4, R2, R4, R11 ;  /* 0x0000000402047224 */ /* 0x000fca00078e020b */
[----:B------:R-:W-:-:S13]  /*14f10*/  ISETP.GT.U32.AND P1, PT, R7, R4, PT ;  /* 0x000000040700720c */ /* 0x000fda0003f24070 */
[----:B------:R-:W-:Y:S02]  /*14f20*/  @!P1 IMAD.IADD R4, R4, 0x1, -R7 ;  /* 0x0000000104049824 */ /* 0x000fe400078e0a07 */
[----:B------:R-:W-:Y:S01]  /*14f30*/  @!P1 VIADD R2, R2, 0x1 ;  /* 0x0000000102029836 */ /* 0x000fe20000000000 */
[----:B------:R-:W-:Y:S02]  /*14f40*/  ISETP.NE.AND P1, PT, R6, RZ, PT ;  /* 0x000000ff0600720c */ /* 0x000fe40003f25270 */
[----:B------:R-:W-:-:S13]  /*14f50*/  ISETP.GE.U32.AND P0, PT, R4, R7, PT ;  /* 0x000000070400720c */ /* 0x000fda0003f06070 */
[----:B------:R-:W-:-:S04]  /*14f60*/  @P0 VIADD R2, R2, 0x1 ;  /* 0x0000000102020836 */ /* 0x000fc80000000000 */
[----:B------:R-:W-:Y:S01]  /*14f70*/  @!P2 IMAD.MOV R2, RZ, RZ, -R2 ;  /* 0x000000ffff02a224 */ /* 0x000fe200078e0a02 */
[----:B------:R-:W-:Y:S01]  /*14f80*/  @!P1 LOP3.LUT R2, RZ, R6, RZ, 0x33, !PT ;  /* 0x00000006ff029212 */ /* 0x000fe200078e33ff */
[----:B------:R-:W-:-:S04]  /*14f90*/  IMAD.MOV R6, RZ, RZ, -R6 ;  /* 0x000000ffff067224 */ /* 0x000fc800078e0a06 */
[----:B------:R-:W-:Y:S01]  /*14fa0*/  IMAD R18, R2, R6, R9 ;  /* 0x0000000602127224 */ /* 0x000fe200078e0209 */
[----:B------:R-:W-:-:S05]  /*14fb0*/  LOP3.LUT R2, RZ, R2, RZ, 0x33, !PT ;  /* 0x00000002ff027212 */ /* 0x000fca00078e33ff */
[----:B------:R-:W-:Y:S01]  /*14fc0*/  IMAD.IADD R17, R5, 0x1, R2 ;  /* 0x0000000105117824 */ /* 0x000fe200078e0202 */
[----:B------:R-:W-:Y:S06]  /*14fd0*/  BRA `(.L_x_1431) ;  /* 0x00000000001c7947 */ /* 0x000fec0003800000 */
.L_x_1423:
[----:B------:R-:W-:Y:S01]  /*14fe0*/  UMOV UR4, URZ ;  /* 0x0000003f00047c82 */ /* 0x000fe20008000000 */
[----:B------:R-:W-:Y:S01]  /*14ff0*/  UMOV UR5, URZ ;  /* 0x0000003f00057c82 */ /* 0x000fe20008000000 */
[----:B------:R-:W-:Y:S01]  /*15000*/  ULDC UR6, c[0x0][0xc3c] ;  /* 0x00030f0000067ab9 */ /* 0x000fe20000000800 */
[----:B------:R-:W-:Y:S01]  /*15010*/  IMAD.MOV.U32 R16, RZ, RZ, R0 ;  /* 0x000000ffff107224 */ /* 0x000fe200078e0000 */
[----:B------:R-:W-:Y:S01]  /*15020*/  MOV R18, UR5 ;  /* 0x0000000500127c02 */ /* 0x000fe20008000f00 */
[----:B------:R-:W-:Y:S02]  /*15030*/  IMAD.U32 R17, RZ, RZ, UR4 ;  /* 0x00000004ff117e24 */ /* 0x000fe4000f8e00ff */
[----:B------:R-:W-:-:S07]  /*15040*/  IMAD.U32 R19, RZ, RZ, UR6 ;  /* 0x00000006ff137e24 */ /* 0x000fce000f8e00ff */
.L_x_1431:
[----:B------:R-:W2:Y:S01]  /*15050*/  S2R R0, SR_TID.X ;  /* 0x0000000000007919 */ /* 0x000ea20000002100 */
[----:B------:R-:W-:Y:S05]  /*15060*/  WARPSYNC.ALL ;  /* 0x0000000000007948 */ /* 0x000fea0003800000 */
[----:B------:R-:W-:Y:S01]  /*15070*/  BAR.SYNC.DEFER_BLOCKING 0x4, 0x180 ;  /* 0x0106000000007b1d */ /* 0x000fe20000010000 */
[----:B--2---:R-:W-:-:S04]  /*15080*/  LOP3.LUT R0, R0, 0x1f, RZ, 0xc0, !PT ;  /* 0x0000001f00007812 */ /* 0x004fc800078ec0ff */
[----:B------:R-:W-:-:S13]  /*15090*/  ISETP.NE.AND P0, PT, R0, RZ, PT ;  /* 0x000000ff0000720c */ /* 0x000fda0003f05270 */
[----:B------:R-:W2:Y:S01]  /*150a0*/  @!P0 S2R R3, SR_CgaCtaId ;  /* 0x0000000000038919 */ /* 0x000ea20000008800 */
[----:B------:R-:W-:-:S04]  /*150b0*/  @!P0 MOV R0, 0x400 ;  /* 0x0000040000008802 */ /* 0x000fc80000000f00 */
[----:B--2---:R-:W-:-:S05]  /*150c0*/  @!P0 LEA R22, R3, R0, 0x18 ;  /* 0x0000000003168211 */ /* 0x004fca00078ec0ff */
[----:B------:R3:W-:Y:S01]  /*150d0*/  @!P0 STS.128 [R22+0x308d0], R16 ;  /* 0x0308d01016008388 */ /* 0x0007e20000000c00 */
[----:B------:R-:W-:Y:S06]  /*150e0*/  BAR.ARV 0x5, 0x180 ;  /* 0x0146000000007b1d */ /* 0x000fec0000002000 */
.L_x_1420:
[----:B------:R-:W-:Y:S02]  /*150f0*/  ULDC UR4, c[0x0][0xc3c] ;  /* 0x00030f0000047ab9 */ /* 0x000fe40000000800 */
[----:B--2---:R-:W-:-:S13]  /*15100*/  ISETP.GE.AND P0, PT, R19, UR4, PT ;  /* 0x0000000413007c0c */ /* 0x004fda000bf06270 */
[----:B------:R-:W-:Y:S05]  /*15110*/  @!P0 BRA `(.L_x_1432) ;  /* 0xffffffb400a08947 */ /* 0x000fea000383ffff */
[----:B------:R-:W-:Y:S05]  /*15120*/  BSYNC B8 ;  /* 0x0000000000087941 */ /* 0x000fea0003800000 */
.L_x_1361:
[----:B------:R-:W2:Y:S01]  /*15130*/  LDL.LU R0, [R1+0x1c] ;  /* 0x00001c0001007983 */ /* 0x000ea20000300800 */
[----:B------:R-:W-:Y:S01]  /*15140*/  BSSY B0, `(.L_x_1433) ;  /* 0x000000b000007945 */ /* 0x000fe20003800000 */
[----:B------:R-:W4:Y:S01]  /*15150*/  S2R R5, SR_CgaCtaId ;  /* 0x0000000000057919 */ /* 0x000f220000008800 */
[----:B--2---:R-:W-:-:S05]  /*15160*/  VIADD R0, R0, 0x1 ;  /* 0x0000000100007836 */ /* 0x004fca0000000000 */
[----:B-1----:R-:W-:-:S04]  /*15170*/  LEA.HI R2, R0, R0, RZ, 0x1 ;  /* 0x0000000000027211 */ /* 0x002fc800078f08ff */
[----:B------:R-:W-:Y:S02]  /*15180*/  LOP3.LUT R3, R2, 0xfffffffe, RZ, 0xc0, !PT ;  /* 0xfffffffe02037812 */ /* 0x000fe400078ec0ff */
[----:B------:R-:W-:-:S03]  /*15190*/  MOV R2, 0x400 ;  /* 0x0000040000027802 */ /* 0x000fc60000000f00 */
[----:B------:R-:W-:Y:S01]  /*151a0*/  IMAD.IADD R0, R0, 0x1, -R3 ;  /* 0x0000000100007824 */ /* 0x000fe200078e0a03 */
[----:B----4-:R-:W-:-:S04]  /*151b0*/  LEA R4, R5, R2, 0x18 ;  /* 0x0000000205047211 */ /* 0x010fc800078ec0ff */
[----:B------:R-:W-:-:S04]  /*151c0*/  SHF.L.U32 R0, R0, 0x1f, RZ ;  /* 0x0000001f00007819 */ /* 0x000fc800000006ff */
[----:B------:R-:W1:Y:S02]  /*151d0*/  SYNCS.PHASECHK.TRANS64.TRYWAIT P0, [R4+URZ+0x30820], R0 ;  /* 0x03082000040075a7 */ /* 0x000e64000800017f */
[----:B-1----:R-:W-:Y:S05]  /*151e0*/  @!P0 BRA `(.L_x_1434) ;  /* 0x0000003400388947 */ /* 0x002fea0003800000 */
.L_x_1536:
[----:B------:R-:W-:Y:S05]  /*151f0*/  BSYNC B0 ;  /* 0x0000000000007941 */ /* 0x000fea0003800000 */
.L_x_1433:
[----:B------:R-:W-:-:S03]  /*15200*/  UMOV UR4, 0xffffffff ;  /* 0xffffffff00047882 */ /* 0x000fc60000000000 */
[----:B------:R-:W-:Y:S05]  /*15210*/  BRA.DIV UR4, `(.L_x_1435) ;  /* 0x0000003604407947 */ /* 0x000fea000b800000 */
[----:B-1----:R-:W1:Y:S02]  /*15220*/  S2R R0, SR_TID.X ;  /* 0x0000000000007919 */ /* 0x002e640000002100 */
[----:B-1----:R-:W-:-:S04]  /*15230*/  SHF.R.U32.HI R0, RZ, 0x5, R0 ;  /* 0x00000005ff007819 */ /* 0x002fc80000011600 */
[----:B------:R-:W-:-:S05]  /*15240*/  LOP3.LUT R0, R0, 0x3, RZ, 0xc0, !PT ;  /* 0x0000000300007812 */ /* 0x000fca00078ec0ff */
[----:B------:R1:W2:Y:S02]  /*15250*/  SHFL.IDX PT, R14, R0, RZ, 0x1f ;  /* 0x00001fff000e7589 */ /* 0x0002a400000e0000 */
.L_x_1539:
[----:B--2---:R-:W-:Y:S01]  /*15260*/  ISETP.NE.AND P0, PT, R14, RZ, PT ;  /* 0x000000ff0e00720c */ /* 0x004fe20003f05270 */
[----:B------:R-:W-:-:S12]  /*15270*/  BSSY B0, `(.L_x_1436) ;  /* 0x0000026000007945 */ /* 0x000fd80003800000 */
[----:B------:R-:W-:Y:S05]  /*15280*/  @P0 BRA `(.L_x_1437) ;  /* 0x0000000000900947 */ /* 0x000fea0003800000 */
[----:B------:R-:W-:-:S03]  /*15290*/  UMOV UR4, 0xffffffff ;  /* 0xffffffff00047882 */ /* 0x000fc60000000000 */
[----:B------:R-:W-:Y:S05]  /*152a0*/  BRA.DIV UR4, `(.L_x_1438) ;  /* 0x0000003604507947 */ /* 0x000fea000b800000 */
[----:B------:R-:W-:-:S13]  /*152b0*/  ELECT P6, URZ, PT ;  /* 0x00000000003f782f */ /* 0x000fda00038c0000 */
.L_x_1542:
        /* <DEDUP_REMOVED lines=8> */
.L_x_1439:
[C---:B------:R-:W-:Y:S01]  /*15340*/  IMAD R5, R25.reuse, 0x8, R4 ;  /* 0x0000000819057824 */ /* 0x040fe200078e0204 */
[----:B------:R-:W-:Y:S01]  /*15350*/  SHF.L.U32 R0, R28, 0x1f, RZ ;  /* 0x0000001f1c007819 */ /* 0x000fe200000006ff */
[----:B------:R-:W-:-:S03]  /*15360*/  VIADD R25, R25, 0x1 ;  /* 0x0000000119197836 */ /* 0x000fc60000000000 */
[----:B------:R-:W1:Y:S02]  /*15370*/  SYNCS.PHASECHK.TRANS64.TRYWAIT P1, [R5+URZ+0x30840], R0 ;  /* 0x03084000050075a7 */ /* 0x000e64000802017f */
[----:B------:R-:W-:-:S04]  /*15380*/  ISETP.NE.AND P2, PT, R25, 0x2, PT ;  /* 0x000000021900780c */ /* 0x000fc80003f45270 */
[----:B------:R-:W-:Y:S01]  /*15390*/  SEL R3, RZ, 0x1, P2 ;  /* 0x00000001ff037807 */ /* 0x000fe20001000000 */
[----:B-1----:R-:W-:Y:S08]  /*153a0*/  @!P1 BRA `(.L_x_1440) ;  /* 0x0000003400309947 */ /* 0x002ff00003800000 */
.L_x_1543:
[----:B------:R-:W-:Y:S02]  /*153b0*/  SEL R25, R25, RZ, P2 ;  /* 0x000000ff19197207 */ /* 0x000fe40001000000 */
[----:B------:R-:W-:Y:S01]  /*153c0*/  LOP3.LUT R2, R28, R3, RZ, 0x3c, !PT ;  /* 0x000000031c027212 */ /* 0x000fe200078e3cff */
[----:B------:R-:W-:Y:S06]  /*153d0*/  @!P0 BRA `(.L_x_1441) ;  /* 0x0000000000048947 */ /* 0x000fec0003800000 */
[----:B------:R-:W-:Y:S01]  /*153e0*/  BPT.TRAP 0x1 ;  /* 0x000000040000795c */ /* 0x000fe20000300000 */
.L_x_1441:
[----:B------:R-:W-:Y:S01]  /*153f0*/  IMAD R25, R25, 0x8, R4 ;  /* 0x0000000819197824 */ /* 0x000fe200078e0204 */
[----:B------:R-:W-:-:S04]  /*15400*/  SHF.L.U32 R2, R2, 0x1f, RZ ;  /* 0x0000001f02027819 */ /* 0x000fc800000006ff */
[----:B------:R-:W2:Y:S02]  /*15410*/  SYNCS.PHASECHK.TRANS64.TRYWAIT P1, [R25+URZ+0x30840], R2 ;  /* 0x03084002190075a7 */ /* 0x000ea4000802017f */
[----:B--2---:R-:W-:Y:S05]  /*15420*/  @!P1 BRA `(.L_x_1442) ;  /* 0x0000003400249947 */ /* 0x004fea0003800000 */
.L_x_1544:
[----:B------:R-:W-:Y:S05]  /*15430*/  @!P0 BRA `(.L_x_1443) ;  /* 0x0000000000048947 */ /* 0x000fea0003800000 */
[----:B------:R-:W-:Y:S01]  /*15440*/  BPT.TRAP 0x1 ;  /* 0x000000040000795c */ /* 0x000fe20000300000 */
.L_x_1443:
[----:B------:R-:W4:Y:S02]  /*15450*/  SYNCS.PHASECHK.TRANS64.TRYWAIT P1, [R5+URZ+0x30860], R0 ;  /* 0x03086000050075a7 */ /* 0x000f24000802017f */
[----:B----4-:R-:W-:Y:S05]  /*15460*/  @!P1 BRA `(.L_x_1444) ;  /* 0x0000003400289947 */ /* 0x010fea0003800000 */
.L_x_1545:
[----:B------:R-:W-:Y:S05]  /*15470*/  @!P0 BRA `(.L_x_1445) ;  /* 0x0000000000048947 */ /* 0x000fea0003800000 */
[----:B------:R-:W-:Y:S01]  /*15480*/  BPT.TRAP 0x1 ;  /* 0x000000040000795c */ /* 0x000fe20000300000 */
.L_x_1445:
[----:B------:R0:W0:Y:S02]  /*15490*/  SYNCS.PHASECHK.TRANS64.TRYWAIT P0, [R25+URZ+0x30860], R2 ;  /* 0x03086002190075a7 */ /* 0x000024000800017f */
[----:B0-----:R-:W-:Y:S05]  /*154a0*/  @!P0 NANOSLEEP.SYNCS 0x989680 ;  /* 0x009896800000895d */ /* 0x001fea0003900000 */
[----:B------:R-:W0:Y:S02]  /*154b0*/  @!P0 SYNCS.PHASECHK.TRANS64 P0, [R25+URZ+0x30860], R2 ;  /* 0x03086002190085a7 */ /* 0x000e24000800007f */
[----:B0-----:R-:W-:Y:S05]  /*154c0*/  @!P0 BRA `(.L_x_1445) ;  /* 0xfffffffc00f08947 */ /* 0x001fea000383ffff */
.L_x_1437:
[----:B------:R-:W-:Y:S05]  /*154d0*/  BSYNC B0 ;  /* 0x0000000000007941 */ /* 0x000fea0003800000 */
.L_x_1436:
[----:B------:R-:W-:Y:S05]  /*154e0*/  EXIT ;  /* 0x000000000000794d */ /* 0x000fea0003800000 */
.L_x_1255:
[----:B0-----:R-:W-:-:S04]  /*154f0*/  IMAD.U32 R3, RZ, RZ, UR40 ;  /* 0x00000028ff037e24 */ /* 0x001fc8000f8e00ff */
[----:B------:R0:W1:Y:S03]  /*15500*/  SYNCS.PHASECHK.TRANS64.TRYWAIT P1, [R3+URZ+0x30800], R0 ;  /* 0x03080000030075a7 */ /* 0x000066000802017f */
[----:B-1----:R-:W-:Y:S05]  /*15510*/  @!P1 NANOSLEEP.SYNCS 0x989680 ;  /* 0x009896800000995d */ /* 0x002fea0003900000 */
[----:B------:R-:W1:Y:S02]  /*15520*/  @!P1 SYNCS.PHASECHK.TRANS64 P1, [R3+URZ+0x30800], R0 ;  /* 0x03080000030095a7 */ /* 0x000e64000802007f */
[----:B-1----:R-:W-:Y:S05]  /*15530*/  @!P1 BRA `(.L_x_1255) ;  /* 0xfffffffc00ec9947 */ /* 0x002fea000383ffff */
[----:B------:R-:W-:Y:S05]  /*15540*/  BRA `(.L_x_1446) ;  /* 0xfffffec800307947 */ /* 0x000fea000383ffff */
.L_x_1259:
[----:B-1----:R1:W2:Y:S02]  /*15550*/  SYNCS.PHASECHK.TRANS64.TRYWAIT P1, [R3+URZ+0x30830], R0 ;  /* 0x03083000030075a7 */ /* 0x0022a4000802017f */
[----:B--2---:R-:W-:Y:S05]  /*15560*/  @!P1 NANOSLEEP.SYNCS 0x989680 ;  /* 0x009896800000995d */ /* 0x004fea0003900000 */
[----:B------:R-:W2:Y:S02]  /*15570*/  @!P1 SYNCS.PHASECHK.TRANS64 P1, [R3+URZ+0x30830], R0 ;  /* 0x03083000030095a7 */ /* 0x000ea4000802007f */
[----:B--2---:R-:W-:Y:S05]  /*15580*/  @!P1 BRA `(.L_x_1259) ;  /* 0xfffffffc00f09947 */ /* 0x004fea000383ffff */
[----:B------:R-:W-:Y:S05]  /*15590*/  BRA `(.L_x_1258) ;  /* 0xfffffec8004c7947 */ /* 0x000fea000383ffff */
.L_x_1276:
[----:B-1----:R-:W-:-:S04]  /*155a0*/  IMAD.U32 R4, RZ, RZ, UR6 ;  /* 0x00000006ff047e24 */ /* 0x002fc8000f8e00ff */
[----:B------:R1:W2:Y:S03]  /*155b0*/  SYNCS.PHASECHK.TRANS64.TRYWAIT P1, [R4+URZ+0x30830], R3 ;  /* 0x03083003040075a7 */ /* 0x0002a6000802017f */
[----:B--2---:R-:W-:Y:S05]  /*155c0*/  @!P1 NANOSLEEP.SYNCS 0x989680 ;  /* 0x009896800000995d */ /* 0x004fea0003900000 */
[----:B------:R-:W2:Y:S02]  /*155d0*/  @!P1 SYNCS.PHASECHK.TRANS64 P1, [R4+URZ+0x30830], R3 ;  /* 0x03083003040095a7 */ /* 0x000ea4000802007f */
[----:B--2---:R-:W-:Y:S05]  /*155e0*/  @!P1 BRA `(.L_x_1276) ;  /* 0xfffffffc00ec9947 */ /* 0x004fea000383ffff */
[----:B------:R-:W-:Y:S05]  /*155f0*/  BRA `(.L_x_1275) ;  /* 0xfffffef000707947 */ /* 0x000fea000383ffff */
.L_x_1280:
[----:B01----:R-:W-:-:S04]  /*15600*/  IMAD.U32 R3, RZ, RZ, UR5 ;  /* 0x00000005ff037e24 */ /* 0x003fc8000f8e00ff */
[----:B------:R0:W1:Y:S03]  /*15610*/  SYNCS.PHASECHK.TRANS64.TRYWAIT P1, [R3+URZ+0x30850], R0 ;  /* 0x03085000030075a7 */ /* 0x000066000802017f */
[----:B-1----:R-:W-:Y:S05]  /*15620*/  @!P1 NANOSLEEP.SYNCS 0x989680 ;  /* 0x009896800000995d */ /* 0x002fea0003900000 */
[----:B------:R-:W1:Y:S02]  /*15630*/  @!P1 SYNCS.PHASECHK.TRANS64 P1, [R3+URZ+0x30850], R0 ;  /* 0x03085000030095a7 */ /* 0x000e64000802007f */
[----:B-1----:R-:W-:Y:S05]  /*15640*/  @!P1 BRA `(.L_x_1280) ;  /* 0xfffffffc00ec9947 */ /* 0x002fea000383ffff */
[----:B------:R-:W-:Y:S05]  /*15650*/  BRA `(.L_x_1279) ;  /* 0xffffff0000087947 */ /* 0x000fea000383ffff */
.L_x_1299:
[----:B-1----:R-:W-:-:S04]  /*15660*/  IMAD.U32 R4, RZ, RZ, UR6 ;  /* 0x00000006ff047e24 */ /* 0x002fc8000f8e00ff */
[----:B------:R1:W2:Y:S03]  /*15670*/  SYNCS.PHASECHK.TRANS64.TRYWAIT P1, [R4+URZ+0x30830], R3 ;  /* 0x03083003040075a7 */ /* 0x0002a6000802017f */
[----:B--2---:R-:W-:Y:S05]  /*15680*/  @!P1 NANOSLEEP.SYNCS 0x989680 ;  /* 0x009896800000995d */ /* 0x004fea0003900000 */
[----:B------:R-:W2:Y:S02]  /*15690*/  @!P1 SYNCS.PHASECHK.TRANS64 P1, [R4+URZ+0x30830], R3 ;  /* 0x03083003040095a7 */ /* 0x000ea4000802007f */
[----:B--2---:R-:W-:Y:S05]  /*156a0*/  @!P1 BRA `(.L_x_1299) ;  /* 0xfffffffc00ec9947 */ /* 0x004fea000383ffff */
[----:B------:R-:W-:Y:S05]  /*156b0*/  BRA `(.L_x_1298) ;  /* 0xffffff1800fc7947 */ /* 0x000fea000383ffff */
.L_x_1303:
[----:B01----:R-:W-:-:S04]  /*156c0*/  IMAD.U32 R3, RZ, RZ, UR5 ;  /* 0x00000005ff037e24 */ /* 0x003fc8000f8e00ff */
[----:B------:R0:W1:Y:S03]  /*156d0*/  SYNCS.PHASECHK.TRANS64.TRYWAIT P1, [R3+URZ+0x30850], R0 ;  /* 0x03085000030075a7 */ /* 0x000066000802017f */
[----:B-1----:R-:W-:Y:S05]  /*156e0*/  @!P1 NANOSLEEP.SYNCS 0x989680 ;  /* 0x009896800000995d */ /* 0x002fea0003900000 */
[----:B------:R-:W1:Y:S02]  /*156f0*/  @!P1 SYNCS.PHASECHK.TRANS64 P1, [R3+URZ+0x30850], R0 ;  /* 0x03085000030095a7 */ /* 0x000e64000802007f */
[----:B-1----:R-:W-:Y:S05]  /*15700*/  @!P1 BRA `(.L_x_1303) ;  /* 0xfffffffc00ec9947 */ /* 0x002fea000383ffff */
[----:B------:R-:W-:Y:S05]  /*15710*/  BRA `(.L_x_1302) ;  /* 0xffffff2800947947 */ /* 0x000fea000383ffff */
.L_x_1311:
[----:B-1----:R-:W-:-:S04]  /*15720*/  IMAD.U32 R4, RZ, RZ, UR5 ;  /* 0x00000005ff047e24 */ /* 0x002fc8000f8e00ff */
[----:B------:R1:W2:Y:S03]  /*15730*/  SYNCS.PHASECHK.TRANS64.TRYWAIT P1, [R4+URZ+0x30830], R3 ;  /* 0x03083003040075a7 */ /* 0x0002a6000802017f */
[----:B--2---:R-:W-:Y:S05]  /*15740*/  @!P1 NANOSLEEP.SYNCS 0x989680 ;  /* 0x009896800000995d */ /* 0x004fea0003900000 */
[----:B------:R-:W2:Y:S02]  /*15750*/  @!P1 SYNCS.PHASECHK.TRANS64 P1, [R4+URZ+0x30830], R3 ;  /* 0x03083003040095a7 */ /* 0x000ea4000802007f */
[----:B--2---:R-:W-:Y:S05]  /*15760*/  @!P1 BRA `(.L_x_1311) ;  /* 0xfffffffc00ec9947 */ /* 0x004fea000383ffff */
[----:B------:R-:W-:Y:S05]  /*15770*/  BRA `(.L_x_1310) ;  /* 0xffffff38002c7947 */ /* 0x000fea000383ffff */
.L_x_1315:
[----:B01----:R-:W-:-:S04]  /*15780*/  IMAD.U32 R3, RZ, RZ, UR5 ;  /* 0x00000005ff037e24 */ /* 0x003fc8000f8e00ff */
[----:B------:R0:W1:Y:S03]  /*15790*/  SYNCS.PHASECHK.TRANS64.TRYWAIT P1, [R3+URZ+0x30850], R0 ;  /* 0x03085000030075a7 */ /* 0x000066000802017f */
[----:B-1----:R-:W-:Y:S05]  /*157a0*/  @!P1 NANOSLEEP.SYNCS 0x989680 ;  /* 0x009896800000995d */ /* 0x002fea0003900000 */
[----:B------:R-:W1:Y:S02]  /*157b0*/  @!P1 SYNCS.PHASECHK.TRANS64 P1, [R3+URZ+0x30850], R0 ;  /* 0x03085000030095a7 */ /* 0x000e64000802007f */
[----:B-1----:R-:W-:Y:S05]  /*157c0*/  @!P1 BRA `(.L_x_1315) ;  /* 0xfffffffc00ec9947 */ /* 0x002fea000383ffff */
[----:B------:R-:W-:Y:S05]  /*157d0*/  BRA `(.L_x_1314) ;  /* 0xffffff4400c47947 */ /* 0x000fea000383ffff */
.L_x_1330:
[----:B-1----:R-:W-:-:S04]  /*157e0*/  IMAD.U32 R7, RZ, RZ, UR5 ;  /* 0x00000005ff077e24 */ /* 0x002fc8000f8e00ff */
[----:B------:R1:W2:Y:S03]  /*157f0*/  SYNCS.PHASECHK.TRANS64.TRYWAIT P1, [R7+URZ+0x30850], R0 ;  /* 0x03085000070075a7 */ /* 0x0002a6000802017f */
[----:B--2---:R-:W-:Y:S05]  /*15800*/  @!P1 NANOSLEEP.SYNCS 0x989680 ;  /* 0x009896800000995d */ /* 0x004fea0003900000 */
[----:B------:R-:W2:Y:S02]  /*15810*/  @!P1 SYNCS.PHASECHK.TRANS64 P1, [R7+URZ+0x30850], R0 ;  /* 0x03085000070095a7 */ /* 0x000ea4000802007f */
[----:B--2---:R-:W-:Y:S05]  /*15820*/  @!P1 BRA `(.L_x_1330) ;  /* 0xfffffffc00ec9947 */ /* 0x004fea000383ffff */
[----:B------:R-:W-:Y:S05]  /*15830*/  BRA `(.L_x_1329) ;  /* 0xffffff6400ec7947 */ /* 0x000fea000383ffff */
.L_x_1381:
[----:B------:R-:W1:Y:S01]  /*15840*/  S2R R17, SR_TID.X ;  /* 0x0000000000117919 */ /* 0x000e620000002100 */
[----:B------:R-:W-:Y:S01]  /*15850*/  BSSY B0, `(.L_x_1447) ;  /* 0x000000a000007945 */ /* 0x000fe20003800000 */
[----:B------:R-:W-:Y:S02]  /*15860*/  IMAD.MOV.U32 R12, RZ, RZ, RZ ;  /* 0x000000ffff0c7224 */ /* 0x000fe400078e00ff */
[----:B------:R-:W-:Y:S02]  /*15870*/  IMAD.MOV.U32 R11, RZ, RZ, 0x1f ;  /* 0x0000001fff0b7424 */ /* 0x000fe400078e00ff */
[----:B------:R-:W-:Y:S01]  /*15880*/  IMAD.MOV.U32 R15, RZ, RZ, -0x1 ;  /* 0xffffffffff0f7424 */ /* 0x000fe200078e00ff */
[----:B-1----:R-:W-:-:S04]  /*15890*/  SHF.R.U32.HI R17, RZ, 0x5, R17 ;  /* 0x00000005ff117819 */ /* 0x002fc80000011611 */
[----:B------:R-:W-:-:S04]  /*158a0*/  LOP3.LUT R17, R17, 0x3, RZ, 0xc0, !PT ;  /* 0x0000000311117812 */ /* 0x000fc800078ec0ff */
[----:B------:R-:W-:-:S07]  /*158b0*/  MOV R13, R17 ;  /* 0x00000011000d7202 */ /* 0x000fce0000000f00 */
[----:B0----5:R-:W-:Y:S05]  /*158c0*/  WARPSYNC.COLLECTIVE R15, `(.L_x_1448) ;  /* 0x000000000f087348 */ /* 0x021fea0003c00000 */
[----:B------:R1:W2:Y:S02]  /*158d0*/  SHFL.IDX P6, R14, R13, R12, R11 ;  /* 0x0000000c0d0e7389 */ /* 0x0002a400000c000b */
[----:B012--5:R-:W-:Y:S01]  /*158e0*/  ENDCOLLECTIVE ;  /* 0x000000000000791b */ /* 0x027fe20003800000 */
.L_x_1448:
[----:B------:R-:W-:Y:S05]  /*158f0*/  BSYNC B0 ;  /* 0x0000000000007941 */ /* 0x000fea0003800000 */
.L_x_1447:
[----:B------:R-:W-:Y:S05]  /*15900*/  BRA `(.L_x_1449) ;  /* 0xffffffbc00507947 */ /* 0x000fea000383ffff */
.L_x_1384:
[----:B0-----:R0:W1:Y:S02]  /*15910*/  SYNCS.PHASECHK.TRANS64.TRYWAIT P0, [R6+URZ+0x30840], R2 ;  /* 0x03084002060075a7 */ /* 0x001064000800017f */
[----:B-1----:R-:W-:Y:S05]  /*15920*/  @!P0 NANOSLEEP.SYNCS 0x989680 ;  /* 0x009896800000895d */ /* 0x002fea0003900000 */
[----:B------:R-:W1:Y:S02]  /*15930*/  @!P0 SYNCS.PHASECHK.TRANS64 P0, [R6+URZ+0x30840], R2 ;  /* 0x03084002060085a7 */ /* 0x000e64000800007f */
[----:B-1----:R-:W-:Y:S05]  /*15940*/  @!P0 BRA `(.L_x_1384) ;  /* 0xfffffffc00f08947 */ /* 0x002fea000383ffff */
[----:B------:R-:W-:Y:S05]  /*15950*/  BRA `(.L_x_1450) ;  /* 0xffffffc000547947 */ /* 0x000fea000383ffff */
.L_x_1385:
        /* <DEDUP_REMOVED lines=8> */
.L_x_1452:
[----:B------:R-:W-:Y:S05]  /*159e0*/  BSYNC B0 ;  /* 0x0000000000007941 */ /* 0x000fea0003800000 */
.L_x_1451:
        /* <DEDUP_REMOVED lines=9> */
.L_x_1453:
[----:B------:R-:W-:Y:S01]  /*15a80*/  MOV R13, R0 ;  /* 0x00000000000d7202 */ /* 0x000fe20000000f00 */
[----:B------:R-:W-:Y:S02]  /*15a90*/  IMAD.MOV.U32 R12, RZ, RZ, 0x1 ;  /* 0x00000001ff0c7424 */ /* 0x000fe400078e00ff */
[----:B------:R-:W-:-:S07]  /*15aa0*/  IMAD.MOV.U32 R3, RZ, RZ, R14 ;  /* 0x000000ffff037224 */ /* 0x000fce00078e000e */
[----:B------:R-:W-:Y:S05]  /*15ab0*/  WARPSYNC.COLLECTIVE R15, `(.L_x_1454) ;  /* 0x000000000f087348 */ /* 0x000fea0003c00000 */
[----:B------:R0:W1:Y:S02]  /*15ac0*/  SHFL.IDX P6, R14, R13, R12, R11 ;  /* 0x0000000c0d0e7389 */ /* 0x00006400000c000b */
[----:B01----:R-:W-:Y:S01]  /*15ad0*/  ENDCOLLECTIVE ;  /* 0x000000000000791b */ /* 0x003fe20003800000 */
.L_x_1454:
[----:B------:R-:W-:-:S05]  /*15ae0*/  @P0 LEA R3, P1, R34, R3, 0x1 ;  /* 0x0000000322030211 */ /* 0x000fca00078208ff */
[----:B------:R-:W-:-:S05]  /*15af0*/  @P0 IMAD.X R2, RZ, RZ, R2, P1 ;  /* 0x000000ffff020224 */ /* 0x000fca00008e0602 */
[----:B------:R-:W-:Y:S01]  /*15b00*/  @P0 LOP3.LUT R3, R3, R2, RZ, 0x3c, !PT ;  /* 0x0000000203030212 */ /* 0x000fe200078e3cff */
[----:B------:R-:W-:-:S03]  /*15b10*/  IMAD.MOV.U32 R13, RZ, RZ, R4 ;  /* 0x000000ffff0d7224 */ /* 0x000fc600078e0004 */
[----:B------:R-:W-:-:S04]  /*15b20*/  @P0 LOP3.LUT R2, R3, R2, RZ, 0x3c, !PT ;  /* 0x0000000203020212 */ /* 0x000fc800078e3cff */
[----:B------:R-:W-:Y:S01]  /*15b30*/  @P0 LOP3.LUT R3, R3, R2, RZ, 0x3c, !PT ;  /* 0x0000000203030212 */ /* 0x000fe200078e3cff */
[----:B------:R-:W-:-:S07]  /*15b40*/  IMAD.MOV.U32 R8, RZ, RZ, R14 ;  /* 0x000000ffff087224 */ /* 0x000fce00078e000e */
[----:B------:R-:W-:Y:S05]  /*15b50*/  WARPSYNC.COLLECTIVE R15, `(.L_x_1455) ;  /* 0x000000000f087348 */ /* 0x000fea0003c00000 */
[----:B------:R0:W1:Y:S02]  /*15b60*/  SHFL.IDX P6, R14, R13, R12, R11 ;  /* 0x0000000c0d0e7389 */ /* 0x00006400000c000b */
[----:B01----:R-:W-:Y:S01]  /*15b70*/  ENDCOLLECTIVE ;  /* 0x000000000000791b */ /* 0x003fe20003800000 */
.L_x_1455:
[----:B------:R-:W-:Y:S01]  /*15b80*/  @!PT LDS RZ, [RZ] ;  /* 0x00000000fffff984 */ /* 0x000fe20000000800 */
[----:B------:R-:W-:Y:S01]  /*15b90*/  @!PT LDS RZ, [RZ] ;  /* 0x00000000fffff984 */ /* 0x000fe20000000800 */
[----:B------:R-:W-:Y:S01]  /*15ba0*/  @!PT LDS RZ, [RZ] ;  /* 0x00000000fffff984 */ /* 0x000fe20000000800 */
[----:B------:R-:W-:Y:S04]  /*15bb0*/  @P0 LDGSTS.E.BYPASS.LTC128B.128 [R9+0x20400], desc[UR36][R2.64], !P5 ;  /* 0x2040000002090fae */ /* 0x000fe8000e901d64 */
[----:B------:R-:W-:Y:S04]  /*15bc0*/  @P0 LDGSTS.E.BYPASS.LTC128B.128 [R9+0x22400], desc[UR36][R2.64+0x80], !P4 ;  /* 0x2240008002090fae */ /* 0x000fe8000e101d64 */
[----:B------:R-:W-:Y:S01]  /*15bd0*/  @P0 LDGSTS.E.BYPASS.LTC128B.128 [R9+0x24400], desc[UR36][R2.64+0x100], !P3 ;  /* 0x2440010002090fae */ /* 0x000fe2000d901d64 */
[----:B------:R-:W-:Y:S02]  /*15be0*/  IMAD.MOV.U32 R13, RZ, RZ, R0 ;  /* 0x000000ffff0d7224 */ /* 0x000fe400078e0000 */
[----:B------:R-:W-:Y:S01]  /*15bf0*/  IMAD.MOV.U32 R12, RZ, RZ, 0x2 ;  /* 0x00000002ff0c7424 */ /* 0x000fe200078e00ff */
[----:B------:R0:W-:Y:S01]  /*15c00*/  @P0 LDGSTS.E.BYPASS.LTC128B.128 [R9+0x26400], desc[UR36][R2.64+0x180], !P2 ;  /* 0x2640018002090fae */ /* 0x0001e2000d101d64 */
[----:B------:R-:W-:Y:S01]  /*15c10*/  ISETP.GE.AND P0, PT, R5, 0x11, PT ;  /* 0x000000110500780c */ /* 0x000fe20003f06270 */
[----:B0-----:R-:W-:-:S12]  /*15c20*/  IMAD.MOV.U32 R2, RZ, RZ, R14 ;  /* 0x000000ffff027224 */ /* 0x001fd800078e000e */
[----:B------:R-:W-:Y:S05]  /*15c30*/  WARPSYNC.COLLECTIVE R15, `(.L_x_1456) ;  /* 0x000000000f087348 */ /* 0x000fea0003c00000 */
[----:B------:R0:W1:Y:S02]  /*15c40*/  SHFL.IDX P6, R14, R13, R12, R11 ;  /* 0x0000000c0d0e7389 */ /* 0x00006400000c000b */
[----:B01----:R-:W-:Y:S01]  /*15c50*/  ENDCOLLECTIVE ;  /* 0x000000000000791b */ /* 0x003fe20003800000 */
.L_x_1456:
        /* <DEDUP_REMOVED lines=16> */
.L_x_1457:
[----:B------:R-:W-:Y:S02]  /*15d60*/  @P0 IMAD R9, R7, 0x2, R22 ;  /* 0x0000000207090824 */ /* 0x000fe400078e0216 */
[----:B------:R-:W-:Y:S02]  /*15d70*/  IMAD.MOV.U32 R13, RZ, RZ, R0 ;  /* 0x000000ffff0d7224 */ /* 0x000fe400078e0000 */
[----:B------:R-:W-:Y:S02]  /*15d80*/  IMAD.MOV.U32 R12, RZ, RZ, 0x3 ;  /* 0x00000003ff0c7424 */ /* 0x000fe400078e00ff */
[----:B------:R-:W-:-:S07]  /*15d90*/  IMAD.MOV.U32 R2, RZ, RZ, R14 ;  /* 0x000000ffff027224 */ /* 0x000fce00078e000e */
[----:B------:R-:W-:Y:S05]  /*15da0*/  WARPSYNC.COLLECTIVE R15, `(.L_x_1458) ;  /* 0x000000000f087348 */ /* 0x000fea0003c00000 */
[----:B------:R0:W1:Y:S02]  /*15db0*/  SHFL.IDX P6, R14, R13, R12, R11 ;  /* 0x0000000c0d0e7389 */ /* 0x00006400000c000b */
[----:B01----:R-:W-:Y:S01]  /*15dc0*/  ENDCOLLECTIVE ;  /* 0x000000000000791b */ /* 0x003fe20003800000 */
.L_x_1458:
        /* <DEDUP_REMOVED lines=9> */
[----:B------:R-:W-:-:S03]  /*15e60*/  MOV R8, R14 ;  /* 0x0000000e00087202 */ /* 0x000fc60000000f00 */
[----:B------:R0:W-:Y:S04]  /*15e70*/  @P0 LDGSTS.E.BYPASS.LTC128B.128 [R9+0x27400], desc[UR36][R2.64+0x180], !P2 ;  /* 0x2740018002090fae */ /* 0x0001e8000d101d64 */
[----:B0-----:R-:W-:Y:S05]  /*15e80*/  WARPSYNC.COLLECTIVE R15, `(.L_x_1459) ;  /* 0x000000000f087348 */ /* 0x001fea0003c00000 */
[----:B------:R1:W2:Y:S02]  /*15e90*/  SHFL.IDX P6, R14, R13, R12, R11 ;  /* 0x0000000c0d0e7389 */ /* 0x0002a400000c000b */
[----:B012---:R-:W-:Y:S01]  /*15ea0*/  ENDCOLLECTIVE ;  /* 0x000000000000791b */ /* 0x007fe20003800000 */
.L_x_1459:
[----:B------:R-:W-:Y:S01]  /*15eb0*/  IMAD.MOV.U32 R2, RZ, RZ, R14 ;  /* 0x000000ffff027224 */ /* 0x000fe200078e000e */
[----:B------:R-:W-:Y:S06]  /*15ec0*/  BRA `(.L_x_1460) ;  /* 0xffffffc000047947 */ /* 0x000fec000383ffff */
.L_x_1390:
[----:B------:R-:W-:Y:S02]  /*15ed0*/  IMAD.MOV.U32 R13, RZ, RZ, R0 ;  /* 0x000000ffff0d7224 */ /* 0x000fe400078e0000 */
[----:B------:R-:W-:Y:S02]  /*15ee0*/  IMAD.MOV.U32 R12, RZ, RZ, RZ ;  /* 0x000000ffff0c7224 */ /* 0x000fe400078e00ff */
[----:B------:R-:W-:Y:S02]  /*15ef0*/  IMAD.MOV.U32 R11, RZ, RZ, 0x181f ;  /* 0x0000181fff0b7424 */ /* 0x000fe400078e00ff */
[----:B------:R-:W-:Y:S02]  /*15f00*/  IMAD.MOV.U32 R15, RZ, RZ, -0x1 ;  /* 0xffffffffff0f7424 */ /* 0x000fe400078e00ff */
[----:B------:R-:W-:Y:S02]  /*15f10*/  IMAD R5, R29, R6, RZ ;  /* 0x000000061d057224 */ /* 0x000fe400078e02ff */
[----:B------:R-:W-:-:S07]  /*15f20*/  IMAD.IADD R27, R8, 0x1, R27 ;  /* 0x00000001081b7824 */ /* 0x000fce00078e021b */
[----:B------:R-:W-:Y:S05]  /*15f30*/  WARPSYNC.COLLECTIVE R15, `(.L_x_1461) ;  /* 0x000000000f087348 */ /* 0x000fea0003c00000 */
[----:B------:R0:W1:Y:S02]  /*15f40*/  SHFL.IDX P6, R14, R13, R12, R11 ;  /* 0x0000000c0d0e7389 */ /* 0x00006400000c000b */
[----:B01----:R-:W-:Y:S01]  /*15f50*/  ENDCOLLECTIVE ;  /* 0x000000000000791b */ /* 0x003fe20003800000 */
.L_x_1461:
[----:B------:R-:W-:Y:S01]  /*15f60*/  ISETP.GE.AND P0, PT, R27, R5, PT ;  /* 0x000000051b00720c */ /* 0x000fe20003f06270 */
[----:B------:R-:W-:Y:S02]  /*15f70*/  IMAD.MOV.U32 R13, RZ, RZ, R4 ;  /* 0x000000ffff0d7224 */ /* 0x000fe400078e0004 */
[----:B------:R-:W-:-:S10]  /*15f80*/  IMAD.MOV.U32 R2, RZ, RZ, R14 ;  /* 0x000000ffff027224 */ /* 0x000fd400078e000e */
[----:B------:R-:W-:Y:S05]  /*15f90*/  WARPSYNC.COLLECTIVE R15, `(.L_x_1462) ;  /* 0x000000000f087348 */ /* 0x000fea0003c00000 */
[----:B------:R0:W1:Y:S02]  /*15fa0*/  SHFL.IDX P6, R14, R13, R12, R11 ;  /* 0x0000000c0d0e7389 */ /* 0x00006400000c000b */
[----:B01----:R-:W-:Y:S01]  /*15fb0*/  ENDCOLLECTIVE ;  /* 0x000000000000791b */ /* 0x003fe20003800000 */
.L_x_1462:
[----:B------:R-:W-:Y:S02]  /*15fc0*/  IMAD.MOV.U32 R13, RZ, RZ, R0 ;  /* 0x000000ffff0d7224 */ /* 0x000fe400078e0000 */
[----:B------:R-:W-:Y:S02]  /*15fd0*/  IMAD.MOV.U32 R12, RZ, RZ, 0x1 ;  /* 0x00000001ff0c7424 */ /* 0x000fe400078e00ff */
[----:B------:R-:W-:-:S07]  /*15fe0*/  IMAD.MOV.U32 R3, RZ, RZ, R14 ;  /* 0x000000ffff037224 */ /* 0x000fce00078e000e */
[----:B------:R-:W-:Y:S05]  /*15ff0*/  WARPSYNC.COLLECTIVE R15, `(.L_x_1463) ;  /* 0x000000000f087348 */ /* 0x000fea0003c00000 */
[----:B------:R0:W1:Y:S02]  /*16000*/  SHFL.IDX P6, R14, R13, R12, R11 ;  /* 0x0000000c0d0e7389 */ /* 0x00006400000c000b */
[----:B01----:R-:W-:Y:S01]  /*16010*/  ENDCOLLECTIVE ;  /* 0x000000000000791b */ /* 0x003fe20003800000 */
.L_x_1463:
[----:B------:R-:W-:-:S05]  /*16020*/  @!P0 LEA R6, P5, R34, R3, 0x1 ;  /* 0x0000000322068211 */ /* 0x000fca00078a08ff */
[----:B------:R-:W-:Y:S02]  /*16030*/  @!P0 IMAD.X R3, RZ, RZ, R2, P5 ;  /* 0x000000ffff038224 */ /* 0x000fe400028e0602 */
[----:B------:R-:W-:Y:S02]  /*16040*/  @!P0 IMAD.MOV.U32 R2, RZ, RZ, R6 ;  /* 0x000000ffff028224 */ /* 0x000fe400078e0006 */
[----:B------:R-:W-:Y:S02]  /*16050*/  VIADD R6, R27, 0x10 ;  /* 0x000000101b067836 */ /* 0x000fe40000000000 */
[----:B------:R-:W-:Y:S01]  /*16060*/  IMAD.MOV.U32 R13, RZ, RZ, R4 ;  /* 0x000000ffff0d7224 */ /* 0x000fe200078e0004 */
[----:B------:R-:W-:Y:S01]  /*16070*/  @!PT LDS RZ, [RZ] ;  /* 0x00000000fffff984 */ /* 0x000fe20000000800 */
[----:B------:R-:W-:Y:S01]  /*16080*/  @!PT LDS RZ, [RZ] ;  /* 0x00000000fffff984 */ /* 0x000fe20000000800 */
[----:B------:R-:W-:Y:S01]  /*16090*/  @!PT LDS RZ, [RZ] ;  /* 0x00000000fffff984 */ /* 0x000fe20000000800 */
[----:B------:R-:W-:Y:S04]  /*160a0*/  @!P0 LDGSTS.E.BYPASS.LTC128B.128 [R33+0x10400], desc[UR36][R2.64], !P4 ;  /* 0x1040000002218fae */ /* 0x000fe8000e101d64 */
[----:B------:R-:W-:Y:S04]  /*160b0*/  @!P0 LDGSTS.E.BYPASS.LTC128B.128 [R33+0x14400], desc[UR36][R2.64+0x80], !P3 ;  /* 0x1440008002218fae */ /* 0x000fe8000d901d64 */
[----:B------:R-:W-:Y:S04]  /*160c0*/  @!P0 LDGSTS.E.BYPASS.LTC128B.128 [R33+0x18400], desc[UR36][R2.64+0x100], !P2 ;  /* 0x1840010002218fae */ /* 0x000fe8000d101d64 */
[----:B------:R0:W-:Y:S01]  /*160d0*/  @!P0 LDGSTS.E.BYPASS.LTC128B.128 [R33+0x1c400], desc[UR36][R2.64+0x180], !P1 ;  /* 0x1c40018002218fae */ /* 0x0001e2000c901d64 */
[----:B------:R-:W-:-:S02]  /*160e0*/  ISETP.GE.AND P0, PT, R6, R5, PT ;  /* 0x000000050600720c */ /* 0x000fc40003f06270 */
[----:B0-----:R-:W-:-:S11]  /*160f0*/  MOV R2, R14 ;  /* 0x0000000e00027202 */ /* 0x001fd60000000f00 */
[----:B------:R-:W-:Y:S05]  /*16100*/  WARPSYNC.COLLECTIVE R15, `(.L_x_1464) ;  /* 0x000000000f087348 */ /* 0x000fea0003c00000 */
[----:B------:R0:W1:Y:S02]  /*16110*/  SHFL.IDX P6, R14, R13, R12, R11 ;  /* 0x0000000c0d0e7389 */ /* 0x00006400000c000b */
[----:B01----:R-:W-:Y:S01]  /*16120*/  ENDCOLLECTIVE ;  /* 0x000000000000791b */ /* 0x003fe20003800000 */
.L_x_1464:
[----:B------:R-:W-:Y:S02]  /*16130*/  IMAD.MOV.U32 R13, RZ, RZ, R0 ;  /* 0x000000ffff0d7224 */ /* 0x000fe400078e0000 */
[----:B------:R-:W-:Y:S02]  /*16140*/  IMAD.MOV.U32 R12, RZ, RZ, 0x2 ;  /* 0x00000002ff0c7424 */ /* 0x000fe400078e00ff */
[----:B------:R-:W-:-:S07]  /*16150*/  IMAD.MOV.U32 R3, RZ, RZ, R14 ;  /* 0x000000ffff037224 */ /* 0x000fce00078e000e */
[----:B------:R-:W-:Y:S05]  /*16160*/  WARPSYNC.COLLECTIVE R15, `(.L_x_1465) ;  /* 0x000000000f087348 */ /* 0x000fea0003c00000 */
[----:B------:R0:W1:Y:S02]  /*16170*/  SHFL.IDX P6, R14, R13, R12, R11 ;  /* 0x0000000c0d0e7389 */ /* 0x00006400000c000b */
[----:B01----:R-:W-:Y:S01]  /*16180*/  ENDCOLLECTIVE ;  /* 0x000000000000791b */ /* 0x003fe20003800000 */
.L_x_1465:
[----:B------:R-:W-:-:S05]  /*16190*/  @!P0 LEA R6, P5, R34, R3, 0x1 ;  /* 0x0000000322068211 */ /* 0x000fca00078a08ff */
[----:B------:R-:W-:Y:S02]  /*161a0*/  @!P0 IMAD.X R7, RZ, RZ, R2, P5 ;  /* 0x000000ffff078224 */ /* 0x000fe400028e0602 */
[----:B------:R-:W-:Y:S02]  /*161b0*/  @!P0 IMAD.MOV.U32 R2, RZ, RZ, R6 ;  /* 0x000000ffff028224 */ /* 0x000fe400078e0006 */
[----:B------:R-:W-:Y:S02]  /*161c0*/  @!P0 IMAD.MOV.U32 R3, RZ, RZ, R7 ;  /* 0x000000ffff038224 */ /* 0x000fe400078e0007 */
[----:B------:R-:W-:Y:S02]  /*161d0*/  IMAD.MOV.U32 R13, RZ, RZ, R4 ;  /* 0x000000ffff0d7224 */ /* 0x000fe400078e0004 */
[----:B------:R-:W-:Y:S01]  /*161e0*/  VIADD R6, R27, 0x20 ;  /* 0x000000201b067836 */ /* 0x000fe20000000000 */
[----:B------:R-:W-:Y:S01]  /*161f0*/  @!PT LDS RZ, [RZ] ;  /* 0x00000000fffff984 */ /* 0x000fe20000000800 */
[----:B------:R-:W-:Y:S01]  /*16200*/  @!PT LDS RZ, [RZ] ;  /* 0x00000000fffff984 */ /* 0x000fe20000000800 */
[----:B------:R-:W-:Y:S01]  /*16210*/  @!PT LDS RZ, [RZ] ;  /* 0x00000000fffff984 */ /* 0x000fe20000000800 */
[----:B------:R-:W-:Y:S04]  /*16220*/  @!P0 LDGSTS.E.BYPASS.LTC128B.128 [R33+0x10c00], desc[UR36][R2.64], !P4 ;  /* 0x10c0000002218fae */ /* 0x000fe8000e101d64 */
[----:B------:R-:W-:Y:S04]  /*16230*/  @!P0 LDGSTS.E.BYPASS.LTC128B.128 [R33+0x14c00], desc[UR36][R2.64+0x80], !P3 ;  /* 0x14c0008002218fae */ /* 0x000fe8000d901d64 */
[----:B------:R-:W-:Y:S04]  /*16240*/  @!P0 LDGSTS.E.BYPASS.LTC128B.128 [R33+0x18c00], desc[UR36][R2.64+0x100], !P2 ;  /* 0x18c0010002218fae */ /* 0x000fe8000d101d64 */
[----:B------:R0:W-:Y:S01]  /*16250*/  @!P0 LDGSTS.E.BYPASS.LTC128B.128 [R33+0x1cc00], desc[UR36][R2.64+0x180], !P1 ;  /* 0x1cc0018002218fae */ /* 0x0001e2000c901d64 */
[----:B------:R-:W-:Y:S01]  /*16260*/  ISETP.GE.AND P0, PT, R6, R5, PT ;  /* 0x000000050600720c */ /* 0x000fe20003f06270 */
[----:B0-----:R-:W-:-:S12]  /*16270*/  IMAD.MOV.U32 R2, RZ, RZ, R14 ;  /* 0x000000ffff027224 */ /* 0x001fd800078e000e */
[----:B------:R-:W-:Y:S05]  /*16280*/  WARPSYNC.COLLECTIVE R15, `(.L_x_1466) ;  /* 0x000000000f087348 */ /* 0x000fea0003c00000 */
[----:B------:R0:W1:Y:S02]  /*16290*/  SHFL.IDX P6, R14, R13, R12, R11 ;  /* 0x0000000c0d0e7389 */ /* 0x00006400000c000b */
[----:B01----:R-:W-:Y:S01]  /*162a0*/  ENDCOLLECTIVE ;  /* 0x000000000000791b */ /* 0x003fe20003800000 */
.L_x_1466:
[----:B------:R-:W-:Y:S01]  /*162b0*/  MOV R13, R0 ;  /* 0x00000000000d7202 */ /* 0x000fe20000000f00 */
[----:B------:R-:W-:Y:S02]  /*162c0*/  IMAD.MOV.U32 R12, RZ, RZ, 0x3 ;  /* 0x00000003ff0c7424 */ /* 0x000fe400078e00ff */
[----:B------:R-:W-:-:S07]  /*162d0*/  IMAD.MOV.U32 R3, RZ, RZ, R14 ;  /* 0x000000ffff037224 */ /* 0x000fce00078e000e */
[----:B------:R-:W-:Y:S05]  /*162e0*/  WARPSYNC.COLLECTIVE R15, `(.L_x_1467) ;  /* 0x000000000f087348 */ /* 0x000fea0003c00000 */
[----:B------:R0:W1:Y:S02]  /*162f0*/  SHFL.IDX P6, R14, R13, R12, R11 ;  /* 0x0000000c0d0e7389 */ /* 0x00006400000c000b */
[----:B01----:R-:W-:Y:S01]  /*16300*/  ENDCOLLECTIVE ;  /* 0x000000000000791b */ /* 0x003fe20003800000 */
.L_x_1467:
        /* <DEDUP_REMOVED lines=18> */
.L_x_1468:
[----:B------:R-:W-:Y:S02]  /*16430*/  IMAD.MOV.U32 R13, RZ, RZ, R0 ;  /* 0x000000ffff0d7224 */ /* 0x000fe400078e0000 */
[----:B------:R-:W-:Y:S02]  /*16440*/  IMAD.MOV.U32 R12, RZ, RZ, 0x4 ;  /* 0x00000004ff0c7424 */ /* 0x000fe400078e00ff */
[----:B------:R-:W-:-:S07]  /*16450*/  IMAD.MOV.U32 R3, RZ, RZ, R14 ;  /* 0x000000ffff037224 */ /* 0x000fce00078e000e */
[----:B------:R-:W-:Y:S05]  /*16460*/  WARPSYNC.COLLECTIVE R15, `(.L_x_1469) ;  /* 0x000000000f087348 */ /* 0x000fea0003c00000 */
[----:B------:R0:W1:Y:S02]  /*16470*/  SHFL.IDX P6, R14, R13, R12, R11 ;  /* 0x0000000c0d0e7389 */ /* 0x00006400000c000b */
[----:B01----:R-:W-:Y:S01]  /*16480*/  ENDCOLLECTIVE ;  /* 0x000000000000791b */ /* 0x003fe20003800000 */
.L_x_1469:
        /* <DEDUP_REMOVED lines=18> */
.L_x_1470:
[----:B------:R-:W-:Y:S02]  /*165b0*/  IMAD.MOV.U32 R13, RZ, RZ, R0 ;  /* 0x000000ffff0d7224 */ /* 0x000fe400078e0000 */
[----:B------:R-:W-:Y:S02]  /*165c0*/  IMAD.MOV.U32 R12, RZ, RZ, 0x5 ;  /* 0x00000005ff0c7424 */ /* 0x000fe400078e00ff */
[----:B------:R-:W-:-:S07]  /*165d0*/  IMAD.MOV.U32 R3, RZ, RZ, R14 ;  /* 0x000000ffff037224 */ /* 0x000fce00078e000e */
[----:B------:R-:W-:Y:S05]  /*165e0*/  WARPSYNC.COLLECTIVE R15, `(.L_x_1471) ;  /* 0x000000000f087348 */ /* 0x000fea0003c00000 */
[----:B------:R0:W1:Y:S02]  /*165f0*/  SHFL.IDX P6, R14, R13, R12, R11 ;  /* 0x0000000c0d0e7389 */ /* 0x00006400000c000b */
[----:B01----:R-:W-:Y:S01]  /*16600*/  ENDCOLLECTIVE ;  /* 0x000000000000791b */ /* 0x003fe20003800000 */
.L_x_1471:
[----:B------:R-:W-:-:S05]  /*16610*/  @!P0 LEA R6, P5, R34, R3, 0x1 ;  /* 0x0000000322068211 */ /* 0x000fca00078a08ff */
[----:B------:R-:W-:Y:S02]  /*16620*/  @!P0 IMAD.X R7, RZ, RZ, R2, P5 ;  /* 0x000000ffff078224 */ /* 0x000fe400028e0602 */
[----:B------:R-:W-:Y:S02]  /*16630*/  @!P0 IMAD.MOV.U32 R2, RZ, RZ, R6 ;  /* 0x000000ffff028224 */ /* 0x000fe400078e0006 */
[----:B------:R-:W-:Y:S01]  /*16640*/  VIADD R6, R27, 0x50 ;  /* 0x000000501b067836 */ /* 0x000fe20000000000 */
[----:B------:R-:W-:Y:S01]  /*16650*/  @!P0 MOV R3, R7 ;  /* 0x0000000700038202 */ /* 0x000fe20000000f00 */
[----:B------:R-:W-:-:S04]  /*16660*/  IMAD.MOV.U32 R13, RZ, RZ, R4 ;  /* 0x000000ffff0d7224 */ /* 0x000fc800078e0004 */
        /* <DEDUP_REMOVED lines=12> */
.L_x_1472:
[----:B------:R-:W-:Y:S02]  /*16730*/  IMAD.MOV.U32 R13, RZ, RZ, R0 ;  /* 0x000000ffff0d7224 */ /* 0x000fe400078e0000 */
[----:B------:R-:W-:Y:S02]  /*16740*/  IMAD.MOV.U32 R12, RZ, RZ, 0x6 ;  /* 0x00000006ff0c7424 */ /* 0x000fe400078e00ff */
[----:B------:R-:W-:-:S07]  /*16750*/  IMAD.MOV.U32 R3, RZ, RZ, R14 ;  /* 0x000000ffff037224 */ /* 0x000fce00078e000e */
[----:B------:R-:W-:Y:S05]  /*16760*/  WARPSYNC.COLLECTIVE R15, `(.L_x_1473) ;  /* 0x000000000f087348 */ /* 0x000fea0003c00000 */
[----:B------:R0:W1:Y:S02]  /*16770*/  SHFL.IDX P6, R14, R13, R12, R11 ;  /* 0x0000000c0d0e7389 */ /* 0x00006400000c000b */
[----:B01----:R-:W-:Y:S01]  /*16780*/  ENDCOLLECTIVE ;  /* 0x000000000000791b */ /* 0x003fe20003800000 */
.L_x_1473:
        /* <DEDUP_REMOVED lines=18> */
.L_x_1474:
[----:B------:R-:W-:Y:S02]  /*168b0*/  IMAD.MOV.U32 R13, RZ, RZ, R0 ;  /* 0x000000ffff0d7224 */ /* 0x000fe400078e0000 */
[----:B------:R-:W-:Y:S02]  /*168c0*/  IMAD.MOV.U32 R12, RZ, RZ, 0x7 ;  /* 0x00000007ff0c7424 */ /* 0x000fe400078e00ff */
[----:B------:R-:W-:-:S07]  /*168d0*/  IMAD.MOV.U32 R3, RZ, RZ, R14 ;  /* 0x000000ffff037224 */ /* 0x000fce00078e000e */
[----:B------:R-:W-:Y:S05]  /*168e0*/  WARPSYNC.COLLECTIVE R15, `(.L_x_1475) ;  /* 0x000000000f087348 */ /* 0x000fea0003c00000 */
[----:B------:R0:W1:Y:S02]  /*168f0*/  SHFL.IDX P6, R14, R13, R12, R11 ;  /* 0x0000000c0d0e7389 */ /* 0x00006400000c000b */
[----:B01----:R-:W-:Y:S01]  /*16900*/  ENDCOLLECTIVE ;  /* 0x000000000000791b */ /* 0x003fe20003800000 */
.L_x_1475:
[----:B------:R-:W-:-:S04]  /*16910*/  @!P0 LEA R6, P5, R34, R3, 0x1 ;  /* 0x0000000322068211 */ /* 0x000fc800078a08ff */
[----:B------:R-:W-:Y:S01]  /*16920*/  @!P0 IADD3.X R7, RZ, R2, RZ, P5, !PT ;  /* 0x00000002ff078210 */ /* 0x000fe20002ffe4ff */
[----:B------:R-:W-:-:S04]  /*16930*/  @!P0 IMAD.MOV.U32 R2, RZ, RZ, R6 ;  /* 0x000000ffff028224 */ /* 0x000fc800078e0006 */
[----:B------:R-:W-:Y:S02]  /*16940*/  @!P0 IMAD.MOV.U32 R3, RZ, RZ, R7 ;  /* 0x000000ffff038224 */ /* 0x000fe400078e0007 */
[----:B------:R-:W-:-:S03]  /*16950*/  IMAD.MOV.U32 R13, RZ, RZ, R4 ;  /* 0x000000ffff0d7224 */ /* 0x000fc600078e0004 */
[----:B------:R-:W-:Y:S01]  /*16960*/  @!PT LDS RZ, [RZ] ;  /* 0x00000000fffff984 */ /* 0x000fe20000000800 */
[----:B------:R-:W-:Y:S01]  /*16970*/  @!PT LDS RZ, [RZ] ;  /* 0x00000000fffff984 */ /* 0x000fe20000000800 */
[----:B------:R-:W-:Y:S01]  /*16980*/  @!PT LDS RZ, [RZ] ;  /* 0x00000000fffff984 */ /* 0x000fe20000000800 */
[----:B------:R0:W-:Y:S04]  /*16990*/  @!P0 LDGSTS.E.BYPASS.LTC128B.128 [R33+0x13400], desc[UR36][R2.64], !P4 ;  /* 0x1340000002218fae */ /* 0x0001e8000e101d64 */
[----:B------:R0:W-:Y:S01]  /*169a0*/  @!P0 LDGSTS.E.BYPASS.LTC128B.128 [R33+0x17400], desc[UR36][R2.64+0x80], !P3 ;  /* 0x1740008002218fae */ /* 0x0001e2000d901d64 */
[----:B------:R-:W-:-:S03]  /*169b0*/  IMAD.MOV.U32 R6, RZ, RZ, R14 ;  /* 0x000000ffff067224 */ /* 0x000fc600078e000e */
[----:B------:R0:W-:Y:S04]  /*169c0*/  @!P0 LDGSTS.E.BYPASS.LTC128B.128 [R33+0x1b400], desc[UR36][R2.64+0x100], !P2 ;  /* 0x1b40010002218fae */ /* 0x0001e8000d101d64 */
[----:B------:R0:W-:Y:S02]  /*169d0*/  @!P0 LDGSTS.E.BYPASS.LTC128B.128 [R33+0x1f400], desc[UR36][R2.64+0x180], !P1 ;  /* 0x1f40018002218fae */ /* 0x0001e4000c901d64 */
[----:B0-----:R-:W-:Y:S05]  /*169e0*/  WARPSYNC.COLLECTIVE R15, `(.L_x_1476) ;  /* 0x000000000f087348 */ /* 0x001fea0003c00000 */
[----:B------:R1:W2:Y:S02]  /*169f0*/  SHFL.IDX P6, R14, R13, R12, R11 ;  /* 0x0000000c0d0e7389 */ /* 0x0002a400000c000b */
[----:B012---:R-:W-:Y:S01]  /*16a00*/  ENDCOLLECTIVE ;  /* 0x000000000000791b */ /* 0x007fe20003800000 */
.L_x_1476:
[----:B------:R-:W-:Y:S05]  /*16a10*/  BRA `(.L_x_1477) ;  /* 0xffffffc000507947 */ /* 0x000fea000383ffff */
.L_x_1395:
[----:B0-----:R0:W2:Y:S02]  /*16a20*/  SYNCS.PHASECHK.TRANS64.TRYWAIT P0, [R22+URZ+0x30820], R3 ;  /* 0x03082003160075a7 */ /* 0x0010a4000800017f */
[----:B--2---:R-:W-:Y:S05]  /*16a30*/  @!P0 NANOSLEEP.SYNCS 0x989680 ;  /* 0x009896800000895d */ /* 0x004fea0003900000 */
[----:B------:R-:W2:Y:S02]  /*16a40*/  @!P0 SYNCS.PHASECHK.TRANS64 P0, [R22+URZ+0x30820], R3 ;  /* 0x03082003160085a7 */ /* 0x000ea4000800007f */
[----:B--2---:R-:W-:Y:S05]  /*16a50*/  @!P0 BRA `(.L_x_1395) ;  /* 0xfffffffc00f08947 */ /* 0x004fea000383ffff */
[----:B------:R-:W-:Y:S05]  /*16a60*/  BRA `(.L_x_1478) ;  /* 0xffffffc000cc7947 */ /* 0x000fea000383ffff */
.L_x_1400:
[----:B0-----:R0:W1:Y:S02]  /*16a70*/  SYNCS.PHASECHK.TRANS64.TRYWAIT P0, [R7+URZ+0x30840], R2 ;  /* 0x03084002070075a7 */ /* 0x001064000800017f */
[----:B-1----:R-:W-:Y:S05]  /*16a80*/  @!P0 NANOSLEEP.SYNCS 0x989680 ;  /* 0x009896800000895d */ /* 0x002fea0003900000 */
[----:B------:R-:W1:Y:S02]  /*16a90*/  @!P0 SYNCS.PHASECHK.TRANS64 P0, [R7+URZ+0x30840], R2 ;  /* 0x03084002070085a7 */ /* 0x000e64000800007f */
[----:B-1----:R-:W-:Y:S05]  /*16aa0*/  @!P0 BRA `(.L_x_1400) ;  /* 0xfffffffc00f08947 */ /* 0x002fea000383ffff */
[----:B------:R-:W-:Y:S05]  /*16ab0*/  BRA `(.L_x_1479) ;  /* 0xffffffc400b07947 */ /* 0x000fea000383ffff */
.L_x_1401:
        /* <DEDUP_REMOVED lines=8> */
.L_x_1481:
[----:B------:R-:W-:Y:S05]  /*16b40*/  BSYNC B1 ;  /* 0x0000000000017941 */ /* 0x000fea0003800000 */
.L_x_1480:
[----:B------:R-:W-:Y:S01]  /*16b50*/  IMAD.MOV.U32 R13, RZ, RZ, R9 ;  /* 0x000000ffff0d7224 */ /* 0x000fe200078e0009 */
[----:B------:R-:W-:Y:S01]  /*16b60*/  LOP3.LUT R23, R23, 0xffffdfff, RZ, 0xc0, !PT ;  /* 0xffffdfff17177812 */ /* 0x000fe200078ec0ff */
[----:B------:R-:W-:Y:S02]  /*16b70*/  IMAD.MOV.U32 R12, RZ, RZ, RZ ;  /* 0x000000ffff0c7224 */ /* 0x000fe400078e00ff */
[----:B------:R-:W-:Y:S01]  /*16b80*/  IMAD.MOV.U32 R11, RZ, RZ, 0x181f ;  /* 0x0000181fff0b7424 */ /* 0x000fe200078e00ff */
[----:B------:R-:W-:Y:S01]  /*16b90*/  @P3 LOP3.LUT R23, R23, 0x2000, RZ, 0xfc, !PT ;  /* 0x0000200017173812 */ /* 0x000fe200078efcff */
[----:B------:R-:W-:Y:S02]  /*16ba0*/  IMAD.MOV.U32 R15, RZ, RZ, -0x1 ;  /* 0xffffffffff0f7424 */ /* 0x000fe400078e00ff */
[----:B------:R-:W-:Y:S01]  /*16bb0*/  IMAD.MOV.U32 R3, RZ, RZ, R14 ;  /* 0x000000ffff037224 */ /* 0x000fe200078e000e */
[----:B------:R-:W-:Y:S01]  /*16bc0*/  LOP3.LUT P3, RZ, R23, 0x10, RZ, 0xc0, !PT ;  /* 0x0000001017ff7812 */ /* 0x000fe2000786c0ff */
[----:B------:R-:W-:-:S12]  /*16bd0*/  IMAD.SHL.U32 R4, R34, 0x2, RZ ;  /* 0x0000000222047824 */ /* 0x000fd800078e00ff */
[----:B------:R-:W-:Y:S05]  /*16be0*/  WARPSYNC.COLLECTIVE R15, `(.L_x_1482) ;  /* 0x000000000f087348 */ /* 0x000fea0003c00000 */
[----:B------:R0:W1:Y:S02]  /*16bf0*/  SHFL.IDX P6, R14, R13, R12, R11 ;  /* 0x0000000c0d0e7389 */ /* 0x00006400000c000b */
[----:B01----:R-:W-:Y:S01]  /*16c00*/  ENDCOLLECTIVE ;  /* 0x000000000000791b */ /* 0x003fe20003800000 */
.L_x_1482:
[----:B------:R-:W-:Y:S01]  /*16c10*/  LOP3.LUT R23, R23, 0xffffefff, RZ, 0xc0, !PT ;  /* 0xffffefff17177812 */ /* 0x000fe200078ec0ff */
[----:B------:R-:W-:-:S03]  /*16c20*/  IMAD R20, R20, 0x2, R22 ;  /* 0x0000000214147824 */ /* 0x000fc600078e0216 */
[----:B------:R-:W-:-:S04]  /*16c30*/  @P2 LOP3.LUT R23, R23, 0x1000, RZ, 0xfc, !PT ;  /* 0x0000100017172812 */ /* 0x000fc800078efcff */
[C---:B------:R-:W-:Y:S02]  /*16c40*/  LOP3.LUT P2, RZ, R23.reuse, 0x8, RZ, 0xc0, !PT ;  /* 0x0000000817ff7812 */ /* 0x040fe4000784c0ff */
[----:B------:R-:W-:Y:S01]  /*16c50*/  LOP3.LUT R23, R23, 0xfffff7ff, RZ, 0xc0, !PT ;  /* 0xfffff7ff17177812 */ /* 0x000fe200078ec0ff */
[----:B------:R-:W-:-:S03]  /*16c60*/  IMAD.MOV.U32 R13, RZ, RZ, R27 ;  /* 0x000000ffff0d7224 */ /* 0x000fc600078e001b */
[----:B------:R-:W-:Y:S01]  /*16c70*/  @P1 LOP3.LUT R23, R23, 0x800, RZ, 0xfc, !PT ;  /* 0x0000080017171812 */ /* 0x000fe200078efcff */
[----:B------:R-:W-:-:S03]  /*16c80*/  IMAD.MOV.U32 R12, RZ, RZ, 0x1 ;  /* 0x00000001ff0c7424 */ /* 0x000fc600078e00ff */
[----:B------:R-:W-:Y:S02]  /*16c90*/  LOP3.LUT P1, RZ, R23, 0x4, RZ, 0xc0, !PT ;  /* 0x0000000417ff7812 */ /* 0x000fe4000782c0ff */
[----:B------:R-:W-:-:S11]  /*16ca0*/  MOV R2, R14 ;  /* 0x0000000e00027202 */ /* 0x000fd60000000f00 */
[----:B------:R-:W-:Y:S05]  /*16cb0*/  WARPSYNC.COLLECTIVE R15, `(.L_x_1483) ;  /* 0x000000000f087348 */ /* 0x000fea0003c00000 */
[----:B------:R0:W1:Y:S02]  /*16cc0*/  SHFL.IDX P6, R14, R13, R12, R11 ;  /* 0x0000000c0d0e7389 */ /* 0x00006400000c000b */
[----:B01----:R-:W-:Y:S01]  /*16cd0*/  ENDCOLLECTIVE ;  /* 0x000000000000791b */ /* 0x003fe20003800000 */
.L_x_1483:
        /* <DEDUP_REMOVED lines=14> */
.L_x_1484:
[----:B------:R-:W-:Y:S02]  /*16dc0*/  IMAD.MOV.U32 R13, RZ, RZ, R27 ;  /* 0x000000ffff0d7224 */ /* 0x000fe400078e001b */
[----:B------:R-:W-:Y:S02]  /*16dd0*/  IMAD.MOV.U32 R12, RZ, RZ, 0x2 ;  /* 0x00000002ff0c7424 */ /* 0x000fe400078e00ff */
[----:B------:R-:W-:-:S07]  /*16de0*/  IMAD.MOV.U32 R2, RZ, RZ, R14 ;  /* 0x000000ffff027224 */ /* 0x000fce00078e000e */
[----:B------:R-:W-:Y:S05]  /*16df0*/  WARPSYNC.COLLECTIVE R15, `(.L_x_1485) ;  /* 0x000000000f087348 */ /* 0x000fea0003c00000 */
[----:B------:R0:W1:Y:S02]  /*16e00*/  SHFL.IDX P6, R14, R13, R12, R11 ;  /* 0x0000000c0d0e7389 */ /* 0x00006400000c000b */
[----:B01----:R-:W-:Y:S01]  /*16e10*/  ENDCOLLECTIVE ;  /* 0x000000000000791b */ /* 0x003fe20003800000 */
.L_x_1485:
        /* <DEDUP_REMOVED lines=14> */
.L_x_1486:
[----:B------:R-:W-:Y:S01]  /*16f00*/  MOV R13, R27 ;  /* 0x0000001b000d7202 */ /* 0x000fe20000000f00 */
[----:B------:R-:W-:Y:S02]  /*16f10*/  IMAD.MOV.U32 R12, RZ, RZ, 0x3 ;  /* 0x00000003ff0c7424 */ /* 0x000fe400078e00ff */
[----:B------:R-:W-:-:S07]  /*16f20*/  IMAD.MOV.U32 R2, RZ, RZ, R14 ;  /* 0x000000ffff027224 */ /* 0x000fce00078e000e */
[----:B------:R-:W-:Y:S05]  /*16f30*/  WARPSYNC.COLLECTIVE R15, `(.L_x_1487) ;  /* 0x000000000f087348 */ /* 0x000fea0003c00000 */
[----:B------:R0:W1:Y:S02]  /*16f40*/  SHFL.IDX P6, R14, R13, R12, R11 ;  /* 0x0000000c0d0e7389 */ /* 0x00006400000c000b */
[----:B01----:R-:W-:Y:S01]  /*16f50*/  ENDCOLLECTIVE ;  /* 0x000000000000791b */ /* 0x003fe20003800000 */
.L_x_1487:
[----:B------:R-:W-:-:S05]  /*16f60*/  IADD3 R2, P0, R2, R4, RZ ;  /* 0x0000000402027210 */ /* 0x000fca0007f1e0ff */
[----:B------:R-:W-:-:S05]  /*16f70*/  IMAD.X R3, RZ, RZ, R35, P0 ;  /* 0x000000ffff037224 */ /* 0x000fca00000e0623 */
[----:B------:R-:W-:Y:S01]  /*16f80*/  @!PT LDS RZ, [RZ] ;  /* 0x00000000fffff984 */ /* 0x000fe20000000800 */
[----:B------:R-:W-:Y:S01]  /*16f90*/  @!PT LDS RZ, [RZ] ;  /* 0x00000000fffff984 */ /* 0x000fe20000000800 */
[----:B------:R-:W-:Y:S01]  /*16fa0*/  @!PT LDS RZ, [RZ] ;  /* 0x00000000fffff984 */ /* 0x000fe20000000800 */
[----:B------:R0:W-:Y:S01]  /*16fb0*/  LDGSTS.E.BYPASS.LTC128B.128 [R20+0x21400], desc[UR36][R2.64], !P3 ;  /* 0x2140000002147fae */ /* 0x0001e2000d901d64 */
[----:B------:R-:W-:Y:S01]  /*16fc0*/  IMAD.MOV.U32 R13, RZ, RZ, R9 ;  /* 0x000000ffff0d7224 */ /* 0x000fe200078e0009 */
[C---:B------:R-:W-:Y:S02]  /*16fd0*/  LOP3.LUT P3, RZ, R23.reuse, 0x2000, RZ, 0xc0, !PT ;  /* 0x0000200017ff7812 */ /* 0x040fe4000786c0ff */
        /* <DEDUP_REMOVED lines=9> */
.L_x_1488:
[----:B------:R-:W-:Y:S01]  /*17070*/  IMAD.MOV.U32 R2, RZ, RZ, R14 ;  /* 0x000000ffff027224 */ /* 0x000fe200078e000e */
[----:B------:R-:W-:Y:S06]  /*17080*/  BRA `(.L_x_1489) ;  /* 0xffffffc400347947 */ /* 0x000fec000383ffff */
.L_x_1406:
[----:B-1----:R1:W2:Y:S02]  /*17090*/  SYNCS.PHASECHK.TRANS64.TRYWAIT P0, [R7+URZ+0x30860], R2 ;  /* 0x03086002070075a7 */ /* 0x0022a4000800017f */
[----:B--2---:R-:W-:Y:S05]  /*170a0*/  @!P0 NANOSLEEP.SYNCS 0x989680 ;  /* 0x009896800000895d */ /* 0x004fea0003900000 */
[----:B------:R-:W2:Y:S02]  /*170b0*/  @!P0 SYNCS.PHASECHK.TRANS64 P0, [R7+URZ+0x30860], R2 ;  /* 0x03086002070085a7 */ /* 0x000ea4000800007f */
[----:B--2---:R-:W-:Y:S05]  /*170c0*/  @!P0 BRA `(.L_x_1406) ;  /* 0xfffffffc00f08947 */ /* 0x004fea000383ffff */
[----:B------:R-:W-:Y:S05]  /*170d0*/  BRA `(.L_x_1490) ;  /* 0xffffffc400ac7947 */ /* 0x000fea000383ffff */
.L_x_1407:
[----:B------:R-:W-:Y:S01]  /*170e0*/  BSSY B1, `(.L_x_1491) ;  /* 0x0000008000017945 */ /* 0x000fe20003800000 */
[----:B------:R-:W-:Y:S02]  /*170f0*/  IMAD.MOV.U32 R13, RZ, RZ, R24 ;  /* 0x000000ffff0d7224 */ /* 0x000fe400078e0018 */
[----:B------:R-:W-:Y:S02]  /*17100*/  IMAD.MOV.U32 R12, RZ, RZ, RZ ;  /* 0x000000ffff0c7224 */ /* 0x000fe400078e00ff */
[----:B------:R-:W-:Y:S02]  /*17110*/  IMAD.MOV.U32 R11, RZ, RZ, 0x181f ;  /* 0x0000181fff0b7424 */ /* 0x000fe400078e00ff */
[----:B------:R-:W-:-:S07]  /*17120*/  IMAD.MOV.U32 R15, RZ, RZ, -0x1 ;  /* 0xffffffffff0f7424 */ /* 0x000fce00078e00ff */
[----:B-1----:R-:W-:Y:S05]  /*17130*/  WARPSYNC.COLLECTIVE R15, `(.L_x_1492) ;  /* 0x000000000f087348 */ /* 0x002fea0003c00000 */
[----:B------:R0:W2:Y:S02]  /*17140*/  SHFL.IDX P6, R14, R13, R12, R11 ;  /* 0x0000000c0d0e7389 */ /* 0x0000a400000c000b */
[----:B012---:R-:W-:Y:S01]  /*17150*/  ENDCOLLECTIVE ;  /* 0x000000000000791b */ /* 0x007fe20003800000 */
.L_x_1492:
[----:B------:R-:W-:Y:S05]  /*17160*/  BSYNC B1 ;  /* 0x0000000000017941 */ /* 0x000fea0003800000 */
.L_x_1491:
[----:B------:R-:W-:Y:S01]  /*17170*/  IMAD.MOV.U32 R13, RZ, RZ, R17 ;  /* 0x000000ffff0d7224 */ /* 0x000fe200078e0011 */
[----:B------:R-:W-:Y:S01]  /*17180*/  LEA R6, R6, R22, 0x1 ;  /* 0x0000001606067211 */ /* 0x000fe200078e08ff */
[----:B------:R-:W-:Y:S02]  /*17190*/  IMAD.MOV.U32 R12, RZ, RZ, RZ ;  /* 0x000000ffff0c7224 */ /* 0x000fe400078e00ff */
[----:B------:R-:W-:Y:S02]  /*171a0*/  IMAD.MOV.U32 R11, RZ, RZ, 0x181f ;  /* 0x0000181fff0b7424 */ /* 0x000fe400078e00ff */
[----:B------:R-:W-:Y:S02]  /*171b0*/  IMAD.MOV.U32 R15, RZ, RZ, -0x1 ;  /* 0xffffffffff0f7424 */ /* 0x000fe400078e00ff */
[----:B------:R-:W-:-:S07]  /*171c0*/  IMAD.MOV.U32 R3, RZ, RZ, R14 ;  /* 0x000000ffff037224 */ /* 0x000fce00078e000e */
[----:B------:R-:W-:Y:S05]  /*171d0*/  WARPSYNC.COLLECTIVE R15, `(.L_x_1493) ;  /* 0x000000000f087348 */ /* 0x000fea0003c00000 */
[----:B------:R0:W1:Y:S02]  /*171e0*/  SHFL.IDX P6, R14, R13, R12, R11 ;  /* 0x0000000c0d0e7389 */ /* 0x00006400000c000b */
[----:B01----:R-:W-:Y:S01]  /*171f0*/  ENDCOLLECTIVE ;  /* 0x000000000000791b */ /* 0x003fe20003800000 */
.L_x_1493:
[----:B------:R-:W-:Y:S02]  /*17200*/  IMAD.MOV.U32 R13, RZ, RZ, R24 ;  /* 0x000000ffff0d7224 */ /* 0x000fe400078e0018 */
[----:B------:R-:W-:Y:S02]  /*17210*/  IMAD.MOV.U32 R12, RZ, RZ, 0x1 ;  /* 0x00000001ff0c7424 */ /* 0x000fe400078e00ff */
[----:B------:R-:W-:-:S07]  /*17220*/  IMAD.MOV.U32 R2, RZ, RZ, R14 ;  /* 0x000000ffff027224 */ /* 0x000fce00078e000e */
[----:B------:R-:W-:Y:S05]  /*17230*/  WARPSYNC.COLLECTIVE R15, `(.L_x_1494) ;  /* 0x000000000f087348 */ /* 0x000fea0003c00000 */
[----:B------:R0:W1:Y:S02]  /*17240*/  SHFL.IDX P6, R14, R13, R12, R11 ;  /* 0x0000000c0d0e7389 */ /* 0x00006400000c000b */
[----:B01----:R-:W-:Y:S01]  /*17250*/  ENDCOLLECTIVE ;  /* 0x000000000000791b */ /* 0x003fe20003800000 */
.L_x_1494:
        /* <DEDUP_REMOVED lines=18> */
.L_x_1495:
[----:B------:R-:W-:Y:S02]  /*17380*/  IMAD.MOV.U32 R13, RZ, RZ, R24 ;  /* 0x000000ffff0d7224 */ /* 0x000fe400078e0018 */
[----:B------:R-:W-:Y:S02]  /*17390*/  IMAD.MOV.U32 R12, RZ, RZ, 0x2 ;  /* 0x00000002ff0c7424 */ /* 0x000fe400078e00ff */
[----:B------:R-:W-:-:S07]  /*173a0*/  IMAD.MOV.U32 R2, RZ, RZ, R14 ;  /* 0x000000ffff027224 */ /* 0x000fce00078e000e */
[----:B------:R-:W-:Y:S05]  /*173b0*/  WARPSYNC.COLLECTIVE R15, `(.L_x_1496) ;  /* 0x000000000f087348 */ /* 0x000fea0003c00000 */
[----:B------:R0:W1:Y:S02]  /*173c0*/  SHFL.IDX P6, R14, R13, R12, R11 ;  /* 0x0000000c0d0e7389 */ /* 0x00006400000c000b */
[----:B01----:R-:W-:Y:S01]  /*173d0*/  ENDCOLLECTIVE ;  /* 0x000000000000791b */ /* 0x003fe20003800000 */
.L_x_1496:
        /* <DEDUP_REMOVED lines=18> */
.L_x_1497:
[----:B------:R-:W-:Y:S02]  /*17500*/  IMAD.MOV.U32 R13, RZ, RZ, R24 ;  /* 0x000000ffff0d7224 */ /* 0x000fe400078e0018 */
[----:B------:R-:W-:Y:S02]  /*17510*/  IMAD.MOV.U32 R12, RZ, RZ, 0x3 ;  /* 0x00000003ff0c7424 */ /* 0x000fe400078e00ff */
[----:B------:R-:W-:-:S07]  /*17520*/  IMAD.MOV.U32 R2, RZ, RZ, R14 ;  /* 0x000000ffff027224 */ /* 0x000fce00078e000e */
[----:B------:R-:W-:Y:S05]  /*17530*/  WARPSYNC.COLLECTIVE R15, `(.L_x_1498) ;  /* 0x000000000f087348 */ /* 0x000fea0003c00000 */
[----:B------:R0:W1:Y:S02]  /*17540*/  SHFL.IDX P6, R14, R13, R12, R11 ;  /* 0x0000000c0d0e7389 */ /* 0x00006400000c000b */
[----:B01----:R-:W-:Y:S01]  /*17550*/  ENDCOLLECTIVE ;  /* 0x000000000000791b */ /* 0x003fe20003800000 */
.L_x_1498:
[----:B------:R-:W-:-:S05]  /*17560*/  IADD3 R2, P0, R2, R4, RZ ;  /* 0x0000000402027210 */ /* 0x000fca0007f1e0ff */
[----:B------:R-:W-:Y:S01]  /*17570*/  IMAD.X R3, RZ, RZ, R3, P0 ;  /* 0x000000ffff037224 */ /* 0x000fe200000e0603 */
        /* <DEDUP_REMOVED lines=11> */
.L_x_1499:
[----:B------:R-:W-:Y:S01]  /*17630*/  @!PT LDS RZ, [RZ] ;  /* 0x00000000fffff984 */ /* 0x000fe20000000800 */
[----:B------:R-:W-:Y:S01]  /*17640*/  @!PT LDS RZ, [RZ] ;  /* 0x00000000fffff984 */ /* 0x000fe20000000800 */
[----:B------:R-:W-:Y:S01]  /*17650*/  @!PT LDS RZ, [RZ] ;  /* 0x00000000fffff984 */ /* 0x000fe20000000800 */
[----:B------:R-:W-:Y:S01]  /*17660*/  LDGSTS.E.BYPASS.LTC128B.128 [R6+0x3400], desc[UR36][R2.64+0x80], !P0 ;  /* 0x0340008002067fae */ /* 0x000fe2000c101d64 */
[----:B------:R-:W-:-:S13]  /*17670*/  ISETP.LT.OR P0, PT, R9, 0x21, P2 ;  /* 0x000000210900780c */ /* 0x000fda0001701670 */
[----:B------:R-:W-:Y:S01]  /*17680*/  LDGSTS.E.BYPASS.LTC128B.128 [R6+0x5400], desc[UR36][R2.64+0x100], !P0 ;  /* 0x0540010002067fae */ /* 0x000fe2000c101d64 */
[----:B------:R-:W-:-:S13]  /*17690*/  ISETP.LT.OR P0, PT, R9, 0x21, P1 ;  /* 0x000000210900780c */ /* 0x000fda0000f01670 */
[----:B------:R0:W-:Y:S02]  /*176a0*/  LDGSTS.E.BYPASS.LTC128B.128 [R6+0x7400], desc[UR36][R2.64+0x180], !P0 ;  /* 0x0740018002067fae */ /* 0x0001e4000c101d64 */
[----:B0-----:R-:W-:Y:S01]  /*176b0*/  IMAD.MOV.U32 R2, RZ, RZ, R14 ;  /* 0x000000ffff027224 */ /* 0x001fe200078e000e */
[----:B------:R-:W-:Y:S06]  /*176c0*/  BRA `(.L_x_1500) ;  /* 0xffffffc000f87947 */ /* 0x000fec000383ffff */
.L_x_1415:
[----:B0-----:R0:W2:Y:S02]  /*176d0*/  SYNCS.PHASECHK.TRANS64.TRYWAIT P0, [R0+URZ+0x30860], R3 ;  /* 0x03086003000075a7 */ /* 0x0010a4000800017f */
[----:B--2---:R-:W-:Y:S05]  /*176e0*/  @!P0 NANOSLEEP.SYNCS 0x989680 ;  /* 0x009896800000895d */ /* 0x004fea0003900000 */
[----:B------:R-:W2:Y:S02]  /*176f0*/  @!P0 SYNCS.PHASECHK.TRANS64 P0, [R0+URZ+0x30860], R3 ;  /* 0x03086003000085a7 */ /* 0x000ea4000800007f */
[----:B--2---:R-:W-:Y:S05]  /*17700*/  @!P0 BRA `(.L_x_1415) ;  /* 0xfffffffc00f08947 */ /* 0x004fea000383ffff */
[----:B------:R-:W-:Y:S05]  /*17710*/  BRA `(.L_x_1501) ;  /* 0xffffffc800247947 */ /* 0x000fea000383ffff */
.L_x_1416:
[----:B------:R-:W-:Y:S01]  /*17720*/  BSSY B0, `(.L_x_1502) ;  /* 0x0000008000007945 */ /* 0x000fe20003800000 */
[----:B------:R-:W-:Y:S02]  /*17730*/  IMAD.MOV.U32 R13, RZ, RZ, R24 ;  /* 0x000000ffff0d7224 */ /* 0x000fe400078e0018 */
[----:B------:R-:W-:Y:S02]  /*17740*/  IMAD.MOV.U32 R12, RZ, RZ, RZ ;  /* 0x000000ffff0c7224 */ /* 0x000fe400078e00ff */
[----:B------:R-:W-:Y:S02]  /*17750*/  IMAD.MOV.U32 R11, RZ, RZ, 0x181f ;  /* 0x0000181fff0b7424 */ /* 0x000fe400078e00ff */
[----:B------:R-:W-:-:S07]  /*17760*/  IMAD.MOV.U32 R15, RZ, RZ, -0x1 ;  /* 0xffffffffff0f7424 */ /* 0x000fce00078e00ff */
[----:B01----:R-:W-:Y:S05]  /*17770*/  WARPSYNC.COLLECTIVE R15, `(.L_x_1503) ;  /* 0x000000000f087348 */ /* 0x003fea0003c00000 */
[----:B------:R2:W3:Y:S02]  /*17780*/  SHFL.IDX P6, R14, R13, R12, R11 ;  /* 0x0000000c0d0e7389 */ /* 0x0004e400000c000b */
[----:B0123--:R-:W-:Y:S01]  /*17790*/  ENDCOLLECTIVE ;  /* 0x000000000000791b */ /* 0x00ffe20003800000 */
.L_x_1503:
[----:B------:R-:W-:Y:S05]  /*177a0*/  BSYNC B0 ;  /* 0x0000000000007941 */ /* 0x000fea0003800000 */
.L_x_1502:
[----:B------:R-:W-:Y:S01]  /*177b0*/  IMAD.MOV.U32 R13, RZ, RZ, R17 ;  /* 0x000000ffff0d7224 */ /* 0x000fe200078e0011 */
[C---:B------:R-:W-:Y:S01]  /*177c0*/  LOP3.LUT R4, R34.reuse, 0x40, RZ, 0xfc, !PT ;  /* 0x0000004022047812 */ /* 0x040fe200078efcff */
        /* <DEDUP_REMOVED lines=8> */
.L_x_1504:
        /* <DEDUP_REMOVED lines=21> */
.L_x_1505:
[----:B------:R-:W-:Y:S01]  /*179a0*/  @!PT LDS RZ, [RZ] ;  /* 0x00000000fffff984 */ /* 0x000fe20000000800 */
[----:B------:R-:W-:Y:S01]  /*179b0*/  @!PT LDS RZ, [RZ] ;  /* 0x00000000fffff984 */ /* 0x000fe20000000800 */
[----:B------:R-:W-:Y:S01]  /*179c0*/  @!PT LDS RZ, [RZ] ;  /* 0x00000000fffff984 */ /* 0x000fe20000000800 */
[----:B------:R0:W-:Y:S01]  /*179d0*/  LDGSTS.E.BYPASS.LTC128B.128 [R4+0x4400], desc[UR36][R2.64+0x100], !P4 ;  /* 0x0440010002047fae */ /* 0x0001e2000e101d64 */
[----:B------:R-:W-:Y:S01]  /*179e0*/  ISETP.LT.OR P4, PT, R5, 0x1, P0 ;  /* 0x000000010500780c */ /* 0x000fe20000781670 */
[----:B------:R-:W-:-:S12]  /*179f0*/  IMAD.MOV.U32 R13, RZ, RZ, R17 ;  /* 0x000000ffff0d7224 */ /* 0x000fd800078e0011 */
[----:B------:R0:W-:Y:S01]  /*17a00*/  LDGSTS.E.BYPASS.LTC128B.128 [R4+0x6400], desc[UR36][R2.64+0x180], !P4 ;  /* 0x0640018002047fae */ /* 0x0001e2000e101d64 */
[----:B------:R-:W-:-:S07]  /*17a10*/  MOV R7, R14 ;  /* 0x0000000e00077202 */ /* 0x000fce0000000f00 */
[----:B0-----:R-:W-:Y:S05]  /*17a20*/  WARPSYNC.COLLECTIVE R15, `(.L_x_1506) ;  /* 0x000000000f087348 */ /* 0x001fea0003c00000 */
[----:B------:R1:W2:Y:S02]  /*17a30*/  SHFL.IDX P6, R14, R13, R12, R11 ;  /* 0x0000000c0d0e7389 */ /* 0x0002a400000c000b */
[----:B012---:R-:W-:Y:S01]  /*17a40*/  ENDCOLLECTIVE ;  /* 0x000000000000791b */ /* 0x007fe20003800000 */
.L_x_1506:
[----:B------:R-:W-:Y:S02]  /*17a50*/  IMAD.MOV.U32 R13, RZ, RZ, R24 ;  /* 0x000000ffff0d7224 */ /* 0x000fe400078e0018 */
[----:B------:R-:W-:Y:S01]  /*17a60*/  IMAD.MOV.U32 R12, RZ, RZ, 0x2 ;  /* 0x00000002ff0c7424 */ /* 0x000fe200078e00ff */
[----:B------:R-:W-:-:S13]  /*17a70*/  IADD3 R2, P4, R14, R6, RZ ;  /* 0x000000060e027210 */ /* 0x000fda0007f9e0ff */
[----:B------:R-:W-:Y:S05]  /*17a80*/  WARPSYNC.COLLECTIVE R15, `(.L_x_1507) ;  /* 0x000000000f087348 */ /* 0x000fea0003c00000 */
[----:B------:R0:W1:Y:S02]  /*17a90*/  SHFL.IDX P6, R14, R13, R12, R11 ;  /* 0x0000000c0d0e7389 */ /* 0x00006400000c000b */
[----:B01----:R-:W-:Y:S01]  /*17aa0*/  ENDCOLLECTIVE ;  /* 0x000000000000791b */ /* 0x003fe20003800000 */
.L_x_1507:
        /* <DEDUP_REMOVED lines=12> */
.L_x_1508:
        /* <DEDUP_REMOVED lines=14> */
.L_x_1509:
        /* <DEDUP_REMOVED lines=12> */
.L_x_1510:
        /* <DEDUP_REMOVED lines=9> */
.L_x_1421:
        /* <DEDUP_REMOVED lines=8> */
.L_x_1513:
[----:B------:R-:W-:Y:S05]  /*17e20*/  BSYNC B0 ;  /* 0x0000000000007941 */ /* 0x000fea0003800000 */
.L_x_1512:
[----:B------:R-:W-:Y:S01]  /*17e30*/  IMAD.MOV.U32 R13, RZ, RZ, R16 ;  /* 0x000000ffff0d7224 */ /* 0x000fe200078e0010 */
[----:B------:R-:W-:Y:S01]  /*17e40*/  MOV R0, R14 ;  /* 0x0000000e00007202 */ /* 0x000fe20000000f00 */
[----:B------:R-:W-:Y:S02]  /*17e50*/  IMAD.MOV.U32 R12, RZ, RZ, 0x1 ;  /* 0x00000001ff0c7424 */ /* 0x000fe400078e00ff */
[----:B------:R-:W-:Y:S02]  /*17e60*/  IMAD.MOV.U32 R11, RZ, RZ, 0x1f ;  /* 0x0000001fff0b7424 */ /* 0x000fe400078e00ff */
[----:B------:R-:W-:Y:S02]  /*17e70*/  IMAD.MOV.U32 R15, RZ, RZ, -0x1 ;  /* 0xffffffffff0f7424 */ /* 0x000fe400078e00ff */
[----:B------:R-:W-:-:S07]  /*17e80*/  IMAD.IADD R5, R19, 0x1, R8 ;  /* 0x0000000113057824 */ /* 0x000fce00078e0208 */
[----:B------:R-:W-:Y:S05]  /*17e90*/  WARPSYNC.COLLECTIVE R15, `(.L_x_1514) ;  /* 0x000000000f087348 */ /* 0x000fea0003c00000 */
[----:B------:R0:W1:Y:S02]  /*17ea0*/  SHFL.IDX P6, R14, R13, R12, R11 ;  /* 0x0000000c0d0e7389 */ /* 0x00006400000c000b */
[----:B01----:R-:W-:Y:S01]  /*17eb0*/  ENDCOLLECTIVE ;  /* 0x000000000000791b */ /* 0x003fe20003800000 */
.L_x_1514:
[----:B------:R-:W-:Y:S02]  /*17ec0*/  ULDC UR4, c[0x0][0xc3c] ;  /* 0x00030f0000047ab9 */ /* 0x000fe40000000800 */
[----:B------:R-:W-:-:S13]  /*17ed0*/  ISETP.GE.OR P1, PT, R5, UR4, !P0 ;  /* 0x0000000405007c0c */ /* 0x000fda000c726670 */
[----:B------:R-:W0:Y:S01]  /*17ee0*/  @!P1 LDC.64 R2, c[0x0][0xc80] ;  /* 0x00032000ff029b82 */ /* 0x000e220000000a00 */
[----:B------:R-:W-:Y:S02]  /*17ef0*/  IMAD.MOV.U32 R11, RZ, RZ, RZ ;  /* 0x000000ffff0b7224 */ /* 0x000fe400078e00ff */
[----:B------:R-:W-:Y:S02]  /*17f00*/  IMAD.MOV.U32 R4, RZ, RZ, R14 ;  /* 0x000000ffff047224 */ /* 0x000fe400078e000e */
[----:B0-----:R-:W-:-:S06]  /*17f10*/  @!P1 IMAD.WIDE R2, R5, 0x4, R2 ;  /* 0x0000000405029825 */ /* 0x001fcc00078e0202 */
[----:B------:R-:W2:Y:S01]  /*17f20*/  @!P1 LDG.E R2, desc[UR36][R2.64] ;  /* 0x0000002402029981 */ /* 0x000ea2000c1e1900 */
[----:B------:R-:W-:Y:S01]  /*17f30*/  IMAD.MOV.U32 R5, RZ, RZ, RZ ;  /* 0x000000ffff057224 */ /* 0x000fe200078e00ff */
[C---:B------:R-:W-:Y:S02]  /*17f40*/  ISETP.GE.U32.AND P2, PT, R8.reuse, 0x2, PT ;  /* 0x000000020800780c */ /* 0x040fe40003f46070 */
[C---:B------:R-:W-:Y:S02]  /*17f50*/  ISETP.GE.U32.AND P3, PT, R8.reuse, 0x4, PT ;  /* 0x000000040800780c */ /* 0x040fe40003f66070 */
[C---:B------:R-:W-:Y:S02]  /*17f60*/  ISETP.GE.U32.AND P4, PT, R8.reuse, 0x8, PT ;  /* 0x000000080800780c */ /* 0x040fe40003f86070 */
[C---:B------:R-:W-:Y:S01]  /*17f70*/  ISETP.GE.U32.AND P5, PT, R8.reuse, 0x10, PT ;  /* 0x000000100800780c */ /* 0x040fe20003fa6070 */
[----:B--2---:R-:W-:Y:S01]  /*17f80*/  @!P1 IMAD.MOV.U32 R5, RZ, RZ, R2 ;  /* 0x000000ffff059224 */ /* 0x004fe200078e0002 */
[----:B------:R-:W-:-:S03]  /*17f90*/  ISETP.NE.AND P1, PT, R8, RZ, PT ;  /* 0x000000ff0800720c */ /* 0x000fc60003f25270 */
[----:B------:R-:W-:-:S10]  /*17fa0*/  IMAD.MOV.U32 R13, RZ, RZ, R5 ;  /* 0x000000ffff0d7224 */ /* 0x000fd400078e0005 */
[----:B------:R-:W-:Y:S05]  /*17fb0*/  WARPSYNC.COLLECTIVE R15, `(.L_x_1515) ;  /* 0x000000000f087348 */ /* 0x000fea0003c00000 */
[----:B------:R0:W1:Y:S02]  /*17fc0*/  SHFL.UP P6, R14, R13, R12, R11 ;  /* 0x0400000c0d0e7389 */ /* 0x00006400000c000b */
[----:B01----:R-:W-:Y:S01]  /*17fd0*/  ENDCOLLECTIVE ;  /* 0x000000000000791b */ /* 0x003fe20003800000 */
.L_x_1515:
[----:B------:R-:W-:Y:S01]  /*17fe0*/  IMAD.MOV.U32 R12, RZ, RZ, 0x2 ;  /* 0x00000002ff0c7424 */ /* 0x000fe200078e00ff */
[----:B------:R-:W-:-:S05]  /*17ff0*/  SEL R6, R14, RZ, P1 ;  /* 0x000000ff0e067207 */ /* 0x000fca0000800000 */
[----:B------:R-:W-:-:S04]  /*18000*/  IMAD.IADD R6, R5, 0x1, R6 ;  /* 0x0000000105067824 */ /* 0x000fc800078e0206 */
[----:B------:R-:W-:-:S07]  /*18010*/  IMAD.MOV.U32 R13, RZ, RZ, R6 ;  /* 0x000000ffff0d7224 */ /* 0x000fce00078e0006 */
[----:B------:R-:W-:Y:S05]  /*18020*/  WARPSYNC.COLLECTIVE R15, `(.L_x_1516) ;  /* 0x000000000f087348 */ /* 0x000fea0003c00000 */
[----:B------:R0:W1:Y:S02]  /*18030*/  SHFL.UP P6, R14, R13, R12, R11 ;  /* 0x0400000c0d0e7389 */ /* 0x00006400000c000b */
[----:B01----:R-:W-:Y:S01]  /*18040*/  ENDCOLLECTIVE ;  /* 0x000000000000791b */ /* 0x003fe20003800000 */
.L_x_1516:
[----:B------:R-:W-:Y:S02]  /*18050*/  MOV R12, 0x4 ;  /* 0x00000004000c7802 */ /* 0x000fe40000000f00 */
[----:B------:R-:W-:-:S05]  /*18060*/  SEL R7, R14, RZ, P2 ;  /* 0x000000ff0e077207 */ /* 0x000fca0001000000 */
[----:B------:R-:W-:-:S04]  /*18070*/  IMAD.IADD R7, R6, 0x1, R7 ;  /* 0x0000000106077824 */ /* 0x000fc800078e0207 */
[----:B------:R-:W-:-:S07]  /*18080*/  IMAD.MOV.U32 R13, RZ, RZ, R7 ;  /* 0x000000ffff0d7224 */ /* 0x000fce00078e0007 */
[----:B------:R-:W-:Y:S05]  /*18090*/  WARPSYNC.COLLECTIVE R15, `(.L_x_1517) ;  /* 0x000000000f087348 */ /* 0x000fea0003c00000 */
[----:B------:R0:W1:Y:S02]  /*180a0*/  SHFL.UP P6, R14, R13, R12, R11 ;  /* 0x0400000c0d0e7389 */ /* 0x00006400000c000b */
[----:B01----:R-:W-:Y:S01]  /*180b0*/  ENDCOLLECTIVE ;  /* 0x000000000000791b */ /* 0x003fe20003800000 */
.L_x_1517:
[----:B------:R-:W-:Y:S01]  /*180c0*/  IMAD.MOV.U32 R12, RZ, RZ, 0x8 ;  /* 0x00000008ff0c7424 */ /* 0x000fe200078e00ff */
[----:B------:R-:W-:-:S05]  /*180d0*/  SEL R2, R14, RZ, P3 ;  /* 0x000000ff0e027207 */ /* 0x000fca0001800000 */
[----:B------:R-:W-:-:S04]  /*180e0*/  IMAD.IADD R2, R7, 0x1, R2 ;  /* 0x0000000107027824 */ /* 0x000fc800078e0202 */
[----:B------:R-:W-:-:S07]  /*180f0*/  IMAD.MOV.U32 R13, RZ, RZ, R2 ;  /* 0x000000ffff0d7224 */ /* 0x000fce00078e0002 */
[----:B------:R-:W-:Y:S05]  /*18100*/  WARPSYNC.COLLECTIVE R15, `(.L_x_1518) ;  /* 0x000000000f087348 */ /* 0x000fea0003c00000 */
[----:B------:R0:W1:Y:S02]  /*18110*/  SHFL.UP P6, R14, R13, R12, R11 ;  /* 0x0400000c0d0e7389 */ /* 0x00006400000c000b */
[----:B01----:R-:W-:Y:S01]  /*18120*/  ENDCOLLECTIVE ;  /* 0x000000000000791b */ /* 0x003fe20003800000 */
.L_x_1518:
[----:B------:R-:W-:Y:S01]  /*18130*/  IMAD.MOV.U32 R12, RZ, RZ, 0x10 ;  /* 0x00000010ff0c7424 */ /* 0x000fe200078e00ff */
[----:B------:R-:W-:-:S05]  /*18140*/  SEL R3, R14, RZ, P4 ;  /* 0x000000ff0e037207 */ /* 0x000fca0002000000 */
[----:B------:R-:W-:-:S04]  /*18150*/  IMAD.IADD R3, R2, 0x1, R3 ;  /* 0x0000000102037824 */ /* 0x000fc800078e0203 */
[----:B------:R-:W-:-:S07]  /*18160*/  IMAD.MOV.U32 R13, RZ, RZ, R3 ;  /* 0x000000ffff0d7224 */ /* 0x000fce00078e0003 */
[----:B------:R-:W-:Y:S05]  /*18170*/  WARPSYNC.COLLECTIVE R15, `(.L_x_1519) ;  /* 0x000000000f087348 */ /* 0x000fea0003c00000 */
[----:B------:R0:W1:Y:S02]  /*18180*/  SHFL.UP P6, R14, R13, R12, R11 ;  /* 0x0400000c0d0e7389 */ /* 0x00006400000c000b */
[----:B01----:R-:W-:Y:S01]  /*18190*/  ENDCOLLECTIVE ;  /* 0x000000000000791b */ /* 0x003fe20003800000 */
.L_x_1519:
        /* <DEDUP_REMOVED lines=8> */
.L_x_1520:
[----:B------:R-:W-:Y:S05]  /*18220*/  BRA `(.L_x_1521) ;  /* 0xffffffc400747947 */ /* 0x000fea000383ffff */
.L_x_1426:
[----:B------:R-:W-:Y:S01]  /*18230*/  BSSY B0, `(.L_x_1522) ;  /* 0x0000008000007945 */ /* 0x000fe20003800000 */
[----:B-----5:R-:W-:Y:S02]  /*18240*/  IMAD.MOV.U32 R13, RZ, RZ, R5 ;  /* 0x000000ffff0d7224 */ /* 0x020fe400078e0005 */
[----:B------:R-:W-:Y:S02]  /*18250*/  IMAD.MOV.U32 R12, RZ, RZ, 0x1 ;  /* 0x00000001ff0c7424 */ /* 0x000fe400078e00ff */
[----:B------:R-:W-:Y:S02]  /*18260*/  IMAD.MOV.U32 R11, RZ, RZ, RZ ;  /* 0x000000ffff0b7224 */ /* 0x000fe400078e00ff */
[----:B------:R-:W-:-:S07]  /*18270*/  IMAD.MOV.U32 R15, RZ, RZ, -0x1 ;  /* 0xffffffffff0f7424 */ /* 0x000fce00078e00ff */
[----:B012---:R-:W-:Y:S05]  /*18280*/  WARPSYNC.COLLECTIVE R15, `(.L_x_1523) ;  /* 0x000000000f087348 */ /* 0x007fea0003c00000 */
[----:B------:R3:W4:Y:S02]  /*18290*/  SHFL.UP P6, R14, R13, R12, R11 ;  /* 0x0400000c0d0e7389 */ /* 0x00072400000c000b */
[----:B01234-:R-:W-:Y:S01]  /*182a0*/  ENDCOLLECTIVE ;  /* 0x000000000000791b */ /* 0x01ffe20003800000 */
.L_x_1523:
[----:B------:R-:W-:Y:S05]  /*182b0*/  BSYNC B0 ;  /* 0x0000000000007941 */ /* 0x000fea0003800000 */
.L_x_1522:
[----:B------:R-:W-:Y:S01]  /*182c0*/  SEL R14, R14, RZ, P1 ;  /* 0x000000ff0e0e7207 */ /* 0x000fe20000800000 */
[----:B------:R-:W-:Y:S01]  /*182d0*/  IMAD.MOV.U32 R11, RZ, RZ, RZ ;  /* 0x000000ffff0b7224 */ /* 0x000fe200078e00ff */
[----:B------:R-:W-:Y:S01]  /*182e0*/  MOV R12, 0x2 ;  /* 0x00000002000c7802 */ /* 0x000fe20000000f00 */
[----:B------:R-:W-:Y:S02]  /*182f0*/  IMAD.MOV.U32 R15, RZ, RZ, -0x1 ;  /* 0xffffffffff0f7424 */ /* 0x000fe400078e00ff */
[----:B------:R-:W-:-:S07]  /*18300*/  IMAD.IADD R13, R5, 0x1, R14 ;  /* 0x00000001050d7824 */ /* 0x000fce00078e020e */
[----:B------:R-:W-:Y:S05]  /*18310*/  WARPSYNC.COLLECTIVE R15, `(.L_x_1524) ;  /* 0x000000000f087348 */ /* 0x000fea0003c00000 */
[----:B------:R0:W1:Y:S02]  /*18320*/  SHFL.UP P6, R14, R13, R12, R11 ;  /* 0x0400000c0d0e7389 */ /* 0x00006400000c000b */
[----:B01----:R-:W-:Y:S01]  /*18330*/  ENDCOLLECTIVE ;  /* 0x000000000000791b */ /* 0x003fe20003800000 */
.L_x_1524:
[----:B------:R-:W-:Y:S01]  /*18340*/  IMAD.MOV.U32 R12, RZ, RZ, 0x4 ;  /* 0x00000004ff0c7424 */ /* 0x000fe200078e00ff */
[----:B------:R-:W-:-:S05]  /*18350*/  SEL R2, R14, RZ, P2 ;  /* 0x000000ff0e027207 */ /* 0x000fca0001000000 */
[----:B------:R-:W-:-:S04]  /*18360*/  IMAD.IADD R2, R13, 0x1, R2 ;  /* 0x000000010d027824 */ /* 0x000fc800078e0202 */
[----:B------:R-:W-:-:S07]  /*18370*/  IMAD.MOV.U32 R13, RZ, RZ, R2 ;  /* 0x000000ffff0d7224 */ /* 0x000fce00078e0002 */
[----:B------:R-:W-:Y:S05]  /*18380*/  WARPSYNC.COLLECTIVE R15, `(.L_x_1525) ;  /* 0x000000000f087348 */ /* 0x000fea0003c00000 */
[----:B------:R0:W1:Y:S02]  /*18390*/  SHFL.UP P6, R14, R13, R12, R11 ;  /* 0x0400000c0d0e7389 */ /* 0x00006400000c000b */
[----:B01----:R-:W-:Y:S01]  /*183a0*/  ENDCOLLECTIVE ;  /* 0x000000000000791b */ /* 0x003fe20003800000 */
.L_x_1525:
[----:B------:R-:W-:Y:S01]  /*183b0*/  IMAD.MOV.U32 R12, RZ, RZ, 0x8 ;  /* 0x00000008ff0c7424 */ /* 0x000fe200078e00ff */
[----:B------:R-:W-:-:S05]  /*183c0*/  SEL R3, R14, RZ, P3 ;  /* 0x000000ff0e037207 */ /* 0x000fca0001800000 */
[----:B------:R-:W-:-:S04]  /*183d0*/  IMAD.IADD R3, R2, 0x1, R3 ;  /* 0x0000000102037824 */ /* 0x000fc800078e0203 */
[----:B------:R-:W-:-:S07]  /*183e0*/  IMAD.MOV.U32 R13, RZ, RZ, R3 ;  /* 0x000000ffff0d7224 */ /* 0x000fce00078e0003 */
[----:B------:R-:W-:Y:S05]  /*183f0*/  WARPSYNC.COLLECTIVE R15, `(.L_x_1526) ;  /* 0x000000000f087348 */ /* 0x000fea0003c00000 */
[----:B------:R0:W1:Y:S02]  /*18400*/  SHFL.UP P6, R14, R13, R12, R11 ;  /* 0x0400000c0d0e7389 */ /* 0x00006400000c000b */
[----:B01----:R-:W-:Y:S01]  /*18410*/  ENDCOLLECTIVE ;  /* 0x000000000000791b */ /* 0x003fe20003800000 */
.L_x_1526:
[----:B------:R-:W-:Y:S01]  /*18420*/  IMAD.MOV.U32 R12, RZ, RZ, 0x10 ;  /* 0x00000010ff0c7424 */ /* 0x000fe200078e00ff */
[----:B------:R-:W-:-:S05]  /*18430*/  SEL R4, R14, RZ, P4 ;  /* 0x000000ff0e047207 */ /* 0x000fca0002000000 */
[----:B------:R-:W-:-:S04]  /*18440*/  IMAD.IADD R4, R3, 0x1, R4 ;  /* 0x0000000103047824 */ /* 0x000fc800078e0204 */
[----:B------:R-:W-:-:S07]  /*18450*/  IMAD.MOV.U32 R13, RZ, RZ, R4 ;  /* 0x000000ffff0d7224 */ /* 0x000fce00078e0004 */
[----:B------:R-:W-:Y:S05]  /*18460*/  WARPSYNC.COLLECTIVE R15, `(.L_x_1527) ;  /* 0x000000000f087348 */ /* 0x000fea0003c00000 */
[----:B------:R0:W1:Y:S02]  /*18470*/  SHFL.UP P6, R14, R13, R12, R11 ;  /* 0x0400000c0d0e7389 */ /* 0x00006400000c000b */
[----:B01----:R-:W-:Y:S01]  /*18480*/  ENDCOLLECTIVE ;  /* 0x000000000000791b */ /* 0x003fe20003800000 */
.L_x_1527:
        /* <DEDUP_REMOVED lines=8> */
.L_x_1528:
[----:B------:R-:W-:Y:S05]  /*18510*/  BRA `(.L_x_1529) ;  /* 0xffffffc400547947 */ /* 0x000fea000383ffff */
.L_x_1428:
[----:B------:R-:W-:Y:S01]  /*18520*/  BSSY B0, `(.L_x_1530) ;  /* 0x0000006000007945 */ /* 0x000fe20003800000 */
[----:B------:R-:W-:Y:S02]  /*18530*/  PLOP3.LUT P6, PT, P6, PT, PT, 0x8, 0x0 ;  /* 0x000000000000781c */ /* 0x000fe400037ce170 */
[----:B------:R-:W-:-:S11]  /*18540*/  MOV R15, 0xffffffff ;  /* 0xffffffff000f7802 */ /* 0x000fd60000000f00 */
[----:B01----:R-:W-:Y:S05]  /*18550*/  WARPSYNC.COLLECTIVE R15, `(.L_x_1531) ;  /* 0x000000000f087348 */ /* 0x003fea0003c00000 */
[----:B------:R-:W-:Y:S01]  /*18560*/  VOTE.ANY R14, PT, P6 ;  /* 0x00000000000e7806 */ /* 0x000fe200030e0100 */
[----:B01----:R-:W-:Y:S06]  /*18570*/  ENDCOLLECTIVE ;  /* 0x000000000000791b */ /* 0x003fec0003800000 */
.L_x_1531:
[----:B------:R-:W-:Y:S05]  /*18580*/  BSYNC B0 ;  /* 0x0000000000007941 */ /* 0x000fea0003800000 */
.L_x_1530:
[----:B------:R-:W-:Y:S02]  /*18590*/  IMAD.MOV.U32 R2, RZ, RZ, R14 ;  /* 0x000000ffff027224 */ /* 0x000fe400078e000e */
[----:B------:R-:W-:Y:S02]  /*185a0*/  IMAD.MOV.U32 R13, RZ, RZ, R5 ;  /* 0x000000ffff0d7224 */ /* 0x000fe400078e0005 */
[----:B------:R-:W0:Y:S01]  /*185b0*/  POPC R4, R2 ;  /* 0x0000000200047309 */ /* 0x000e220000000000 */
[----:B------:R-:W-:Y:S02]  /*185c0*/  IMAD.MOV.U32 R11, RZ, RZ, 0x1f ;  /* 0x0000001fff0b7424 */ /* 0x000fe400078e00ff */
[----:B------:R-:W-:Y:S02]  /*185d0*/  IMAD.MOV.U32 R15, RZ, RZ, -0x1 ;  /* 0xffffffffff0f7424 */ /* 0x000fe400078e00ff */
[----:B0-----:R-:W-:-:S07]  /*185e0*/  IMAD.MOV.U32 R12, RZ, RZ, R4 ;  /* 0x000000ffff0c7224 */ /* 0x001fce00078e0004 */
[----:B------:R-:W-:Y:S05]  /*185f0*/  WARPSYNC.COLLECTIVE R15, `(.L_x_1532) ;  /* 0x000000000f087348 */ /* 0x000fea0003c00000 */
[----:B------:R0:W1:Y:S02]  /*18600*/  SHFL.IDX P6, R14, R13, R12, R11 ;  /* 0x0000000c0d0e7389 */ /* 0x00006400000c000b */
[----:B01----:R-:W-:Y:S01]  /*18610*/  ENDCOLLECTIVE ;  /* 0x000000000000791b */ /* 0x003fe20003800000 */
.L_x_1532:
[----:B------:R-:W-:Y:S01]  /*18620*/  IMAD.MOV.U32 R5, RZ, RZ, R14 ;  /* 0x000000ffff057224 */ /* 0x000fe200078e000e */
[----:B------:R-:W-:Y:S06]  /*18630*/  BRA `(.L_x_1533) ;  /* 0xffffffc400447947 */ /* 0x000fec000383ffff */
.L_x_1430:
[----:B------:R-:W-:Y:S01]  /*18640*/  BSSY B0, `(.L_x_1534) ;  /* 0x0000007000007945 */ /* 0x000fe20003800000 */
[----:B------:R-:W-:Y:S02]  /*18650*/  IMAD.MOV.U32 R13, RZ, RZ, R6 ;  /* 0x000000ffff0d7224 */ /* 0x000fe400078e0006 */
[----:B------:R-:W-:Y:S02]  /*18660*/  IMAD.MOV.U32 R11, RZ, RZ, 0x1f ;  /* 0x0000001fff0b7424 */ /* 0x000fe400078e00ff */
[----:B------:R-:W-:-:S07]  /*18670*/  IMAD.MOV.U32 R15, RZ, RZ, -0x1 ;  /* 0xffffffffff0f7424 */ /* 0x000fce00078e00ff */
[----:B0123--:R-:W-:Y:S05]  /*18680*/  WARPSYNC.COLLECTIVE R15, `(.L_x_1535) ;  /* 0x000000000f087348 */ /* 0x00ffea0003c00000 */
[----:B------:R4:W0:Y:S02]  /*18690*/  SHFL.IDX P6, R14, R13, R12, R11 ;  /* 0x0000000c0d0e7389 */ /* 0x00082400000c000b */
[----:B01234-:R-:W-:Y:S01]  /*186a0*/  ENDCOLLECTIVE ;  /* 0x000000000000791b */ /* 0x01ffe20003800000 */
.L_x_1535:
[----:B------:R-:W-:Y:S05]  /*186b0*/  BSYNC B0 ;  /* 0x0000000000007941 */ /* 0x000fea0003800000 */
.L_x_1534:
[----:B------:R-:W-:Y:S05]  /*186c0*/  BRA `(.L_x_1429) ;  /* 0xffffffc4003c7947 */ /* 0x000fea000383ffff */
.L_x_1434:
[----:B-1----:R1:W2:Y:S02]  /*186d0*/  SYNCS.PHASECHK.TRANS64.TRYWAIT P0, [R4+URZ+0x30820], R0 ;  /* 0x03082000040075a7 */ /* 0x0022a4000800017f */
[----:B--2---:R-:W-:Y:S05]  /*186e0*/  @!P0 NANOSLEEP.SYNCS 0x989680 ;  /* 0x009896800000895d */ /* 0x004fea0003900000 */
[----:B------:R-:W2:Y:S02]  /*186f0*/  @!P0 SYNCS.PHASECHK.TRANS64 P0, [R4+URZ+0x30820], R0 ;  /* 0x03082000040085a7 */ /* 0x000ea4000800007f */
[----:B--2---:R-:W-:Y:S05]  /*18700*/  @!P0 BRA `(.L_x_1434) ;  /* 0xfffffffc00f08947 */ /* 0x004fea000383ffff */
[----:B------:R-:W-:Y:S05]  /*18710*/  BRA `(.L_x_1536) ;  /* 0xffffffc800b47947 */ /* 0x000fea000383ffff */
.L_x_1435:
        /* <DEDUP_REMOVED lines=8> */
[----:B01-3--:R-:W-:Y:S05]  /*187a0*/  WARPSYNC.COLLECTIVE R15, `(.L_x_1538) ;  /* 0x000000000f087348 */ /* 0x00bfea0003c00000 */
[----:B------:R2:W4:Y:S02]  /*187b0*/  SHFL.IDX P6, R14, R13, R12, R11 ;  /* 0x0000000c0d0e7389 */ /* 0x00052400000c000b */
[----:B01234-:R-:W-:Y:S01]  /*187c0*/  ENDCOLLECTIVE ;  /* 0x000000000000791b */ /* 0x01ffe20003800000 */
.L_x_1538:
[----:B------:R-:W-:Y:S05]  /*187d0*/  BSYNC B0 ;  /* 0x0000000000007941 */ /* 0x000fea0003800000 */
.L_x_1537:
[----:B------:R-:W-:Y:S05]  /*187e0*/  BRA `(.L_x_1539) ;  /* 0xffffffc8009c7947 */ /* 0x000fea000383ffff */
.L_x_1438:
[----:B------:R-:W-:Y:S01]  /*187f0*/  BSSY B1, `(.L_x_1540) ;  /* 0x0000006000017945 */ /* 0x000fe20003800000 */
[----:B------:R-:W-:-:S07]  /*18800*/  IMAD.MOV.U32 R15, RZ, RZ, -0x1 ;  /* 0xffffffffff0f7424 */ /* 0x000fce00078e00ff */
[----:B01-3--:R-:W-:Y:S05]  /*18810*/  WARPSYNC.COLLECTIVE R15, `(.L_x_1541) ;  /* 0x000000000f0c7348 */ /* 0x00bfea0003c00000 */
[----:B------:R-:W-:Y:S02]  /*18820*/  ELECT P6, UR62, PT ;  /* 0x00000000003e782f */ /* 0x000fe400038c0000 */
[----:B------:R-:W-:Y:S01]  /*18830*/  MOV R14, UR62 ;  /* 0x0000003e000e7c02 */ /* 0x000fe20008000f00 */
[----:B01-3--:R-:W-:Y:S10]  /*18840*/  ENDCOLLECTIVE ;  /* 0x000000000000791b */ /* 0x00bff40003800000 */
.L_x_1541:
[----:B------:R-:W-:Y:S05]  /*18850*/  BSYNC B1 ;  /* 0x0000000000017941 */ /* 0x000fea0003800000 */
.L_x_1540:
[----:B------:R-:W-:Y:S05]  /*18860*/  BRA `(.L_x_1542) ;  /* 0xffffffc800947947 */ /* 0x000fea000383ffff */
.L_x_1440:
[----:B-1----:R1:W2:Y:S02]  /*18870*/  SYNCS.PHASECHK.TRANS64.TRYWAIT P1, [R5+URZ+0x30840], R0 ;  /* 0x03084000050075a7 */ /* 0x0022a4000802017f */
[----:B--2---:R-:W-:Y:S05]  /*18880*/  @!P1 NANOSLEEP.SYNCS 0x989680 ;  /* 0x009896800000995d */ /* 0x004fea0003900000 */
[----:B------:R-:W2:Y:S02]  /*18890*/  @!P1 SYNCS.PHASECHK.TRANS64 P1, [R5+URZ+0x30840], R0 ;  /* 0x03084000050095a7 */ /* 0x000ea4000802007f */
[----:B--2---:R-:W-:Y:S05]  /*188a0*/  @!P1 BRA `(.L_x_1440) ;  /* 0xfffffffc00f09947 */ /* 0x004fea000383ffff */
[----:B------:R-:W-:Y:S05]  /*188b0*/  BRA `(.L_x_1543) ;  /* 0xffffffc800bc7947 */ /* 0x000fea000383ffff */
.L_x_1442:
[----:B--2---:R2:W4:Y:S02]  /*188c0*/  SYNCS.PHASECHK.TRANS64.TRYWAIT P1, [R25+URZ+0x30840], R2 ;  /* 0x03084002190075a7 */ /* 0x004524000802017f */
[----:B----4-:R-:W-:Y:S05]  /*188d0*/  @!P1 NANOSLEEP.SYNCS 0x989680 ;  /* 0x009896800000995d */ /* 0x010fea0003900000 */
[----:B------:R-:W4:Y:S02]  /*188e0*/  @!P1 SYNCS.PHASECHK.TRANS64 P1, [R25+URZ+0x30840], R2 ;  /* 0x03084002190095a7 */ /* 0x000f24000802007f */
[----:B----4-:R-:W-:Y:S05]  /*188f0*/  @!P1 BRA `(.L_x_1442) ;  /* 0xfffffffc00f09947 */ /* 0x010fea000383ffff */
[----:B------:R-:W-:Y:S05]  /*18900*/  BRA `(.L_x_1544) ;  /* 0xffffffc800c87947 */ /* 0x000fea000383ffff */
.L_x_1444:
[----:B----4-:R4:W0:Y:S02]  /*18910*/  SYNCS.PHASECHK.TRANS64.TRYWAIT P1, [R5+URZ+0x30860], R0 ;  /* 0x03086000050075a7 */ /* 0x010824000802017f */
[----:B0-----:R-:W-:Y:S05]  /*18920*/  @!P1 NANOSLEEP.SYNCS 0x989680 ;  /* 0x009896800000995d */ /* 0x001fea0003900000 */
[----:B------:R-:W0:Y:S02]  /*18930*/  @!P1 SYNCS.PHASECHK.TRANS64 P1, [R5+URZ+0x30860], R0 ;  /* 0x03086000050095a7 */ /* 0x000e24000802007f */
[----:B0-----:R-:W-:Y:S05]  /*18940*/  @!P1 BRA `(.L_x_1444) ;  /* 0xfffffffc00f09947 */ /* 0x001fea000383ffff */
[----:B------:R-:W-:Y:S05]  /*18950*/  BRA `(.L_x_1545) ;  /* 0xffffffc800c47947 */ /* 0x000fea000383ffff */
.L_x_1546:
        /* <DEDUP_REMOVED lines=10> */
.L_x_3297:


//--------------------- .text._ZN7cutlass13device_kernelIN5flash11enable_sm90INS1_16FlashAttnFwdSm90INS1_25CollectiveMainloopFwdSm90ILi2EN4cute5tupleIJNS5_1CILi1EEES8_S8_EEENS6_IJNS7_ILi128EEENS7_ILi64EEENS7_ILi256EEEEEELi256ENS_6half_tEfNS_4arch4Sm90ELb0ELb1ELb0ELb1ELb1ELb1ELb0ELb1ELb1ELb1ELb0ELb0EEENS1_21CollectiveEpilogueFwdINS6_IJSA_SC_SB_EEES9_SE_SG_Li256ELb1ELb1ELb0ELb0EEENS1_36VarlenDynamicPersistentTileSchedulerILi128ELi64ELi256ELi128ELb0ELb1ELb1ELb1ELb0ELb1EEEEEEEEEvNT_6ParamsE --------------------------
	.section	.text._ZN7cutlass13device_kernelIN5flash11enable_sm90INS1_16FlashAttnFwdSm90INS1_25CollectiveMainloopFwdSm90ILi2EN4cute5tupleIJNS5_1CILi1EEES8_S8_EEENS6_IJNS7_ILi128EEENS7_ILi64EEENS7_ILi256EEEEEELi256ENS_6half_tEfNS_4arch4Sm90ELb0ELb1ELb0ELb1ELb1ELb1ELb0ELb1ELb1ELb1ELb0ELb0EEENS1_21CollectiveEpilogueFwdINS6_IJSA_SC_SB_EEES9_SE_SG_Li256ELb1ELb1ELb0ELb0EEENS1_36VarlenDynamicPersistentTileSchedulerILi128ELi64ELi256ELi128ELb0ELb1ELb1ELb1ELb0ELb1EEEEEEEEEvNT_6ParamsE,"ax",@progbits
	.align	128
.text._ZN7cutlass13device_kernelIN5flash11enable_sm90INS1_16FlashAttnFwdSm90INS1_25CollectiveMainloopFwdSm90ILi2EN4cute5tupleIJNS5_1CILi1EEES8_S8_EEENS6_IJNS7_ILi128EEENS7_ILi64EEENS7_ILi256EEEEEELi256ENS_6half_tEfNS_4arch4Sm90ELb0ELb1ELb0ELb1ELb1ELb1ELb0ELb1ELb1ELb1ELb0ELb0EEENS1_21CollectiveEpilogueFwdINS6_IJSA_SC_SB_EEES9_SE_SG_Li256ELb1ELb1ELb0ELb0EEENS1_36VarlenDynamicPersistentTileSchedulerILi128ELi64ELi256ELi128ELb0ELb1ELb1ELb1ELb0ELb1EEEEEEEEEvNT_6ParamsE:
        .type           _ZN7cutlass13device_kernelIN5flash11enable_sm90INS1_16FlashAttnFwdSm90INS1_25CollectiveMainloopFwdSm90ILi2EN4cute5tupleIJNS5_1CILi1EEES8_S8_EEENS6_IJNS7_ILi128EEENS7_ILi64EEENS7_ILi256EEEEEELi256ENS_6half_tEfNS_4arch4Sm90ELb0ELb1ELb0ELb1ELb1ELb1ELb0ELb1ELb1ELb1ELb0ELb0EEENS1_21CollectiveEpilogueFwdINS6_IJSA_SC_SB_EEES9_SE_SG_Li256ELb1ELb1ELb0ELb0EEENS1_36VarlenDynamicPersistentTileSchedulerILi128ELi64ELi256ELi128ELb0ELb1ELb1ELb1ELb0ELb1EEEEEEEEEvNT_6ParamsE,@function
        .size           _ZN7cutlass13device_kernelIN5flash11enable_sm90INS1_16FlashAttnFwdSm90INS1_25CollectiveMainloopFwdSm90ILi2EN4cute5tupleIJNS5_1CILi1EEES8_S8_EEENS6_IJNS7_ILi128EEENS7_ILi64EEENS7_ILi256EEEEEELi256ENS_6half_tEfNS_4arch4Sm90ELb0ELb1ELb0ELb1ELb1ELb1ELb0ELb1ELb1ELb1ELb0ELb0EEENS1_21CollectiveEpilogueFwdINS6_IJSA_SC_SB_EEES9_SE_SG_Li256ELb1ELb1ELb0ELb0EEENS1_36VarlenDynamicPersistentTileSchedulerILi128ELi64ELi256ELi128ELb0ELb1ELb1ELb1ELb0ELb1EEEEEEEEEvNT_6ParamsE,(.L_x_3298 - _ZN7cutlass13device_kernelIN5flash11enable_sm90INS1_16FlashAttnFwdSm90INS1_25CollectiveMainloopFwdSm90ILi2EN4cute5tupleIJNS5_1CILi1EEES8_S8_EEENS6_IJNS7_ILi128EEENS7_ILi64EEENS7_ILi256EEEEEELi256ENS_6half_tEfNS_4arch4Sm90ELb0ELb1ELb0ELb1ELb1ELb1ELb0ELb1ELb1ELb1ELb0ELb0EEENS1_21CollectiveEpilogueFwdINS6_IJSA_SC_SB_EEES9_SE_SG_Li256ELb1ELb1ELb0ELb0EEENS1_36VarlenDynamicPersistentTileSchedulerILi128ELi64ELi256ELi128ELb0ELb1ELb1ELb1ELb0ELb1EEEEEEEEEvNT_6ParamsE)
        .other          _ZN7cutlass13device_kernelIN5flash11enable_sm90INS1_16FlashAttnFwdSm90INS1_25CollectiveMainloopFwdSm90ILi2EN4cute5tupleIJNS5_1CILi1EEES8_S8_EEENS6_IJNS7_ILi128EEENS7_ILi64EEENS7_ILi256EEEEEELi256ENS_6half_tEfNS_4arch4Sm90ELb0ELb1ELb0ELb1ELb1ELb1ELb0ELb1ELb1ELb1ELb0ELb0EEENS1_21CollectiveEpilogueFwdINS6_IJSA_SC_SB_EEES9_SE_SG_Li256ELb1ELb1ELb0ELb0EEENS1_36VarlenDynamicPersistentTileSchedulerILi128ELi64ELi256ELi128ELb0ELb1ELb1ELb1ELb0ELb1EEEEEEEEEvNT_6ParamsE,@"STO_CUDA_ENTRY STV_DEFAULT"
_ZN7cutlass13device_kernelIN5flash11enable_sm90INS1_16FlashAttnFwdSm90INS1_25CollectiveMainloopFwdSm90ILi2EN4cute5tupleIJNS5_1CILi1EEES8_S8_EEENS6_IJNS7_ILi128EEENS7_ILi64EEENS7_ILi256EEEEEELi256ENS_6half_tEfNS_4arch4Sm90ELb0ELb1ELb0ELb1ELb1ELb1ELb0ELb1ELb1ELb1ELb0ELb0EEENS1_21CollectiveEpilogueFwdINS6_IJSA_SC_SB_EEES9_SE_SG_Li256ELb1ELb1ELb0ELb0EEENS1_36VarlenDynamicPersistentTileSchedulerILi128ELi64ELi256ELi128ELb0ELb1ELb1ELb1ELb0ELb1EEEEEEEEEvNT_6ParamsE:
[----:B------:R-:W0:Y:S02]  /*0000*/  LDC R1, c[0x0][0x28] ;  /* 0x00000a00ff017b82 */ /* 0x000e240000000800 */
[----:B0-----:R-:W-:Y:S01]  /*0010*/  VIADD R1, R1, 0xffffff28 ;  /* 0xffffff2801017836 */ /* 0x001fe20000000000 */
[----:B------:R-:W0:Y:S01]  /*0020*/  S2R R0, SR_TID.X ;  /* 0x0000000000007919 */ /* 0x000e220000002100 */
[----:B------:R-:W-:Y:S01]  /*0030*/  ELECT P0, URZ, PT ;  /* 0x00000000003f782f */ /* 0x000fe20003800000 */
[----:B------:R-:W-:Y:S01]  /*0040*/  BSSY B0, `(.L_x_1547) ;  /* 0x000000d000007945 */ /* 0x000fe20003800000 */
[----:B0-----:R-:W-:-:S05]  /*0050*/  SHF.R.U32.HI R2, RZ, 0x5, R0 ;  /* 0x00000005ff027819 */ /* 0x001fca0000011600 */
[----:B------:R-:W0:Y:S02]  /*0060*/  SHFL.IDX PT, R3, R2, RZ, 0x1f ;  /* 0x00001fff02037589 */ /* 0x000e2400000e0000 */
[----:B0-----:R-:W-:-:S13]  /*0070*/  ISETP.EQ.AND P0, PT, R3, RZ, P0 ;  /* 0x000000ff0300720c */ /* 0x001fda0000702270 */
        /* <DEDUP_REMOVED lines=9> */
.L_x_1548:
[----:B------:R-:W-:Y:S05]  /*0110*/  BSYNC B0 ;  /* 0x0000000000007941 */ /* 0x000fea0003800000 */
.L_x_1547:
[----:B------:R-:W-:Y:S01]  /*0120*/  VOTEU.ANY UP0, P0 ;  /* 0x00000000003f7886 */ /* 0x000fe20000000100 */
[----:B------:R-:W0:Y:S01]  /*0130*/  SHFL.IDX PT, R3, R2, RZ, 0x1f ;  /* 0x00001fff02037589 */ /* 0x000e2200000e0000 */
[----:B------:R-:W-:Y:S01]  /*0140*/  UMOV UR4, 0x80 ;  /* 0x0000008000047882 */ /* 0x000fe20000000000 */
[----:B------:R-:W-:Y:S01]  /*0150*/  UMOV UR7, 0x100 ;  /* 0x0000010000077882 */ /* 0x000fe20000000000 */
[----:B------:R-:W-:Y:S01]  /*0160*/  VOTEU.ANY UP1, P0 ;  /* 0x00000000003f7886 */ /* 0x000fe20000020100 */
[----:B------:R-:W1:Y:S01]  /*0170*/  @UP0 S2UR UR8, SR_CgaCtaId ;  /* 0x00000000000809c3 */ /* 0x000e620000008800 */
[----:B------:R-:W-:Y:S01]  /*0180*/  @UP0 UMOV UR6, 0x400 ;  /* 0x0000040000060882 */ /* 0x000fe20000000000 */
[----:B------:R-:W-:-:S04]  /*0190*/  @UP0 UIADD3 UR4, -UR4, 0x100000, URZ ;  /* 0x0010000004040890 */ /* 0x000fc8000fffe13f */
[----:B------:R-:W-:Y:S02]  /*01a0*/  @UP0 USHF.L.U32 UR5, UR4, 0xb, URZ ;  /* 0x0000000b04050899 */ /* 0x000fe4000800063f */
[----:B------:R-:W-:Y:S01]  /*01b0*/  @UP0 USHF.L.U32 UR4, UR4, 0x1, URZ ;  /* 0x0000000104040899 */ /* 0x000fe2000800063f */
[----:B0-----:R-:W-:Y:S02]  /*01c0*/  ISETP.NE.AND P1, PT, R3, RZ, PT ;  /* 0x000000ff0300720c */ /* 0x001fe40003f25270 */
[----:B------:R-:W-:Y:S01]  /*01d0*/  SHF.R.U32.HI R3, RZ, 0x7, R0 ;  /* 0x00000007ff037819 */ /* 0x000fe20000011600 */
[----:B-1----:R-:W-:Y:S02]  /*01e0*/  @UP0 ULEA UR8, UR8, UR6, 0x18 ;  /* 0x0000000608080291 */ /* 0x002fe4000f8ec03f */
[----:B------:R-:W-:-:S04]  /*01f0*/  @UP0 UIADD3 UR6, -UR7, 0x100000, URZ ;  /* 0x0010000007060890 */ /* 0x000fc8000fffe13f */
[----:B------:R-:W-:Y:S02]  /*0200*/  @UP0 USHF.L.U32 UR7, UR6, 0xb, URZ ;  /* 0x0000000b06070899 */ /* 0x000fe4000800063f */
[----:B------:R-:W-:Y:S01]  /*0210*/  @UP0 USHF.L.U32 UR6, UR6, 0x1, URZ ;  /* 0x0000000106060899 */ /* 0x000fe2000800063f */
[----:B------:R-:W-:Y:S01]  /*0220*/  VOTEU.ANY UP0, P0 ;  /* 0x00000000003f7886 */ /* 0x000fe20000000100 */
[----:B------:R-:W0:Y:S04]  /*0230*/  SHFL.IDX PT, R3, R3, RZ, 0x1f ;  /* 0x00001fff03037589 */ /* 0x000e2800000e0000 */
[----:B------:R-:W1:Y:S02]  /*0240*/  FENCE.VIEW.ASYNC.S ;  /* 0x00000000000073c6 */ /* 0x000e640000000000 */
[----:B-1----:R1:W2:Y:S04]  /*0250*/  @UP0 SYNCS.EXCH.64 URZ, [UR8+0x30800], UR4 ;  /* 0x03080004083f05b2 */ /* 0x0022a80008000100 */
[----:B------:R1:W3:Y:S01]  /*0260*/  @UP1 SYNCS.EXCH.64 URZ, [UR8+0x30820], UR6 ;  /* 0x03082006083f15b2 */ /* 0x0002e20008000100 */
[----:B------:R-:W-:Y:S05]  /*0270*/  @P1 BRA `(.L_x_1549) ;  /* 0x0000000000481947 */ /* 0x000fea0003800000 */
[----:B-1----:R-:W1:Y:S01]  /*0280*/  S2UR UR5, SR_CgaCtaId ;  /* 0x00000000000579c3 */ /* 0x002e620000008800 */
[----:B------:R-:W-:Y:S01]  /*0290*/  UMOV UR4, 0x400 ;  /* 0x0000040000047882 */ /* 0x000fe20000000000 */
[----:B------:R-:W-:Y:S01]  /*02a0*/  UMOV UR6, 0x80 ;  /* 0x0000008000067882 */ /* 0x000fe20000000000 */
[----:B------:R-:W-:Y:S01]  /*02b0*/  UMOV UR7, 0x100 ;  /* 0x0000010000077882 */ /* 0x000fe20000000000 */
[----:B------:R-:W-:Y:S01]  /*02c0*/  ELECT P0, URZ, PT ;  /* 0x00000000003f782f */ /* 0x000fe20003800000 */
[----:B-1----:R-:W-:Y:S02]  /*02d0*/  ULEA UR8, UR5, UR4, 0x18 ;  /* 0x0000000405087291 */ /* 0x002fe4000f8ec03f */
[----:B------:R-:W-:-:S04]  /*02e0*/  UIADD3 UR4, -UR6, 0x100000, URZ ;  /* 0x0010000006047890 */ /* 0x000fc8000fffe13f */
[----:B------:R-:W-:Y:S02]  /*02f0*/  USHF.L.U32 UR5, UR4, 0xb, URZ ;  /* 0x0000000b04057899 */ /* 0x000fe4000800063f */
[----:B------:R-:W-:Y:S02]  /*0300*/  USHF.L.U32 UR4, UR4, 0x1, URZ ;  /* 0x0000000104047899 */ /* 0x000fe4000800063f */
[----:B------:R-:W-:-:S04]  /*0310*/  UIADD3 UR6, -UR7, 0x100000, URZ ;  /* 0x0010000007067890 */ /* 0x000fc8000fffe13f */
[----:B------:R-:W-:Y:S02]  /*0320*/  USHF.L.U32 UR7, UR6, 0xb, URZ ;  /* 0x0000000b06077899 */ /* 0x000fe4000800063f */
[----:B------:R-:W-:Y:S01]  /*0330*/  USHF.L.U32 UR6, UR6, 0x1, URZ ;  /* 0x0000000106067899 */ /* 0x000fe2000800063f */
[----:B------:R-:W1:Y:S03]  /*0340*/  FENCE.VIEW.ASYNC.S ;  /* 0x00000000000073c6 */ /* 0x000e660000000000 */
[----:B-1----:R4:W1:Y:S08]  /*0350*/  SYNCS.EXCH.64 URZ, [UR8+0x30830], UR4 ;  /* 0x03083004083f75b2 */ /* 0x0028700008000100 */
[----:B------:R4:W0:Y:S01]  /*0360*/  SYNCS.EXCH.64 URZ, [UR8+0x30840], UR6 ;  /* 0x03084006083f75b2 */ /* 0x0008220008000100 */
[----:B------:R4:W0:Y:S01]  /*0370*/  SYNCS.EXCH.64 URZ, [UR8+0x30838], UR4 ;  /* 0x03083804083f75b2 */ /* 0x0008220008000100 */
[----:B------:R4:W0:Y:S02]  /*0380*/  SYNCS.EXCH.64 URZ, [UR8+0x30848], UR6 ;  /* 0x03084806083f75b2 */ /* 0x0008240008000100 */
[----:B----4-:R-:W-:Y:S01]  /*0390*/  NOP ;  /* 0x0000000000007918 */ /* 0x010fe20000000000 */
.L_x_1549:
[----:B------:R-:W4:Y:S01]  /*03a0*/  SHFL.IDX PT, R4, R2, RZ, 0x1f ;  /* 0x00001fff02047589 */ /* 0x000f2200000e0000 */
[----:B------:R-:W-:Y:S01]  /*03b0*/  NOP ;  /* 0x0000000000007918 */ /* 0x000fe20000000000 */
[----:B----4-:R-:W-:-:S13]  /*03c0*/  ISETP.NE.AND P0, PT, R4, RZ, PT ;  /* 0x000000ff0400720c */ /* 0x010fda0003f05270 */
        /* <DEDUP_REMOVED lines=19> */
.L_x_1550:
[----:B------:R-:W4:Y:S01]  /*0500*/  SHFL.IDX PT, R4, R2, RZ, 0x1f ;  /* 0x00001fff02047589 */ /* 0x000f2200000e0000 */
[----:B------:R-:W-:Y:S01]  /*0510*/  NOP ;  /* 0x0000000000007918 */ /* 0x000fe20000000000 */
[----:B----4-:R-:W-:-:S13]  /*0520*/  ISETP.NE.AND P0, PT, R4, RZ, PT ;  /* 0x000000ff0400720c */ /* 0x010fda0003f05270 */
[----:B------:R-:W-:Y:S05]  /*0530*/  @P0 BRA `(.L_x_1551) ;  /* 0x0000000000380947 */ /* 0x000fea0003800000 */
[----:B-1----:R-:W1:Y:S01]  /*0540*/  S2UR UR5, SR_CgaCtaId ;  /* 0x00000000000579c3 */ /* 0x002e620000008800 */
[----:B------:R-:W-:Y:S01]  /*0550*/  UMOV UR4, 0x400 ;  /* 0x0000040000047882 */ /* 0x000fe20000000000 */
[----:B------:R-:W-:Y:S01]  /*0560*/  UMOV UR7, 0x80 ;  /* 0x0000008000077882 */ /* 0x000fe20000000000 */
[----:B------:R-:W-:Y:S01]  /*0570*/  ELECT P0, URZ, PT ;  /* 0x00000000003f782f */ /* 0x000fe20003800000 */
[----:B-1----:R-:W-:Y:S02]  /*0580*/  ULEA UR6, UR5, UR4, 0x18 ;  /* 0x0000000405067291 */ /* 0x002fe4000f8ec03f */
[----:B------:R-:W-:-:S04]  /*0590*/  UIADD3 UR4, -UR7, 0x100000, URZ ;  /* 0x0010000007047890 */ /* 0x000fc8000fffe13f */
[----:B------:R-:W-:Y:S02]  /*05a0*/  USHF.L.U32 UR5, UR4, 0xb, URZ ;  /* 0x0000000b04057899 */ /* 0x000fe4000800063f */
[----:B------:R-:W-:Y:S01]  /*05b0*/  USHF.L.U32 UR4, UR4, 0x1, URZ ;  /* 0x0000000104047899 */ /* 0x000fe2000800063f */
[----:B------:R-:W1:Y:S11]  /*05c0*/  FENCE.VIEW.ASYNC.S ;  /* 0x00000000000073c6 */ /* 0x000e760000000000 */
[----:B-1----:R4:W1:Y:S01]  /*05d0*/  SYNCS.EXCH.64 URZ, [UR6+0x30870], UR4 ;  /* 0x03087004063f75b2 */ /* 0x0028620008000100 */
[----:B------:R4:W0:Y:S01]  /*05e0*/  SYNCS.EXCH.64 URZ, [UR6+0x30880], UR4 ;  /* 0x03088004063f75b2 */ /* 0x0008220008000100 */
[----:B------:R4:W0:Y:S01]  /*05f0*/  SYNCS.EXCH.64 URZ, [UR6+0x30878], UR4 ;  /* 0x03087804063f75b2 */ /* 0x0008220008000100 */
[----:B------:R4:W0:Y:S02]  /*0600*/  SYNCS.EXCH.64 URZ, [UR6+0x30888], UR4 ;  /* 0x03088804063f75b2 */ /* 0x0008240008000100 */
[----:B----4-:R-:W-:Y:S01]  /*0610*/  NOP ;  /* 0x0000000000007918 */ /* 0x010fe20000000000 */
.L_x_1551:
        /* <DEDUP_REMOVED lines=22> */
.L_x_1552:
        /* <DEDUP_REMOVED lines=22> */
.L_x_1553:
[----:B0-----:R-:W-:Y:S01]  /*08e0*/  ISETP.NE.AND P0, PT, R3, RZ, PT ;  /* 0x000000ff0300720c */ /* 0x001fe20003f05270 */
[----:B------:R-:W-:Y:S01]  /*08f0*/  IMAD.MOV.U32 R3, RZ, RZ, 0x1 ;  /* 0x00000001ff037424 */ /* 0x000fe200078e00ff */
[----:B------:R-:W-:Y:S01]  /*0900*/  NOP ;  /* 0x0000000000007918 */ /* 0x000fe20000000000 */
[----:B------:R-:W-:Y:S01]  /*0910*/  ULDC.64 UR60, c[0x0][0x208] ;  /* 0x00008200003c7ab9 */ /* 0x000fe20000000a00 */
[----:B------:R-:W-:Y:S02]  /*0920*/  BSSY B9, `(.L_x_1554) ;  /* 0x0002819000097945 */ /* 0x000fe40003800000 */
[----:B------:R-:W-:-:S05]  /*0930*/  SEL R3, R3, 0x2, !P0 ;  /* 0x0000000203037807 */ /* 0x000fca0004000000 */
[----:B------:R0:W-:Y:S01]  /*0940*/  STL [R1+0x20], R3 ;  /* 0x0000200301007387 */ /* 0x0001e20000100800 */
[----:B-123--:R-:W-:Y:S06]  /*0950*/  BAR.SYNC.DEFER_BLOCKING 0x0 ;  /* 0x0000000000007b1d */ /* 0x00efec0000010000 */
[----:B------:R-:W-:Y:S05]  /*0960*/  @!P0 BRA `(.L_x_1555) ;  /* 0x0000020400e88947 */ /* 0x000fea0003800000 */
.L_x_1556:
[----:B------:R-:W-:-:S08]  /*0970*/  NOP ;  /* 0x0000000000007918 */ /* 0x000fd00000000000 */
[----:B------:R-:W1:Y:S02]  /*0980*/  USETMAXREG.TRY_ALLOC.CTAPOOL UP0, 0xe8 ;  /* 0x000000e8000079c8 */ /* 0x000e640008000600 */
[----:B-1----:R-:W-:-:S13]  /*0990*/  PLOP3.LUT P0, PT, PT, PT, UP0, 0x80, 0x0 ;  /* 0x000000000000781c */ /* 0x002fda0003f0f008 */
[----:B------:R-:W-:Y:S05]  /*09a0*/  @!P0 BRA `(.L_x_1556) ;  /* 0xfffffffc00f08947 */ /* 0x000fea000383ffff */
[----:B------:R-:W1:Y:S08]  /*09b0*/  S2UR UR4, SR_CgaCtaId ;  /* 0x00000000000479c3 */ /* 0x000e700000008800 */
[----:B------:R-:W-:Y:S06]  /*09c0*/  BAR.ARV 0x8, 0x180 ;  /* 0x0206000000007b1d */ /* 0x000fec0000002000 */
[----:B------:R-:W-:-:S02]  /*09d0*/  MOV R18, 0x400 ;  /* 0x0000040000127802 */ /* 0x000fc40000000f00 */
[----:B------:R-:W-:Y:S01]  /*09e0*/  BAR.SYNC.DEFER_BLOCKING 0x5, 0x180 ;  /* 0x0146000000007b1d */ /* 0x000fe20000010000 */
[----:B-1----:R-:W-:-:S05]  /*09f0*/  IMAD.U32 R2, RZ, RZ, UR4 ;  /* 0x00000004ff027e24 */ /* 0x002fca000f8e00ff */
[----:B------:R-:W-:Y:S01]  /*0a00*/  ULDC UR4, c[0x0][0xc3c] ;  /* 0x00030f0000047ab9 */ /* 0x000fe20000000800 */
[----:B------:R-:W-:Y:S01]  /*0a10*/  LEA R18, R2, R18, 0x18 ;  /* 0x0000001202127211 */ /* 0x000fe200078ec0ff */
[----:B------:R-:W-:Y:S04]  /*0a20*/  STL [R1+0x4], R2 ;  /* 0x0000040201007387 */ /* 0x000fe80000100800 */
[----:B------:R-:W1:Y:S01]  /*0a30*/  LDS.128 R36, [R18+0x308d0] ;  /* 0x0308d00012247984 */ /* 0x000e620000000c00 */
[----:B------:R-:W-:Y:S06]  /*0a40*/  BAR.ARV 0x4, 0x180 ;  /* 0x0106000000007b1d */ /* 0x000fec0000002000 */
[----:B-1----:R-:W-:-:S13]  /*0a50*/  ISETP.GE.AND P0, PT, R39, UR4, PT ;  /* 0x0000000427007c0c */ /* 0x002fda000bf06270 */
[----:B------:R-:W-:Y:S05]  /*0a60*/  @P0 BRA `(.L_x_1557) ;  /* 0x0000028000100947 */ /* 0x000fea0003800000 */
[----:B------:R-:W-:-:S05]  /*0a70*/  VIADD R0, R0, 0xffffff80 ;  /* 0xffffff8000007836 */ /* 0x000fca0000000000 */
[----:B0-----:R-:W-:-:S04]  /*0a80*/  SHF.R.S32.HI R3, RZ, 0x1f, R0 ;  /* 0x0000001fff037819 */ /* 0x001fc80000011400 */
[CC--:B------:R-:W-:Y:S02]  /*0a90*/  LEA.HI R2, R3.reuse, R0.reuse, RZ, 0x4 ;  /* 0x0000000003027211 */ /* 0x0c0fe400078f20ff */
[----:B------:R-:W-:Y:S02]  /*0aa0*/  LEA.HI R4, R3, R0, RZ, 0x5 ;  /* 0x0000000003047211 */ /* 0x000fe400078f28ff */
[----:B------:R-:W-:Y:S02]  /*0ab0*/  LOP3.LUT R5, R2, 0x3fffff0, RZ, 0xc0, !PT ;  /* 0x03fffff002057812 */ /* 0x000fe400078ec0ff */
[----:B------:R-:W-:Y:S02]  /*0ac0*/  SHF.L.U32 R4, R4, 0x5, RZ ;  /* 0x0000000504047819 */ /* 0x000fe400000006ff */
[----:B------:R-:W-:Y:S01]  /*0ad0*/  SHF.R.S32.HI R7, RZ, 0x4, R2 ;  /* 0x00000004ff077819 */ /* 0x000fe20000011402 */
[----:B------:R-:W-:Y:S01]  /*0ae0*/  IMAD.IADD R5, R0, 0x1, -R5 ;  /* 0x0000000100057824 */ /* 0x000fe200078e0a05 */
[----:B------:R-:W-:-:S02]  /*0af0*/  LOP3.LUT R4, R4, 0xfffffc00, RZ, 0xc0, !PT ;  /* 0xfffffc0004047812 */ /* 0x000fc400078ec0ff */
[-C--:B------:R-:W-:Y:S02]  /*0b00*/  LEA.HI R6, R3, R0.reuse, RZ, 0x2 ;  /* 0x0000000003067211 */ /* 0x080fe400078f10ff */
[----:B------:R-:W-:Y:S01]  /*0b10*/  LEA.HI R2, R2, R7, RZ, 0x1 ;  /* 0x0000000702027211 */ /* 0x000fe200078f08ff */
[----:B------:R-:W-:Y:S01]  /*0b20*/  IMAD R5, R5, 0x40, R4 ;  /* 0x0000004005057824 */ /* 0x000fe200078e0204 */
[----:B------:R-:W-:Y:S02]  /*0b30*/  LOP3.LUT R9, R6, 0xfffffffc, RZ, 0xc0, !PT ;  /* 0xfffffffc06097812 */ /* 0x000fe400078ec0ff */
[----:B------:R-:W-:Y:S02]  /*0b40*/  LOP3.LUT R2, R2, 0x1ffffffe, RZ, 0xc0, !PT ;  /* 0x1ffffffe02027812 */ /* 0x000fe400078ec0ff */
[CC--:B------:R-:W-:Y:S01]  /*0b50*/  LEA.HI R4, R3.reuse, R0.reuse, RZ, 0x3 ;  /* 0x0000000003047211 */ /* 0x0c0fe200078f18ff */
[----:B------:R-:W-:Y:S01]  /*0b60*/  IMAD.IADD R8, R0, 0x1, -R9 ;  /* 0x0000000100087824 */ /* 0x000fe200078e0a09 */
[-C--:B------:R-:W-:Y:S01]  /*0b70*/  LEA.HI R6, R3, R0.reuse, RZ, 0x6 ;  /* 0x0000000003067211 */ /* 0x080fe200078f30ff */
[----:B------:R-:W-:Y:S01]  /*0b80*/  IMAD.IADD R2, R7, 0x1, -R2 ;  /* 0x0000000107027824 */ /* 0x000fe200078e0a02 */
[----:B------:R-:W-:-:S02]  /*0b90*/  LEA.HI R3, R3, R0, RZ, 0x7 ;  /* 0x0000000003037211 */ /* 0x000fc400078f38ff */
[----:B------:R-:W-:Y:S01]  /*0ba0*/  LOP3.LUT R7, R4, 0xfffffff8, RZ, 0xc0, !PT ;  /* 0xfffffff804077812 */ /* 0x000fe200078ec0ff */
[----:B------:R-:W-:Y:S01]  /*0bb0*/  IMAD.SHL.U32 R6, R6, 0x8, RZ ;  /* 0x0000000806067824 */ /* 0x000fe200078e00ff */
[----:B------:R-:W-:Y:S02]  /*0bc0*/  LOP3.LUT R9, R3, 0xffffff80, RZ, 0xc0, !PT ;  /* 0xffffff8003097812 */ /* 0x000fe400078ec0ff */
[----:B------:R-:W-:Y:S02]  /*0bd0*/  SHF.R.S32.HI R19, RZ, 0x3, R4 ;  /* 0x00000003ff137819 */ /* 0x000fe40000011404 */
[C---:B------:R-:W-:Y:S01]  /*0be0*/  IADD3 R11, R0.reuse, -R7, RZ ;  /* 0x80000007000b7210 */ /* 0x040fe20007ffe0ff */
[----:B------:R-:W-:Y:S01]  /*0bf0*/  IMAD.IADD R15, R0, 0x1, -R9 ;  /* 0x00000001000f7824 */ /* 0x000fe200078e0a09 */
[----:B------:R-:W-:Y:S01]  /*0c00*/  LEA.HI R10, R8, R8, RZ, 0x1 ;  /* 0x00000008080a7211 */ /* 0x000fe200078f08ff */
[----:B------:R-:W-:Y:S01]  /*0c10*/  IMAD R0, R2, 0x8, R5 ;  /* 0x0000000802007824 */ /* 0x000fe200078e0205 */
[----:B------:R-:W-:Y:S01]  /*0c20*/  STL [R1+0xc], R19 ;  /* 0x00000c1301007387 */ /* 0x000fe20000100800 */
[C---:B------:R-:W-:Y:S01]  /*0c30*/  VIADD R25, R19.reuse, 0x20 ;  /* 0x0000002013197836 */ /* 0x040fe20000000000 */
[----:B------:R-:W-:Y:S01]  /*0c40*/  LOP3.LUT R7, R10, 0x1ffffffe, RZ, 0xc0, !PT ;  /* 0x1ffffffe0a077812 */ /* 0x000fe200078ec0ff */
[----:B------:R-:W-:Y:S01]  /*0c50*/  VIADD R4, R19, 0x40 ;  /* 0x0000004013047836 */ /* 0x000fe20000000000 */
[----:B------:R-:W-:Y:S01]  /*0c60*/  STL [R1+0x70], R11 ;  /* 0x0000700b01007387 */ /* 0x000fe20000100800 */
[----:B------:R-:W-:Y:S01]  /*0c70*/  IMAD.SHL.U32 R200, R11, 0x4, RZ ;  /* 0x000000040bc87824 */ /* 0x000fe200078e00ff */
[----:B------:R-:W-:Y:S01]  /*0c80*/  IADD3 R13, R19, 0x60, RZ ;  /* 0x00000060130d7810 */ /* 0x000fe20007ffe0ff */
[----:B------:R-:W-:Y:S01]  /*0c90*/  IMAD.IADD R7, R8, 0x1, -R7 ;  /* 0x0000000108077824 */ /* 0x000fe200078e0a07 */
[----:B------:R0:W-:Y:S01]  /*0ca0*/  STL [R1+0xb4], R0 ;  /* 0x0000b40001007387 */ /* 0x0001e20000100800 */
[----:B------:R-:W-:Y:S01]  /*0cb0*/  SHF.R.S32.HI R5, RZ, 0x1f, R4 ;  /* 0x0000001fff057819 */ /* 0x000fe20000011404 */
[----:B------:R-:W-:Y:S01]  /*0cc0*/  VIADD R205, R200, 0x40 ;  /* 0x00000040c8cd7836 */ /* 0x000fe20000000000 */
[----:B------:R-:W-:Y:S01]  /*0cd0*/  SHF.R.S32.HI R8, RZ, 0x1f, R13 ;  /* 0x0000001fff087819 */ /* 0x000fe2000001140d */
[----:B------:R-:W-:Y:S01]  /*0ce0*/  STL [R1+0x80], R15 ;  /* 0x0000800f01007387 */ /* 0x000fe20000100800 */
[----:B------:R-:W-:Y:S01]  /*0cf0*/  LEA.HI R10, R5, R4, RZ, 0x3 ;  /* 0x00000004050a7211 */ /* 0x000fe200078f18ff */
[----:B------:R-:W-:Y:S01]  /*0d00*/  IMAD.SHL.U32 R4, R4, 0x40, RZ ;  /* 0x0000004004047824 */ /* 0x000fe200078e00ff */
[----:B------:R-:W-:Y:S01]  /*0d10*/  IADD3 R205, R200, R205, RZ ;  /* 0x000000cdc8cd7210 */ /* 0x000fe20007ffe0ff */
[----:B------:R1:W-:Y:S01]  /*0d20*/  STL [R1+0xa0], R25 ;  /* 0x0000a01901007387 */ /* 0x0003e20000100800 */
[----:B------:R-:W-:Y:S01]  /*0d30*/  LEA.HI R14, R8, R13, RZ, 0x3 ;  /* 0x0000000d080e7211 */ /* 0x000fe200078f18ff */
[----:B------:R-:W-:Y:S01]  /*0d40*/  IMAD.SHL.U32 R16, R11, 0x8, RZ ;  /* 0x000000080b107824 */ /* 0x000fe200078e00ff */
[----:B0-----:R-:W-:Y:S01]  /*0d50*/  SHF.R.S32.HI R0, RZ, 0x1f, R15 ;  /* 0x0000001fff007819 */ /* 0x001fe2000001140f */
[----:B------:R-:W2:Y:S01]  /*0d60*/  LDL.LU R23, [R1+0x20] ;  /* 0x0000200001177983 */ /* 0x000ea20000300800 */
[----:B------:R-:W-:Y:S01]  /*0d70*/  LOP3.LUT R9, R4, 0x1c0, RZ, 0xc0, !PT ;  /* 0x000001c004097812 */ /* 0x000fe200078ec0ff */
[----:B------:R-:W-:Y:S01]  /*0d80*/  IMAD.SHL.U32 R10, R10, 0x40, RZ ;  /* 0x000000400a0a7824 */ /* 0x000fe200078e00ff */
[----:B------:R-:W-:Y:S01]  /*0d90*/  LEA.HI R2, R0, R15, RZ, 0x2 ;  /* 0x0000000f00027211 */ /* 0x000fe200078f10ff */
[----:B------:R-:W-:Y:S01]  /*0da0*/  IMAD.SHL.U32 R13, R13, 0x40, RZ ;  /* 0x000000400d0d7824 */ /* 0x000fe200078e00ff */
[----:B------:R-:W-:Y:S01]  /*0db0*/  SHF.R.S32.HI R8, RZ, 0x1f, R205 ;  /* 0x0000001fff087819 */ /* 0x000fe200000114cd */
[----:B------:R-:W-:Y:S01]  /*0dc0*/  IMAD.SHL.U32 R14, R14, 0x40, RZ ;  /* 0x000000400e0e7824 */ /* 0x000fe200078e00ff */
[----:B------:R-:W-:-:S02]  /*0dd0*/  SHF.R.S32.HI R4, RZ, 0x2, R2 ;  /* 0x00000002ff047819 */ /* 0x000fc40000011402 */
[----:B------:R-:W-:Y:S02]  /*0de0*/  SHF.R.S32.HI R5, RZ, 0x1f, R2 ;  /* 0x0000001fff057819 */ /* 0x000fe40000011402 */
[----:B------:R-:W-:Y:S02]  /*0df0*/  LEA.HI R203, R8, R205, RZ, 0x3 ;  /* 0x000000cd08cb7211 */ /* 0x000fe400078f18ff */
[----:B------:R-:W-:Y:S02]  /*0e00*/  LEA.HI R5, R5, R4, RZ, 0x3 ;  /* 0x0000000405057211 */ /* 0x000fe400078f18ff */
[----:B------:R-:W-:Y:S02]  /*0e10*/  SHF.R.U32.HI R11, RZ, 0x3, R9 ;  /* 0x00000003ff0b7819 */ /* 0x000fe40000011609 */
[----:B------:R-:W-:Y:S02]  /*0e20*/  LOP3.LUT R5, R5, 0xfffffff8, RZ, 0xc0, !PT ;  /* 0xfffffff805057812 */ /* 0x000fe400078ec0ff */
[----:B------:R-:W-:-:S02]  /*0e30*/  LOP3.LUT R12, R9, 0x38, R16, 0xf8, !PT ;  /* 0x00000038090c7812 */ /* 0x000fc400078ef810 */
[----:B------:R-:W-:Y:S01]  /*0e40*/  LOP3.LUT R10, R10, 0xfffffe00, RZ, 0xc0, !PT ;  /* 0xfffffe000a0a7812 */ /* 0x000fe200078ec0ff */
[----:B------:R-:W-:Y:S01]  /*0e50*/  IMAD.IADD R5, R4, 0x1, -R5 ;  /* 0x0000000104057824 */ /* 0x000fe200078e0a05 */
[----:B------:R-:W-:Y:S02]  /*0e60*/  LOP3.LUT R20, R9, 0x38, R203, 0xf8, !PT ;  /* 0x0000003809147812 */ /* 0x000fe400078ef8cb */
[----:B------:R-:W-:Y:S02]  /*0e70*/  LOP3.LUT R13, R13, 0x1c0, RZ, 0xc0, !PT ;  /* 0x000001c00d0d7812 */ /* 0x000fe400078ec0ff */
[----:B------:R-:W-:Y:S02]  /*0e80*/  LEA.HI R0, R0, R15, RZ, 0x5 ;  /* 0x0000000f00007211 */ /* 0x000fe400078f28ff */
[----:B------:R-:W-:Y:S02]  /*0e90*/  LOP3.LUT R12, R10, R12, R11, 0xf6, !PT ;  /* 0x0000000c0a0c7212 */ /* 0x000fe400078ef60b */
[----:B------:R-:W-:-:S02]  /*0ea0*/  LOP3.LUT R20, R20, R11, RZ, 0x3c, !PT ;  /* 0x0000000b14147212 */ /* 0x000fc400078e3cff */
[----:B------:R-:W-:Y:S02]  /*0eb0*/  SHF.R.U32.HI R11, RZ, 0x3, R13 ;  /* 0x00000003ff0b7819 */ /* 0x000fe4000001160d */
[----:B------:R-:W-:Y:S02]  /*0ec0*/  LOP3.LUT R4, R13, 0x38, R16, 0xf8, !PT ;  /* 0x000000380d047812 */ /* 0x000fe400078ef810 */
[----:B------:R-:W-:Y:S02]  /*0ed0*/  LOP3.LUT R14, R14, 0xfffffe00, RZ, 0xc0, !PT ;  /* 0xfffffe000e0e7812 */ /* 0x000fe400078ec0ff */
[----:B------:R-:W-:Y:S02]  /*0ee0*/  SHF.R.S32.HI R0, RZ, 0x5, R0 ;  /* 0x00000005ff007819 */ /* 0x000fe40000011400 */
[----:B------:R-:W-:Y:S02]  /*0ef0*/  LEA.HI R8, R8, R205, RZ, 0x6 ;  /* 0x000000cd08087211 */ /* 0x000fe400078f30ff */
[----:B------:R-:W-:Y:S01]  /*0f00*/  LOP3.LUT R22, R14, R4, R11, 0xf6, !PT ;  /* 0x000000040e167212 */ /* 0x000fe200078ef60b */
[----:B------:R-:W-:Y:S01]  /*0f10*/  IMAD R4, R0, 0x10, R5 ;  /* 0x0000001000047824 */ /* 0x000fe200078e0205 */
[----:B------:R-:W-:Y:S01]  /*0f20*/  SHF.L.U32 R8, R8, 0x7, RZ ;  /* 0x0000000708087819 */ /* 0x000fe200000006ff */
[----:B------:R-:W-:Y:S01]  /*0f30*/  IMAD.SHL.U32 R0, R19, 0x40, RZ ;  /* 0x0000004013007824 */ /* 0x000fe200078e00ff */
[----:B------:R-:W-:-:S02]  /*0f40*/  SHF.R.S32.HI R26, RZ, 0x7, R3 ;  /* 0x00000007ff1a7819 */ /* 0x000fc40000011403 */
[----:B------:R-:W-:Y:S02]  /*0f50*/  LOP3.LUT R9, R8, 0xffffe000, RZ, 0xc0, !PT ;  /* 0xffffe00008097812 */ /* 0x000fe400078ec0ff */
[----:B------:R-:W-:Y:S02]  /*0f60*/  SHF.R.S32.HI R8, RZ, 0x1f, R25 ;  /* 0x0000001fff087819 */ /* 0x000fe40000011419 */
[----:B------:R-:W-:Y:S02]  /*0f70*/  LOP3.LUT R19, R0, 0x1c0, RZ, 0xc0, !PT ;  /* 0x000001c000137812 */ /* 0x000fe400078ec0ff */
[----:B------:R-:W-:Y:S02]  /*0f80*/  SHF.L.U32 R5, R25, 0x6, RZ ;  /* 0x0000000619057819 */ /* 0x000fe400000006ff */
[----:B------:R-:W-:Y:S02]  /*0f90*/  LEA.HI R3, R3, R26, RZ, 0x1 ;  /* 0x0000001a03037211 */ /* 0x000fe400078f08ff */
[----:B------:R-:W-:-:S02]  /*0fa0*/  LEA.HI R8, R8, R25, RZ, 0x3 ;  /* 0x0000001908087211 */ /* 0x000fc400078f18ff */
[----:B-1----:R-:W-:Y:S02]  /*0fb0*/  SHF.R.U32.HI R25, RZ, 0x3, R19 ;  /* 0x00000003ff197819 */ /* 0x002fe40000011613 */
[--C-:B------:R-:W-:Y:S02]  /*0fc0*/  LOP3.LUT R0, R19, 0x38, R203.reuse, 0xf8, !PT ;  /* 0x0000003813007812 */ /* 0x100fe400078ef8cb */
[----:B------:R-:W-:Y:S02]  /*0fd0*/  LOP3.LUT R24, R13, 0x38, R203, 0xf8, !PT ;  /* 0x000000380d187812 */ /* 0x000fe400078ef8cb */
[----:B------:R-:W-:Y:S02]  /*0fe0*/  LOP3.LUT R13, R5, 0x1c0, RZ, 0xc0, !PT ;  /* 0x000001c0050d7812 */ /* 0x000fe400078ec0ff */
[----:B------:R-:W-:Y:S01]  /*0ff0*/  LOP3.LUT R3, R3, 0x3fffffe, RZ, 0xc0, !PT ;  /* 0x03fffffe03037812 */ /* 0x000fe200078ec0ff */
[----:B------:R-:W-:Y:S01]  /*1000*/  IMAD.SHL.U32 R8, R8, 0x40, RZ ;  /* 0x0000004008087824 */ /* 0x000fe200078e00ff */
[----:B------:R-:W-:-:S02]  /*1010*/  LOP3.LUT R21, R6, 0xfffffe00, RZ, 0xc0, !PT ;  /* 0xfffffe0006157812 */ /* 0x000fc400078ec0ff */
[----:B------:R-:W-:Y:S02]  /*1020*/  LOP3.LUT R0, R0, R25, RZ, 0x3c, !PT ;  /* 0x0000001900007212 */ /* 0x000fe400078e3cff */
[----:B------:R-:W-:Y:S01]  /*1030*/  LOP3.LUT R24, R24, R11, RZ, 0x3c, !PT ;  /* 0x0000000b18187212 */ /* 0x000fe200078e3cff */
[----:B------:R-:W-:Y:S01]  /*1040*/  STL [R1+0xac], R26 ;  /* 0x0000ac1a01007387 */ /* 0x000fe20000100800 */
[----:B------:R-:W-:Y:S01]  /*1050*/  SHF.R.U32.HI R11, RZ, 0x3, R13 ;  /* 0x00000003ff0b7819 */ /* 0x000fe2000001160d */
[----:B------:R-:W-:Y:S01]  /*1060*/  IMAD.IADD R3, R26, 0x1, -R3 ;  /* 0x000000011a037824 */ /* 0x000fe200078e0a03 */
[----:B------:R-:W-:Y:S01]  /*1070*/  LOP3.LUT R5, R13, 0x38, R203, 0xf8, !PT ;  /* 0x000000380d057812 */ /* 0x000fe200078ef8cb */
[----:B------:R-:W-:Y:S01]  /*1080*/  STL [R1+0x5c], R21 ;  /* 0x00005c1501007387 */ /* 0x000fe20000100800 */
[-C--:B------:R-:W-:Y:S02]  /*1090*/  IADD3 R20, R20, R9.reuse, R10 ;  /* 0x0000000914147210 */ /* 0x080fe40007ffe00a */
[----:B------:R-:W-:Y:S01]  /*10a0*/  IADD3 R6, R0, R9, R21 ;  /* 0x0000000900067210 */ /* 0x000fe20007ffe015 */
[----:B------:R0:W-:Y:S01]  /*10b0*/  STL [R1+0x54], R19 ;  /* 0x0000541301007387 */ /* 0x0001e20000100800 */
[----:B------:R-:W-:-:S02]  /*10c0*/  LOP3.LUT R10, R8, 0xfffffe00, RZ, 0xc0, !PT ;  /* 0xfffffe00080a7812 */ /* 0x000fc400078ec0ff */
[----:B------:R-:W-:Y:S01]  /*10d0*/  LOP3.LUT R0, R19, 0x38, R16, 0xf8, !PT ;  /* 0x0000003813007812 */ /* 0x000fe200078ef810 */
[----:B------:R-:W-:Y:S01]  /*10e0*/  IMAD R4, R3, 0x40, R4 ;  /* 0x0000004003047824 */ /* 0x000fe200078e0204 */
[----:B------:R-:W-:Y:S01]  /*10f0*/  LOP3.LUT R8, R5, R11, RZ, 0x3c, !PT ;  /* 0x0000000b05087212 */ /* 0x000fe200078e3cff */
[----:B------:R-:W-:Y:S01]  /*1100*/  STL [R1+0x50], R13 ;  /* 0x0000500d01007387 */ /* 0x000fe20000100800 */
[----:B------:R-:W-:Y:S01]  /*1110*/  LOP3.LUT R2, R2, 0x7ffffffc, RZ, 0xc0, !PT ;  /* 0x7ffffffc02027812 */ /* 0x000fe200078ec0ff */
[----:B0-----:R-:W-:Y:S02]  /*1120*/  VIADD R19, R16, 0x80 ;  /* 0x0000008010137836 */ /* 0x001fe40000000000 */
[----:B------:R-:W-:Y:S01]  /*1130*/  STL [R1+0xa8], R25 ;  /* 0x0000a81901007387 */ /* 0x000fe20000100800 */
[----:B------:R-:W-:Y:S02]  /*1140*/  LOP3.LUT R5, R21, R0, R25, 0xf6, !PT ;  /* 0x0000000015057212 */ /* 0x000fe400078ef619 */
[-C--:B------:R-:W-:Y:S01]  /*1150*/  IADD3 R24, R24, R9.reuse, R14 ;  /* 0x0000000918187210 */ /* 0x080fe20007ffe00e */
[----:B------:R-:W-:Y:S01]  /*1160*/  STL [R1+0xa4], R11 ;  /* 0x0000a40b01007387 */ /* 0x000fe20000100800 */
[----:B------:R-:W-:-:S02]  /*1170*/  IADD3 R8, R8, R9, R10 ;  /* 0x0000000908087210 */ /* 0x000fc40007ffe00a */
[----:B------:R-:W-:Y:S01]  /*1180*/  LOP3.LUT R0, R13, 0x38, R16, 0xf8, !PT ;  /* 0x000000380d007812 */ /* 0x000fe200078ef810 */
[----:B------:R0:W-:Y:S01]  /*1190*/  STL [R1+0x58], R10 ;  /* 0x0000580a01007387 */ /* 0x0001e20000100800 */
[----:B------:R-:W-:Y:S01]  /*11a0*/  SHF.R.S32.HI R9, RZ, 0x1f, R19 ;  /* 0x0000001fff097819 */ /* 0x000fe20000011413 */
[----:B------:R-:W-:Y:S01]  /*11b0*/  VIADD R3, R18, 0x10400 ;  /* 0x0001040012037836 */ /* 0x000fe20000000000 */
[----:B------:R-:W-:Y:S01]  /*11c0*/  IADD3 R2, R15, -R2, RZ ;  /* 0x800000020f027210 */ /* 0x000fe20007ffe0ff */
[----:B------:R-:W-:Y:S01]  /*11d0*/  STL [R1+0xb0], R4 ;  /* 0x0000b00401007387 */ /* 0x000fe20000100800 */
[----:B------:R-:W-:-:S03]  /*11e0*/  LOP3.LUT R0, R10, R0, R11, 0xf6, !PT ;  /* 0x000000000a007212 */ /* 0x000fc600078ef60b */
[----:B------:R-:W-:Y:S04]  /*11f0*/  STL [R1+0x7c], RZ ;  /* 0x00007cff01007387 */ /* 0x000fe80000100800 */
[----:B------:R-:W-:Y:S01]  /*1200*/  STL [R1+0x40], RZ ;  /* 0x000040ff01007387 */ /* 0x000fe20000100800 */
[----:B0-----:R-:W-:-:S03]  /*1210*/  IMAD R10, R12, 0x2, R3 ;  /* 0x000000020c0a7824 */ /* 0x001fc600078e0203 */
[----:B------:R-:W-:Y:S04]  /*1220*/  STL [R1+0x6c], R5 ;  /* 0x00006c0501007387 */ /* 0x000fe80000100800 */
[----:B------:R0:W-:Y:S04]  /*1230*/  STL [R1], R9 ;  /* 0x0000000901007387 */ /* 0x0001e80000100800 */
[----:B------:R1:W-:Y:S01]  /*1240*/  STL [R1+0x8], R2 ;  /* 0x0000080201007387 */ /* 0x0003e20000100800 */
[--C-:B0-----:R-:W-:Y:S02]  /*1250*/  IMAD R9, R0, 0x2, R3.reuse ;  /* 0x0000000200097824 */ /* 0x101fe400078e0203 */
[----:B------:R-:W-:-:S02]  /*1260*/  IMAD R0, R6, 0x2, R3 ;  /* 0x0000000206007824 */ /* 0x000fc400078e0203 */
[--C-:B-1----:R-:W-:Y:S01]  /*1270*/  IMAD R2, R22, 0x2, R3.reuse ;  /* 0x0000000216027824 */ /* 0x102fe200078e0203 */
[----:B------:R-:W-:Y:S01]  /*1280*/  STL [R1+0x90], R10 ;  /* 0x0000900a01007387 */ /* 0x000fe20000100800 */
[----:B------:R-:W-:-:S03]  /*1290*/  IMAD R6, R20, 0x2, R3 ;  /* 0x0000000214067824 */ /* 0x000fc600078e0203 */
[----:B------:R0:W-:Y:S04]  /*12a0*/  STL [R1+0x88], R2 ;  /* 0x0000880201007387 */ /* 0x0001e80000100800 */
[----:B------:R-:W-:Y:S04]  /*12b0*/  STL [R1+0x98], R9 ;  /* 0x0000980901007387 */ /* 0x000fe80000100800 */
[----:B------:R1:W-:Y:S01]  /*12c0*/  STL [R1+0x9c], R0 ;  /* 0x00009c0001007387 */ /* 0x0003e20000100800 */
[----:B0-----:R-:W-:-:S05]  /*12d0*/  LEA R2, R8, R3, 0x1 ;  /* 0x0000000308027211 */ /* 0x001fca00078e08ff */
[----:B------:R0:W-:Y:S01]  /*12e0*/  STL [R1+0x94], R2 ;  /* 0x0000940201007387 */ /* 0x0001e20000100800 */
[----:B-1----:R-:W-:-:S03]  /*12f0*/  IMAD R0, R24, 0x2, R3 ;  /* 0x0000000218007824 */ /* 0x002fc600078e0203 */
[----:B------:R-:W-:Y:S04]  /*1300*/  STL [R1+0x8c], R6 ;  /* 0x00008c0601007387 */ /* 0x000fe80000100800 */
[----:B------:R1:W-:Y:S01]  /*1310*/  STL [R1+0x84], R0 ;  /* 0x0000840001007387 */ /* 0x0003e20000100800 */
[----:B0-----:R-:W-:Y:S02]  /*1320*/  IMAD R2, R5, 0x2, R3 ;  /* 0x0000000205027824 */ /* 0x001fe400078e0203 */
[----:B-1----:R-:W-:-:S03]  /*1330*/  IMAD R0, R7, 0x8, R4 ;  /* 0x0000000807007824 */ /* 0x002fc600078e0204 */
[----:B------:R0:W-:Y:S04]  /*1340*/  STL [R1+0x60], R2 ;  /* 0x0000600201007387 */ /* 0x0001e80000100800 */
[----:B------:R0:W-:Y:S01]  /*1350*/  STL [R1+0x64], R0 ;  /* 0x0000640001007387 */ /* 0x0001e20000100800 */
[----:B------:R-:W-:Y:S01]  /*1360*/  LOP3.LUT R203, R203, 0xfffffff8, RZ, 0xc0, !PT ;  /* 0xfffffff8cbcb7812 */ /* 0x000fe200078ec0ff */
[----:B------:R-:W-:Y:S01]  /*1370*/  IMAD.MOV.U32 R218, RZ, RZ, RZ ;  /* 0x000000ffffda7224 */ /* 0x000fe200078e00ff */
[----:B------:R-:W-:Y:S01]  /*1380*/  MOV R202, RZ ;  /* 0x000000ff00ca7202 */ /* 0x000fe20000000f00 */
[----:B------:R-:W-:Y:S01]  /*1390*/  IMAD.MOV.U32 R204, RZ, RZ, RZ ;  /* 0x000000ffffcc7224 */ /* 0x000fe200078e00ff */
[----:B------:R-:W-:Y:S02]  /*13a0*/  SHF.R.S32.HI R17, RZ, 0x1f, R16 ;  /* 0x0000001fff117819 */ /* 0x000fe40000011410 */
[----:B------:R-:W-:-:S02]  /*13b0*/  SHF.R.S32.HI R224, RZ, 0x1f, R203 ;  /* 0x0000001fffe07819 */ /* 0x000fc400000114cb */
[----:B--2---:R-:W-:Y:S01]  /*13c0*/  LOP3.LUT R225, R23, 0x1, RZ, 0xfc, !PT ;  /* 0x0000000117e17812 */ /* 0x004fe200078efcff */
[----:B------:R-:W-:-:S05]  /*13d0*/  VIADD R23, R16, 0xc0 ;  /* 0x000000c010177836 */ /* 0x000fca0000000000 */
[----:B0-----:R-:W-:-:S07]  /*13e0*/  SHF.R.S32.HI R228, RZ, 0x1f, R23 ;  /* 0x0000001fffe47819 */ /* 0x001fce0000011417 */
.L_x_1860:
[----:B------:R-:W-:Y:S01]  /*13f0*/  ULDC.64 UR4, c[0x0][0xa28] ;  /* 0x00028a0000047ab9 */ /* 0x000fe20000000a00 */
[----:B01----:R-:W0:Y:S01]  /*1400*/  LDC.64 R4, c[0x0][0xa08] ;  /* 0x00028200ff047b82 */ /* 0x003e220000000a00 */
[----:B------:R-:W-:Y:S01]  /*1410*/  ISETP.NE.U32.AND P0, PT, RZ, UR4, PT ;  /* 0x00000004ff007c0c */ /* 0x000fe2000bf05070 */
[----:B------:R-:W-:Y:S01]  /*1420*/  IMAD.MOV.U32 R28, RZ, RZ, RZ ;  /* 0x000000ffff1c7224 */ /* 0x000fe200078e00ff */
[----:B------:R-:W-:Y:S01]  /*1430*/  MOV R0, RZ ;  /* 0x000000ff00007202 */ /* 0x000fe20000000f00 */
[----:B------:R-:W-:Y:S01]  /*1440*/  ULDC.64 UR6, c[0x0][0xa20] ;  /* 0x0002880000067ab9 */ /* 0x000fe20000000a00 */
[----:B------:R-:W-:Y:S01]  /*1450*/  ISETP.NE.AND.EX P0, PT, RZ, UR5, PT, P0 ;  /* 0x00000005ff007c0c */ /* 0x000fe2000bf05300 */
[----:B------:R-:W-:Y:S02]  /*1460*/  ULDC.64 UR4, c[0x0][0xa18] ;  /* 0x0002860000047ab9 */ /* 0x000fe40000000a00 */
[----:B------:R-:W-:-:S04]  /*1470*/  ISETP.NE.U32.AND P1, PT, RZ, UR4, PT ;  /* 0x00000004ff007c0c */ /* 0x000fc8000bf25070 */
[----:B------:R-:W-:Y:S01]  /*1480*/  ISETP.NE.AND.EX P1, PT, RZ, UR5, PT, P1 ;  /* 0x00000005ff007c0c */ /* 0x000fe2000bf25310 */
[----:B------:R-:W-:Y:S02]  /*1490*/  ULDC.64 UR4, c[0x0][0xa08] ;  /* 0x0002820000047ab9 */ /* 0x000fe40000000a00 */
[----:B------:R-:W-:-:S03]  /*14a0*/  ISETP.NE.U32.AND P3, PT, RZ, UR4, PT ;  /* 0x00000004ff007c0c */ /* 0x000fc6000bf65070 */
[----:B--23--:R-:W1:Y:S01]  /*14b0*/  @P0 LDC.64 R2, c[0x0][0xa28] ;  /* 0x00028a00ff020b82 */ /* 0x00ce620000000a00 */
[----:B------:R-:W-:Y:S01]  /*14c0*/  ISETP.NE.AND.EX P3, PT, RZ, UR5, PT, P3 ;  /* 0x00000005ff007c0c */ /* 0x000fe2000bf65330 */
[----:B0-----:R-:W-:-:S06]  /*14d0*/  IMAD.WIDE R8, R39, 0x4, R4 ;  /* 0x0000000427087825 */ /* 0x001fcc00078e0204 */
[----:B------:R-:W0:Y:S01]  /*14e0*/  @P1 LDC.64 R6, c[0x0][0xa18] ;  /* 0x00028600ff061b82 */ /* 0x000e220000000a00 */
[----:B------:R-:W-:Y:S02]  /*14f0*/  ULDC UR4, c[0x0][0x288] ;  /* 0x0000a20000047ab9 */ /* 0x000fe40000000800 */
[----:B------:R-:W-:Y:S01]  /*1500*/  IMAD.U32 R219, RZ, RZ, UR4 ;  /* 0x00000004ffdb7e24 */ /* 0x000fe2000f8e00ff */
[----:B------:R2:W-:Y:S01]  /*1510*/  STL [R1+0x74], R38 ;  /* 0x0000742601007387 */ /* 0x0005e20000100800 */
[----:B------:R-:W-:-:S03]  /*1520*/  ULDC.64 UR4, c[0x0][0x418] ;  /* 0x0001060000047ab9 */ /* 0x000fc60000000a00 */
[----:B-----5:R2:W5:Y:S01]  /*1530*/  @P3 LDG.E R28, desc[UR60][R8.64] ;  /* 0x0000003c081c3981 */ /* 0x020562000c1e1900 */
[----:B-1----:R-:W-:-:S05]  /*1540*/  @P0 IMAD.WIDE R2, R39, 0x4, R2 ;  /* 0x0000000427020825 */ /* 0x002fca00078e0202 */
[----:B------:R2:W5:Y:S01]  /*1550*/  @P0 LDG.E R0, desc[UR60][R2.64] ;  /* 0x0000003c02000981 */ /* 0x000562000c1e1900 */
[----:B0-----:R-:W-:-:S05]  /*1560*/  @P1 IMAD.WIDE R4, R39, 0x4, R6 ;  /* 0x0000000427041825 */ /* 0x001fca00078e0206 */
[----:B------:R2:W5:Y:S04]  /*1570*/  @P1 LDG.E R219, desc[UR60][R4.64] ;  /* 0x0000003c04db1981 */ /* 0x000568000c1e1900 */
[----:B------:R2:W-:Y:S01]  /*1580*/  STL [R1+0x78], R39 ;  /* 0x0000782701007387 */ /* 0x0005e20000100800 */
[----:B------:R-:W-:-:S03]  /*1590*/  UISETP.NE.U32.AND UP0, UPT, UR4, URZ, UPT ;  /* 0x0000003f0400728c */ /* 0x000fc6000bf05070 */
[----:B------:R-:W-:Y:S01]  /*15a0*/  ULDC UR4, c[0x0][0x424] ;  /* 0x0001090000047ab9 */ /* 0x000fe20000000800 */
[----:B------:R-:W-:Y:S01]  /*15b0*/  UISETP.NE.AND.EX UP0, UPT, UR5, URZ, UPT, UP0 ;  /* 0x0000003f0500728c */ /* 0x000fe2000bf05300 */
[----:B------:R-:W-:Y:S02]  /*15c0*/  ISETP.NE.U32.AND P2, PT, RZ, UR6, PT ;  /* 0x00000006ff007c0c */ /* 0x000fe4000bf45070 */
[----:B------:R-:W-:Y:S01]  /*15d0*/  ULDC UR5, c[0x0][0x2f0] ;  /* 0x0000bc0000057ab9 */ /* 0x000fe20000000800 */
[----:B------:R-:W-:Y:S01]  /*15e0*/  USEL UR4, UR4, 0x1, UP0 ;  /* 0x0000000104047887 */ /* 0x000fe20008000000 */
[----:B------:R-:W-:-:S03]  /*15f0*/  ISETP.NE.AND.EX P2, PT, RZ, UR7, PT, P2 ;  /* 0x00000007ff007c0c */ /* 0x000fc6000bf45320 */
[----:B------:R-:W-:-:S03]  /*1600*/  UIMAD UR4, UR4, UR5, URZ ;  /* 0x00000005040472a4 */ /* 0x000fc6000f8e023f */
[----:B------:R-:W-:Y:S01]  /*1610*/  ULDC UR5, c[0x0][0x348] ;  /* 0x0000d20000057ab9 */ /* 0x000fe20000000800 */
[----:B--2-4-:R-:W-:Y:S08]  /*1620*/  @P1 BRA `(.L_x_1558) ;  /* 0x0000000000241947 */ /* 0x014ff00003800000 */
[----:B------:R-:W-:Y:S02]  /*1630*/  ULDC.64 UR6, c[0x0][0xa00] ;  /* 0x0002800000067ab9 */ /* 0x000fe40000000a00 */
[----:B------:R-:W-:-:S04]  /*1640*/  ISETP.NE.U32.AND P0, PT, RZ, UR6, PT ;  /* 0x00000006ff007c0c */ /* 0x000fc8000bf05070 */
[----:B------:R-:W-:-:S13]  /*1650*/  ISETP.NE.AND.EX P0, PT, RZ, UR7, PT, P0 ;  /* 0x00000007ff007c0c */ /* 0x000fda000bf05300 */
[----:B------:R-:W-:Y:S05]  /*1660*/  @!P0 BRA `(.L_x_1558) ;  /* 0x0000000000148947 */ /* 0x000fea0003800000 */
[----:B------:R-:W0:Y:S02]  /*1670*/  LDC.64 R2, c[0x0][0xa00] ;  /* 0x00028000ff027b82 */ /* 0x000e240000000a00 */
[----:B0-----:R-:W-:-:S05]  /*1680*/  IMAD.WIDE R2, R39, 0x4, R2 ;  /* 0x0000000427027825 */ /* 0x001fca00078e0202 */
[----:B-----5:R-:W2:Y:S04]  /*1690*/  LDG.E R219, desc[UR60][R2.64] ;  /* 0x0000003c02db7981 */ /* 0x020ea8000c1e1900 */
[----:B------:R-:W2:Y:S02]  /*16a0*/  LDG.E R4, desc[UR60][R2.64+0x4] ;  /* 0x0000043c02047981 */ /* 0x000ea4000c1e1900 */
[----:B--2---:R-:W-:-:S07]  /*16b0*/  IMAD.IADD R219, R4, 0x1, -R219 ;  /* 0x0000000104db7824 */ /* 0x004fce00078e0adb */
.L_x_1558:
[----:B------:R-:W-:Y:S01]  /*16c0*/  IMAD.U32 R2, RZ, RZ, UR5 ;  /* 0x00000005ff027e24 */ /* 0x000fe2000f8e00ff */
[----:B------:R-:W-:Y:S01]  /*16d0*/  MOV R29, UR4 ;  /* 0x00000004001d7c02 */ /* 0x000fe20008000f00 */
[----:B------:R-:W-:Y:S06]  /*16e0*/  @!P2 BRA `(.L_x_1559) ;  /* 0x000000000010a947 */ /* 0x000fec0003800000 */
[----:B------:R-:W0:Y:S02]  /*16f0*/  LDC.64 R4, c[0x0][0xa20] ;  /* 0x00028800ff047b82 */ /* 0x000e240000000a00 */
[----:B0-----:R-:W-:-:S05]  /*1700*/  IMAD.WIDE R4, R39, 0x4, R4 ;  /* 0x0000000427047825 */ /* 0x001fca00078e0204 */
[----:B------:R0:W5:Y:S01]  /*1710*/  LDG.E R29, desc[UR60][R4.64] ;  /* 0x0000003c041d7981 */ /* 0x000162000c1e1900 */
[----:B------:R-:W-:Y:S05]  /*1720*/  BRA `(.L_x_1560) ;  /* 0x0000000000107947 */ /* 0x000fea0003800000 */
.L_x_1559:
[----:B------:R-:W-:Y:S05]  /*1730*/  @!P3 BRA `(.L_x_1560) ;  /* 0x00000000000cb947 */ /* 0x000fea0003800000 */
[----:B------:R-:W2:Y:S04]  /*1740*/  LDG.E R4, desc[UR60][R8.64] ;  /* 0x0000003c08047981 */ /* 0x000ea8000c1e1900 */
[----:B------:R-:W2:Y:S02]  /*1750*/  LDG.E R29, desc[UR60][R8.64+0x4] ;  /* 0x0000043c081d7981 */ /* 0x000ea4000c1e1900 */
[----:B--2---:R-:W-:-:S07]  /*1760*/  IMAD.IADD R29, R29, 0x1, -R4 ;  /* 0x000000011d1d7824 */ /* 0x004fce00078e0a04 */
.L_x_1560:
[----:B------:R-:W-:Y:S01]  /*1770*/  ULDC.64 UR4, c[0x0][0xa10] ;  /* 0x0002840000047ab9 */ /* 0x000fe20000000a00 */
[----:B------:R-:W1:Y:S01]  /*1780*/  LDC R9, c[0x0][0x448] ;  /* 0x00011200ff097b82 */ /* 0x000e620000000800 */
[----:B------:R-:W-:-:S04]  /*1790*/  ISETP.NE.U32.AND P0, PT, RZ, UR4, PT ;  /* 0x00000004ff007c0c */ /* 0x000fc8000bf05070 */
[----:B------:R-:W-:Y:S01]  /*17a0*/  ISETP.NE.AND.EX P0, PT, RZ, UR5, PT, P0 ;  /* 0x00000005ff007c0c */ /* 0x000fe2000bf05300 */
[----:B------:R-:W-:Y:S02]  /*17b0*/  ULDC.64 UR4, c[0x0][0xa30] ;  /* 0x00028c0000047ab9 */ /* 0x000fe40000000a00 */
[----:B------:R-:W-:Y:S01]  /*17c0*/  ISETP.NE.U32.AND P1, PT, RZ, UR4, PT ;  /* 0x00000004ff007c0c */ /* 0x000fe2000bf25070 */
[----:B-----5:R-:W-:Y:S01]  /*17d0*/  IMAD.MOV.U32 R94, RZ, RZ, R29 ;  /* 0x000000ffff5e7224 */ /* 0x020fe200078e001d */
[----:B------:R-:W2:Y:S02]  /*17e0*/  LDC.64 R12, c[0x0][0x9e0] ;  /* 0x00027800ff0c7b82 */ /* 0x000ea40000000a00 */
[----:B------:R-:W-:-:S06]  /*17f0*/  ISETP.NE.AND.EX P1, PT, RZ, UR5, PT, P1 ;  /* 0x00000005ff007c0c */ /* 0x000fcc000bf25310 */
[----:B0-----:R-:W0:Y:S08]  /*1800*/  @P0 LDC.64 R4, c[0x0][0xa10] ;  /* 0x00028400ff040b82 */ /* 0x001e300000000a00 */
[----:B------:R-:W3:Y:S01]  /*1810*/  @P1 LDC.64 R6, c[0x0][0xa30] ;  /* 0x00028c00ff061b82 */ /* 0x000ee20000000a00 */
[----:B0-----:R-:W-:-:S05]  /*1820*/  @P0 IMAD.WIDE R4, R39, 0x4, R4 ;  /* 0x0000000427040825 */ /* 0x001fca00078e0204 */
[----:B------:R-:W4:Y:S04]  /*1830*/  @P0 LDG.E R3, desc[UR60][R4.64] ;  /* 0x0000003c04030981 */ /* 0x000f28000c1e1900 */
[----:B------:R0:W4:Y:S01]  /*1840*/  @P0 LDG.E R8, desc[UR60][R4.64+0x4] ;  /* 0x0000043c04080981 */ /* 0x000122000c1e1900 */
[----:B---3--:R-:W-:-:S05]  /*1850*/  @P1 IMAD.WIDE R6, R39, 0x4, R6 ;  /* 0x0000000427061825 */ /* 0x008fca00078e0206 */
[----:B------:R3:W5:Y:S01]  /*1860*/  @P1 LDG.E R94, desc[UR60][R6.64] ;  /* 0x0000003c065e1981 */ /* 0x000762000c1e1900 */
[----:B-1----:R-:W-:Y:S01]  /*1870*/  ISETP.NE.AND P1, PT, R9, 0x1, PT ;  /* 0x000000010900780c */ /* 0x002fe20003f25270 */
[----:B------:R-:W-:Y:S01]  /*1880*/  IMAD.SHL.U32 R14, R37, 0x80, RZ ;  /* 0x00000080250e7824 */ /* 0x000fe200078e00ff */
[----:B------:R-:W-:Y:S02]  /*1890*/  IADD3 R11, R29, -R0, RZ ;  /* 0x800000001d0b7210 */ /* 0x000fe40007ffe0ff */
[----:B--2---:R-:W-:Y:S01]  /*18a0*/  ISETP.GE.AND P2, PT, R13, 0x1, PT ;  /* 0x000000010d00780c */ /* 0x004fe20003f46270 */
[----:B------:R-:W-:Y:S01]  /*18b0*/  VIADD R0, R14, 0x7f ;  /* 0x0000007f0e007836 */ /* 0x000fe20000000000 */
[----:B------:R1:W-:Y:S03]  /*18c0*/  STL [R1+0x4c], R14 ;  /* 0x00004c0e01007387 */ /* 0x0003e60000100800 */
[----:B0-----:R-:W-:-:S04]  /*18d0*/  IMAD.MOV.U32 R4, RZ, RZ, R0 ;  /* 0x000000ffff047224 */ /* 0x001fc800078e0000 */
[----:B------:R-:W0:Y:S08]  /*18e0*/  @P1 LDC R9, c[0x0][0x44c] ;  /* 0x00011300ff091b82 */ /* 0x000e300000000800 */
[----:B------:R-:W2:Y:S01]  /*18f0*/  @P1 LDC R10, c[0x0][0x450] ;  /* 0x00011400ff0a1b82 */ /* 0x000ea20000000800 */
[----:B----4-:R-:W-:Y:S02]  /*1900*/  @P0 IMAD.IADD R2, R8, 0x1, -R3 ;  /* 0x0000000108020824 */ /* 0x010fe400078e0a03 */
[----:B0-----:R-:W-:-:S04]  /*1910*/  @P1 IMAD.HI.U32 R3, R0, R9, RZ ;  /* 0x0000000900031227 */ /* 0x001fc800078e00ff */
[----:B------:R-:W-:Y:S01]  /*1920*/  IMAD.IADD R220, R11, 0x1, R2 ;  /* 0x000000010bdc7824 */ /* 0x000fe200078e0202 */
[----:B--2---:R-:W-:-:S03]  /*1930*/  @P1 SHF.R.U32.HI R4, RZ, R10, R3 ;  /* 0x0000000aff041219 */ /* 0x004fc60000011603 */
[C---:B------:R-:W-:Y:S01]  /*1940*/  VIADD R0, R220.reuse, 0x3f ;  /* 0x0000003fdc007836 */ /* 0x040fe20000000000 */
[----:B------:R-:W-:-:S04]  /*1950*/  IADD3 R5, R220, 0x1, -R219 ;  /* 0x00000001dc057810 */ /* 0x000fc80007ffe8db */
[----:B------:R-:W-:Y:S02]  /*1960*/  SHF.R.S32.HI R3, RZ, 0x1f, R0 ;  /* 0x0000001fff037819 */ /* 0x000fe40000011400 */
[----:B---3--:R-:W-:Y:S02]  /*1970*/  IADD3 R7, R5, R4, RZ ;  /* 0x0000000405077210 */ /* 0x008fe40007ffe0ff */
[----:B------:R-:W-:-:S03]  /*1980*/  LEA.HI R3, R3, R0, RZ, 0x6 ;  /* 0x0000000003037211 */ /* 0x000fc600078f30ff */
[----:B------:R-:W-:Y:S01]  /*1990*/  IMAD.IADD R0, R7, 0x1, R12 ;  /* 0x0000000107007824 */ /* 0x000fe200078e020c */
[----:B------:R-:W-:Y:S01]  /*19a0*/  SHF.R.S32.HI R95, RZ, 0x6, R3 ;  /* 0x00000006ff5f7819 */ /* 0x000fe20000011403 */
        /* <DEDUP_REMOVED lines=12> */
.L_x_1563:
[----:B------:R-:W-:-:S13]  /*1a70*/  ISETP.NE.AND P0, PT, R13, 0x1, PT ;  /* 0x000000010d00780c */ /* 0x000fda0003f05270 */
[----:B------:R-:W0:Y:S02]  /*1a80*/  @P0 LDC.64 R4, c[0x0][0x9e8] ;  /* 0x00027a00ff040b82 */ /* 0x000e240000000a00 */
[----:B0-----:R-:W-:-:S05]  /*1a90*/  @P0 IMAD.HI.U32 R4, R3, R4, RZ ;  /* 0x0000000403040227 */ /* 0x001fca00078e00ff */
[----:B------:R-:W-:-:S07]  /*1aa0*/  @P0 SHF.R.U32.HI R3, RZ, R5, R4 ;  /* 0x00000005ff030219 */ /* 0x000fce0000011604 */
.L_x_1564:
[----:B------:R-:W-:Y:S05]  /*1ab0*/  BSYNC B0 ;  /* 0x0000000000007941 */ /* 0x000fea0003800000 */
.L_x_1562:
[----:B------:R-:W-:-:S05]  /*1ac0*/  IMAD R3, R3, R13, R13 ;  /* 0x0000000d03037224 */ /* 0x000fca00078e020d */
[----:B------:R-:W-:-:S07]  /*1ad0*/  VIMNMX R0, R0, R3, PT ;  /* 0x0000000300007248 */ /* 0x000fce0003fe0100 */
.L_x_1561:
[----:B------:R-:W0:Y:S01]  /*1ae0*/  @P1 LDC R4, c[0x0][0x44c] ;  /* 0x00011300ff041b82 */ /* 0x000e220000000800 */
[----:B------:R-:W-:Y:S01]  /*1af0*/  IMAD.MOV.U32 R3, RZ, RZ, R14 ;  /* 0x000000ffff037224 */ /* 0x000fe200078e000e */
[----:B------:R-:W-:Y:S01]  /*1b00*/  IADD3 R102, R220, -R219, RZ ;  /* 0x800000dbdc667210 */ /* 0x000fe20007ffe0ff */
[----:B------:R-:W-:-:S05]  /*1b10*/  ULDC UR4, c[0x0][0x9dc] ;  /* 0x0002770000047ab9 */ /* 0x000fca0000000800 */
[----:B------:R-:W1:Y:S01]  /*1b20*/  @P1 LDC R5, c[0x0][0x450] ;  /* 0x00011400ff051b82 */ /* 0x000e620000000800 */
[----:B0-----:R-:W-:-:S05]  /*1b30*/  @P1 IMAD.HI.U32 R4, R14, R4, RZ ;  /* 0x000000040e041227 */ /* 0x001fca00078e00ff */
[----:B-1----:R-:W-:-:S05]  /*1b40*/  @P1 SHF.R.U32.HI R3, RZ, R5, R4 ;  /* 0x00000005ff031219 */ /* 0x002fca0000011604 */
[----:B------:R-:W-:-:S04]  /*1b50*/  IMAD.IADD R3, R102, 0x1, R3 ;  /* 0x0000000166037824 */ /* 0x000fc800078e0203 */
[----:B------:R-:W-:Y:S01]  /*1b60*/  VIADD R4, R3, -UR4 ;  /* 0x8000000403047c36 */ /* 0x000fe20008000000 */
[----:B------:R-:W-:Y:S06]  /*1b70*/  @!P2 BRA `(.L_x_1565) ;  /* 0x000000000044a947 */ /* 0x000fec0003800000 */
[----:B------:R-:W-:Y:S01]  /*1b80*/  ISETP.GT.AND P0, PT, R3, -0x1, PT ;  /* 0xffffffff0300780c */ /* 0x000fe20003f04270 */
[----:B------:R-:W-:-:S12]  /*1b90*/  BSSY B0, `(.L_x_1566) ;  /* 0x000000d000007945 */ /* 0x000fd80003800000 */
[----:B------:R-:W-:Y:S05]  /*1ba0*/  @P0 BRA `(.L_x_1567) ;  /* 0x00000000001c0947 */ /* 0x000fea0003800000 */
[----:B------:R-:W-:Y:S02]  /*1bb0*/  ISETP.NE.AND P0, PT, R13, 0x1, PT ;  /* 0x000000010d00780c */ /* 0x000fe40003f05270 */
[----:B------:R-:W-:-:S11]  /*1bc0*/  LOP3.LUT R3, RZ, R3, RZ, 0x33, !PT ;  /* 0x00000003ff037212 */ /* 0x000fd600078e33ff */
[----:B------:R-:W0:Y:S02]  /*1bd0*/  @P0 LDC.64 R6, c[0x0][0x9e8] ;  /* 0x00027a00ff060b82 */ /* 0x000e240000000a00 */
[----:B0-----:R-:W-:-:S05]  /*1be0*/  @P0 IMAD.HI.U32 R6, R3, R6, RZ ;  /* 0x0000000603060227 */ /* 0x001fca00078e00ff */
[----:B------:R-:W-:-:S04]  /*1bf0*/  @P0 SHF.R.U32.HI R3, RZ, R7, R6 ;  /* 0x00000007ff030219 */ /* 0x000fc80000011606 */
[----:B------:R-:W-:Y:S01]  /*1c00*/  LOP3.LUT R3, RZ, R3, RZ, 0x33, !PT ;  /* 0x00000003ff037212 */ /* 0x000fe200078e33ff */
[----:B------:R-:W-:Y:S06]  /*1c10*/  BRA `(.L_x_1568) ;  /* 0x0000000000107947 */ /* 0x000fec0003800000 */
.L_x_1567:
[----:B------:R-:W-:-:S13]  /*1c20*/  ISETP.NE.AND P0, PT, R13, 0x1, PT ;  /* 0x000000010d00780c */ /* 0x000fda0003f05270 */
[----:B------:R-:W0:Y:S02]  /*1c30*/  @P0 LDC.64 R6, c[0x0][0x9e8] ;  /* 0x00027a00ff060b82 */ /* 0x000e240000000a00 */
[----:B0-----:R-:W-:-:S05]  /*1c40*/  @P0 IMAD.HI.U32 R6, R3, R6, RZ ;  /* 0x0000000603060227 */ /* 0x001fca00078e00ff */
[----:B------:R-:W-:-:S07]  /*1c50*/  @P0 SHF.R.U32.HI R3, RZ, R7, R6 ;  /* 0x00000007ff030219 */ /* 0x000fce0000011606 */
.L_x_1568:
[----:B------:R-:W-:Y:S05]  /*1c60*/  BSYNC B0 ;  /* 0x0000000000007941 */ /* 0x000fea0003800000 */
.L_x_1566:
[----:B------:R-:W-:-:S05]  /*1c70*/  IMAD R3, R3, R13, RZ ;  /* 0x0000000d03037224 */ /* 0x000fca00078e02ff */
[----:B------:R-:W-:-:S07]  /*1c80*/  VIMNMX R4, R4, R3, !PT ;  /* 0x0000000304047248 */ /* 0x000fce0007fe0100 */
.L_x_1565:
[----:B------:R-:W-:Y:S01]  /*1c90*/  VIADD R0, R0, 0x3f ;  /* 0x0000003f00007836 */ /* 0x000fe20000000000 */
[----:B------:R-:W-:-:S04]  /*1ca0*/  SHF.R.S32.HI R5, RZ, 0x1f, R4 ;  /* 0x0000001fff057819 */ /* 0x000fc80000011404 */
[----:B------:R-:W-:Y:S02]  /*1cb0*/  SHF.R.S32.HI R3, RZ, 0x1f, R0 ;  /* 0x0000001fff037819 */ /* 0x000fe40000011400 */
[----:B------:R-:W-:Y:S02]  /*1cc0*/  LEA.HI R5, R5, R4, RZ, 0x6 ;  /* 0x0000000405057211 */ /* 0x000fe400078f30ff */
[----:B------:R-:W-:Y:S02]  /*1cd0*/  LEA.HI R3, R3, R0, RZ, 0x6 ;  /* 0x0000000003037211 */ /* 0x000fe400078f30ff */
[----:B------:R-:W-:Y:S02]  /*1ce0*/  SHF.R.S32.HI R5, RZ, 0x6, R5 ;  /* 0x00000006ff057819 */ /* 0x000fe40000011405 */
[----:B------:R-:W-:Y:S02]  /*1cf0*/  SHF.R.S32.HI R0, RZ, 0x6, R3 ;  /* 0x00000006ff007819 */ /* 0x000fe40000011403 */
[----:B------:R-:W-:-:S02]  /*1d00*/  VIMNMX R5, RZ, R5, !PT ;  /* 0x00000005ff057248 */ /* 0x000fc40007fe0100 */
[----:B------:R-:W-:-:S03]  /*1d10*/  VIMNMX R0, R95, R0, PT ;  /* 0x000000005f007248 */ /* 0x000fc60003fe0100 */
[----:B------:R-:W-:Y:S01]  /*1d20*/  IMAD R5, R5, 0x40, -R11 ;  /* 0x0000004005057824 */ /* 0x000fe200078e0a0b */
[----:B------:R-:W-:-:S04]  /*1d30*/  LEA R3, R0, -R11, 0x6 ;  /* 0x8000000b00037211 */ /* 0x000fc800078e30ff */
[----:B------:R-:W-:Y:S02]  /*1d40*/  VIMNMX R5, RZ, R5, !PT ;  /* 0x00000005ff057248 */ /* 0x000fe40007fe0100 */
[----:B------:R-:W-:Y:S02]  /*1d50*/  VIMNMX R0, R3, R2, PT ;  /* 0x0000000203007248 */ /* 0x000fe40003fe0100 */
[----:B------:R-:W-:Y:S02]  /*1d60*/  SHF.R.U32.HI R24, RZ, 0x6, R5 ;  /* 0x00000006ff187819 */ /* 0x000fe40000011605 */
[----:B------:R-:W-:-:S03]  /*1d70*/  ISETP.GT.AND P0, PT, R0, R5, PT ;  /* 0x000000050000720c */ /* 0x000fc60003f04270 */
[----:B------:R-:W-:-:S10]  /*1d80*/  IMAD.MOV.U32 R25, RZ, RZ, R24 ;  /* 0x000000ffff197224 */ /* 0x000fd400078e0018 */
[----:B------:R-:W-:-:S05]  /*1d90*/  @P0 VIADD R0, R0, 0x3f ;  /* 0x0000003f00000836 */ /* 0x000fca0000000000 */
[----:B------:R-:W-:-:S04]  /*1da0*/  @P0 SHF.R.S32.HI R3, RZ, 0x1f, R0 ;  /* 0x0000001fff030819 */ /* 0x000fc80000011400 */
[----:B------:R-:W-:-:S04]  /*1db0*/  @P0 LEA.HI R3, R3, R0, RZ, 0x6 ;  /* 0x0000000003030211 */ /* 0x000fc800078f30ff */
[----:B------:R-:W-:Y:S02]  /*1dc0*/  @P0 SHF.R.S32.HI R25, RZ, 0x6, R3 ;  /* 0x00000006ff190819 */ /* 0x000fe40000011403 */
[----:B------:R-:W-:Y:S02]  /*1dd0*/  PLOP3.LUT P0, PT, PT, PT, PT, 0x80, 0x0 ;  /* 0x000000000000781c */ /* 0x000fe40003f0f070 */
[----:B------:R-:W-:-:S13]  /*1de0*/  ISETP.GT.AND P1, PT, R25, R24, PT ;  /* 0x000000181900720c */ /* 0x000fda0003f24270 */
[----:B------:R-:W-:Y:S05]  /*1df0*/  @!P1 BRA `(.L_x_1569) ;  /* 0x0000006400889947 */ /* 0x000fea0003800000 */
        /* <DEDUP_REMOVED lines=20> */
.L_x_1571:
[----:B------:R-:W-:Y:S05]  /*1f40*/  BSYNC B6 ;  /* 0x0000000000067941 */ /* 0x000fea0003800000 */
.L_x_1570:
        /* <DEDUP_REMOVED lines=20> */
.L_x_1573:
[----:B------:R-:W-:Y:S05]  /*2090*/  BSYNC B6 ;  /* 0x0000000000067941 */ /* 0x000fea0003800000 */
.L_x_1572:
[----:B------:R-:W-:Y:S01]  /*20a0*/  ULDC.64 UR4, c[0x0][0x9f8] ;  /* 0x00027e0000047ab9 */ /* 0x000fe20000000a00 */
[----:B------:R-:W2:Y:S01]  /*20b0*/  LDL R30, [R1+0xc] ;  /* 0x00000c00011e7983 */ /* 0x000ea20000100800 */
[----:B------:R-:W-:Y:S01]  /*20c0*/  ISETP.NE.U32.AND P0, PT, RZ, UR4, PT ;  /* 0x00000004ff007c0c */ /* 0x000fe2000bf05070 */
[----:B------:R-:W-:Y:S02]  /*20d0*/  ULDC UR4, c[0x0][0x2f4] ;  /* 0x0000bd0000047ab9 */ /* 0x000fe40000000800 */
[----:B------:R-:W3:Y:S01]  /*20e0*/  LDL R34, [R1+0x54] ;  /* 0x0000540001227983 */ /* 0x000ee20000100800 */
[----:B------:R-:W-:-:S03]  /*20f0*/  ISETP.NE.AND.EX P0, PT, RZ, UR5, PT, P0 ;  /* 0x00000005ff007c0c */ /* 0x000fc6000bf05300 */
[----:B------:R-:W4:Y:S01]  /*2100*/  LDL R33, [R1+0x50] ;  /* 0x0000500001217983 */ /* 0x000f220000100800 */
[----:B------:R-:W-:Y:S01]  /*2110*/  IMAD.MOV.U32 R4, RZ, RZ, R39 ;  /* 0x000000ffff047224 */ /* 0x000fe200078e0027 */
[----:B------:R-:W0:Y:S02]  /*2120*/  LDC.64 R10, c[0x0][0x3f8] ;  /* 0x0000fe00ff0a7b82 */ /* 0x000e240000000a00 */
[----:B------:R-:W4:Y:S04]  /*2130*/  LDL R32, [R1+0xa8] ;  /* 0x0000a80001207983 */ /* 0x000f280000100800 */
[----:B------:R-:W4:Y:S02]  /*2140*/  LDL R20, [R1+0xa4] ;  /* 0x0000a40001147983 */ /* 0x000f240000100800 */
[----:B------:R-:W1:Y:S01]  /*2150*/  @P0 LDC.64 R6, c[0x0][0x9f8] ;  /* 0x00027e00ff060b82 */ /* 0x000e620000000a00 */
[----:B------:R-:W-:Y:S01]  /*2160*/  ISETP.GE.AND P1, PT, R205, UR4, PT ;  /* 0x00000004cd007c0c */ /* 0x000fe2000bf26270 */
[----:B------:R-:W4:Y:S03]  /*2170*/  LDL R31, [R1+0x5c] ;  /* 0x00005c00011f7983 */ /* 0x000f260000100800 */
[----:B------:R-:W-:Y:S01]  /*2180*/  SEL R3, RZ, 0xffffffff, P1 ;  /* 0xffffffffff037807 */ /* 0x000fe20000800000 */
[----:B------:R-:W4:Y:S02]  /*2190*/  LDL R21, [R1+0x58] ;  /* 0x0000580001157983 */ /* 0x000f240000100800 */
[----:B------:R-:W0:Y:S02]  /*21a0*/  LDC R93, c[0x0][0x3f4] ;  /* 0x0000fd00ff5d7b82 */ /* 0x000e240000000800 */
[----:B------:R-:W-:-:S06]  /*21b0*/  IMAD.SHL.U32 R3, R3, 0x2, RZ ;  /* 0x0000000203037824 */ /* 0x000fcc00078e00ff */
[----:B------:R-:W2:Y:S01]  /*21c0*/  LDC.64 R26, c[0x0][0x408] ;  /* 0x00010200ff1a7b82 */ /* 0x000ea20000000a00 */
[----:B-1----:R-:W-:-:S05]  /*21d0*/  @P0 IMAD.WIDE R6, R39, 0x4, R6 ;  /* 0x0000000427060825 */ /* 0x002fca00078e0206 */
[----:B------:R1:W4:Y:S01]  /*21e0*/  @P0 LDG.E R4, desc[UR60][R6.64] ;  /* 0x0000003c06040981 */ /* 0x000322000c1e1900 */
[----:B------:R-:W-:-:S04]  /*21f0*/  ISETP.GE.AND P0, PT, R16, UR4, PT ;  /* 0x0000000410007c0c */ /* 0x000fc8000bf06270 */
[----:B------:R-:W-:-:S04]  /*2200*/  SEL R0, RZ, 0x1, P0 ;  /* 0x00000001ff007807 */ /* 0x000fc80000000000 */
[----:B------:R-:W-:Y:S01]  /*2210*/  LOP3.LUT R0, R3, 0x2, R0, 0xe2, !PT ;  /* 0x0000000203007812 */ /* 0x000fe200078ee200 */
[----:B------:R-:W-:Y:S02]  /*2220*/  IMAD.IADD R3, R28, 0x1, R29 ;  /* 0x000000011c037824 */ /* 0x000fe400078e021d */
[----:B------:R-:W4:Y:S01]  /*2230*/  LDL R28, [R1+0x70] ;  /* 0x00007000011c7983 */ /* 0x000f220000100800 */
[----:B------:R-:W-:Y:S02]  /*2240*/  ISETP.GE.AND P2, PT, R19, UR4, PT ;  /* 0x0000000413007c0c */ /* 0x000fe4000bf46270 */
[----:B------:R-:W-:Y:S02]  /*2250*/  SHF.R.S32.HI R201, RZ, 0x1f, R200 ;  /* 0x0000001fffc97819 */ /* 0x000fe400000114c8 */
[----:B------:R-:W-:Y:S02]  /*2260*/  SEL R5, RZ, 0x4, P2 ;  /* 0x00000004ff057807 */ /* 0x000fe40001000000 */
[----:B0-----:R-:W-:-:S02]  /*2270*/  ISETP.GE.AND P2, PT, R16, R93, PT ;  /* 0x0000005d1000720c */ /* 0x001fc40003f46270 */
[----:B------:R-:W-:Y:S02]  /*2280*/  LOP3.LUT R14, R0, R5, RZ, 0xfc, !PT ;  /* 0x00000005000e7212 */ /* 0x000fe400078efcff */
[----:B------:R-:W-:Y:S02]  /*2290*/  ISETP.GE.AND P1, PT, R205, R93, PT ;  /* 0x0000005dcd00720c */ /* 0x000fe40003f26270 */
[----:B------:R-:W-:-:S04]  /*22a0*/  SEL R5, R93, RZ, P2 ;  /* 0x000000ff5d057207 */ /* 0x000fc80001000000 */
[----:B------:R-:W-:Y:S01]  /*22b0*/  IADD3 R5, R16, R5, RZ ;  /* 0x0000000510057210 */ /* 0x000fe20007ffe0ff */
[----:B------:R-:W0:Y:S01]  /*22c0*/  S2R R96, SR_TID.X ;  /* 0x0000000000607919 */ /* 0x000e220000002100 */
[----:B------:R-:W-:Y:S02]  /*22d0*/  ISETP.GE.AND P0, PT, R23, UR4, PT ;  /* 0x0000000417007c0c */ /* 0x000fe4000bf06270 */
[----:B------:R-:W-:Y:S02]  /*22e0*/  LOP3.LUT R29, R14, 0x1, RZ, 0xc0, !PT ;  /* 0x000000010e1d7812 */ /* 0x000fe400078ec0ff */
[----:B0-----:R-:W-:Y:S02]  /*22f0*/  LEA.HI R96, R96, 0x8, RZ, 0x19 ;  /* 0x0000000860607811 */ /* 0x001fe400078fc8ff */
[----:B--2---:R-:W-:Y:S01]  /*2300*/  SHF.R.S32.HI R13, RZ, 0x1f, R30 ;  /* 0x0000001fff0d7819 */ /* 0x004fe2000001141e */
[----:B-1----:R-:W-:-:S04]  /*2310*/  IMAD.WIDE.U32 R6, R30, R10, R200 ;  /* 0x0000000a1e067225 */ /* 0x002fc800078e00c8 */
[C---:B------:R-:W-:Y:S02]  /*2320*/  IMAD R8, R13.reuse, R10, RZ ;  /* 0x0000000a0d087224 */ /* 0x040fe400078e02ff */
[-C--:B------:R-:W-:Y:S02]  /*2330*/  IMAD R0, R13, R26.reuse, RZ ;  /* 0x0000001a0d007224 */ /* 0x080fe400078e02ff */
[C---:B------:R-:W-:Y:S02]  /*2340*/  IMAD R83, R30.reuse, R11, R8 ;  /* 0x0000000b1e537224 */ /* 0x040fe400078e0208 */
[----:B------:R-:W-:Y:S02]  /*2350*/  IMAD.MOV.U32 R80, RZ, RZ, R6 ;  /* 0x000000ffff507224 */ /* 0x000fe400078e0006 */
[C---:B------:R-:W-:Y:S01]  /*2360*/  IMAD R15, R30.reuse, R27, R0 ;  /* 0x0000001b1e0f7224 */ /* 0x040fe200078e0200 */
[----:B------:R-:W-:Y:S01]  /*2370*/  IADD3 R81, R7, R83, RZ ;  /* 0x0000005307517210 */ /* 0x000fe20007ffe0ff */
[----:B------:R-:W-:Y:S01]  /*2380*/  IMAD.WIDE.U32 R6, R30, R26, R200 ;  /* 0x0000001a1e067225 */ /* 0x000fe200078e00c8 */
[----:B------:R-:W-:-:S03]  /*2390*/  SEL R0, R93, RZ, P1 ;  /* 0x000000ff5d007207 */ /* 0x000fc60000800000 */
[----:B------:R-:W-:Y:S02]  /*23a0*/  IMAD.IADD R85, R7, 0x1, R15 ;  /* 0x0000000107557824 */ /* 0x000fe400078e020f */
[----:B------:R-:W-:Y:S01]  /*23b0*/  IMAD.IADD R7, R205, 0x1, R0 ;  /* 0x00000001cd077824 */ /* 0x000fe200078e0200 */
[----:B------:R-:W-:Y:S01]  /*23c0*/  SHF.R.S32.HI R0, RZ, 0x1f, R5 ;  /* 0x0000001fff007819 */ /* 0x000fe20000011405 */
[----:B------:R-:W-:-:S03]  /*23d0*/  IMAD.MOV.U32 R84, RZ, RZ, R6 ;  /* 0x000000ffff547224 */ /* 0x000fc600078e0006 */
[----:B------:R-:W-:Y:S02]  /*23e0*/  SHF.R.S32.HI R6, RZ, 0x1f, R7 ;  /* 0x0000001fff067819 */ /* 0x000fe40000011407 */
[-C--:B------:R-:W-:Y:S01]  /*23f0*/  LEA.HI R36, R0, R5.reuse, RZ, 0x3 ;  /* 0x0000000500247211 */ /* 0x080fe200078f18ff */
[--C-:B------:R-:W-:Y:S01]  /*2400*/  IMAD.WIDE.U32 R8, R30, R10, R16.reuse ;  /* 0x0000000a1e087225 */ /* 0x100fe200078e0010 */
[----:B------:R-:W-:Y:S02]  /*2410*/  LEA.HI R0, R0, R5, RZ, 0x6 ;  /* 0x0000000500007211 */ /* 0x000fe400078f30ff */
[-C--:B------:R-:W-:Y:S01]  /*2420*/  LEA.HI R39, R6, R7.reuse, RZ, 0x3 ;  /* 0x0000000706277211 */ /* 0x080fe200078f18ff */
[----:B------:R-:W-:Y:S01]  /*2430*/  IMAD.WIDE.U32 R12, R30, R26, R16 ;  /* 0x0000001a1e0c7225 */ /* 0x000fe200078e0010 */
[----:B------:R-:W-:Y:S02]  /*2440*/  LEA.HI R6, R6, R7, RZ, 0x6 ;  /* 0x0000000706067211 */ /* 0x000fe400078f30ff */
[----:B------:R-:W-:Y:S01]  /*2450*/  SHF.L.U32 R5, R0, 0x6, RZ ;  /* 0x0000000600057819 */ /* 0x000fe200000006ff */
[----:B------:R-:W-:Y:S01]  /*2460*/  IMAD.MOV.U32 R82, RZ, RZ, R8 ;  /* 0x000000ffff527224 */ /* 0x000fe200078e0008 */
[----:B---3--:R-:W-:-:S02]  /*2470*/  LOP3.LUT R0, R34, 0x38, R36, 0xf8, !PT ;  /* 0x0000003822007812 */ /* 0x008fc400078ef824 */
[----:B----4-:R-:W-:Y:S01]  /*2480*/  LOP3.LUT R8, R33, 0x38, R36, 0xf8, !PT ;  /* 0x0000003821087812 */ /* 0x010fe200078ef824 */
[----:B------:R-:W-:Y:S01]  /*2490*/  IMAD.IADD R83, R83, 0x1, R9 ;  /* 0x0000000153537824 */ /* 0x000fe200078e0209 */
[----:B------:R-:W-:Y:S01]  /*24a0*/  LOP3.LUT R5, R5, 0xfffff000, RZ, 0xc0, !PT ;  /* 0xfffff00005057812 */ /* 0x000fe200078ec0ff */
[----:B------:R-:W-:Y:S01]  /*24b0*/  IMAD.IADD R13, R15, 0x1, R13 ;  /* 0x000000010f0d7824 */ /* 0x000fe200078e020d */
[----:B------:R-:W-:Y:S01]  /*24c0*/  LOP3.LUT R0, R0, R32, RZ, 0x3c, !PT ;  /* 0x0000002000007212 */ /* 0x000fe200078e3cff */
[----:B------:R-:W-:Y:S01]  /*24d0*/  IMAD.SHL.U32 R7, R6, 0x40, RZ ;  /* 0x0000004006077824 */ /* 0x000fe200078e00ff */
[----:B-----5:R-:W-:Y:S02]  /*24e0*/  SHF.R.S32.HI R15, RZ, 0x1f, R94 ;  /* 0x0000001fff0f7819 */ /* 0x020fe4000001145e */
[--C-:B------:R-:W-:Y:S02]  /*24f0*/  LOP3.LUT R6, R34, 0x38, R39.reuse, 0xf8, !PT ;  /* 0x0000003822067812 */ /* 0x100fe400078ef827 */
[----:B------:R-:W-:-:S02]  /*2500*/  LOP3.LUT R9, R33, 0x38, R39, 0xf8, !PT ;  /* 0x0000003821097812 */ /* 0x000fc400078ef827 */
[----:B------:R-:W-:Y:S02]  /*2510*/  LOP3.LUT R8, R8, R20, RZ, 0x3c, !PT ;  /* 0x0000001408087212 */ /* 0x000fe400078e3cff */
[-C--:B------:R-:W-:Y:S02]  /*2520*/  IADD3 R91, R0, R5.reuse, R31 ;  /* 0x00000005005b7210 */ /* 0x080fe40007ffe01f */
[----:B------:R-:W-:Y:S02]  /*2530*/  LOP3.LUT R7, R7, 0xfffff000, RZ, 0xc0, !PT ;  /* 0xfffff00007077812 */ /* 0x000fe400078ec0ff */
[----:B------:R-:W-:Y:S02]  /*2540*/  LOP3.LUT R6, R6, R32, RZ, 0x3c, !PT ;  /* 0x0000002006067212 */ /* 0x000fe400078e3cff */
[----:B------:R-:W-:Y:S02]  /*2550*/  LOP3.LUT R20, R9, R20, RZ, 0x3c, !PT ;  /* 0x0000001409147212 */ /* 0x000fe400078e3cff */
[----:B------:R-:W-:Y:S01]  /*2560*/  IADD3 R0, R8, R5, R21 ;  /* 0x0000000508007210 */ /* 0x000fe20007ffe015 */
[C---:B------:R-:W-:Y:S01]  /*2570*/  IMAD R8, R15.reuse, R10, RZ ;  /* 0x0000000a0f087224 */ /* 0x040fe200078e02ff */
[-C--:B------:R-:W-:Y:S01]  /*2580*/  IADD3 R90, R6, R7.reuse, R31 ;  /* 0x00000007065a7210 */ /* 0x080fe20007ffe01f */
[----:B------:R-:W-:Y:S01]  /*2590*/  IMAD R15, R15, R26, RZ ;  /* 0x0000001a0f0f7224 */ /* 0x000fe200078e02ff */
[----:B------:R-:W-:Y:S01]  /*25a0*/  IADD3 R5, R20, R7, R21 ;  /* 0x0000000714057210 */ /* 0x000fe20007ffe015 */
[----:B------:R-:W-:Y:S01]  /*25b0*/  IMAD R33, R94, R11, R8 ;  /* 0x0000000b5e217224 */ /* 0x000fe200078e0208 */
[----:B------:R-:W-:-:S02]  /*25c0*/  SHF.L.U64.HI R6, R10, 0x6, R11 ;  /* 0x000000060a067819 */ /* 0x000fc4000001020b */
[----:B------:R-:W-:Y:S02]  /*25d0*/  SHF.L.U64.HI R7, R10, 0x5, R11 ;  /* 0x000000050a077819 */ /* 0x000fe4000001020b */
[----:B------:R-:W-:Y:S01]  /*25e0*/  SEL R11, RZ, 0x8, P0 ;  /* 0x00000008ff0b7807 */ /* 0x000fe20000000000 */
[CC--:B------:R-:W-:Y:S01]  /*25f0*/  IMAD.WIDE.U32 R80, R94.reuse, R10.reuse, R80 ;  /* 0x0000000a5e507225 */ /* 0x0c0fe200078e0050 */
[----:B------:R-:W-:Y:S02]  /*2600*/  SHF.R.S32.HI R35, RZ, 0x3, R36 ;  /* 0x00000003ff237819 */ /* 0x000fe40000011424 */
[----:B------:R-:W-:Y:S01]  /*2610*/  SHF.R.S32.HI R37, RZ, 0x3, R39 ;  /* 0x00000003ff257819 */ /* 0x000fe20000011427 */
[----:B------:R-:W-:Y:S01]  /*2620*/  IMAD.WIDE.U32 R82, R94, R10, R82 ;  /* 0x0000000a5e527225 */ /* 0x000fe200078e0052 */
[----:B------:R-:W-:Y:S02]  /*2630*/  LOP3.LUT R11, R14, R11, RZ, 0xfc, !PT ;  /* 0x0000000b0e0b7212 */ /* 0x000fe400078efcff */
[----:B------:R-:W-:Y:S01]  /*2640*/  LOP3.LUT R36, R36, 0xfffffff8, RZ, 0xc0, !PT ;  /* 0xfffffff824247812 */ /* 0x000fe200078ec0ff */
[C---:B------:R-:W-:Y:S01]  /*2650*/  IMAD R15, R94.reuse, R27, R15 ;  /* 0x0000001b5e0f7224 */ /* 0x040fe200078e020f */
[----:B------:R-:W-:Y:S01]  /*2660*/  LOP3.LUT R39, R39, 0xfffffff8, RZ, 0xc0, !PT ;  /* 0xfffffff827277812 */ /* 0x000fe200078ec0ff */
[----:B------:R-:W-:Y:S01]  /*2670*/  IMAD.WIDE.U32 R84, R94, R26, R84 ;  /* 0x0000001a5e547225 */ /* 0x000fe200078e0054 */
[----:B------:R-:W-:-:S03]  /*2680*/  SHF.L.U64.HI R20, R26, 0x5, R27 ;  /* 0x000000051a147819 */ /* 0x000fc6000001021b */
[----:B------:R-:W-:Y:S01]  /*2690*/  IMAD.WIDE.U32 R86, R94, R26, R12 ;  /* 0x0000001a5e567225 */ /* 0x000fe200078e000c */
[----:B------:R-:W-:-:S03]  /*26a0*/  LOP3.LUT R76, R11, 0x2, RZ, 0xc0, !PT ;  /* 0x000000020b4c7812 */ /* 0x000fc600078ec0ff */
[C---:B------:R-:W-:Y:S02]  /*26b0*/  IMAD.SHL.U32 R8, R10.reuse, 0x40, RZ ;  /* 0x000000400a087824 */ /* 0x040fe400078e00ff */
[----:B------:R-:W-:Y:S01]  /*26c0*/  IMAD.SHL.U32 R9, R10, 0x20, RZ ;  /* 0x000000200a097824 */ /* 0x000fe200078e00ff */
[C---:B------:R-:W-:Y:S01]  /*26d0*/  SHF.L.U64.HI R10, R26.reuse, 0x6, R27 ;  /* 0x000000061a0a7819 */ /* 0x040fe2000001021b */
[C---:B------:R-:W-:Y:S01]  /*26e0*/  IMAD.SHL.U32 R21, R26.reuse, 0x40, RZ ;  /* 0x000000401a157824 */ /* 0x040fe200078e00ff */
[----:B------:R-:W-:Y:S01]  /*26f0*/  SHF.L.U32 R26, R26, 0x5, RZ ;  /* 0x000000051a1a7819 */ /* 0x000fe200000006ff */
[----:B------:R-:W-:Y:S01]  /*2700*/  IMAD R28, R28, 0x20, R30 ;  /* 0x000000201c1c7824 */ /* 0x000fe200078e021e */
[----:B------:R-:W-:Y:S01]  /*2710*/  SHF.R.S32.HI R27, RZ, 0x1f, R38 ;  /* 0x0000001fff1b7819 */ /* 0x000fe20000011426 */
[----:B------:R-:W-:Y:S01]  /*2720*/  IMAD.IADD R31, R81, 0x1, R33 ;  /* 0x00000001511f7824 */ /* 0x000fe200078e0221 */
[----:B------:R-:W-:Y:S01]  /*2730*/  SHF.R.S32.HI R30, RZ, 0x1f, R4 ;  /* 0x0000001fff1e7819 */ /* 0x000fe20000011404 */
[----:B------:R-:W-:Y:S01]  /*2740*/  IMAD.IADD R32, R33, 0x1, R83 ;  /* 0x0000000121207824 */ /* 0x000fe200078e0253 */
[----:B------:R-:W-:Y:S01]  /*2750*/  IADD3 R33, R85, R15, RZ ;  /* 0x0000000f55217210 */ /* 0x000fe20007ffe0ff */
[----:B------:R-:W-:Y:S01]  /*2760*/  IMAD.SHL.U32 R93, R93, 0x2, RZ ;  /* 0x000000025d5d7824 */ /* 0x000fe200078e00ff */
[----:B------:R-:W-:Y:S01]  /*2770*/  LOP3.LUT R77, R11, 0x4, RZ, 0xc0, !PT ;  /* 0x000000040b4d7812 */ /* 0x000fe200078ec0ff */
[----:B------:R-:W-:Y:S01]  /*2780*/  IMAD.IADD R34, R15, 0x1, R87 ;  /* 0x000000010f227824 */ /* 0x000fe200078e0257 */
[----:B------:R-:W-:-:S02]  /*2790*/  LOP3.LUT R78, R11, 0x8, RZ, 0xc0, !PT ;  /* 0x000000080b4e7812 */ /* 0x000fc400078ec0ff */
[----:B------:R-:W-:Y:S02]  /*27a0*/  SHF.R.S32.HI R79, RZ, 0x1f, R36 ;  /* 0x0000001fff4f7819 */ /* 0x000fe40000011424 */
[----:B------:R-:W-:-:S07]  /*27b0*/  SHF.R.S32.HI R88, RZ, 0x1f, R39 ;  /* 0x0000001fff587819 */ /* 0x000fce0000011427 */
.L_x_1655:
[----:B------:R-:W2:Y:S01]  /*27c0*/  LDL R40, [R1+0x6c] ;  /* 0x00006c0001287983 */ /* 0x000ea20000100800 */
[----:B0-----:R-:W0:Y:S01]  /*27d0*/  LDC R100, c[0x0][0x430] ;  /* 0x00010c00ff647b82 */ /* 0x001e220000000800 */
[----:B------:R-:W-:Y:S02]  /*27e0*/  VIADD R25, R25, 0xffffffff ;  /* 0xffffffff19197836 */ /* 0x000fe40000000000 */
[----:B------:R-:W-:Y:S02]  /*27f0*/  IMAD.MOV.U32 R101, RZ, RZ, RZ ;  /* 0x000000ffff657224 */ /* 0x000fe400078e00ff */
[----:B------:R-:W-:-:S03]  /*2800*/  IMAD R11, R25, 0x40, R28 ;  /* 0x00000040190b7824 */ /* 0x000fc600078e021c */
[----:B-1----:R-:W1:Y:S01]  /*2810*/  LDC R104, c[0x0][0x3f4] ;  /* 0x0000fd00ff687b82 */ /* 0x002e620000000800 */
[----:B------:R-:W-:Y:S01]  /*2820*/  IMAD.IADD R41, R3, 0x1, R11 ;  /* 0x0000000103297824 */ /* 0x000fe200078e020b */
[----:B------:R-:W-:-:S04]  /*2830*/  ISETP.GE.AND P0, PT, R11, R2, PT ;  /* 0x000000020b00720c */ /* 0x000fc80003f06270 */
[----:B------:R-:W-:Y:S02]  /*2840*/  ISETP.GT.OR P0, PT, R28, 0x3f, P0 ;  /* 0x0000003f1c00780c */ /* 0x000fe40000704670 */
[----:B------:R-:W-:Y:S02]  /*2850*/  MOV R11, R41 ;  /* 0x00000029000b7202 */ /* 0x000fe40000000f00 */
[----:B0-----:R-:W-:-:S09]  /*2860*/  ISETP.NE.AND P3, PT, R100, 0x1, PT ;  /* 0x000000016400780c */ /* 0x001fd20003f65270 */
[----:B------:R-:W0:Y:S08]  /*2870*/  @!P0 LDC.64 R14, c[0x0][0x428] ;  /* 0x00010a00ff0e8b82 */ /* 0x000e300000000a00 */
[----:B------:R-:W3:Y:S08]  /*2880*/  @!P0 LDC.64 R42, c[0x0][0x418] ;  /* 0x00010600ff2a8b82 */ /* 0x000ef00000000a00 */
[----:B------:R-:W4:Y:S08]  /*2890*/  @P3 LDC R12, c[0x0][0x434] ;  /* 0x00010d00ff0c3b82 */ /* 0x000f300000000800 */
[----:B------:R-:W1:Y:S01]  /*28a0*/  @P3 LDC R13, c[0x0][0x438] ;  /* 0x00010e00ff0d3b82 */ /* 0x000e620000000800 */
[----:B----4-:R-:W-:-:S05]  /*28b0*/  @P3 IMAD.HI.U32 R12, R41, R12, RZ ;  /* 0x0000000c290c3227 */ /* 0x010fca00078e00ff */
[----:B-1----:R-:W-:Y:S01]  /*28c0*/  @P3 SHF.R.U32.HI R11, RZ, R13, R12 ;  /* 0x0000000dff0b3219 */ /* 0x002fe2000001160c */
[----:B0-----:R-:W-:-:S03]  /*28d0*/  @!P0 IMAD R12, R30, R14, RZ ;  /* 0x0000000e1e0c8224 */ /* 0x001fc600078e02ff */
[--C-:B------:R-:W-:Y:S01]  /*28e0*/  @!P0 SHF.R.S32.HI R13, RZ, 0x1f, R11.reuse ;  /* 0x0000001fff0d8819 */ /* 0x100fe2000001140b */
[----:B------:R-:W-:Y:S02]  /*28f0*/  @!P0 IMAD R15, R4, R15, R12 ;  /* 0x0000000f040f8224 */ /* 0x000fe400078e020c */
[----:B------:R-:W-:-:S04]  /*2900*/  @!P0 IMAD.MOV.U32 R12, RZ, RZ, R11 ;  /* 0x000000ffff0c8224 */ /* 0x000fc800078e000b */
[----:B------:R-:W-:-:S04]  /*2910*/  @!P0 IMAD.WIDE.U32 R12, R4, R14, R12 ;  /* 0x0000000e040c8225 */ /* 0x000fc800078e000c */
[----:B------:R-:W-:Y:S01]  /*2920*/  @!P0 IMAD.IADD R13, R13, 0x1, R15 ;  /* 0x000000010d0d8824 */ /* 0x000fe200078e020f */
[----:B---3--:R-:W-:-:S04]  /*2930*/  @!P0 LEA R14, P3, R12, R42, 0x2 ;  /* 0x0000002a0c0e8211 */ /* 0x008fc800078610ff */
[----:B------:R-:W-:-:S05]  /*2940*/  @!P0 LEA.HI.X R15, R12, R43, R13, 0x2, P3 ;  /* 0x0000002b0c0f8211 */ /* 0x000fca00018f140d */
[----:B-----5:R0:W5:Y:S01]  /*2950*/  @!P0 LDG.E R101, desc[UR60][R14.64] ;  /* 0x0000003c0e658981 */ /* 0x020162000c1e1900 */
[----:B------:R-:W-:Y:S01]  /*2960*/  ISETP.GE.AND P0, PT, R104, 0x1, PT ;  /* 0x000000016800780c */ /* 0x000fe20003f06270 */
[----:B------:R-:W-:Y:S01]  /*2970*/  IMAD.MOV R13, RZ, RZ, -R11 ;  /* 0x000000ffff0d7224 */ /* 0x000fe200078e0a0b */
[----:B------:R-:W-:Y:S05]  /*2980*/  YIELD ;  /* 0x0000000000007946 */ /* 0x000fea0003800000 */
[----:B------:R-:W-:Y:S01]  /*2990*/  BSSY B0, `(.L_x_1574) ;  /* 0x0000534000007945 */ /* 0x000fe20003800000 */
[----:B------:R-:W-:Y:S01]  /*29a0*/  IMAD R100, R100, R13, R41 ;  /* 0x0000000d64647224 */ /* 0x000fe200078e0229 */
[----:B------:R-:W-:-:S02]  /*29b0*/  ISETP.GT.AND P3, PT, R25, R24, PT ;  /* 0x000000181900720c */ /* 0x000fc40003f64270 */
[----:B--2---:R-:W-:-:S05]  /*29c0*/  LEA R11, R202, R40, 0xe ;  /* 0x00000028ca0b7211 */ /* 0x004fca00078e70ff */
[----:B------:R-:W-:Y:S01]  /*29d0*/  IMAD R92, R11, 0x2, R18 ;  /* 0x000000020b5c7824 */ /* 0x000fe200078e0212 */
[----:B0-----:R-:W-:Y:S06]  /*29e0*/  @!P0 BRA `(.L_x_1575) ;  /* 0x0000004c00488947 */ /* 0x001fec0003800000 */
[----:B------:R-:W-:Y:S01]  /*29f0*/  SHF.R.S32.HI R99, RZ, 0x1f, R100 ;  /* 0x0000001fff637819 */ /* 0x000fe20000011464 */
[----:B------:R-:W-:Y:S01]  /*2a00*/  ULDC.64 UR4, c[0x0][0x300] ;  /* 0x0000c00000047ab9 */ /* 0x000fe20000000a00 */
[----:B-----5:R-:W-:Y:S01]  /*2a10*/  SHF.R.S32.HI R98, RZ, 0x1f, R101 ;  /* 0x0000001fff627819 */ /* 0x020fe20000011465 */
[----:B------:R-:W-:Y:S01]  /*2a20*/  IMAD.WIDE.U32 R12, R100, UR4, RZ ;  /* 0x00000004640c7c25 */ /* 0x000fe2000f8e00ff */
[----:B------:R-:W-:Y:S02]  /*2a30*/  ULDC.U8 UR6, c[0x0][0x410] ;  /* 0x0001040000067ab9 */ /* 0x000fe40000000000 */
[----:B------:R-:W-:Y:S01]  /*2a40*/  ISETP.NE.AND P0, PT, RZ, UR6, PT ;  /* 0x00000006ff007c0c */ /* 0x000fe2000bf05270 */
[----:B------:R-:W-:Y:S02]  /*2a50*/  IMAD R11, R99, UR4, RZ ;  /* 0x00000004630b7c24 */ /* 0x000fe4000f8e02ff */
[----:B------:R-:W-:Y:S02]  /*2a60*/  IMAD R40, R10, R25, RZ ;  /* 0x000000190a287224 */ /* 0x000fe400078e02ff */
[----:B------:R-:W-:Y:S01]  /*2a70*/  IMAD R11, R100, UR5, R11 ;  /* 0x00000005640b7c24 */ /* 0x000fe2000f8e020b */
[----:B------:R-:W-:Y:S01]  /*2a80*/  ULDC.64 UR4, c[0x0][0x310] ;  /* 0x0000c40000047ab9 */ /* 0x000fe20000000a00 */
[----:B------:R-:W-:-:S02]  /*2a90*/  IMAD R97, R25, -0x40, R2 ;  /* 0xffffffc019617824 */ /* 0x000fc400078e0202 */
[----:B------:R-:W-:Y:S02]  /*2aa0*/  IMAD R14, R98, UR4, RZ ;  /* 0x00000004620e7c24 */ /* 0x000fe4000f8e02ff */
[----:B------:R-:W-:Y:S01]  /*2ab0*/  IMAD.IADD R13, R13, 0x1, R11 ;  /* 0x000000010d0d7824 */ /* 0x000fe200078e020b */
[----:B------:R-:W-:Y:S01]  /*2ac0*/  SHF.R.S32.HI R11, RZ, 0x1f, R25 ;  /* 0x0000001fff0b7819 */ /* 0x000fe20000011419 */
[----:B------:R-:W-:Y:S01]  /*2ad0*/  IMAD R15, R101, UR5, R14 ;  /* 0x00000005650f7c24 */ /* 0x000fe2000f8e020e */
[----:B------:R-:W-:Y:S01]  /*2ae0*/  VIMNMX R97, R97, 0x40, PT ;  /* 0x0000004061617848 */ /* 0x000fe20003fe0100 */
[----:B------:R-:W-:Y:S01]  /*2af0*/  IMAD.WIDE.U32 R12, R101, UR4, R12 ;  /* 0x00000004650c7c25 */ /* 0x000fe2000f8e000c */
[----:B------:R-:W-:-:S03]  /*2b00*/  ULDC.64 UR4, c[0x0][0x308] ;  /* 0x0000c20000047ab9 */ /* 0x000fc60000000a00 */
[----:B------:R-:W-:Y:S02]  /*2b10*/  IMAD R14, R6, R25, RZ ;  /* 0x00000019060e7224 */ /* 0x000fe400078e02ff */
[----:B------:R-:W-:Y:S02]  /*2b20*/  IMAD.IADD R13, R13, 0x1, R15 ;  /* 0x000000010d0d7824 */ /* 0x000fe400078e020f */
[----:B------:R-:W-:Y:S02]  /*2b30*/  IMAD R15, R27, UR4, RZ ;  /* 0x000000041b0f7c24 */ /* 0x000fe4000f8e02ff */
[C---:B------:R-:W-:Y:S02]  /*2b40*/  IMAD R41, R11.reuse, R8, R14 ;  /* 0x000000080b297224 */ /* 0x040fe400078e020e */
[----:B------:R-:W-:Y:S02]  /*2b50*/  IMAD R43, R11, R21, R40 ;  /* 0x000000150b2b7224 */ /* 0x000fe400078e0228 */
[----:B------:R-:W-:-:S02]  /*2b60*/  IMAD R11, R38, UR5, R15 ;  /* 0x00000005260b7c24 */ /* 0x000fc4000f8e020f */
[----:B------:R-:W-:Y:S01]  /*2b70*/  IMAD.WIDE.U32 R112, R38, UR4, R12 ;  /* 0x0000000426707c25 */ /* 0x000fe2000f8e000c */
[----:B------:R-:W-:-:S03]  /*2b80*/  ULDC.64 UR4, c[0x0][0x2e8] ;  /* 0x0000ba0000047ab9 */ /* 0x000fc60000000a00 */
[----:B------:R-:W-:Y:S01]  /*2b90*/  IMAD.IADD R11, R113, 0x1, R11 ;  /* 0x00000001710b7824 */ /* 0x000fe200078e020b */
[----:B------:R-:W-:Y:S01]  /*2ba0*/  LEA R105, P4, R112, UR4, 0x1 ;  /* 0x0000000470697c11 */ /* 0x000fe2000f8808ff */
[----:B------:R-:W-:-:S03]  /*2bb0*/  IMAD.WIDE.U32 R14, R8, R25, RZ ;  /* 0x00000019080e7225 */ /* 0x000fc600078e00ff */
[----:B------:R-:W-:Y:S01]  /*2bc0*/  LEA.HI.X R112, R112, UR5, R11, 0x1, P4 ;  /* 0x0000000570707c11 */ /* 0x000fe2000a0f0c0b */
[----:B------:R-:W-:Y:S01]  /*2bd0*/  IMAD.WIDE.U32 R12, R21, R25, RZ ;  /* 0x00000019150c7225 */ /* 0x000fe200078e00ff */
[----:B------:R-:W-:-:S03]  /*2be0*/  IADD3 R72, R15, R41, RZ ;  /* 0x000000290f487210 */ /* 0x000fc60007ffe0ff */
[----:B------:R-:W-:Y:S01]  /*2bf0*/  IMAD.IADD R73, R13, 0x1, R43 ;  /* 0x000000010d497824 */ /* 0x000fe200078e022b */
[----:B------:R-:W-:Y:S06]  /*2c00*/  @!P0 BRA `(.L_x_1576) ;  /* 0x0000002000f88947 */ /* 0x000fec0003800000 */
[----:B------:R-:W2:Y:S01]  /*2c10*/  LDL R42, [R1+0xc] ;  /* 0x00000c00012a7983 */ /* 0x000ea20000100800 */
[----:B------:R-:W-:Y:S01]  /*2c20*/  BSSY B1, `(.L_x_1577) ;  /* 0x000002d000017945 */ /* 0x000fe20003800000 */
[C---:B------:R-:W-:Y:S01]  /*2c30*/  VIADD R109, R200.reuse, 0x20 ;  /* 0x00000020c86d7836 */ /* 0x040fe20000000000 */
[----:B------:R-:W-:Y:S01]  /*2c40*/  CS2R R40, SRZ ;  /* 0x0000000000287805 */ /* 0x000fe2000001ff00 */
[C---:B------:R-:W-:Y:S01]  /*2c50*/  VIADD R107, R200.reuse, 0x40 ;  /* 0x00000040c86b7836 */ /* 0x040fe20000000000 */
[----:B------:R-:W-:Y:S01]  /*2c60*/  CS2R R56, SRZ ;  /* 0x0000000000387805 */ /* 0x000fe2000001ff00 */
[----:B------:R-:W-:Y:S01]  /*2c70*/  VIADD R75, R200, 0x60 ;  /* 0x00000060c84b7836 */ /* 0x000fe20000000000 */
[----:B------:R-:W-:Y:S02]  /*2c80*/  CS2R R60, SRZ ;  /* 0x00000000003c7805 */ /* 0x000fe4000001ff00 */
[----:B------:R-:W-:Y:S02]  /*2c90*/  CS2R R64, SRZ ;  /* 0x0000000000407805 */ /* 0x000fe4000001ff00 */
[----:B------:R-:W-:-:S02]  /*2ca0*/  CS2R R68, SRZ ;  /* 0x0000000000447805 */ /* 0x000fc4000001ff00 */
[----:B------:R-:W-:Y:S02]  /*2cb0*/  CS2R R58, SRZ ;  /* 0x00000000003a7805 */ /* 0x000fe4000001ff00 */
[----:B------:R-:W-:Y:S02]  /*2cc0*/  CS2R R62, SRZ ;  /* 0x00000000003e7805 */ /* 0x000fe4000001ff00 */
[----:B------:R-:W-:Y:S02]  /*2cd0*/  CS2R R66, SRZ ;  /* 0x0000000000427805 */ /* 0x000fe4000001ff00 */
[----:B------:R-:W-:Y:S02]  /*2ce0*/  CS2R R70, SRZ ;  /* 0x0000000000467805 */ /* 0x000fe4000001ff00 */
[----:B--2---:R-:W-:-:S13]  /*2cf0*/  ISETP.GE.AND P0, PT, R42, R97, PT ;  /* 0x000000612a00720c */ /* 0x004fda0003f06270 */
[----:B------:R-:W-:Y:S05]  /*2d00*/  @P0 BRA `(.L_x_1578) ;  /* 0x0000000000780947 */ /* 0x000fea0003800000 */
[----:B------:R-:W-:Y:S01]  /*2d10*/  IADD3 R43, P4, R80, R14, RZ ;  /* 0x0000000e502b7210 */ /* 0x000fe20007f9e0ff */
[----:B------:R-:W-:Y:S01]  /*2d20*/  ULDC.64 UR4, c[0x0][0x3e8] ;  /* 0x0000fa0000047ab9 */ /* 0x000fe20000000a00 */
[----:B------:R-:W-:Y:S02]  /*2d30*/  IADD3 R11, P5, R84, R12, RZ ;  /* 0x0000000c540b7210 */ /* 0x000fe40007fbe0ff */
[----:B------:R-:W-:Y:S02]  /*2d40*/  CS2R R68, SRZ ;  /* 0x0000000000447805 */ /* 0x000fe4000001ff00 */
[----:B------:R-:W-:Y:S02]  /*2d50*/  IADD3.X R44, R72, R31, RZ, P4, !PT ;  /* 0x0000001f482c7210 */ /* 0x000fe400027fe4ff */
[----:B------:R-:W-:Y:S02]  /*2d60*/  CS2R R70, SRZ ;  /* 0x0000000000467805 */ /* 0x000fe4000001ff00 */
[----:B------:R-:W-:Y:S01]  /*2d70*/  LEA R42, P4, R43, UR4, 0x1 ;  /* 0x000000042b2a7c11 */ /* 0x000fe2000f8808ff */
[----:B------:R-:W-:Y:S01]  /*2d80*/  IMAD.X R46, R73, 0x1, R33, P5 ;  /* 0x00000001492e7824 */ /* 0x000fe200028e0621 */
[----:B------:R-:W-:-:S02]  /*2d90*/  ISETP.GE.AND P6, PT, R200, R104, PT ;  /* 0x00000068c800720c */ /* 0x000fc40003fc6270 */
[----:B------:R-:W-:Y:S01]  /*2da0*/  LEA.HI.X R43, R43, UR5, R44, 0x1, P4 ;  /* 0x000000052b2b7c11 */ /* 0x000fe2000a0f0c2c */
[----:B------:R-:W-:Y:S01]  /*2db0*/  ULDC.64 UR4, c[0x0][0x400] ;  /* 0x0001000000047ab9 */ /* 0x000fe20000000a00 */
[----:B------:R-:W-:Y:S02]  /*2dc0*/  ISETP.GE.AND P5, PT, R109, R104, PT ;  /* 0x000000686d00720c */ /* 0x000fe40003fa6270 */
[----:B------:R-:W-:-:S04]  /*2dd0*/  LEA R44, P4, R11, UR4, 0x1 ;  /* 0x000000040b2c7c11 */ /* 0x000fc8000f8808ff */
[----:B------:R-:W-:Y:S02]  /*2de0*/  LEA.HI.X R45, R11, UR5, R46, 0x1, P4 ;  /* 0x000000050b2d7c11 */ /* 0x000fe4000a0f0c2e */
[-C--:B------:R-:W-:Y:S01]  /*2df0*/  ISETP.GE.AND P4, PT, R107, R104.reuse, PT ;  /* 0x000000686b00720c */ /* 0x080fe20003f86270 */
[----:B------:R0:W5:Y:S04]  /*2e00*/  @!P6 LDG.E.64 R68, desc[UR60][R42.64] ;  /* 0x0000003c2a44e981 */ /* 0x000168000c1e1b00 */
[----:B------:R0:W5:Y:S01]  /*2e10*/  @!P6 LDG.E.64 R70, desc[UR60][R44.64] ;  /* 0x0000003c2c46e981 */ /* 0x000162000c1e1b00 */
[----:B------:R-:W-:Y:S02]  /*2e20*/  ISETP.GE.AND P6, PT, R75, R104, PT ;  /* 0x000000684b00720c */ /* 0x000fe40003fc6270 */
[----:B------:R-:W-:-:S02]  /*2e30*/  CS2R R64, SRZ ;  /* 0x0000000000407805 */ /* 0x000fc4000001ff00 */
[----:B------:R-:W-:Y:S02]  /*2e40*/  CS2R R60, SRZ ;  /* 0x00000000003c7805 */ /* 0x000fe4000001ff00 */
[----:B------:R-:W-:Y:S02]  /*2e50*/  CS2R R56, SRZ ;  /* 0x0000000000387805 */ /* 0x000fe4000001ff00 */
[----:B------:R-:W-:Y:S02]  /*2e60*/  CS2R R66, SRZ ;  /* 0x0000000000427805 */ /* 0x000fe4000001ff00 */
[----:B------:R-:W-:Y:S02]  /*2e70*/  CS2R R62, SRZ ;  /* 0x00000000003e7805 */ /* 0x000fe4000001ff00 */
[----:B------:R-:W-:Y:S01]  /*2e80*/  CS2R R58, SRZ ;  /* 0x00000000003a7805 */ /* 0x000fe2000001ff00 */
[----:B------:R0:W5:Y:S04]  /*2e90*/  @!P5 LDG.E.64 R64, desc[UR60][R42.64+0x40] ;  /* 0x0000403c2a40d981 */ /* 0x000168000c1e1b00 */
[----:B------:R0:W5:Y:S04]  /*2ea0*/  @!P4 LDG.E.64 R60, desc[UR60][R42.64+0x80] ;  /* 0x0000803c2a3cc981 */ /* 0x000168000c1e1b00 */
[----:B------:R0:W5:Y:S04]  /*2eb0*/  @!P6 LDG.E.64 R56, desc[UR60][R42.64+0xc0] ;  /* 0x0000c03c2a38e981 */ /* 0x000168000c1e1b00 */
[----:B------:R0:W5:Y:S04]  /*2ec0*/  @!P5 LDG.E.64 R66, desc[UR60][R44.64+0x40] ;  /* 0x0000403c2c42d981 */ /* 0x000168000c1e1b00 */
[----:B------:R0:W5:Y:S04]  /*2ed0*/  @!P4 LDG.E.64 R62, desc[UR60][R44.64+0x80] ;  /* 0x0000803c2c3ec981 */ /* 0x000168000c1e1b00 */
[----:B------:R0:W5:Y:S02]  /*2ee0*/  @!P6 LDG.E.64 R58, desc[UR60][R44.64+0xc0] ;  /* 0x0000c03c2c3ae981 */ /* 0x000164000c1e1b00 */
.L_x_1578:
[----:B------:R-:W-:Y:S05]  /*2ef0*/  BSYNC B1 ;  /* 0x0000000000017941 */ /* 0x000fea0003800000 */
.L_x_1577:
[----:B------:R-:W2:Y:S01]  /*2f00*/  LDL R11, [R1+0xa0] ;  /* 0x0000a000010b7983 */ /* 0x000ea20000100800 */
[----:B------:R-:W-:Y:S01]  /*2f10*/  BSSY B1, `(.L_x_1579) ;  /* 0x000002a000017945 */ /* 0x000fe20003800000 */
[----:B0-----:R-:W-:Y:S02]  /*2f20*/  CS2R R44, SRZ ;  /* 0x00000000002c7805 */ /* 0x001fe4000001ff00 */
[----:B------:R-:W-:Y:S02]  /*2f30*/  CS2R R48, SRZ ;  /* 0x0000000000307805 */ /* 0x000fe4000001ff00 */
[----:B------:R-:W-:Y:S02]  /*2f40*/  CS2R R52, SRZ ;  /* 0x0000000000347805 */ /* 0x000fe4000001ff00 */
[----:B------:R-:W-:Y:S02]  /*2f50*/  CS2R R42, SRZ ;  /* 0x00000000002a7805 */ /* 0x000fe4000001ff00 */
[----:B------:R-:W-:-:S02]  /*2f60*/  CS2R R46, SRZ ;  /* 0x00000000002e7805 */ /* 0x000fc4000001ff00 */
[----:B------:R-:W-:Y:S01]  /*2f70*/  CS2R R50, SRZ ;  /* 0x0000000000327805 */ /* 0x000fe2000001ff00 */
[----:B-----5:R-:W-:Y:S01]  /*2f80*/  IMAD.MOV.U32 R74, RZ, RZ, R56 ;  /* 0x000000ffff4a7224 */ /* 0x020fe200078e0038 */
[----:B------:R-:W-:Y:S01]  /*2f90*/  CS2R R54, SRZ ;  /* 0x0000000000367805 */ /* 0x000fe2000001ff00 */
[----:B------:R-:W-:Y:S01]  /*2fa0*/  IMAD.MOV.U32 R89, RZ, RZ, R57 ;  /* 0x000000ffff597224 */ /* 0x000fe200078e0039 */
[----:B--2---:R-:W-:-:S13]  /*2fb0*/  ISETP.GE.AND P4, PT, R11, R97, PT ;  /* 0x000000610b00720c */ /* 0x004fda0003f86270 */
[----:B------:R-:W-:Y:S05]  /*2fc0*/  @P4 BRA `(.L_x_1580) ;  /* 0x0000000000784947 */ /* 0x000fea0003800000 */
        /* <DEDUP_REMOVED lines=30> */
.L_x_1580:
[----:B------:R-:W-:Y:S05]  /*31b0*/  BSYNC B1 ;  /* 0x0000000000017941 */ /* 0x000fea0003800000 */
.L_x_1579:
[----:B------:R-:W-:Y:S01]  /*31c0*/  IMAD.MOV.U32 R11, RZ, RZ, R60 ;  /* 0x000000ffff0b7224 */ /* 0x000fe200078e003c */
[----:B0-----:R-:W-:Y:S01]  /*31d0*/  MOV R12, R61 ;  /* 0x0000003d000c7202 */ /* 0x001fe20000000f00 */
[----:B------:R-:W-:Y:S01]  /*31e0*/  IMAD.MOV.U32 R13, RZ, RZ, R68 ;  /* 0x000000ffff0d7224 */ /* 0x000fe200078e0044 */
[----:B------:R-:W-:Y:S01]  /*31f0*/  ISETP.NE.AND P5, PT, R225, 0x3, PT ;  /* 0x00000003e100780c */ /* 0x000fe20003fa5270 */
[----:B------:R-:W-:Y:S01]  /*3200*/  IMAD.MOV.U32 R14, RZ, RZ, R69 ;  /* 0x000000ffff0e7224 */ /* 0x000fe200078e0045 */
[----:B------:R-:W-:Y:S01]  /*3210*/  PRMT R120, R11, 0x5410, R12 ;  /* 0x000054100b787816 */ /* 0x000fe2000000000c */
[----:B------:R-:W-:Y:S01]  /*3220*/  IMAD.MOV.U32 R11, RZ, RZ, R64 ;  /* 0x000000ffff0b7224 */ /* 0x000fe200078e0040 */
[----:B------:R-:W-:Y:S01]  /*3230*/  PRMT R118, R74, 0x5410, R89 ;  /* 0x000054104a767816 */ /* 0x000fe20000000059 */
[----:B------:R-:W-:Y:S01]  /*3240*/  IMAD.MOV.U32 R12, RZ, RZ, R65 ;  /* 0x000000ffff0c7224 */ /* 0x000fe200078e0041 */
[----:B------:R-:W-:Y:S01]  /*3250*/  PRMT R129, R13, 0x5410, R14 ;  /* 0x000054100d817816 */ /* 0x000fe2000000000e */
[----:B------:R-:W-:-:S02]  /*3260*/  IMAD.MOV.U32 R13, RZ, RZ, R62 ;  /* 0x000000ffff0d7224 */ /* 0x000fc400078e003e */
[----:B------:R-:W-:Y:S01]  /*3270*/  IMAD.MOV.U32 R14, RZ, RZ, R63 ;  /* 0x000000ffff0e7224 */ /* 0x000fe200078e003f */
[----:B------:R-:W-:Y:S01]  /*3280*/  PRMT R122, R12, 0x5410, R11 ;  /* 0x000054100c7a7816 */ /* 0x000fe2000000000b */
[----:B------:R-:W-:Y:S01]  /*3290*/  IMAD.MOV.U32 R12, RZ, RZ, R59 ;  /* 0x000000ffff0c7224 */ /* 0x000fe200078e003b */
[----:B------:R-:W-:Y:S02]  /*32a0*/  MOV R11, R58 ;  /* 0x0000003a000b7202 */ /* 0x000fe40000000f00 */
[----:B------:R-:W-:Y:S01]  /*32b0*/  PRMT R121, R13, 0x5410, R14 ;  /* 0x000054100d797816 */ /* 0x000fe2000000000e */
[----:B------:R-:W-:Y:S01]  /*32c0*/  IMAD.MOV.U32 R13, RZ, RZ, R70 ;  /* 0x000000ffff0d7224 */ /* 0x000fe200078e0046 */
[----:B------:R-:W-:Y:S01]  /*32d0*/  PRMT R119, R11, 0x5410, R12 ;  /* 0x000054100b777816 */ /* 0x000fe2000000000c */
[----:B------:R-:W-:Y:S01]  /*32e0*/  IMAD.MOV.U32 R11, RZ, RZ, R66 ;  /* 0x000000ffff0b7224 */ /* 0x000fe200078e0042 */
[----:B------:R-:W-:Y:S01]  /*32f0*/  MOV R12, R67 ;  /* 0x00000043000c7202 */ /* 0x000fe20000000f00 */
[----:B------:R-:W-:-:S03]  /*3300*/  IMAD.MOV.U32 R14, RZ, RZ, R71 ;  /* 0x000000ffff0e7224 */ /* 0x000fc600078e0047 */
[----:B------:R-:W-:Y:S01]  /*3310*/  PRMT R123, R11, 0x5410, R12 ;  /* 0x000054100b7b7816 */ /* 0x000fe2000000000c */
[----:B-----5:R-:W-:Y:S01]  /*3320*/  IMAD.MOV.U32 R11, RZ, RZ, R40 ;  /* 0x000000ffff0b7224 */ /* 0x020fe200078e0028 */
[----:B------:R-:W-:Y:S01]  /*3330*/  PRMT R130, R13, 0x5410, R14 ;  /* 0x000054100d827816 */ /* 0x000fe2000000000e */
[----:B------:R-:W-:Y:S01]  /*3340*/  IMAD.MOV.U32 R12, RZ, RZ, R41 ;  /* 0x000000ffff0c7224 */ /* 0x000fe200078e0029 */
[----:B------:R-:W-:Y:S01]  /*3350*/  MOV R13, R44 ;  /* 0x0000002c000d7202 */ /* 0x000fe20000000f00 */
[----:B------:R-:W-:-:S03]  /*3360*/  IMAD.MOV.U32 R14, RZ, RZ, R45 ;  /* 0x000000ffff0e7224 */ /* 0x000fc600078e002d */
[----:B------:R-:W-:Y:S01]  /*3370*/  PRMT R108, R11, 0x5410, R12 ;  /* 0x000054100b6c7816 */ /* 0x000fe2000000000c */
[----:B------:R-:W-:Y:S01]  /*3380*/  IMAD.MOV.U32 R11, RZ, RZ, R48 ;  /* 0x000000ffff0b7224 */ /* 0x000fe200078e0030 */
[----:B------:R-:W-:Y:S01]  /*3390*/  PRMT R111, R13, 0x5410, R14 ;  /* 0x000054100d6f7816 */ /* 0x000fe2000000000e */
[----:B------:R-:W-:Y:S01]  /*33a0*/  IMAD.MOV.U32 R12, RZ, RZ, R49 ;  /* 0x000000ffff0c7224 */ /* 0x000fe200078e0031 */
[----:B------:R-:W-:Y:S01]  /*33b0*/  MOV R14, R53 ;  /* 0x00000035000e7202 */ /* 0x000fe20000000f00 */
[----:B------:R-:W-:-:S03]  /*33c0*/  IMAD.MOV.U32 R13, RZ, RZ, R52 ;  /* 0x000000ffff0d7224 */ /* 0x000fc600078e0034 */
[----:B------:R-:W-:Y:S01]  /*33d0*/  PRMT R114, R11, 0x5410, R12 ;  /* 0x000054100b727816 */ /* 0x000fe2000000000c */
[----:B------:R-:W-:Y:S01]  /*33e0*/  IMAD.MOV.U32 R11, RZ, RZ, R42 ;  /* 0x000000ffff0b7224 */ /* 0x000fe200078e002a */
[----:B------:R-:W-:Y:S01]  /*33f0*/  PRMT R116, R13, 0x5410, R14 ;  /* 0x000054100d747816 */ /* 0x000fe2000000000e */
[----:B------:R-:W-:Y:S02]  /*3400*/  IMAD.MOV.U32 R12, RZ, RZ, R43 ;  /* 0x000000ffff0c7224 */ /* 0x000fe400078e002b */
[----:B------:R-:W-:Y:S02]  /*3410*/  IMAD.MOV.U32 R13, RZ, RZ, R46 ;  /* 0x000000ffff0d7224 */ /* 0x000fe400078e002e */
[----:B------:R-:W-:Y:S01]  /*3420*/  IMAD.MOV.U32 R14, RZ, RZ, R47 ;  /* 0x000000ffff0e7224 */ /* 0x000fe200078e002f */
[----:B------:R-:W-:Y:S01]  /*3430*/  PRMT R110, R11, 0x5410, R12 ;  /* 0x000054100b6e7816 */ /* 0x000fe2000000000c */
[----:B------:R-:W-:Y:S01]  /*3440*/  IMAD.MOV.U32 R12, RZ, RZ, R51 ;  /* 0x000000ffff0c7224 */ /* 0x000fe200078e0033 */
[----:B------:R-:W-:-:S02]  /*3450*/  MOV R11, R50 ;  /* 0x00000032000b7202 */ /* 0x000fc40000000f00 */
[----:B------:R-:W-:Y:S01]  /*3460*/  PRMT R113, R13, 0x5410, R14 ;  /* 0x000054100d717816 */ /* 0x000fe2000000000e */
[----:B------:R-:W-:Y:S01]  /*3470*/  IMAD.MOV.U32 R13, RZ, RZ, R54 ;  /* 0x000000ffff0d7224 */ /* 0x000fe200078e0036 */
[----:B------:R-:W-:Y:S01]  /*3480*/  PRMT R115, R11, 0x5410, R12 ;  /* 0x000054100b737816 */ /* 0x000fe2000000000c */
[----:B------:R-:W-:-:S05]  /*3490*/  IMAD.MOV.U32 R14, RZ, RZ, R55 ;  /* 0x000000ffff0e7224 */ /* 0x000fca00078e0037 */
[----:B------:R-:W-:Y:S01]  /*34a0*/  PRMT R117, R13, 0x5410, R14 ;  /* 0x000054100d757816 */ /* 0x000fe2000000000e */
[----:B------:R-:W-:Y:S06]  /*34b0*/  @!P5 BRA `(.L_x_1581) ;  /* 0x000000000004d947 */ /* 0x000fec0003800000 */
[----:B------:R-:W-:Y:S01]  /*34c0*/  BPT.TRAP 0x1 ;  /* 0x000000040000795c */ /* 0x000fe20000300000 */
.L_x_1581:
[----:B------:R-:W2:Y:S01]  /*34d0*/  LDL R11, [R1+0x40] ;  /* 0x00004000010b7983 */ /* 0x000ea20000100800 */
[----:B------:R-:W-:Y:S01]  /*34e0*/  IMAD R89, R202, 0x8, R18 ;  /* 0x00000008ca597824 */ /* 0x000fe200078e0212 */
[----:B------:R-:W-:Y:S01]  /*34f0*/  BSSY B1, `(.L_x_1582) ;  /* 0x0000004000017945 */ /* 0x000fe20003800000 */
[----:B--2---:R-:W-:-:S04]  /*3500*/  SHF.L.U32 R103, R11, 0x1f, RZ ;  /* 0x0000001f0b677819 */ /* 0x004fc800000006ff */
[----:B------:R-:W0:Y:S02]  /*3510*/  SYNCS.PHASECHK.TRANS64.TRYWAIT P6, [R89+URZ+0x30890], R103 ;  /* 0x03089067590075a7 */ /* 0x000e2400080c017f */
[----:B0-----:R-:W-:Y:S05]  /*3520*/  @!P6 BRA `(.L_x_1583) ;  /* 0x000002540068e947 */ /* 0x001fea0003800000 */
.L_x_2005:
[----:B------:R-:W-:Y:S05]  /*3530*/  BSYNC B1 ;  /* 0x0000000000017941 */ /* 0x000fea0003800000 */
.L_x_1582:
[----:B------:R-:W-:-:S03]  /*3540*/  UMOV UR4, 0xffffffff ;  /* 0xffffffff00047882 */ /* 0x000fc60000000000 */
[----:B------:R-:W-:Y:S05]  /*3550*/  BRA.DIV UR4, `(.L_x_1584) ;  /* 0x0000025604707947 */ /* 0x000fea000b800000 */
[----:B------:R1:W2:Y:S04]  /*3560*/  SHFL.IDX PT, R74, R112, RZ, 0x181f ;  /* 0x00181fff704a7589 */ /* 0x0002a800000e0000 */
[----:B------:R1:W3:Y:S02]  /*3570*/  SHFL.IDX PT, R106, R105, RZ, 0x181f ;  /* 0x00181fff696a7589 */ /* 0x0002e400000e0000 */
.L_x_2009:
[----:B------:R-:W-:Y:S04]  /*3580*/  BSSY B1, `(.L_x_1585) ;  /* 0x00000d1000017945 */ /* 0x000fe80003800000 */
[----:B------:R-:W-:Y:S05]  /*3590*/  @P0 BRA `(.L_x_1586) ;  /* 0x0000000c003c0947 */ /* 0x000fea0003800000 */
[----:B------:R-:W-:Y:S01]  /*35a0*/  ISETP.NE.AND P0, PT, R29, RZ, PT ;  /* 0x000000ff1d00720c */ /* 0x000fe20003f05270 */
[----:B------:R-:W-:-:S12]  /*35b0*/  BSSY B2, `(.L_x_1587) ;  /* 0x0000032000027945 */ /* 0x000fd80003800000 */
[----:B------:R-:W-:Y:S05]  /*35c0*/  @!P0 BRA `(.L_x_1588) ;  /* 0x0000000000c08947 */ /* 0x000fea0003800000 */
[----:B------:R4:W0:Y:S01]  /*35d0*/  LDS.128 R12, [R92+0x20400] ;  /* 0x020400005c0c7984 */ /* 0x0008220000000c00 */
[----:B------:R-:W-:Y:S01]  /*35e0*/  ISETP.GE.AND P6, PT, R200, R104, PT ;  /* 0x00000068c800720c */ /* 0x000fe20003fc6270 */
[----:B------:R-:W-:Y:S01]  /*35f0*/  BSSY B3, `(.L_x_1589) ;  /* 0x000002c000037945 */ /* 0x000fe20003800000 */
[----:B---3--:R-:W-:-:S04]  /*3600*/  LEA R72, P0, R16, R106, 0x1 ;  /* 0x0000006a10487211 */ /* 0x008fc800078008ff */
[----:B--2---:R-:W-:-:S07]  /*3610*/  LEA.HI.X R73, R16, R74, R17, 0x1, P0 ;  /* 0x0000004a10497211 */ /* 0x004fce00000f0c11 */
        /* <DEDUP_REMOVED lines=14> */
[CC--:B------:R-:W-:Y:S01]  /*3700*/  FMUL.FTZ R128, R68.reuse, R71.reuse ;  /* 0x0000004744807220 */ /* 0x0c0fe20000410000 */
[----:B------:R-:W-:Y:S01]  /*3710*/  FMUL.FTZ R71, R15, R71 ;  /* 0x000000470f477220 */ /* 0x000fe20000410000 */
[C---:B------:R-:W-:Y:S01]  /*3720*/  FMUL.FTZ R124, R13.reuse, R124 ;  /* 0x0000007c0d7c7220 */ /* 0x040fe20000410000 */
[-C--:B------:R-:W-:Y:S01]  /*3730*/  FFMA.FTZ R126, R13, R70.reuse, -R126 ;  /* 0x000000460d7e7223 */ /* 0x080fe2000001087e */
[-C--:B------:R-:W-:Y:S01]  /*3740*/  FFMA.FTZ R128, R15, R69.reuse, -R128 ;  /* 0x000000450f807223 */ /* 0x080fe20000010880 */
[----:B------:R-:W-:Y:S01]  /*3750*/  FFMA.FTZ R127, R68, R69, R71 ;  /* 0x00000045447f7223 */ /* 0x000fe20000010047 */
[----:B------:R-:W-:Y:S01]  /*3760*/  FFMA.FTZ R125, R11, R70, R124 ;  /* 0x000000460b7d7223 */ /* 0x000fe2000001007c */
[----:B------:R-:W-:-:S02]  /*3770*/  HADD2.F32 R11, -RZ, R12.H1_H1 ;  /* 0x3000000cff0b7230 */ /* 0x000fc40000004100 */
[----:B------:R-:W-:Y:S02]  /*3780*/  HADD2.F32 R69, -RZ, R130.H0_H0 ;  /* 0x20000082ff457230 */ /* 0x000fe40000004100 */
[----:B------:R-:W-:Y:S02]  /*3790*/  HADD2.F32 R12, -RZ, R12.H0_H0 ;  /* 0x2000000cff0c7230 */ /* 0x000fe40000004100 */
[----:B------:R-:W-:Y:S02]  /*37a0*/  HADD2.F32 R70, -RZ, R130.H1_H1 ;  /* 0x30000082ff467230 */ /* 0x000fe40000004100 */
[-C--:B------:R-:W-:Y:S01]  /*37b0*/  FMUL.FTZ R71, R11, R69.reuse ;  /* 0x000000450b477220 */ /* 0x080fe20000410000 */
[--C-:B------:R-:W-:Y:S02]  /*37c0*/  HADD2.F32 R13, -RZ, R14.reuse.H1_H1 ;  /* 0x3000000eff0d7230 */ /* 0x100fe40000004100 */
        /* <DEDUP_REMOVED lines=14> */
.L_x_1590:
[----:B------:R-:W-:Y:S05]  /*38b0*/  BSYNC B3 ;  /* 0x0000000000037941 */ /* 0x000fea0003800000 */
.L_x_1589:
[----:B0-----:R4:W-:Y:S02]  /*38c0*/  ST.E.128 desc[UR60][R72.64], R12 ;  /* 0x0000000c48007985 */ /* 0x0019e4000c101d3c */
.L_x_1588:
[----:B------:R-:W-:Y:S05]  /*38d0*/  BSYNC B2 ;  /* 0x0000000000027941 */ /* 0x000fea0003800000 */
.L_x_1587:
[----:B------:R-:W-:Y:S01]  /*38e0*/  ISETP.NE.AND P0, PT, R76, RZ, PT ;  /* 0x000000ff4c00720c */ /* 0x000fe20003f05270 */
[----:B------:R-:W-:-:S12]  /*38f0*/  BSSY B2, `(.L_x_1591) ;  /* 0x0000032000027945 */ /* 0x000fd80003800000 */
[----:B------:R-:W-:Y:S05]  /*3900*/  @!P0 BRA `(.L_x_1592) ;  /* 0x0000000000c08947 */ /* 0x000fea0003800000 */
[----:B----4-:R4:W0:Y:S01]  /*3910*/  LDS.128 R12, [R92+0x22400] ;  /* 0x022400005c0c7984 */ /* 0x0108220000000c00 */
        /* <DEDUP_REMOVED lines=45> */
.L_x_1594:
[----:B------:R-:W-:Y:S05]  /*3bf0*/  BSYNC B3 ;  /* 0x0000000000037941 */ /* 0x000fea0003800000 */
.L_x_1593:
[----:B0-----:R0:W-:Y:S02]  /*3c00*/  ST.E.128 desc[UR60][R68.64], R12 ;  /* 0x0000000c44007985 */ /* 0x0011e4000c101d3c */
.L_x_1592:
[----:B------:R-:W-:Y:S05]  /*3c10*/  BSYNC B2 ;  /* 0x0000000000027941 */ /* 0x000fea0003800000 */
.L_x_1591:
[----:B------:R-:W-:Y:S01]  /*3c20*/  ISETP.NE.AND P0, PT, R77, RZ, PT ;  /* 0x000000ff4d00720c */ /* 0x000fe20003f05270 */
[----:B------:R-:W-:-:S12]  /*3c30*/  BSSY B2, `(.L_x_1595) ;  /* 0x0000033000027945 */ /* 0x000fd80003800000 */
[----:B------:R-:W-:Y:S05]  /*3c40*/  @!P0 BRA `(.L_x_1596) ;  /* 0x0000000000c48947 */ /* 0x000fea0003800000 */
[----:B------:R-:W2:Y:S01]  /*3c50*/  LDL R11, [R1] ;  /* 0x00000000010b7983 */ /* 0x000ea20000100800 */
[----:B------:R-:W-:Y:S01]  /*3c60*/  ISETP.GE.AND P6, PT, R107, R104, PT ;  /* 0x000000686b00720c */ /* 0x000fe20003fc6270 */
[----:B------:R-:W-:Y:S01]  /*3c70*/  BSSY B3, `(.L_x_1597) ;  /* 0x000002d000037945 */ /* 0x000fe20003800000 */
[C---:B---3--:R-:W-:Y:S01]  /*3c80*/  LEA R64, P0, R19.reuse, R106, 0x1 ;  /* 0x0000006a13407211 */ /* 0x048fe200078008ff */
[----:B0---4-:R0:W3:Y:S03]  /*3c90*/  LDS.128 R12, [R92+0x24400] ;  /* 0x024400005c0c7984 */ /* 0x0110e60000000c00 */
[----:B--2---:R-:W-:-:S07]  /*3ca0*/  LEA.HI.X R65, R19, R74, R11, 0x1, P0 ;  /* 0x0000004a13417211 */ /* 0x004fce00000f0c0b */
[----:B0--3--:R-:W-:Y:S05]  /*3cb0*/  @P6 BRA `(.L_x_1598) ;  /* 0x0000000000a06947 */ /* 0x009fea0003800000 */
[----:B------:R-:W-:Y:S01]  /*3cc0*/  SHF.R.U64 R11, R60, 0x10, R61 ;  /* 0x000000103c0b7819 */ /* 0x000fe2000000123d */
[--C-:B------:R-:W-:Y:S01]  /*3cd0*/  HADD2.F32 R60, -RZ, R15.reuse.H1_H1 ;  /* 0x3000000fff3c7230 */ /* 0x100fe20000004100 */
        /* <DEDUP_REMOVED lines=38> */
.L_x_1598:
[----:B------:R-:W-:Y:S05]  /*3f40*/  BSYNC B3 ;  /* 0x0000000000037941 */ /* 0x000fea0003800000 */
.L_x_1597:
[----:B------:R0:W-:Y:S02]  /*3f50*/  ST.E.128 desc[UR60][R64.64], R12 ;  /* 0x0000000c40007985 */ /* 0x0001e4000c101d3c */
.L_x_1596:
[----:B------:R-:W-:Y:S05]  /*3f60*/  BSYNC B2 ;  /* 0x0000000000027941 */ /* 0x000fea0003800000 */
.L_x_1595:
[----:B------:R-:W-:-:S13]  /*3f70*/  ISETP.NE.AND P0, PT, R78, RZ, PT ;  /* 0x000000ff4e00720c */ /* 0x000fda0003f05270 */
[----:B------:R-:W-:Y:S05]  /*3f80*/  @!P0 BRA `(.L_x_1586) ;  /* 0x0000000000c08947 */ /* 0x000fea0003800000 */
[----:B0---4-:R0:W4:Y:S01]  /*3f90*/  LDS.128 R12, [R92+0x26400] ;  /* 0x026400005c0c7984 */ /* 0x0111220000000c00 */
[----:B------:R-:W-:Y:S01]  /*3fa0*/  ISETP.GE.AND P6, PT, R75, R104, PT ;  /* 0x000000684b00720c */ /* 0x000fe20003fc6270 */
[----:B------:R-:W-:Y:S01]  /*3fb0*/  BSSY B2, `(.L_x_1599) ;  /* 0x000002c000027945 */ /* 0x000fe20003800000 */
[----:B---3--:R-:W-:-:S04]  /*3fc0*/  LEA R60, P0, R23, R106, 0x1 ;  /* 0x0000006a173c7211 */ /* 0x008fc800078008ff */
[----:B--2---:R-:W-:-:S07]  /*3fd0*/  LEA.HI.X R61, R23, R74, R228, 0x1, P0 ;  /* 0x0000004a173d7211 */ /* 0x004fce00000f0ce4 */
        /* <DEDUP_REMOVED lines=41> */
.L_x_1600:
[----:B------:R-:W-:Y:S05]  /*4270*/  BSYNC B2 ;  /* 0x0000000000027941 */ /* 0x000fea0003800000 */
.L_x_1599:
[----:B----4-:R0:W-:Y:S02]  /*4280*/  ST.E.128 desc[UR60][R60.64], R12 ;  /* 0x0000000c3c007985 */ /* 0x0101e4000c101d3c */
.L_x_1586:
[----:B------:R-:W-:Y:S05]  /*4290*/  BSYNC B1 ;  /* 0x0000000000017941 */ /* 0x000fea0003800000 */
.L_x_1585:
[----:B------:R-:W-:-:S03]  /*42a0*/  UMOV UR4, 0xffffffff ;  /* 0xffffffff00047882 */ /* 0x000fc60000000000 */
[----:B------:R-:W-:Y:S05]  /*42b0*/  BRA.DIV UR4, `(.L_x_1601) ;  /* 0x0000024a04647947 */ /* 0x000fea000b800000 */
[----:B-1----:R-:W1:Y:S04]  /*42c0*/  SHFL.IDX PT, R112, R112, 0x1, 0x181f ;  /* 0x00381f0070707f89 */ /* 0x002e6800000e0000 */
[----:B------:R0:W0:Y:S02]  /*42d0*/  SHFL.IDX PT, R56, R105, 0x1, 0x181f ;  /* 0x00381f0069387f89 */ /* 0x00002400000e0000 */
.L_x_2013:
        /* <DEDUP_REMOVED lines=8> */
[----:B-1----:R-:W-:-:S07]  /*4360*/  LEA.HI.X R59, R16, R112, R17, 0x1, P0 ;  /* 0x00000070103b7211 */ /* 0x002fce00000f0c11 */
        /* <DEDUP_REMOVED lines=41> */
.L_x_1606:
[----:B------:R-:W-:Y:S05]  /*4600*/  BSYNC B2 ;  /* 0x0000000000027941 */ /* 0x000fea0003800000 */
.L_x_1605:
[----:B----4-:R0:W-:Y:S02]  /*4610*/  ST.E.128 desc[UR60][R58.64], R12 ;  /* 0x0000000c3a007985 */ /* 0x0101e4000c101d3c */
.L_x_1604:
[----:B------:R-:W-:Y:S05]  /*4620*/  BSYNC B1 ;  /* 0x0000000000017941 */ /* 0x000fea0003800000 */
.L_x_1603:
        /* <DEDUP_REMOVED lines=49> */
.L_x_1610:
[----:B------:R-:W-:Y:S05]  /*4940*/  BSYNC B2 ;  /* 0x0000000000027941 */ /* 0x000fea0003800000 */
.L_x_1609:
[----:B----4-:R0:W-:Y:S02]  /*4950*/  ST.E.128 desc[UR60][R52.64], R12 ;  /* 0x0000000c34007985 */ /* 0x0101e4000c101d3c */
.L_x_1608:
[----:B------:R-:W-:Y:S05]  /*4960*/  BSYNC B1 ;  /* 0x0000000000017941 */ /* 0x000fea0003800000 */
.L_x_1607:
[----:B------:R-:W-:Y:S01]  /*4970*/  ISETP.NE.AND P0, PT, R77, RZ, PT ;  /* 0x000000ff4d00720c */ /* 0x000fe20003f05270 */
[----:B------:R-:W-:-:S12]  /*4980*/  BSSY B1, `(.L_x_1611) ;  /* 0x0000033000017945 */ /* 0x000fd80003800000 */
[----:B------:R-:W-:Y:S05]  /*4990*/  @!P0 BRA `(.L_x_1612) ;  /* 0x0000000000c48947 */ /* 0x000fea0003800000 */
[----:B------:R-:W1:Y:S01]  /*49a0*/  LDL R11, [R1] ;  /* 0x00000000010b7983 */ /* 0x000e620000100800 */
[----:B------:R-:W-:Y:S01]  /*49b0*/  ISETP.GE.AND P4, PT, R107, R104, PT ;  /* 0x000000686b00720c */ /* 0x000fe20003f86270 */
[----:B------:R-:W-:Y:S01]  /*49c0*/  BSSY B2, `(.L_x_1613) ;  /* 0x000002d000027945 */ /* 0x000fe20003800000 */
[C---:B0-----:R-:W-:Y:S01]  /*49d0*/  LEA R48, P0, R19.reuse, R56, 0x1 ;  /* 0x0000003813307211 */ /* 0x041fe200078008ff */
[----:B----4-:R0:W4:Y:S03]  /*49e0*/  LDS.128 R12, [R92+0x25400] ;  /* 0x025400005c0c7984 */ /* 0x0101260000000c00 */
[----:B-1----:R-:W-:-:S07]  /*49f0*/  LEA.HI.X R49, R19, R112, R11, 0x1, P0 ;  /* 0x0000007013317211 */ /* 0x002fce00000f0c0b */
[----:B0---4-:R-:W-:Y:S05]  /*4a00*/  @P4 BRA `(.L_x_1614) ;  /* 0x0000000000a04947 */ /* 0x011fea0003800000 */
        /* <DEDUP_REMOVED lines=40> */
.L_x_1614:
[----:B------:R-:W-:Y:S05]  /*4c90*/  BSYNC B2 ;  /* 0x0000000000027941 */ /* 0x000fea0003800000 */
.L_x_1613:
[----:B------:R0:W-:Y:S02]  /*4ca0*/  ST.E.128 desc[UR60][R48.64], R12 ;  /* 0x0000000c30007985 */ /* 0x0001e4000c101d3c */
.L_x_1612:
[----:B------:R-:W-:Y:S05]  /*4cb0*/  BSYNC B1 ;  /* 0x0000000000017941 */ /* 0x000fea0003800000 */
.L_x_1611:
[----:B------:R-:W-:-:S13]  /*4cc0*/  ISETP.NE.AND P0, PT, R78, RZ, PT ;  /* 0x000000ff4e00720c */ /* 0x000fda0003f05270 */
        /* <DEDUP_REMOVED lines=26> */
[----:B------:R-:W-:-:S02]  /*4e70*/  HADD2.F32 R40, -RZ, R110.H0_H0 ;  /* 0x2000006eff287230 */ /* 0x000fc40000004100 */
[----:B------:R-:W-:Y:S01]  /*4e80*/  FFMA.FTZ R48, R15, R41, -R48 ;  /* 0x000000290f307223 */ /* 0x000fe20000010830 */
[----:B------:R-:W-:Y:S02]  /*4e90*/  HADD2.F32 R110, -RZ, R110.H1_H1 ;  /* 0x3000006eff6e7230 */ /* 0x000fe40000004100 */
[----:B------:R-:W-:Y:S02]  /*4ea0*/  HADD2.F32 R11, -RZ, R12.H1_H1 ;  /* 0x3000000cff0b7230 */ /* 0x000fe40000004100 */
[----:B------:R-:W-:Y:S02]  /*4eb0*/  HADD2.F32 R13, -RZ, R14.H1_H1 ;  /* 0x3000000eff0d7230 */ /* 0x000fe40000004100 */
[----:B------:R-:W-:Y:S02]  /*4ec0*/  HADD2.F32 R12, -RZ, R12.H0_H0 ;  /* 0x2000000cff0c7230 */ /* 0x000fe40000004100 */
[----:B------:R-:W-:Y:S01]  /*4ed0*/  FMUL.FTZ R41, R11, R40 ;  /* 0x000000280b297220 */ /* 0x000fe20000410000 */
[----:B------:R-:W-:-:S02]  /*4ee0*/  HADD2.F32 R14, -RZ, R14.H0_H0 ;  /* 0x2000000eff0e7230 */ /* 0x000fc40000004100 */
[----:B------:R-:W-:Y:S01]  /*4ef0*/  FMUL.FTZ R45, R13, R110 ;  /* 0x0000006e0d2d7220 */ /* 0x000fe20000410000 */
        /* <DEDUP_REMOVED lines=12> */
.L_x_1616:
[----:B------:R-:W-:Y:S05]  /*4fc0*/  BSYNC B1 ;  /* 0x0000000000017941 */ /* 0x000fea0003800000 */
.L_x_1615:
[----:B----4-:R0:W-:Y:S01]  /*4fd0*/  ST.E.128 desc[UR60][R56.64], R12 ;  /* 0x0000000c38007985 */ /* 0x0101e2000c101d3c */
[----:B------:R-:W-:Y:S05]  /*4fe0*/  BRA `(.L_x_1602) ;  /* 0x0000002c00387947 */ /* 0x000fea0003800000 */
.L_x_1576:
[----:B------:R-:W2:Y:S01]  /*4ff0*/  LDL R11, [R1+0xc] ;  /* 0x00000c00010b7983 */ /* 0x000ea20000100800 */
[----:B------:R-:W-:Y:S01]  /*5000*/  BSSY B1, `(.L_x_1617) ;  /* 0x0000024000017945 */ /* 0x000fe20003800000 */
        /* <DEDUP_REMOVED lines=13> */
[----:B------:R-:W-:Y:S01]  /*50e0*/  IADD3 R11, P6, R86, R12, RZ ;  /* 0x0000000c560b7210 */ /* 0x000fe20007fde0ff */
[----:B------:R-:W-:Y:S01]  /*50f0*/  ULDC.64 UR6, c[0x0][0x400] ;  /* 0x0001000000067ab9 */ /* 0x000fe20000000a00 */
[----:B------:R-:W-:Y:S02]  /*5100*/  IADD3.X R42, R72, R32, RZ, P4, !PT ;  /* 0x00000020482a7210 */ /* 0x000fe400027fe4ff */
[----:B------:R-:W-:Y:S02]  /*5110*/  CS2R R46, SRZ ;  /* 0x00000000002e7805 */ /* 0x000fe4000001ff00 */
[----:B------:R-:W-:Y:S01]  /*5120*/  LEA R56, P5, R41, UR4, 0x1 ;  /* 0x0000000429387c11 */ /* 0x000fe2000f8a08ff */
[----:B------:R-:W-:Y:S01]  /*5130*/  IMAD.X R40, R73, 0x1, R34, P6 ;  /* 0x0000000149287824 */ /* 0x000fe200030e0622 */
[----:B------:R-:W-:-:S02]  /*5140*/  ISETP.GE.AND P6, PT, R205, R104, PT ;  /* 0x00000068cd00720c */ /* 0x000fc40003fc6270 */
[----:B------:R-:W-:Y:S02]  /*5150*/  CS2R R44, SRZ ;  /* 0x00000000002c7805 */ /* 0x000fe4000001ff00 */
[----:B------:R-:W-:Y:S02]  /*5160*/  LEA.HI.X R57, R41, UR5, R42, 0x1, P5 ;  /* 0x0000000529397c11 */ /* 0x000fe4000a8f0c2a */
[----:B------:R-:W-:Y:S02]  /*5170*/  CS2R R42, SRZ ;  /* 0x00000000002a7805 */ /* 0x000fe4000001ff00 */
[----:B------:R-:W-:Y:S02]  /*5180*/  ISETP.GE.AND P5, PT, R16, R104, PT ;  /* 0x000000681000720c */ /* 0x000fe40003fa6270 */
[----:B------:R-:W-:Y:S02]  /*5190*/  CS2R R54, SRZ ;  /* 0x0000000000367805 */ /* 0x000fe4000001ff00 */
[----:B------:R-:W-:-:S02]  /*51a0*/  LEA R60, P4, R11, UR6, 0x1 ;  /* 0x000000060b3c7c11 */ /* 0x000fc4000f8808ff */
[----:B------:R-:W-:Y:S02]  /*51b0*/  CS2R R52, SRZ ;  /* 0x0000000000347805 */ /* 0x000fe4000001ff00 */
[----:B------:R-:W-:Y:S02]  /*51c0*/  CS2R R50, SRZ ;  /* 0x0000000000327805 */ /* 0x000fe4000001ff00 */
[----:B------:R-:W-:Y:S02]  /*51d0*/  CS2R R48, SRZ ;  /* 0x0000000000307805 */ /* 0x000fe4000001ff00 */
[----:B------:R-:W-:Y:S02]  /*51e0*/  LEA.HI.X R61, R11, UR7, R40, 0x1, P4 ;  /* 0x000000070b3d7c11 */ /* 0x000fe4000a0f0c28 */
[----:B------:R-:W-:-:S03]  /*51f0*/  CS2R R40, SRZ ;  /* 0x0000000000287805 */ /* 0x000fc6000001ff00 */
[----:B------:R0:W5:Y:S04]  /*5200*/  @!P6 LDG.E.128 R48, desc[UR60][R60.64+0x80] ;  /* 0x0000803c3c30e981 */ /* 0x000168000c1e1d00 */
[----:B------:R0:W5:Y:S04]  /*5210*/  @!P5 LDG.E.128 R44, desc[UR60][R56.64] ;  /* 0x0000003c382cd981 */ /* 0x000168000c1e1d00 */
[----:B------:R0:W5:Y:S04]  /*5220*/  @!P6 LDG.E.128 R40, desc[UR60][R56.64+0x80] ;  /* 0x0000803c3828e981 */ /* 0x000168000c1e1d00 */
[----:B------:R0:W5:Y:S02]  /*5230*/  @!P5 LDG.E.128 R52, desc[UR60][R60.64] ;  /* 0x0000003c3c34d981 */ /* 0x000164000c1e1d00 */
.L_x_1618:
[----:B------:R-:W-:Y:S05]  /*5240*/  BSYNC B1 ;  /* 0x0000000000017941 */ /* 0x000fea0003800000 */
.L_x_1617:
        /* <DEDUP_REMOVED lines=25> */
[----:B------:R-:W-:Y:S02]  /*53e0*/  LEA R12, P6, R15, UR4, 0x1 ;  /* 0x000000040f0c7c11 */ /* 0x000fe4000f8c08ff */
        /* <DEDUP_REMOVED lines=11> */
.L_x_1620:
[----:B------:R-:W-:Y:S05]  /*54a0*/  BSYNC B1 ;  /* 0x0000000000017941 */ /* 0x000fea0003800000 */
.L_x_1619:
        /* <DEDUP_REMOVED lines=15> */
[----:B------:R-:W-:-:S04]  /*55a0*/  MOV R11, R50 ;  /* 0x00000032000b7202 */ /* 0x000fc80000000f00 */
[----:B------:R-:W-:Y:S01]  /*55b0*/  PRMT R125, R11, 0x5410, R12 ;  /* 0x000054100b7d7816 */ /* 0x000fe2000000000c */
[----:B------:R-:W-:Y:S01]  /*55c0*/  IMAD.MOV.U32 R11, RZ, RZ, R54 ;  /* 0x000000ffff0b7224 */ /* 0x000fe200078e0036 */
[----:B------:R-:W-:Y:S01]  /*55d0*/  PRMT R126, R13, 0x5410, R14 ;  /* 0x000054100d7e7816 */ /* 0x000fe2000000000e */
[----:B------:R-:W-:Y:S01]  /*55e0*/  IMAD.MOV.U32 R14, RZ, RZ, R53 ;  /* 0x000000ffff0e7224 */ /* 0x000fe200078e0035 */
[----:B------:R-:W-:Y:S01]  /*55f0*/  MOV R12, R55 ;  /* 0x00000037000c7202 */ /* 0x000fe20000000f00 */
[----:B------:R-:W-:Y:S01]  /*5600*/  IMAD.MOV.U32 R13, RZ, RZ, R52 ;  /* 0x000000ffff0d7224 */ /* 0x000fe200078e0034 */
[----:B------:R-:W-:Y:S01]  /*5610*/  PRMT R128, R11, 0x7610, R128 ;  /* 0x000076100b807816 */ /* 0x000fe20000000080 */
[----:B-----5:R-:W-:Y:S01]  /*5620*/  IMAD.MOV.U32 R11, RZ, RZ, R58 ;  /* 0x000000ffff0b7224 */ /* 0x020fe200078e003a */
        /* <DEDUP_REMOVED lines=27> */
.L_x_1621:
[----:B------:R-:W2:Y:S01]  /*57e0*/  LDL R11, [R1+0x40] ;  /* 0x00004000010b7983 */ /* 0x000ea20000100800 */
[----:B------:R-:W-:Y:S01]  /*57f0*/  IMAD R89, R202, 0x8, R18 ;  /* 0x00000008ca597824 */ /* 0x000fe200078e0212 */
[----:B------:R-:W0:Y:S01]  /*5800*/  LDC R114, c[0x0][0x2f4] ;  /* 0x0000bd00ff727b82 */ /* 0x000e220000000800 */
[----:B------:R-:W-:Y:S01]  /*5810*/  BSSY B1, `(.L_x_1622) ;  /* 0x0000004000017945 */ /* 0x000fe20003800000 */
[----:B--2---:R-:W-:-:S04]  /*5820*/  SHF.L.U32 R103, R11, 0x1f, RZ ;  /* 0x0000001f0b677819 */ /* 0x004fc800000006ff */
[----:B------:R-:W1:Y:S02]  /*5830*/  SYNCS.PHASECHK.TRANS64.TRYWAIT P6, [R89+URZ+0x30890], R103 ;  /* 0x03089067590075a7 */ /* 0x000e6400080c017f */
[----:B01----:R-:W-:Y:S05]  /*5840*/  @!P6 BRA `(.L_x_1623) ;  /* 0x00000234004ce947 */ /* 0x003fea0003800000 */
.L_x_2014:
[----:B------:R-:W-:Y:S05]  /*5850*/  BSYNC B1 ;  /* 0x0000000000017941 */ /* 0x000fea0003800000 */
.L_x_1622:
[----:B------:R-:W-:Y:S01]  /*5860*/  UMOV UR4, 0xffffffff ;  /* 0xffffffff00047882 */ /* 0x000fe20000000000 */
[----:B------:R-:W-:Y:S02]  /*5870*/  IADD3 R116, -R93, R114, RZ ;  /* 0x000000725d747210 */ /* 0x000fe40007ffe1ff */
[----:B------:R-:W-:Y:S05]  /*5880*/  BRA.DIV UR4, `(.L_x_1624) ;  /* 0x0000023604507947 */ /* 0x000fea000b800000 */
[----:B------:R1:W2:Y:S04]  /*5890*/  SHFL.IDX PT, R107, R112, RZ, 0x181f ;  /* 0x00181fff706b7589 */ /* 0x0002a800000e0000 */
[----:B------:R1:W3:Y:S02]  /*58a0*/  SHFL.IDX PT, R106, R105, RZ, 0x181f ;  /* 0x00181fff696a7589 */ /* 0x0002e400000e0000 */
.L_x_2018:
[----:B------:R-:W-:Y:S04]  /*58b0*/  BSSY B1, `(.L_x_1625) ;  /* 0x00000f0000017945 */ /* 0x000fe80003800000 */
[----:B------:R-:W-:Y:S05]  /*58c0*/  @P0 BRA `(.L_x_1626) ;  /* 0x0000000c00b80947 */ /* 0x000fea0003800000 */
[----:B------:R-:W-:Y:S01]  /*58d0*/  ISETP.NE.AND P0, PT, R29, RZ, PT ;  /* 0x000000ff1d00720c */ /* 0x000fe20003f05270 */
[----:B------:R-:W-:-:S12]  /*58e0*/  BSSY B2, `(.L_x_1627) ;  /* 0x0000076000027945 */ /* 0x000fd80003800000 */
[----:B------:R-:W-:Y:S05]  /*58f0*/  @!P0 BRA `(.L_x_1628) ;  /* 0x0000000400d08947 */ /* 0x000fea0003800000 */
[----:B------:R-:W4:Y:S04]  /*5900*/  LDL R15, [R1+0x54] ;  /* 0x00005400010f7983 */ /* 0x000f280000100800 */
[----:B------:R-:W5:Y:S04]  /*5910*/  LDL R14, [R1+0xa8] ;  /* 0x0000a800010e7983 */ /* 0x000f680000100800 */
[----:B------:R-:W5:Y:S01]  /*5920*/  LDL R13, [R1+0x5c] ;  /* 0x00005c00010d7983 */ /* 0x000f620000100800 */
[----:B------:R-:W-:Y:S01]  /*5930*/  SEL R11, R93, R116, !P2 ;  /* 0x000000745d0b7207 */ /* 0x000fe20005000000 */
[----:B------:R-:W-:Y:S01]  /*5940*/  BSSY B3, `(.L_x_1629) ;  /* 0x000006d000037945 */ /* 0x000fe20003800000 */
[----:B---3--:R-:W-:-:S02]  /*5950*/  LEA R108, P6, R36, R106, 0x1 ;  /* 0x0000006a246c7211 */ /* 0x008fc400078c08ff */
[----:B------:R-:W-:Y:S02]  /*5960*/  SHF.R.S32.HI R12, RZ, 0x1f, R11 ;  /* 0x0000001fff0c7819 */ /* 0x000fe4000001140b */
[----:B--2---:R-:W-:Y:S02]  /*5970*/  LEA.HI.X R109, R36, R107, R79, 0x1, P6 ;  /* 0x0000006b246d7211 */ /* 0x004fe400030f0c4f */
[----:B------:R-:W-:Y:S02]  /*5980*/  LEA.HI R12, R12, R11, RZ, 0x4 ;  /* 0x0000000b0c0c7211 */ /* 0x000fe400078f20ff */
[----:B------:R-:W-:Y:S02]  /*5990*/  ISETP.GE.AND P6, PT, R16, R104, PT ;  /* 0x000000681000720c */ /* 0x000fe40003fc6270 */
[----:B------:R-:W-:-:S04]  /*59a0*/  LEA.HI.SX32 R12, R12, R35, 0x1c ;  /* 0x000000230c0c7211 */ /* 0x000fc800078fe2ff */
[----:B------:R-:W-:Y:S01]  /*59b0*/  SHF.R.S32.HI R11, RZ, 0x1f, R12 ;  /* 0x0000001fff0b7819 */ /* 0x000fe2000001140c */
[----:B------:R-:W-:-:S03]  /*59c0*/  IMAD.SHL.U32 R111, R12, 0x8, RZ ;  /* 0x000000080c6f7824 */ /* 0x000fc600078e00ff */
[----:B------:R-:W-:Y:S02]  /*59d0*/  LEA.HI R12, R11, R12, RZ, 0x3 ;  /* 0x0000000c0b0c7211 */ /* 0x000fe400078f18ff */
[----:B------:R-:W-:-:S03]  /*59e0*/  ISETP.GE.AND P0, PT, R111, R114, PT ;  /* 0x000000726f00720c */ /* 0x000fc60003f06270 */
[----:B------:R-:W-:-:S05]  /*59f0*/  IMAD.SHL.U32 R12, R12, 0x200, RZ ;  /* 0x000002000c0c7824 */ /* 0x000fca00078e00ff */
[----:B------:R-:W-:Y:S02]  /*5a00*/  LOP3.LUT R12, R12, 0x7ffff000, RZ, 0xc0, !PT ;  /* 0x7ffff0000c0c7812 */ /* 0x000fe400078ec0ff */
[----:B----4-:R-:W-:-:S03]  /*5a10*/  LOP3.LUT R11, R15, 0x38, R111, 0xf8, !PT ;  /* 0x000000380f0b7812 */ /* 0x010fc600078ef86f */
[----:B------:R-:W-:Y:S01]  /*5a20*/  @!P0 IMAD.WIDE R110, R111, 0x2, R106 ;  /* 0x000000026f6e8825 */ /* 0x000fe200078e026a */
[----:B-----5:R-:W-:-:S04]  /*5a30*/  LOP3.LUT R11, R11, R14, RZ, 0x3c, !PT ;  /* 0x0000000e0b0b7212 */ /* 0x020fc800078e3cff */
[----:B------:R-:W-:Y:S01]  /*5a40*/  IADD3 R13, R11, R12, R13 ;  /* 0x0000000c0b0d7210 */ /* 0x000fe20007ffe00d */
[----:B------:R-:W-:-:S04]  /*5a50*/  IMAD R11, R202, 0x4000, R91 ;  /* 0x00004000ca0b7824 */ /* 0x000fc800078e025b */
[----:B------:R-:W-:Y:S01]  /*5a60*/  IMAD R13, R202, 0x4000, R13 ;  /* 0x00004000ca0d7824 */ /* 0x000fe200078e020d */
[----:B------:R-:W-:-:S03]  /*5a70*/  LEA R11, R11, R18, 0x1 ;  /* 0x000000120b0b7211 */ /* 0x000fc600078e08ff */
[----:B------:R-:W-:Y:S02]  /*5a80*/  IMAD R72, R13, 0x2, R18 ;  /* 0x000000020d487824 */ /* 0x000fe400078e0212 */
[----:B------:R2:W3:Y:S04]  /*5a90*/  LDS.128 R12, [R11+0x20400] ;  /* 0x020400000b0c7984 */ /* 0x0004e80000000c00 */
[----:B------:R-:W4:Y:S01]  /*5aa0*/  LDS.128 R72, [R72+0x20400] ;  /* 0x0204000048487984 */ /* 0x000f220000000c00 */
[----:B------:R-:W-:Y:S05]  /*5ab0*/  @P6 BRA `(.L_x_1630) ;  /* 0x0000000400546947 */ /* 0x000fea0003800000 */
[----:B------:R-:W-:Y:S02]  /*5ac0*/  SHF.R.U32.HI R130, RZ, 0x10, R53 ;  /* 0x00000010ff827819 */ /* 0x000fe40000011635 */
[--C-:B------:R-:W-:Y:S02]  /*5ad0*/  SHF.R.U64 R127, R44, 0x10, R45.reuse ;  /* 0x000000102c7f7819 */ /* 0x100fe4000000122d */
[----:B------:R-:W-:Y:S01]  /*5ae0*/  SHF.R.U32.HI R132, RZ, 0x10, R45 ;  /* 0x00000010ff847819 */ /* 0x000fe2000001162d */
[----:B------:R-:W-:Y:S01]  /*5af0*/  HADD2.F32 R130, -RZ, R130.H0_H0 ;  /* 0x20000082ff827230 */ /* 0x000fe20000004100 */
[--C-:B--2---:R-:W-:Y:S01]  /*5b00*/  SHF.R.U64 R11, R46, 0x10, R47.reuse ;  /* 0x000000102e0b7819 */ /* 0x104fe2000000122f */
[--C-:B----4-:R-:W-:Y:S01]  /*5b10*/  HADD2.F32 R46, -RZ, R73.reuse.H0_H0 ;  /* 0x20000049ff2e7230 */ /* 0x110fe20000004100 */
[----:B------:R-:W-:Y:S01]  /*5b20*/  SHF.R.U32.HI R133, RZ, 0x10, R47 ;  /* 0x00000010ff857819 */ /* 0x000fe2000001162f */
[----:B---3--:R-:W-:Y:S01]  /*5b30*/  IMAD.MOV.U32 R47, RZ, RZ, R12 ;  /* 0x000000ffff2f7224 */ /* 0x008fe200078e000c */
[--C-:B------:R-:W-:Y:S01]  /*5b40*/  SHF.R.U64 R44, R54, 0x10, R55.reuse ;  /* 0x00000010362c7819 */ /* 0x100fe20000001237 */
[----:B------:R-:W-:Y:S01]  /*5b50*/  HADD2.F32 R73, -RZ, R73.H1_H1 ;  /* 0x30000049ff497230 */ /* 0x000fe20000004100 */
[----:B------:R-:W-:Y:S01]  /*5b60*/  SHF.R.U32.HI R131, RZ, 0x10, R55 ;  /* 0x00000010ff837819 */ /* 0x000fe20000011637 */
[----:B------:R-:W-:Y:S01]  /*5b70*/  HADD2.F32 R55, -RZ, R135.H1_H1 ;  /* 0x30000087ff377230 */ /* 0x000fe20000004100 */
[----:B------:R-:W-:Y:S01]  /*5b80*/  SHF.R.U64 R45, R52, 0x10, R53 ;  /* 0x00000010342d7819 */ /* 0x000fe20000001235 */
[----:B------:R-:W-:-:S02]  /*5b90*/  IMAD.MOV.U32 R52, RZ, RZ, R15 ;  /* 0x000000ffff347224 */ /* 0x000fc400078e000f */
[--C-:B------:R-:W-:Y:S02]  /*5ba0*/  HADD2.F32 R12, -RZ, R13.reuse.H0_H0 ;  /* 0x2000000dff0c7230 */ /* 0x100fe40000004100 */
[----:B------:R-:W-:Y:S02]  /*5bb0*/  HADD2.F32 R15, -RZ, R13.H1_H1 ;  /* 0x3000000dff0f7230 */ /* 0x000fe40000004100 */
[-C--:B------:R-:W-:Y:S01]  /*5bc0*/  FMUL.FTZ R13, R46, R55.reuse ;  /* 0x000000372e0d7220 */ /* 0x080fe20000410000 */
        /* <DEDUP_REMOVED lines=9> */
[----:B------:R-:W-:-:S02]  /*5c60*/  HADD2.F32 R130, -RZ, R135.H0_H0 ;  /* 0x20000087ff827230 */ /* 0x000fc40000004100 */
[--C-:B------:R-:W-:Y:S01]  /*5c70*/  HADD2.F32 R54, -RZ, R75.reuse.H0_H0 ;  /* 0x2000004bff367230 */ /* 0x100fe20000004100 */
[----:B------:R-:W-:Y:S01]  /*5c80*/  F2FP.F16.F32.PACK_AB R15, R15, R12 ;  /* 0x0000000c0f0f723e */ /* 0x000fe200000000ff */
[----:B------:R-:W-:Y:S01]  /*5c90*/  HADD2.F32 R75, -RZ, R75.H1_H1 ;  /* 0x3000004bff4b7230 */ /* 0x000fe20000004100 */
[----:B------:R-:W-:Y:S01]  /*5ca0*/  F2FP.F16.F32.PACK_AB R46, R46, R13 ;  /* 0x0000000d2e2e723e */ /* 0x000fe200000000ff */
[--C-:B------:R-:W-:Y:S02]  /*5cb0*/  HADD2.F32 R53, -RZ, R52.reuse.H0_H0 ;  /* 0x20000034ff357230 */ /* 0x100fe40000004100 */
[----:B------:R-:W-:Y:S01]  /*5cc0*/  FMUL.FTZ R132, R54, R130 ;  /* 0x0000008236847220 */ /* 0x000fe20000410000 */
[----:B------:R-:W-:Y:S02]  /*5cd0*/  HADD2.F32 R131, -RZ, R131.H0_H0 ;  /* 0x20000083ff837230 */ /* 0x000fe40000004100 */
[----:B------:R-:W-:Y:S02]  /*5ce0*/  HADD2.F32 R52, -RZ, R52.H1_H1 ;  /* 0x30000034ff347230 */ /* 0x000fe40000004100 */
[----:B------:R-:W-:-:S02]  /*5cf0*/  HADD2.F32 R55, -RZ, R134.H0_H0 ;  /* 0x20000086ff377230 */ /* 0x000fc40000004100 */
[-C--:B------:R-:W-:Y:S01]  /*5d00*/  FMUL.FTZ R135, R75, R131.reuse ;  /* 0x000000834b877220 */ /* 0x080fe20000410000 */
[----:B------:R-:W-:Y:S02]  /*5d10*/  HADD2.F32 R73, -RZ, R133.H0_H0 ;  /* 0x20000085ff497230 */ /* 0x000fe40000004100 */
[C---:B------:R-:W-:Y:S01]  /*5d20*/  FMUL.FTZ R133, R53.reuse, R130 ;  /* 0x0000008235857220 */ /* 0x040fe20000410000 */
[----:B------:R-:W-:Y:S01]  /*5d30*/  FMUL.FTZ R130, R52, R131 ;  /* 0x0000008334827220 */ /* 0x000fe20000410000 */
[-C--:B------:R-:W-:Y:S01]  /*5d40*/  FFMA.FTZ R131, R53, R55.reuse, -R132 ;  /* 0x0000003735837223 */ /* 0x080fe20000010884 */
[--C-:B------:R-:W-:Y:S02]  /*5d50*/  HADD2.F32 R53, -RZ, R129.reuse.H0_H0 ;  /* 0x20000081ff357230 */ /* 0x100fe40000004100 */
[----:B------:R-:W-:Y:S01]  /*5d60*/  FFMA.FTZ R133, R54, R55, R133 ;  /* 0x0000003736857223 */ /* 0x000fe20000010085 */
[----:B------:R-:W-:Y:S01]  /*5d70*/  FFMA.FTZ R134, R52, R73, -R135 ;  /* 0x0000004934867223 */ /* 0x000fe20000010887 */
[----:B------:R-:W-:-:S02]  /*5d80*/  HADD2.F32 R129, -RZ, R129.H1_H1 ;  /* 0x30000081ff817230 */ /* 0x000fc40000004100 */
[----:B------:R-:W-:Y:S01]  /*5d90*/  FFMA.FTZ R136, R75, R73, R130 ;  /* 0x000000494b887223 */ /* 0x000fe20000010082 */
[----:B------:R-:W-:Y:S02]  /*5da0*/  HADD2.F32 R54, -RZ, R45.H0_H0 ;  /* 0x2000002dff367230 */ /* 0x000fe40000004100 */
[--C-:B------:R-:W-:Y:S01]  /*5db0*/  HADD2.F32 R52, -RZ, R72.reuse.H0_H0 ;  /* 0x20000048ff347230 */ /* 0x100fe20000004100 */
[----:B------:R-:W-:Y:S01]  /*5dc0*/  F2FP.F16.F32.PACK_AB R131, R134, R131 ;  /* 0x000000838683723e */ /* 0x000fe200000000ff */
[--C-:B------:R-:W-:Y:S02]  /*5dd0*/  HADD2.F32 R45, -RZ, R47.reuse.H0_H0 ;  /* 0x2000002fff2d7230 */ /* 0x100fe40000004100 */
[----:B------:R-:W-:Y:S02]  /*5de0*/  HADD2.F32 R72, -RZ, R72.H1_H1 ;  /* 0x30000048ff487230 */ /* 0x000fe40000004100 */
[----:B------:R-:W-:Y:S01]  /*5df0*/  FMUL.FTZ R130, R52, R129 ;  /* 0x0000008134827220 */ /* 0x000fe20000410000 */
[----:B------:R-:W-:-:S02]  /*5e00*/  HADD2.F32 R47, -RZ, R47.H1_H1 ;  /* 0x3000002fff2f7230 */ /* 0x000fc40000004100 */
[C---:B------:R-:W-:Y:S01]  /*5e10*/  FMUL.FTZ R129, R45.reuse, R129 ;  /* 0x000000812d817220 */ /* 0x040fe20000410000 */
[----:B------:R-:W-:Y:S02]  /*5e20*/  HADD2.F32 R127, -RZ, R127.H0_H0 ;  /* 0x2000007fff7f7230 */ /* 0x000fe40000004100 */
[-C--:B------:R-:W-:Y:S01]  /*5e30*/  FMUL.FTZ R132, R72, R54.reuse ;  /* 0x0000003648847220 */ /* 0x080fe20000410000 */
[-C--:B------:R-:W-:Y:S01]  /*5e40*/  FFMA.FTZ R130, R45, R53.reuse, -R130 ;  /* 0x000000352d827223 */ /* 0x080fe20000010882 */
[C---:B------:R-:W-:Y:S01]  /*5e50*/  FMUL.FTZ R73, R47.reuse, R54 ;  /* 0x000000362f497220 */ /* 0x040fe20000410000 */
[----:B------:R-:W-:Y:S01]  /*5e60*/  FFMA.FTZ R129, R52, R53, R129 ;  /* 0x0000003534817223 */ /* 0x000fe20000010081 */
[-C--:B------:R-:W-:Y:S01]  /*5e70*/  FFMA.FTZ R55, R47, R127.reuse, -R132 ;  /* 0x0000007f2f377223 */ /* 0x080fe20000010884 */
[----:B------:R-:W-:Y:S02]  /*5e80*/  HADD2.F32 R47, -RZ, R128.H1_H1 ;  /* 0x30000080ff2f7230 */ /* 0x000fe40000004100 */
[----:B------:R-:W-:Y:S01]  /*5e90*/  FFMA.FTZ R72, R72, R127, R73 ;  /* 0x0000007f48487223 */ /* 0x000fe20000010049 */
[----:B------:R-:W-:-:S02]  /*5ea0*/  HADD2.F32 R53, -RZ, R44.H0_H0 ;  /* 0x2000002cff357230 */ /* 0x000fc40000004100 */
[----:B------:R-:W-:Y:S01]  /*5eb0*/  HADD2.F32 R45, -RZ, R74.H0_H0 ;  /* 0x2000004aff2d7230 */ /* 0x000fe20000004100 */
[----:B------:R-:W-:Y:S01]  /*5ec0*/  F2FP.F16.F32.PACK_AB R12, R55, R130 ;  /* 0x00000082370c723e */ /* 0x000fe200000000ff */
[----:B------:R-:W-:Y:S01]  /*5ed0*/  HADD2.F32 R128, -RZ, R128.H0_H0 ;  /* 0x20000080ff807230 */ /* 0x000fe20000004100 */
[----:B------:R-:W-:Y:S01]  /*5ee0*/  F2FP.F16.F32.PACK_AB R72, R72, R129 ;  /* 0x000000814848723e */ /* 0x000fe200000000ff */
[----:B------:R-:W-:Y:S02]  /*5ef0*/  HADD2.F32 R44, -RZ, R14.H0_H0 ;  /* 0x2000000eff2c7230 */ /* 0x000fe40000004100 */
[----:B------:R-:W-:Y:S02]  /*5f00*/  HADD2.F32 R74, -RZ, R74.H1_H1 ;  /* 0x3000004aff4a7230 */ /* 0x000fe40000004100 */
[-C--:B------:R-:W-:Y:S01]  /*5f10*/  FMUL.FTZ R73, R45, R128.reuse ;  /* 0x000000802d497220 */ /* 0x080fe20000410000 */
[----:B------:R-:W-:Y:S02]  /*5f20*/  HADD2.F32 R14, -RZ, R14.H1_H1 ;  /* 0x3000000eff0e7230 */ /* 0x000fe40000004100 */
[----:B------:R-:W-:Y:S01]  /*5f30*/  FMUL.FTZ R128, R44, R128 ;  /* 0x000000802c807220 */ /* 0x000fe20000410000 */
[----:B------:R-:W-:-:S02]  /*5f40*/  HADD2.F32 R11, -RZ, R11.H0_H0 ;  /* 0x2000000bff0b7230 */ /* 0x000fc40000004100 */
[----:B------:R-:W-:Y:S01]  /*5f50*/  FMUL.FTZ R75, R74, R53 ;  /* 0x000000354a4b7220 */ /* 0x000fe20000410000 */
[----:B------:R-:W-:Y:S01]  /*5f60*/  FFMA.FTZ R73, R44, R47, -R73 ;  /* 0x0000002f2c497223 */ /* 0x000fe20000010849 */
[C---:B------:R-:W-:Y:S01]  /*5f70*/  FMUL.FTZ R53, R14.reuse, R53 ;  /* 0x000000350e357220 */ /* 0x040fe20000410000 */
[----:B------:R-:W-:Y:S01]  /*5f80*/  FFMA.FTZ R128, R45, R47, R128 ;  /* 0x0000002f2d807223 */ /* 0x000fe20000010080 */
[-C--:B------:R-:W-:Y:S01]  /*5f90*/  FFMA.FTZ R14, R14, R11.reuse, -R75 ;  /* 0x0000000b0e0e7223 */ /* 0x080fe2000001084b */
[----:B------:R-:W-:Y:S02]  /*5fa0*/  IMAD.MOV.U32 R13, RZ, RZ, R15 ;  /* 0x000000ffff0d7224 */ /* 0x000fe400078e000f */
[----:B------:R-:W-:Y:S01]  /*5fb0*/  FFMA.FTZ R53, R74, R11, R53 ;  /* 0x0000000b4a357223 */ /* 0x000fe20000010035 */
[----:B------:R-:W-:Y:S01]  /*5fc0*/  F2FP.F16.F32.PACK_AB R75, R136, R133 ;  /* 0x00000085884b723e */ /* 0x000fe200000000ff */
[----:B------:R-:W-:Y:S01]  /*5fd0*/  IMAD.MOV.U32 R15, RZ, RZ, R131 ;  /* 0x000000ffff0f7224 */ /* 0x000fe200078e0083 */
[----:B------:R-:W-:-:S02]  /*5fe0*/  F2FP.F16.F32.PACK_AB R14, R14, R73 ;  /* 0x000000490e0e723e */ /* 0x000fc400000000ff */
[----:B------:R-:W-:Y:S02]  /*5ff0*/  F2FP.F16.F32.PACK_AB R74, R53, R128 ;  /* 0x00000080354a723e */ /* 0x000fe400000000ff */
[----:B------:R-:W-:-:S07]  /*6000*/  MOV R73, R46 ;  /* 0x0000002e00497202 */ /* 0x000fce0000000f00 */
.L_x_1630:
[----:B------:R-:W-:Y:S05]  /*6010*/  BSYNC B3 ;  /* 0x0000000000037941 */ /* 0x000fea0003800000 */
.L_x_1629:
[----:B---3--:R3:W-:Y:S04]  /*6020*/  ST.E.128 desc[UR60][R108.64], R12 ;  /* 0x0000000c6c007985 */ /* 0x0087e8000c101d3c */
[----:B----4-:R3:W-:Y:S02]  /*6030*/  @!P0 ST.E.128 desc[UR60][R110.64], R72 ;  /* 0x000000486e008985 */ /* 0x0107e4000c101d3c */
.L_x_1628:
[----:B------:R-:W-:Y:S05]  /*6040*/  BSYNC B2 ;  /* 0x0000000000027941 */ /* 0x000fea0003800000 */
.L_x_1627:
[----:B------:R-:W-:-:S13]  /*6050*/  ISETP.NE.AND P0, PT, R76, RZ, PT ;  /* 0x000000ff4c00720c */ /* 0x000fda0003f05270 */
[----:B------:R-:W-:Y:S05]  /*6060*/  @!P0 BRA `(.L_x_1626) ;  /* 0x0000000400d08947 */ /* 0x000fea0003800000 */
[----:B---3--:R-:W3:Y:S04]  /*6070*/  LDL R15, [R1+0x54] ;  /* 0x00005400010f7983 */ /* 0x008ee80000100800 */
[----:B------:R-:W4:Y:S04]  /*6080*/  LDL R14, [R1+0xa8] ;  /* 0x0000a800010e7983 */ /* 0x000f280000100800 */
[----:B------:R-:W5:Y:S01]  /*6090*/  LDL R13, [R1+0x5c] ;  /* 0x00005c00010d7983 */ /* 0x000f620000100800 */
[----:B--2---:R-:W-:Y:S01]  /*60a0*/  SEL R11, R93, R116, !P1 ;  /* 0x000000745d0b7207 */ /* 0x004fe20004800000 */
[----:B------:R-:W-:Y:S01]  /*60b0*/  BSSY B2, `(.L_x_1631) ;  /* 0x000006d000027945 */ /* 0x000fe20003800000 */
[----:B------:R-:W-:-:S02]  /*60c0*/  LEA R52, P6, R39, R106, 0x1 ;  /* 0x0000006a27347211 */ /* 0x000fc400078c08ff */
[----:B------:R-:W-:Y:S02]  /*60d0*/  SHF.R.S32.HI R12, RZ, 0x1f, R11 ;  /* 0x0000001fff0c7819 */ /* 0x000fe4000001140b */
[----:B------:R-:W-:Y:S02]  /*60e0*/  LEA.HI.X R53, R39, R107, R88, 0x1, P6 ;  /* 0x0000006b27357211 */ /* 0x000fe400030f0c58 */
        /* <DEDUP_REMOVED lines=8> */
[----:B------:R-:W-:-:S05]  /*6170*/  LOP3.LUT R12, R12, 0x7ffff000, RZ, 0xc0, !PT ;  /* 0x7ffff0000c0c7812 */ /* 0x000fca00078ec0ff */
[----:B------:R-:W-:Y:S01]  /*6180*/  @!P0 IMAD.WIDE R106, R55, 0x2, R106 ;  /* 0x00000002376a8825 */ /* 0x000fe200078e026a */
[----:B---3--:R-:W-:-:S04]  /*6190*/  LOP3.LUT R11, R15, 0x38, R55, 0xf8, !PT ;  /* 0x000000380f0b7812 */ /* 0x008fc800078ef837 */
[----:B----4-:R-:W-:-:S04]  /*61a0*/  LOP3.LUT R11, R11, R14, RZ, 0x3c, !PT ;  /* 0x0000000e0b0b7212 */ /* 0x010fc800078e3cff */
[----:B-----5:R-:W-:Y:S01]  /*61b0*/  IADD3 R13, R11, R12, R13 ;  /* 0x0000000c0b0d7210 */ /* 0x020fe20007ffe00d */
[----:B------:R-:W-:-:S03]  /*61c0*/  IMAD R11, R202, 0x4000, R90 ;  /* 0x00004000ca0b7824 */ /* 0x000fc600078e025a */
[----:B------:R-:W-:Y:S01]  /*61d0*/  LEA R13, R202, R13, 0xe ;  /* 0x0000000dca0d7211 */ /* 0x000fe200078e70ff */
[----:B------:R-:W-:-:S04]  /*61e0*/  IMAD R11, R11, 0x2, R18 ;  /* 0x000000020b0b7824 */ /* 0x000fc800078e0212 */
[----:B------:R-:W-:Y:S02]  /*61f0*/  IMAD R44, R13, 0x2, R18 ;  /* 0x000000020d2c7824 */ /* 0x000fe400078e0212 */
[----:B------:R2:W3:Y:S04]  /*6200*/  LDS.128 R12, [R11+0x20400] ;  /* 0x020400000b0c7984 */ /* 0x0004e80000000c00 */
[----:B------:R-:W4:Y:S01]  /*6210*/  LDS.128 R44, [R44+0x20400] ;  /* 0x020400002c2c7984 */ /* 0x000f220000000c00 */
[----:B------:R-:W-:Y:S05]  /*6220*/  @P6 BRA `(.L_x_1632) ;  /* 0x0000000400546947 */ /* 0x000fea0003800000 */
[--C-:B------:R-:W-:Y:S02]  /*6230*/  SHF.R.U64 R75, R48, 0x10, R49.reuse ;  /* 0x00000010304b7819 */ /* 0x100fe40000001231 */
[----:B------:R-:W-:Y:S01]  /*6240*/  SHF.R.U32.HI R48, RZ, 0x10, R49 ;  /* 0x00000010ff307819 */ /* 0x000fe20000011631 */
[--C-:B------:R-:W-:Y:S01]  /*6250*/  HADD2.F32 R49, -RZ, R126.reuse.H1_H1 ;  /* 0x3000007eff317230 */ /* 0x100fe20000004100 */
[--C-:B------:R-:W-:Y:S01]  /*6260*/  SHF.R.U64 R109, R40, 0x10, R41.reuse ;  /* 0x00000010286d7819 */ /* 0x100fe20000001229 */
[----:B------:R-:W-:Y:S01]  /*6270*/  HADD2.F32 R126, -RZ, R126.H0_H0 ;  /* 0x2000007eff7e7230 */ /* 0x000fe20000004100 */
[----:B------:R-:W-:Y:S01]  /*6280*/  SHF.R.U32.HI R54, RZ, 0x10, R41 ;  /* 0x00000010ff367819 */ /* 0x000fe20000011629 */
[----:B---3--:R-:W-:Y:S01]  /*6290*/  IMAD.MOV.U32 R41, RZ, RZ, R14 ;  /* 0x000000ffff297224 */ /* 0x008fe200078e000e */
[----:B--2---:R-:W-:Y:S01]  /*62a0*/  SHF.R.U64 R11, R42, 0x10, R43 ;  /* 0x000000102a0b7819 */ /* 0x004fe2000000122b */
[----:B----4-:R-:W-:Y:S01]  /*62b0*/  HADD2.F32 R42, -RZ, R45.H0_H0 ;  /* 0x2000002dff2a7230 */ /* 0x010fe20000004100 */
[----:B------:R-:W-:Y:S01]  /*62c0*/  SHF.R.U64 R40, R50, 0x10, R51 ;  /* 0x0000001032287819 */ /* 0x000fe20000001233 */
[----:B------:R-:W-:Y:S01]  /*62d0*/  HADD2.F32 R14, -RZ, R13.H0_H0 ;  /* 0x2000000dff0e7230 */ /* 0x000fe20000004100 */
[----:B------:R-:W-:Y:S01]  /*62e0*/  SHF.R.U32.HI R73, RZ, 0x10, R43 ;  /* 0x00000010ff497819 */ /* 0x000fe2000001162b */
[----:B------:R-:W-:Y:S01]  /*62f0*/  HADD2.F32 R45, -RZ, R45.H1_H1 ;  /* 0x3000002dff2d7230 */ /* 0x000fe20000004100 */
[----:B------:R-:W-:Y:S01]  /*6300*/  SHF.R.U32.HI R55, RZ, 0x10, R51 ;  /* 0x00000010ff377819 */ /* 0x000fe20000011633 */
[----:B------:R-:W-:-:S02]  /*6310*/  HADD2.F32 R50, -RZ, R48.H0_H0 ;  /* 0x20000030ff327230 */ /* 0x000fc40000004100 */
[-C--:B------:R-:W-:Y:S01]  /*6320*/  FMUL.FTZ R51, R42, R49.reuse ;  /* 0x000000312a337220 */ /* 0x080fe20000410000 */
[----:B------:R-:W-:Y:S02]  /*6330*/  HADD2.F32 R43, -RZ, R124.H1_H1 ;  /* 0x3000007cff2b7230 */ /* 0x000fe40000004100 */
[C---:B------:R-:W-:Y:S01]  /*6340*/  FMUL.FTZ R49, R14.reuse, R49 ;  /* 0x000000310e317220 */ /* 0x040fe20000410000 */
[----:B------:R-:W-:Y:S02]  /*6350*/  HADD2.F32 R13, -RZ, R13.H1_H1 ;  /* 0x3000000dff0d7230 */ /* 0x000fe40000004100 */
[----:B------:R-:W-:Y:S02]  /*6360*/  HADD2.F32 R48, -RZ, R54.H0_H0 ;  /* 0x20000036ff307230 */ /* 0x000fe40000004100 */
[-C--:B------:R-:W-:Y:S01]  /*6370*/  FMUL.FTZ R54, R45, R50.reuse ;  /* 0x000000322d367220 */ /* 0x080fe20000410000 */
[-C--:B------:R-:W-:Y:S01]  /*6380*/  FFMA.FTZ R51, R14, R43.reuse, -R51 ;  /* 0x0000002b0e337223 */ /* 0x080fe20000010833 */
[C---:B------:R-:W-:Y:S01]  /*6390*/  FMUL.FTZ R50, R13.reuse, R50 ;  /* 0x000000320d327220 */ /* 0x040fe20000410000 */
[----:B------:R-:W-:Y:S01]  /*63a0*/  FFMA.FTZ R49, R42, R43, R49 ;  /* 0x0000002b2a317223 */ /* 0x000fe20000010031 */
[----:B------:R-:W-:Y:S01]  /*63b0*/  FFMA.FTZ R54, R13, R48, -R54 ;  /* 0x000000300d367223 */ /* 0x000fe20000010836 */
[----:B------:R-:W-:-:S02]  /*63c0*/  HADD2.F32 R43, -RZ, R125.H1_H1 ;  /* 0x3000007dff2b7230 */ /* 0x000fc40000004100 */
[----:B------:R-:W-:Y:S01]  /*63d0*/  FFMA.FTZ R72, R45, R48, R50 ;  /* 0x000000302d487223 */ /* 0x000fe20000010032 */
[----:B------:R-:W-:Y:S02]  /*63e0*/  HADD2.F32 R14, -RZ, R47.H0_H0 ;  /* 0x2000002fff0e7230 */ /* 0x000fe40000004100 */
[----:B------:R-:W-:Y:S02]  /*63f0*/  HADD2.F32 R13, -RZ, R15.H0_H0 ;  /* 0x2000000fff0d7230 */ /* 0x000fe40000004100 */
        /* <DEDUP_REMOVED lines=12> */
[----:B------:R-:W-:Y:S02]  /*64c0*/  HADD2.F32 R14, -RZ, R44.H0_H0 ;  /* 0x2000002cff0e7230 */ /* 0x000fe40000004100 */
[----:B------:R-:W-:Y:S01]  /*64d0*/  FFMA.FTZ R74, R13, R42, -R74 ;  /* 0x0000002a0d4a7223 */ /* 0x000fe2000001084a */
[----:B------:R-:W-:-:S02]  /*64e0*/  HADD2.F32 R43, -RZ, R75.H0_H0 ;  /* 0x2000004bff2b7230 */ /* 0x000fc40000004100 */
[----:B------:R-:W-:Y:S01]  /*64f0*/  FFMA.FTZ R55, R15, R48, -R108 ;  /* 0x000000300f377223 */ /* 0x000fe2000001086c */
[----:B------:R-:W-:Y:S02]  /*6500*/  HADD2.F32 R44, -RZ, R44.H1_H1 ;  /* 0x3000002cff2c7230 */ /* 0x000fe40000004100 */
[----:B------:R-:W-:Y:S01]  /*6510*/  FMUL.FTZ R42, R14, R126 ;  /* 0x0000007e0e2a7220 */ /* 0x000fe20000410000 */
[--C-:B------:R-:W-:Y:S02]  /*6520*/  HADD2.F32 R13, -RZ, R12.reuse.H0_H0 ;  /* 0x2000000cff0d7230 */ /* 0x100fe40000004100 */
[----:B------:R-:W-:Y:S01]  /*6530*/  FFMA.FTZ R73, R47, R48, R110 ;  /* 0x000000302f497223 */ /* 0x000fe2000001006e */
[----:B------:R-:W-:Y:S02]  /*6540*/  HADD2.F32 R12, -RZ, R12.H1_H1 ;  /* 0x3000000cff0c7230 */ /* 0x000fe40000004100 */
[----:B------:R-:W-:Y:S01]  /*6550*/  FMUL.FTZ R47, R44, R43 ;  /* 0x0000002b2c2f7220 */ /* 0x000fe20000410000 */
[----:B------:R-:W-:-:S02]  /*6560*/  HADD2.F32 R15, -RZ, R109.H0_H0 ;  /* 0x2000006dff0f7230 */ /* 0x000fc40000004100 */
[C---:B------:R-:W-:Y:S01]  /*6570*/  FMUL.FTZ R45, R13.reuse, R126 ;  /* 0x0000007e0d2d7220 */ /* 0x040fe20000410000 */
[----:B------:R-:W-:Y:S01]  /*6580*/  FFMA.FTZ R42, R13, R124, -R42 ;  /* 0x0000007c0d2a7223 */ /* 0x000fe2000001082a */
[----:B------:R-:W-:Y:S02]  /*6590*/  HADD2.F32 R13, -RZ, R46.H0_H0 ;  /* 0x2000002eff0d7230 */ /* 0x000fe40000004100 */
[C---:B------:R-:W-:Y:S01]  /*65a0*/  FMUL.FTZ R43, R12.reuse, R43 ;  /* 0x0000002b0c2b7220 */ /* 0x040fe20000410000 */
[----:B------:R-:W-:Y:S02]  /*65b0*/  HADD2.F32 R125, -RZ, R125.H0_H0 ;  /* 0x2000007dff7d7230 */ /* 0x000fe40000004100 */
[-C--:B------:R-:W-:Y:S01]  /*65c0*/  FFMA.FTZ R47, R12, R15.reuse, -R47 ;  /* 0x0000000f0c2f7223 */ /* 0x080fe2000001082f */
[----:B------:R-:W-:Y:S02]  /*65d0*/  HADD2.F32 R40, -RZ, R40.H0_H0 ;  /* 0x20000028ff287230 */ /* 0x000fe40000004100 */
[----:B------:R-:W-:Y:S01]  /*65e0*/  FFMA.FTZ R44, R44, R15, R43 ;  /* 0x0000000f2c2c7223 */ /* 0x000fe2000001002b */
[----:B------:R-:W-:-:S02]  /*65f0*/  HADD2.F32 R46, -RZ, R46.H1_H1 ;  /* 0x3000002eff2e7230 */ /* 0x000fc40000004100 */
[-C--:B------:R-:W-:Y:S01]  /*6600*/  FMUL.FTZ R15, R13, R125.reuse ;  /* 0x0000007d0d0f7220 */ /* 0x080fe20000410000 */
[--C-:B------:R-:W-:Y:S02]  /*6610*/  HADD2.F32 R12, -RZ, R41.reuse.H0_H0 ;  /* 0x20000029ff0c7230 */ /* 0x100fe40000004100 */
[----:B------:R-:W-:Y:S01]  /*6620*/  FFMA.FTZ R45, R14, R124, R45 ;  /* 0x0000007c0e2d7223 */ /* 0x000fe2000001002d */
[----:B------:R-:W-:Y:S02]  /*6630*/  HADD2.F32 R41, -RZ, R41.H1_H1 ;  /* 0x30000029ff297230 */ /* 0x000fe40000004100 */
[----:B------:R-:W-:Y:S01]  /*6640*/  FMUL.FTZ R48, R46, R40 ;  /* 0x000000282e307220 */ /* 0x000fe20000410000 */
[----:B------:R-:W-:Y:S02]  /*6650*/  HADD2.F32 R123, -RZ, R123.H0_H0 ;  /* 0x2000007bff7b7230 */ /* 0x000fe40000004100 */
[----:B------:R-:W-:Y:S01]  /*6660*/  FMUL.FTZ R14, R12, R125 ;  /* 0x0000007d0c0e7220 */ /* 0x000fe20000410000 */
[----:B------:R-:W-:-:S02]  /*6670*/  HADD2.F32 R11, -RZ, R11.H0_H0 ;  /* 0x2000000bff0b7230 */ /* 0x000fc40000004100 */
[----:B------:R-:W-:Y:S01]  /*6680*/  FMUL.FTZ R43, R41, R40 ;  /* 0x00000028292b7220 */ /* 0x000fe20000410000 */
[----:B------:R-:W-:Y:S01]  /*6690*/  F2FP.F16.F32.PACK_AB R55, R55, R74 ;  /* 0x0000004a3737723e */ /* 0x000fe200000000ff */
[-C--:B------:R-:W-:Y:S01]  /*66a0*/  FFMA.FTZ R15, R12, R123.reuse, -R15 ;  /* 0x0000007b0c0f7223 */ /* 0x080fe2000001080f */
[----:B------:R-:W-:Y:S01]  /*66b0*/  FFMA.FTZ R14, R13, R123, R14 ;  /* 0x0000007b0d0e7223 */ /* 0x000fe2000001000e */
[-C--:B------:R-:W-:Y:S01]  /*66c0*/  FFMA.FTZ R48, R41, R11.reuse, -R48 ;  /* 0x0000000b29307223 */ /* 0x080fe20000010830 */
[----:B------:R-:W-:Y:S01]  /*66d0*/  FFMA.FTZ R43, R46, R11, R43 ;  /* 0x0000000b2e2b7223 */ /* 0x000fe2000001002b */
[----:B------:R-:W-:Y:S02]  /*66e0*/  F2FP.F16.F32.PACK_AB R13, R54, R51 ;  /* 0x00000033360d723e */ /* 0x000fe400000000ff */
[----:B------:R-:W-:Y:S02]  /*66f0*/  F2FP.F16.F32.PACK_AB R50, R73, R50 ;  /* 0x000000324932723e */ /* 0x000fe400000000ff */
[----:B------:R-:W-:Y:S01]  /*6700*/  F2FP.F16.F32.PACK_AB R54, R48, R15 ;  /* 0x0000000f3036723e */ /* 0x000fe200000000ff */
[----:B------:R-:W-:Y:S01]  /*6710*/  IMAD.MOV.U32 R15, RZ, RZ, R55 ;  /* 0x000000ffff0f7224 */ /* 0x000fe200078e0037 */
[----:B------:R-:W-:Y:S01]  /*6720*/  F2FP.F16.F32.PACK_AB R12, R47, R42 ;  /* 0x0000002a2f0c723e */ /* 0x000fe200000000ff */
[----:B------:R-:W-:Y:S01]  /*6730*/  IMAD.MOV.U32 R47, RZ, RZ, R50 ;  /* 0x000000ffff2f7224 */ /* 0x000fe200078e0032 */
[----:B------:R-:W-:Y:S01]  /*6740*/  F2FP.F16.F32.PACK_AB R44, R44, R45 ;  /* 0x0000002d2c2c723e */ /* 0x000fe200000000ff */
[----:B------:R-:W-:Y:S01]  /*6750*/  IMAD.MOV.U32 R45, RZ, RZ, R49 ;  /* 0x000000ffff2d7224 */ /* 0x000fe200078e0031 */
[----:B------:R-:W-:-:S02]  /*6760*/  F2FP.F16.F32.PACK_AB R46, R43, R14 ;  /* 0x0000000e2b2e723e */ /* 0x000fc400000000ff */
[----:B------:R-:W-:-:S07]  /*6770*/  MOV R14, R54 ;  /* 0x00000036000e7202 */ /* 0x000fce0000000f00 */
.L_x_1632:
[----:B------:R-:W-:Y:S05]  /*6780*/  BSYNC B2 ;  /* 0x0000000000027941 */ /* 0x000fea0003800000 */
.L_x_1631:
[----:B---3--:R3:W-:Y:S04]  /*6790*/  ST.E.128 desc[UR60][R52.64], R12 ;  /* 0x0000000c34007985 */ /* 0x0087e8000c101d3c */
[----:B----4-:R3:W-:Y:S02]  /*67a0*/  @!P0 ST.E.128 desc[UR60][R106.64], R44 ;  /* 0x0000002c6a008985 */ /* 0x0107e4000c101d3c */
.L_x_1626:
[----:B------:R-:W-:Y:S05]  /*67b0*/  BSYNC B1 ;  /* 0x0000000000017941 */ /* 0x000fea0003800000 */
.L_x_1625:
[----:B------:R-:W-:-:S03]  /*67c0*/  UMOV UR4, 0xffffffff ;  /* 0xffffffff00047882 */ /* 0x000fc60000000000 */
[----:B------:R-:W-:Y:S05]  /*67d0*/  BRA.DIV UR4, `(.L_x_1633) ;  /* 0x0000022604c87947 */ /* 0x000fea000b800000 */
[----:B---3--:R3:W4:Y:S04]  /*67e0*/  SHFL.IDX PT, R45, R112, 0x1, 0x181f ;  /* 0x00381f00702d7f89 */ /* 0x00872800000e0000 */
[----:B------:R3:W0:Y:S02]  /*67f0*/  SHFL.IDX PT, R44, R105, 0x1, 0x181f ;  /* 0x00381f00692c7f89 */ /* 0x00062400000e0000 */
.L_x_2022:
[----:B------:R-:W-:Y:S05]  /*6800*/  @P4 BRA `(.L_x_1602) ;  /* 0x0000001400304947 */ /* 0x000fea0003800000 */
[----:B------:R-:W-:Y:S01]  /*6810*/  ISETP.NE.AND P0, PT, R29, RZ, PT ;  /* 0x000000ff1d00720c */ /* 0x000fe20003f05270 */
[----:B------:R-:W-:-:S12]  /*6820*/  BSSY B1, `(.L_x_1634) ;  /* 0x0000075000017945 */ /* 0x000fd80003800000 */
[----:B------:R-:W-:Y:S05]  /*6830*/  @!P0 BRA `(.L_x_1635) ;  /* 0x0000000400cc8947 */ /* 0x000fea0003800000 */
[----:B------:R-:W5:Y:S04]  /*6840*/  LDL R15, [R1+0x50] ;  /* 0x00005000010f7983 */ /* 0x000f680000100800 */
[----:B------:R-:W3:Y:S04]  /*6850*/  LDL R14, [R1+0xa4] ;  /* 0x0000a400010e7983 */ /* 0x000ee80000100800 */
[----:B------:R-:W3:Y:S01]  /*6860*/  LDL R13, [R1+0x58] ;  /* 0x00005800010d7983 */ /* 0x000ee20000100800 */
[----:B--2---:R-:W-:Y:S01]  /*6870*/  SEL R11, R93, R116, !P2 ;  /* 0x000000745d0b7207 */ /* 0x004fe20005000000 */
[----:B------:R-:W-:Y:S01]  /*6880*/  BSSY B2, `(.L_x_1636) ;  /* 0x000006c000027945 */ /* 0x000fe20003800000 */
[----:B------:R-:W-:-:S02]  /*6890*/  ISETP.GE.AND P4, PT, R16, R104, PT ;  /* 0x000000681000720c */ /* 0x000fc40003f86270 */
[----:B------:R-:W-:Y:S02]  /*68a0*/  SHF.R.S32.HI R12, RZ, 0x1f, R11 ;  /* 0x0000001fff0c7819 */ /* 0x000fe4000001140b */
[----:B0-----:R-:W-:Y:S02]  /*68b0*/  LEA R46, P0, R36, R44, 0x1 ;  /* 0x0000002c242e7211 */ /* 0x001fe400078008ff */
[----:B------:R-:W-:Y:S02]  /*68c0*/  LEA.HI R12, R12, R11, RZ, 0x4 ;  /* 0x0000000b0c0c7211 */ /* 0x000fe400078f20ff */
[----:B----4-:R-:W-:Y:S02]  /*68d0*/  LEA.HI.X R47, R36, R45, R79, 0x1, P0 ;  /* 0x0000002d242f7211 */ /* 0x010fe400000f0c4f */
[----:B------:R-:W-:-:S04]  /*68e0*/  LEA.HI.SX32 R12, R12, R35, 0x1c ;  /* 0x000000230c0c7211 */ /* 0x000fc800078fe2ff */
[----:B------:R-:W-:Y:S01]  /*68f0*/  SHF.R.S32.HI R11, RZ, 0x1f, R12 ;  /* 0x0000001fff0b7819 */ /* 0x000fe2000001140c */
[----:B------:R-:W-:-:S03]  /*6900*/  IMAD.SHL.U32 R49, R12, 0x8, RZ ;  /* 0x000000080c317824 */ /* 0x000fc600078e00ff */
[----:B------:R-:W-:Y:S02]  /*6910*/  LEA.HI R12, R11, R12, RZ, 0x3 ;  /* 0x0000000c0b0c7211 */ /* 0x000fe400078f18ff */
[----:B------:R-:W-:-:S03]  /*6920*/  ISETP.GE.AND P6, PT, R49, R114, PT ;  /* 0x000000723100720c */ /* 0x000fc60003fc6270 */
[----:B------:R-:W-:-:S05]  /*6930*/  IMAD.SHL.U32 R12, R12, 0x200, RZ ;  /* 0x000002000c0c7824 */ /* 0x000fca00078e00ff */
[----:B------:R-:W-:Y:S02]  /*6940*/  LOP3.LUT R12, R12, 0x7ffff000, RZ, 0xc0, !PT ;  /* 0x7ffff0000c0c7812 */ /* 0x000fe400078ec0ff */
[----:B-----5:R-:W-:-:S03]  /*6950*/  LOP3.LUT R11, R15, 0x38, R49, 0xf8, !PT ;  /* 0x000000380f0b7812 */ /* 0x020fc600078ef831 */
[----:B------:R-:W-:Y:S01]  /*6960*/  @!P6 IMAD.WIDE R48, R49, 0x2, R44 ;  /* 0x000000023130e825 */ /* 0x000fe200078e022c */
[----:B---3--:R-:W-:-:S04]  /*6970*/  LOP3.LUT R11, R11, R14, RZ, 0x3c, !PT ;  /* 0x0000000e0b0b7212 */ /* 0x008fc800078e3cff */
[----:B------:R-:W-:Y:S02]  /*6980*/  IADD3 R13, R11, R12, R13 ;  /* 0x0000000c0b0d7210 */ /* 0x000fe40007ffe00d */
[----:B------:R-:W-:-:S03]  /*6990*/  LEA R11, R202, R0, 0xe ;  /* 0x00000000ca0b7211 */ /* 0x000fc600078e70ff */
[----:B------:R-:W-:Y:S02]  /*69a0*/  IMAD R13, R202, 0x4000, R13 ;  /* 0x00004000ca0d7824 */ /* 0x000fe400078e020d */
[--C-:B------:R-:W-:Y:S02]  /*69b0*/  IMAD R11, R11, 0x2, R18.reuse ;  /* 0x000000020b0b7824 */ /* 0x100fe400078e0212 */
[----:B------:R-:W-:-:S03]  /*69c0*/  IMAD R40, R13, 0x2, R18 ;  /* 0x000000020d287824 */ /* 0x000fc600078e0212 */
[----:B------:R0:W2:Y:S04]  /*69d0*/  LDS.128 R12, [R11+0x20400] ;  /* 0x020400000b0c7984 */ /* 0x0000a80000000c00 */
[----:B------:R-:W3:Y:S01]  /*69e0*/  LDS.128 R40, [R40+0x20400] ;  /* 0x0204000028287984 */ /* 0x000ee20000000c00 */
[----:B------:R-:W-:Y:S05]  /*69f0*/  @P4 BRA `(.L_x_1637) ;  /* 0x0000000400504947 */ /* 0x000fea0003800000 */
[----:B------:R-:W-:Y:S01]  /*6a00*/  SHF.R.U32.HI R54, RZ, 0x10, R69 ;  /* 0x00000010ff367819 */ /* 0x000fe20000011645 */
[----:B---3--:R-:W-:Y:S01]  /*6a10*/  IMAD.MOV.U32 R50, RZ, RZ, R42 ;  /* 0x000000ffff327224 */ /* 0x008fe200078e002a */
[----:B------:R-:W-:Y:S01]  /*6a20*/  SHF.R.U32.HI R52, RZ, 0x10, R61 ;  /* 0x00000010ff347819 */ /* 0x000fe2000001163d */
[--C-:B------:R-:W-:Y:S01]  /*6a30*/  HADD2.F32 R42, -RZ, R41.reuse.H0_H0 ;  /* 0x20000029ff2a7230 */ /* 0x100fe20000004100 */
[----:B------:R-:W-:Y:S01]  /*6a40*/  SHF.R.U64 R74, R62, 0x10, R63 ;  /* 0x000000103e4a7819 */ /* 0x000fe2000000123f */
[----:B------:R-:W-:Y:S01]  /*6a50*/  HADD2.F32 R41, -RZ, R41.H1_H1 ;  /* 0x30000029ff297230 */ /* 0x000fe20000004100 */
[----:B------:R-:W-:Y:S01]  /*6a60*/  SHF.R.U64 R75, R60, 0x10, R61 ;  /* 0x000000103c4b7819 */ /* 0x000fe2000000123d */
[--C-:B0-2---:R-:W-:Y:S01]  /*6a70*/  HADD2.F32 R11, -RZ, R13.reuse.H0_H0 ;  /* 0x2000000dff0b7230 */ /* 0x105fe20000004100 */
[----:B------:R-:W-:Y:S01]  /*6a80*/  SHF.R.U64 R73, R68, 0x10, R69 ;  /* 0x0000001044497819 */ /* 0x000fe20000001245 */
[----:B------:R-:W-:Y:S01]  /*6a90*/  HADD2.F32 R54, -RZ, R54.H0_H0 ;  /* 0x20000036ff367230 */ /* 0x000fe20000004100 */
[--C-:B------:R-:W-:Y:S01]  /*6aa0*/  SHF.R.U64 R69, R70, 0x10, R71.reuse ;  /* 0x0000001046457819 */ /* 0x100fe20000001247 */
[----:B------:R-:W-:Y:S01]  /*6ab0*/  HADD2.F32 R13, -RZ, R13.H1_H1 ;  /* 0x3000000dff0d7230 */ /* 0x000fe20000004100 */
[----:B------:R-:W-:Y:S01]  /*6ac0*/  SHF.R.U32.HI R70, RZ, 0x10, R71 ;  /* 0x00000010ff467819 */ /* 0x000fe20000011647 */
[----:B------:R-:W-:-:S02]  /*6ad0*/  HADD2.F32 R53, -RZ, R122.H1_H1 ;  /* 0x3000007aff357230 */ /* 0x000fc40000004100 */
[-C--:B------:R-:W-:Y:S01]  /*6ae0*/  FMUL.FTZ R62, R41, R54.reuse ;  /* 0x00000036293e7220 */ /* 0x080fe20000410000 */
[----:B------:R-:W-:Y:S02]  /*6af0*/  HADD2.F32 R52, -RZ, R52.H0_H0 ;  /* 0x20000034ff347230 */ /* 0x000fe40000004100 */
[----:B------:R-:W-:Y:S01]  /*6b00*/  FMUL.FTZ R54, R13, R54 ;  /* 0x000000360d367220 */ /* 0x000fe20000410000 */
[----:B------:R-:W-:Y:S02]  /*6b10*/  HADD2.F32 R51, -RZ, R120.H1_H1 ;  /* 0x30000078ff337230 */ /* 0x000fe40000004100 */
[-C--:B------:R-:W-:Y:S01]  /*6b20*/  FMUL.FTZ R60, R42, R53.reuse ;  /* 0x000000352a3c7220 */ /* 0x080fe20000410000 */
[----:B------:R-:W-:Y:S01]  /*6b30*/  FMUL.FTZ R55, R11, R53 ;  /* 0x000000350b377220 */ /* 0x000fe20000410000 */
[-C--:B------:R-:W-:Y:S01]  /*6b40*/  FFMA.FTZ R62, R13, R52.reuse, -R62 ;  /* 0x000000340d3e7223 */ /* 0x080fe2000001083e */
[----:B------:R-:W-:Y:S01]  /*6b50*/  FFMA.FTZ R68, R41, R52, R54 ;  /* 0x0000003429447223 */ /* 0x000fe20000010036 */
[----:B------:R-:W-:Y:S01]  /*6b60*/  FFMA.FTZ R53, R11, R51, -R60 ;  /* 0x000000330b357223 */ /* 0x000fe2000001083c */
[----:B------:R-:W-:-:S02]  /*6b70*/  HADD2.F32 R54, -RZ, R121.H1_H1 ;  /* 0x30000079ff367230 */ /* 0x000fc40000004100 */
[----:B------:R-:W-:Y:S01]  /*6b80*/  FFMA.FTZ R55, R42, R51, R55 ;  /* 0x000000332a377223 */ /* 0x000fe20000010037 */
[----:B------:R-:W-:Y:S01]  /*6b90*/  HADD2.F32 R13, -RZ, R43.H0_H0 ;  /* 0x2000002bff0d7230 */ /* 0x000fe20000004100 */
[----:B------:R-:W-:Y:S01]  /*6ba0*/  SHF.R.U32.HI R63, RZ, 0x10, R63 ;  /* 0x00000010ff3f7819 */ /* 0x000fe2000001163f */
[----:B------:R-:W-:Y:S02]  /*6bb0*/  HADD2.F32 R11, -RZ, R15.H0_H0 ;  /* 0x2000000fff0b7230 */ /* 0x000fe40000004100 */
[----:B------:R-:W-:Y:S02]  /*6bc0*/  HADD2.F32 R60, -RZ, R70.H0_H0 ;  /* 0x20000046ff3c7230 */ /* 0x000fe40000004100 */
[-C--:B------:R-:W-:Y:S01]  /*6bd0*/  FMUL.FTZ R70, R13, R54.reuse ;  /* 0x000000360d467220 */ /* 0x080fe20000410000 */
[----:B------:R-:W-:Y:S02]  /*6be0*/  HADD2.F32 R42, -RZ, R119.H1_H1 ;  /* 0x30000077ff2a7230 */ /* 0x000fe40000004100 */
[----:B------:R-:W-:Y:S01]  /*6bf0*/  FMUL.FTZ R54, R11, R54 ;  /* 0x000000360b367220 */ /* 0x000fe20000410000 */
[----:B------:R-:W-:Y:S01]  /*6c00*/  HADD2.F32 R43, -RZ, R43.H1_H1 ;  /* 0x3000002bff2b7230 */ /* 0x000fe20000004100 */
[----:B------:R-:W-:Y:S01]  /*6c10*/  F2FP.F16.F32.PACK_AB R55, R68, R55 ;  /* 0x000000374437723e */ /* 0x000fe200000000ff */
[----:B------:R-:W-:-:S02]  /*6c20*/  HADD2.F32 R15, -RZ, R15.H1_H1 ;  /* 0x3000000fff0f7230 */ /* 0x000fc40000004100 */
[----:B------:R-:W-:Y:S01]  /*6c30*/  FFMA.FTZ R54, R13, R42, R54 ;  /* 0x0000002a0d367223 */ /* 0x000fe20000010036 */
[----:B------:R-:W-:Y:S02]  /*6c40*/  HADD2.F32 R52, -RZ, R63.H0_H0 ;  /* 0x2000003fff347230 */ /* 0x000fe40000004100 */
[----:B------:R-:W-:Y:S01]  /*6c50*/  FMUL.FTZ R72, R43, R60 ;  /* 0x0000003c2b487220 */ /* 0x000fe20000410000 */
[----:B------:R-:W-:Y:S01]  /*6c60*/  FFMA.FTZ R70, R11, R42, -R70 ;  /* 0x0000002a0b467223 */ /* 0x000fe20000010846 */
[----:B------:R-:W-:Y:S02]  /*6c70*/  HADD2.F32 R13, -RZ, R40.H0_H0 ;  /* 0x20000028ff0d7230 */ /* 0x000fe40000004100 */
[C---:B------:R-:W-:Y:S01]  /*6c80*/  FMUL.FTZ R60, R15.reuse, R60 ;  /* 0x0000003c0f3c7220 */ /* 0x040fe20000410000 */
[----:B------:R-:W-:Y:S02]  /*6c90*/  HADD2.F32 R41, -RZ, R73.H0_H0 ;  /* 0x20000049ff297230 */ /* 0x000fe40000004100 */
[----:B------:R-:W-:Y:S01]  /*6ca0*/  FFMA.FTZ R61, R15, R52, -R72 ;  /* 0x000000340f3d7223 */ /* 0x000fe20000010848 */
[----:B------:R-:W-:-:S02]  /*6cb0*/  HADD2.F32 R11, -RZ, R12.H0_H0 ;  /* 0x2000000cff0b7230 */ /* 0x000fc40000004100 */
[----:B------:R-:W-:Y:S01]  /*6cc0*/  FFMA.FTZ R63, R43, R52, R60 ;  /* 0x000000342b3f7223 */ /* 0x000fe2000001003c */
[----:B------:R-:W-:Y:S02]  /*6cd0*/  HADD2.F32 R40, -RZ, R40.H1_H1 ;  /* 0x30000028ff287230 */ /* 0x000fe40000004100 */
[----:B------:R-:W-:Y:S02]  /*6ce0*/  HADD2.F32 R122, -RZ, R122.H0_H0 ;  /* 0x2000007aff7a7230 */ /* 0x000fe40000004100 */
[----:B------:R-:W-:Y:S02]  /*6cf0*/  HADD2.F32 R12, -RZ, R12.H1_H1 ;  /* 0x3000000cff0c7230 */ /* 0x000fe40000004100 */
[----:B------:R-:W-:Y:S01]  /*6d00*/  FMUL.FTZ R43, R40, R41 ;  /* 0x00000029282b7220 */ /* 0x000fe20000410000 */
[----:B------:R-:W-:Y:S02]  /*6d10*/  HADD2.F32 R15, -RZ, R75.H0_H0 ;  /* 0x2000004bff0f7230 */ /* 0x000fe40000004100 */
[----:B------:R-:W-:Y:S01]  /*6d20*/  FMUL.FTZ R42, R13, R122 ;  /* 0x0000007a0d2a7220 */ /* 0x000fe20000410000 */
[----:B------:R-:W-:-:S02]  /*6d30*/  HADD2.F32 R120, -RZ, R120.H0_H0 ;  /* 0x20000078ff787230 */ /* 0x000fc40000004100 */
[C---:B------:R-:W-:Y:S01]  /*6d40*/  FMUL.FTZ R41, R12.reuse, R41 ;  /* 0x000000290c297220 */ /* 0x040fe20000410000 */
[C---:B------:R-:W-:Y:S01]  /*6d50*/  FMUL.FTZ R122, R11.reuse, R122 ;  /* 0x0000007a0b7a7220 */ /* 0x040fe20000410000 */
[-C--:B------:R-:W-:Y:S01]  /*6d60*/  FFMA.FTZ R43, R12, R15.reuse, -R43 ;  /* 0x0000000f0c2b7223 */ /* 0x080fe2000001082b */
[----:B------:R-:W-:Y:S02]  /*6d70*/  HADD2.F32 R12, -RZ, R50.H0_H0 ;  /* 0x20000032ff0c7230 */ /* 0x000fe40000004100 */
[-C--:B------:R-:W-:Y:S01]  /*6d80*/  FFMA.FTZ R42, R11, R120.reuse, -R42 ;  /* 0x000000780b2a7223 */ /* 0x080fe2000001082a */
[----:B------:R-:W-:Y:S01]  /*6d90*/  FFMA.FTZ R41, R40, R15, R41 ;  /* 0x0000000f28297223 */ /* 0x000fe20000010029 */
[----:B------:R-:W-:Y:S02]  /*6da0*/  HADD2.F32 R121, -RZ, R121.H0_H0 ;  /* 0x20000079ff797230 */ /* 0x000fe40000004100 */
[----:B------:R-:W-:Y:S01]  /*6db0*/  FFMA.FTZ R122, R13, R120, R122 ;  /* 0x000000780d7a7223 */ /* 0x000fe2000001007a */
[----:B------:R-:W-:Y:S01]  /*6dc0*/  HADD2.F32 R15, -RZ, R69.H0_H0 ;  /* 0x20000045ff0f7230 */ /* 0x000fe20000004100 */
[----:B------:R-:W-:Y:S01]  /*6dd0*/  F2FP.F16.F32.PACK_AB R63, R63, R54 ;  /* 0x000000363f3f723e */ /* 0x000fe200000000ff */
[----:B------:R-:W-:-:S02]  /*6de0*/  HADD2.F32 R11, -RZ, R14.H0_H0 ;  /* 0x2000000eff0b7230 */ /* 0x000fc40000004100 */
[-C--:B------:R-:W-:Y:S01]  /*6df0*/  FMUL.FTZ R40, R12, R121.reuse ;  /* 0x000000790c287220 */ /* 0x080fe20000410000 */
        /* <DEDUP_REMOVED lines=8> */
[----:B------:R-:W-:-:S02]  /*6e80*/  IMAD.MOV.U32 R41, RZ, RZ, R55 ;  /* 0x000000ffff297224 */ /* 0x000fc400078e0037 */
[-C--:B------:R-:W-:Y:S01]  /*6e90*/  FFMA.FTZ R40, R11, R119.reuse, -R40 ;  /* 0x000000770b287223 */ /* 0x080fe20000010828 */
[----:B------:R-:W-:Y:S01]  /*6ea0*/  FFMA.FTZ R121, R12, R119, R121 ;  /* 0x000000770c797223 */ /* 0x000fe20000010079 */
[-C--:B------:R-:W-:Y:S01]  /*6eb0*/  FFMA.FTZ R51, R14, R13.reuse, -R51 ;  /* 0x0000000d0e337223 */ /* 0x080fe20000010833 */
[----:B------:R-:W-:Y:S01]  /*6ec0*/  FFMA.FTZ R50, R50, R13, R15 ;  /* 0x0000000d32327223 */ /* 0x000fe2000001000f */
[----:B------:R-:W-:Y:S01]  /*6ed0*/  F2FP.F16.F32.PACK_AB R12, R43, R42 ;  /* 0x0000002a2b0c723e */ /* 0x000fe200000000ff */
[----:B------:R-:W-:Y:S01]  /*6ee0*/  IMAD.MOV.U32 R43, RZ, RZ, R63 ;  /* 0x000000ffff2b7224 */ /* 0x000fe200078e003f */
[----:B------:R-:W-:Y:S02]  /*6ef0*/  F2FP.F16.F32.PACK_AB R13, R62, R53 ;  /* 0x000000353e0d723e */ /* 0x000fe400000000ff */
[----:B------:R-:W-:Y:S02]  /*6f00*/  F2FP.F16.F32.PACK_AB R14, R51, R40 ;  /* 0x00000028330e723e */ /* 0x000fe400000000ff */
[----:B------:R-:W-:-:S02]  /*6f10*/  F2FP.F16.F32.PACK_AB R15, R61, R70 ;  /* 0x000000463d0f723e */ /* 0x000fc400000000ff */
[----:B------:R-:W-:Y:S02]  /*6f20*/  F2FP.F16.F32.PACK_AB R42, R50, R121 ;  /* 0x00000079322a723e */ /* 0x000fe400000000ff */
[----:B------:R-:W-:-:S07]  /*6f30*/  MOV R40, R54 ;  /* 0x0000003600287202 */ /* 0x000fce0000000f00 */
.L_x_1637:
[----:B------:R-:W-:Y:S05]  /*6f40*/  BSYNC B2 ;  /* 0x0000000000027941 */ /* 0x000fea0003800000 */
.L_x_1636:
[----:B--2---:R2:W-:Y:S04]  /*6f50*/  ST.E.128 desc[UR60][R46.64], R12 ;  /* 0x0000000c2e007985 */ /* 0x0045e8000c101d3c */
[----:B---3--:R2:W-:Y:S02]  /*6f60*/  @!P6 ST.E.128 desc[UR60][R48.64], R40 ;  /* 0x000000283000e985 */ /* 0x0085e4000c101d3c */
.L_x_1635:
[----:B------:R-:W-:Y:S05]  /*6f70*/  BSYNC B1 ;  /* 0x0000000000017941 */ /* 0x000fea0003800000 */
.L_x_1634:
[----:B------:R-:W-:-:S13]  /*6f80*/  ISETP.NE.AND P0, PT, R76, RZ, PT ;  /* 0x000000ff4c00720c */ /* 0x000fda0003f05270 */
[----:B------:R-:W-:Y:S05]  /*6f90*/  @!P0 BRA `(.L_x_1602) ;  /* 0x0000000c004c8947 */ /* 0x000fea0003800000 */
[----:B--2---:R-:W2:Y:S04]  /*6fa0*/  LDL R12, [R1+0x50] ;  /* 0x00005000010c7983 */ /* 0x004ea80000100800 */
[----:B------:R-:W5:Y:S04]  /*6fb0*/  LDL R15, [R1+0xa4] ;  /* 0x0000a400010f7983 */ /* 0x000f680000100800 */
[----:B------:R-:W3:Y:S01]  /*6fc0*/  LDL R14, [R1+0x58] ;  /* 0x00005800010e7983 */ /* 0x000ee20000100800 */
[----:B------:R-:W-:Y:S01]  /*6fd0*/  SEL R116, R93, R116, !P1 ;  /* 0x000000745d747207 */ /* 0x000fe20004800000 */
[----:B------:R-:W-:Y:S01]  /*6fe0*/  BSSY B1, `(.L_x_1638) ;  /* 0x000006c000017945 */ /* 0x000fe20003800000 */
[----:B------:R-:W-:-:S02]  /*6ff0*/  ISETP.GE.AND P4, PT, R205, R104, PT ;  /* 0x00000068cd00720c */ /* 0x000fc40003f86270 */
[----:B0-----:R-:W-:Y:S02]  /*7000*/  SHF.R.S32.HI R11, RZ, 0x1f, R116 ;  /* 0x0000001fff0b7819 */ /* 0x001fe40000011474 */
[----:B------:R-:W-:Y:S02]  /*7010*/  LEA R46, P0, R39, R44, 0x1 ;  /* 0x0000002c272e7211 */ /* 0x000fe400078008ff */
[----:B------:R-:W-:Y:S02]  /*7020*/  LEA.HI R116, R11, R116, RZ, 0x4 ;  /* 0x000000740b747211 */ /* 0x000fe400078f20ff */
[----:B----4-:R-:W-:Y:S02]  /*7030*/  LEA.HI.X R47, R39, R45, R88, 0x1, P0 ;  /* 0x0000002d272f7211 */ /* 0x010fe400000f0c58 */
[----:B------:R-:W-:-:S04]  /*7040*/  LEA.HI.SX32 R116, R116, R37, 0x1c ;  /* 0x0000002574747211 */ /* 0x000fc800078fe2ff */
[----:B------:R-:W-:Y:S01]  /*7050*/  SHF.R.S32.HI R13, RZ, 0x1f, R116 ;  /* 0x0000001fff0d7819 */ /* 0x000fe20000011474 */
[----:B------:R-:W-:-:S03]  /*7060*/  IMAD.SHL.U32 R11, R116, 0x8, RZ ;  /* 0x00000008740b7824 */ /* 0x000fc600078e00ff */
[----:B------:R-:W-:-:S05]  /*7070*/  LEA.HI R13, R13, R116, RZ, 0x3 ;  /* 0x000000740d0d7211 */ /* 0x000fca00078f18ff */
[----:B------:R-:W-:-:S05]  /*7080*/  IMAD.SHL.U32 R13, R13, 0x200, RZ ;  /* 0x000002000d0d7824 */ /* 0x000fca00078e00ff */
[----:B------:R-:W-:Y:S02]  /*7090*/  LOP3.LUT R13, R13, 0x7ffff000, RZ, 0xc0, !PT ;  /* 0x7ffff0000d0d7812 */ /* 0x000fe400078ec0ff */
[----:B--2---:R-:W-:-:S04]  /*70a0*/  LOP3.LUT R12, R12, 0x38, R11, 0xf8, !PT ;  /* 0x000000380c0c7812 */ /* 0x004fc800078ef80b */
[----:B-----5:R-:W-:-:S04]  /*70b0*/  LOP3.LUT R12, R12, R15, RZ, 0x3c, !PT ;  /* 0x0000000f0c0c7212 */ /* 0x020fc800078e3cff */
[----:B---3--:R-:W-:Y:S02]  /*70c0*/  IADD3 R15, R12, R13, R14 ;  /* 0x0000000d0c0f7210 */ /* 0x008fe40007ffe00e */
[----:B------:R-:W-:-:S03]  /*70d0*/  LEA R13, R202, R5, 0xe ;  /* 0x00000005ca0d7211 */ /* 0x000fc600078e70ff */
[----:B------:R-:W-:Y:S02]  /*70e0*/  IMAD R15, R202, 0x4000, R15 ;  /* 0x00004000ca0f7824 */ /* 0x000fe400078e020f */
[--C-:B------:R-:W-:Y:S02]  /*70f0*/  IMAD R13, R13, 0x2, R18.reuse ;  /* 0x000000020d0d7824 */ /* 0x100fe400078e0212 */
[----:B------:R-:W-:-:S04]  /*7100*/  IMAD R40, R15, 0x2, R18 ;  /* 0x000000020f287824 */ /* 0x000fc800078e0212 */
[----:B------:R-:W0:Y:S04]  /*7110*/  LDS.128 R12, [R13+0x20400] ;  /* 0x020400000d0c7984 */ /* 0x000e280000000c00 */
[----:B------:R-:W2:Y:S01]  /*7120*/  LDS.128 R40, [R40+0x20400] ;  /* 0x0204000028287984 */ /* 0x000ea20000000c00 */
[----:B------:R-:W-:Y:S05]  /*7130*/  @P4 BRA `(.L_x_1639) ;  /* 0x0000000400584947 */ /* 0x000fea0003800000 */
[----:B------:R-:W-:Y:S01]  /*7140*/  SHF.R.U32.HI R52, RZ, 0x10, R65 ;  /* 0x00000010ff347819 */ /* 0x000fe20000011641 */
[----:B--2---:R-:W-:Y:S01]  /*7150*/  IMAD.MOV.U32 R48, RZ, RZ, R40 ;  /* 0x000000ffff307224 */ /* 0x004fe200078e0028 */
[----:B0-----:R-:W-:Y:S01]  /*7160*/  MOV R40, R14 ;  /* 0x0000000e00287202 */ /* 0x001fe20000000f00 */
[----:B------:R-:W-:Y:S01]  /*7170*/  IMAD.MOV.U32 R49, RZ, RZ, R42 ;  /* 0x000000ffff317224 */ /* 0x000fe200078e002a */
[--C-:B------:R-:W-:Y:S01]  /*7180*/  SHF.R.U32.HI R50, RZ, 0x10, R57.reuse ;  /* 0x00000010ff327819 */ /* 0x100fe20000011639 */
[--C-:B------:R-:W-:Y:S01]  /*7190*/  HADD2.F32 R42, -RZ, R41.reuse.H0_H0 ;  /* 0x20000029ff2a7230 */ /* 0x100fe20000004100 */
[----:B------:R-:W-:Y:S01]  /*71a0*/  SHF.R.U64 R68, R56, 0x10, R57 ;  /* 0x0000001038447819 */ /* 0x000fe20000001239 */
[----:B------:R-:W-:Y:S01]  /*71b0*/  HADD2.F32 R41, -RZ, R41.H1_H1 ;  /* 0x30000029ff297230 */ /* 0x000fe20000004100 */
[----:B------:R-:W-:Y:S01]  /*71c0*/  SHF.R.U64 R63, R58, 0x10, R59 ;  /* 0x000000103a3f7819 */ /* 0x000fe2000000123b */
[--C-:B------:R-:W-:Y:S01]  /*71d0*/  HADD2.F32 R14, -RZ, R13.reuse.H0_H0 ;  /* 0x2000000dff0e7230 */ /* 0x100fe20000004100 */
[----:B------:R-:W-:Y:S01]  /*71e0*/  SHF.R.U64 R57, R66, 0x10, R67 ;  /* 0x0000001042397819 */ /* 0x000fe20000001243 */
[----:B------:R-:W-:Y:S01]  /*71f0*/  HADD2.F32 R52, -RZ, R52.H0_H0 ;  /* 0x20000034ff347230 */ /* 0x000fe20000004100 */
[----:B------:R-:W-:Y:S01]  /*7200*/  SHF.R.U32.HI R58, RZ, 0x10, R59 ;  /* 0x00000010ff3a7819 */ /* 0x000fe2000001163b */
[----:B------:R-:W-:Y:S01]  /*7210*/  HADD2.F32 R13, -RZ, R13.H1_H1 ;  /* 0x3000000dff0d7230 */ /* 0x000fe20000004100 */
[----:B------:R-:W-:Y:S01]  /*7220*/  SHF.R.U32.HI R66, RZ, 0x10, R67 ;  /* 0x00000010ff427819 */ /* 0x000fe20000011643 */
        /* <DEDUP_REMOVED lines=14> */
[----:B------:R-:W-:Y:S02]  /*7310*/  HADD2.F32 R14, -RZ, R43.H0_H0 ;  /* 0x2000002bff0e7230 */ /* 0x000fe40000004100 */
[----:B------:R-:W-:Y:S02]  /*7320*/  HADD2.F32 R41, -RZ, R113.H1_H1 ;  /* 0x30000071ff297230 */ /* 0x000fe40000004100 */
[----:B------:R-:W-:Y:S01]  /*7330*/  FMUL.FTZ R51, R13, R50 ;  /* 0x000000320d337220 */ /* 0x000fe20000410000 */
[----:B------:R-:W-:Y:S01]  /*7340*/  HADD2.F32 R43, -RZ, R43.H1_H1 ;  /* 0x3000002bff2b7230 */ /* 0x000fe20000004100 */
[----:B------:R-:W-:Y:S01]  /*7350*/  F2FP.F16.F32.PACK_AB R53, R56, R53 ;  /* 0x000000353835723e */ /* 0x000fe200000000ff */
[----:B------:R-:W-:-:S02]  /*7360*/  HADD2.F32 R52, -RZ, R66.H0_H0 ;  /* 0x20000042ff347230 */ /* 0x000fc40000004100 */
[CC--:B------:R-:W-:Y:S01]  /*7370*/  FFMA.FTZ R59, R14.reuse, R41.reuse, R51 ;  /* 0x000000290e3b7223 */ /* 0x0c0fe20000010033 */
[----:B------:R-:W-:Y:S02]  /*7380*/  HADD2.F32 R42, -RZ, R58.H0_H0 ;  /* 0x2000003aff2a7230 */ /* 0x000fe40000004100 */
[----:B------:R-:W-:Y:S01]  /*7390*/  FMUL.FTZ R58, R14, R50 ;  /* 0x000000320e3a7220 */ /* 0x000fe20000410000 */
[----:B------:R-:W-:Y:S02]  /*73a0*/  HADD2.F32 R15, -RZ, R15.H1_H1 ;  /* 0x3000000fff0f7230 */ /* 0x000fe40000004100 */
[----:B------:R-:W-:Y:S01]  /*73b0*/  FMUL.FTZ R50, R43, R52 ;  /* 0x000000342b327220 */ /* 0x000fe20000410000 */
[----:B------:R-:W-:Y:S02]  /*73c0*/  HADD2.F32 R14, -RZ, R48.H0_H0 ;  /* 0x20000030ff0e7230 */ /* 0x000fe40000004100 */
[----:B------:R-:W-:Y:S01]  /*73d0*/  FFMA.FTZ R58, R13, R41, -R58 ;  /* 0x000000290d3a7223 */ /* 0x000fe2000001083a */
[----:B------:R-:W-:-:S02]  /*73e0*/  HADD2.F32 R118, -RZ, R118.H0_H0 ;  /* 0x20000076ff767230 */ /* 0x000fc40000004100 */
[C---:B------:R-:W-:Y:S01]  /*73f0*/  FMUL.FTZ R52, R15.reuse, R52 ;  /* 0x000000340f347220 */ /* 0x040fe20000410000 */
[----:B------:R-:W-:Y:S02]  /*7400*/  HADD2.F32 R41, -RZ, R62.H0_H0 ;  /* 0x2000003eff297230 */ /* 0x000fe40000004100 */
[-C--:B------:R-:W-:Y:S01]  /*7410*/  FFMA.FTZ R61, R15, R42.reuse, -R50 ;  /* 0x0000002a0f3d7223 */ /* 0x080fe20000010832 */
[----:B------:R-:W-:Y:S02]  /*7420*/  HADD2.F32 R13, -RZ, R12.H0_H0 ;  /* 0x2000000cff0d7230 */ /* 0x000fe40000004100 */
[----:B------:R-:W-:Y:S01]  /*7430*/  FFMA.FTZ R60, R43, R42, R52 ;  /* 0x0000002a2b3c7223 */ /* 0x000fe20000010034 */
[----:B------:R-:W-:Y:S02]  /*7440*/  HADD2.F32 R48, -RZ, R48.H1_H1 ;  /* 0x30000030ff307230 */ /* 0x000fe40000004100 */
[----:B------:R-:W-:Y:S01]  /*7450*/  FMUL.FTZ R42, R14, R118 ;  /* 0x000000760e2a7220 */ /* 0x000fe20000410000 */
[----:B------:R-:W-:-:S02]  /*7460*/  HADD2.F32 R12, -RZ, R12.H1_H1 ;  /* 0x3000000cff0c7230 */ /* 0x000fc40000004100 */
[C---:B------:R-:W-:Y:S01]  /*7470*/  FMUL.FTZ R43, R13.reuse, R118 ;  /* 0x000000760d2b7220 */ /* 0x040fe20000410000 */
[----:B------:R-:W-:Y:S02]  /*7480*/  HADD2.F32 R115, -RZ, R115.H0_H0 ;  /* 0x20000073ff737230 */ /* 0x000fe40000004100 */
[-C--:B------:R-:W-:Y:S01]  /*7490*/  FMUL.FTZ R51, R48, R41.reuse ;  /* 0x0000002930337220 */ /* 0x080fe20000410000 */
[----:B------:R-:W-:Y:S02]  /*74a0*/  HADD2.F32 R15, -RZ, R68.H0_H0 ;  /* 0x20000044ff0f7230 */ /* 0x000fe40000004100 */
[----:B------:R-:W-:Y:S01]  /*74b0*/  FMUL.FTZ R41, R12, R41 ;  /* 0x000000290c297220 */ /* 0x000fe20000410000 */
[----:B------:R-:W-:Y:S02]  /*74c0*/  HADD2.F32 R117, -RZ, R117.H0_H0 ;  /* 0x20000075ff757230 */ /* 0x000fe40000004100 */
[----:B------:R-:W-:Y:S01]  /*74d0*/  FFMA.FTZ R42, R13, R115, -R42 ;  /* 0x000000730d2a7223 */ /* 0x000fe2000001082a */
[----:B------:R-:W-:-:S02]  /*74e0*/  HADD2.F32 R13, -RZ, R49.H0_H0 ;  /* 0x20000031ff0d7230 */ /* 0x000fc40000004100 */
[-C--:B------:R-:W-:Y:S01]  /*74f0*/  FFMA.FTZ R51, R12, R15.reuse, -R51 ;  /* 0x0000000f0c337223 */ /* 0x080fe20000010833 */
[----:B------:R-:W-:Y:S01]  /*7500*/  FFMA.FTZ R48, R48, R15, R41 ;  /* 0x0000000f30307223 */ /* 0x000fe20000010029 */
[--C-:B------:R-:W-:Y:S02]  /*7510*/  HADD2.F32 R12, -RZ, R40.reuse.H0_H0 ;  /* 0x20000028ff0c7230 */ /* 0x100fe40000004100 */
[----:B------:R-:W-:Y:S01]  /*7520*/  FFMA.FTZ R43, R14, R115, R43 ;  /* 0x000000730e2b7223 */ /* 0x000fe2000001002b */
[----:B------:R-:W-:Y:S02]  /*7530*/  HADD2.F32 R15, -RZ, R57.H0_H0 ;  /* 0x20000039ff0f7230 */ /* 0x000fe40000004100 */
[-C--:B------:R-:W-:Y:S01]  /*7540*/  FMUL.FTZ R41, R13, R117.reuse ;  /* 0x000000750d297220 */ /* 0x080fe20000410000 */
[----:B------:R-:W-:Y:S02]  /*7550*/  HADD2.F32 R49, -RZ, R49.H1_H1 ;  /* 0x30000031ff317230 */ /* 0x000fe40000004100 */
[----:B------:R-:W-:Y:S01]  /*7560*/  FMUL.FTZ R50, R12, R117 ;  /* 0x000000750c327220 */ /* 0x000fe20000410000 */
[----:B------:R-:W-:Y:S01]  /*7570*/  HADD2.F32 R40, -RZ, R40.H1_H1 ;  /* 0x30000028ff287230 */ /* 0x000fe20000004100 */
[----:B------:R-:W-:Y:S01]  /*7580*/  F2FP.F16.F32.PACK_AB R59, R60, R59 ;  /* 0x0000003b3c3b723e */ /* 0x000fe200000000ff */
[----:B------:R-:W-:-:S02]  /*7590*/  HADD2.F32 R113, -RZ, R113.H0_H0 ;  /* 0x20000071ff717230 */ /* 0x000fc40000004100 */
        /* <DEDUP_REMOVED lines=8> */
[----:B------:R-:W-:Y:S01]  /*7620*/  F2FP.F16.F32.PACK_AB R52, R48, R43 ;  /* 0x0000002b3034723e */ /* 0x000fe200000000ff */
[----:B------:R-:W-:Y:S01]  /*7630*/  IMAD.MOV.U32 R43, RZ, RZ, R59 ;  /* 0x000000ffff2b7224 */ /* 0x000fe200078e003b */
[----:B------:R-:W-:-:S02]  /*7640*/  F2FP.F16.F32.PACK_AB R12, R51, R42 ;  /* 0x0000002a330c723e */ /* 0x000fc400000000ff */
[----:B------:R-:W-:Y:S01]  /*7650*/  F2FP.F16.F32.PACK_AB R14, R40, R41 ;  /* 0x00000029280e723e */ /* 0x000fe200000000ff */
[----:B------:R-:W-:Y:S01]  /*7660*/  IMAD.MOV.U32 R40, RZ, RZ, R52 ;  /* 0x000000ffff287224 */ /* 0x000fe200078e0034 */
[----:B------:R-:W-:Y:S01]  /*7670*/  F2FP.F16.F32.PACK_AB R13, R54, R55 ;  /* 0x00000037360d723e */ /* 0x000fe200000000ff */
[----:B------:R-:W-:Y:S01]  /*7680*/  IMAD.MOV.U32 R41, RZ, RZ, R53 ;  /* 0x000000ffff297224 */ /* 0x000fe200078e0035 */
[----:B------:R-:W-:-:S07]  /*7690*/  F2FP.F16.F32.PACK_AB R42, R49, R50 ;  /* 0x00000032312a723e */ /* 0x000fce00000000ff */
.L_x_1639:
[----:B------:R-:W-:Y:S05]  /*76a0*/  BSYNC B1 ;  /* 0x0000000000017941 */ /* 0x000fea0003800000 */
.L_x_1638:
[----:B0-----:R0:W-:Y:S01]  /*76b0*/  ST.E.128 desc[UR60][R46.64], R12 ;  /* 0x0000000c2e007985 */ /* 0x0011e2000c101d3c */
[----:B------:R-:W-:-:S13]  /*76c0*/  ISETP.GE.AND P0, PT, R11, R114, PT ;  /* 0x000000720b00720c */ /* 0x000fda0003f06270 */
[----:B------:R-:W-:Y:S05]  /*76d0*/  @P0 BRA `(.L_x_1602) ;  /* 0x00000004007c0947 */ /* 0x000fea0003800000 */
[----:B------:R-:W-:-:S05]  /*76e0*/  IMAD.WIDE R44, R11, 0x2, R44 ;  /* 0x000000020b2c7825 */ /* 0x000fca00078e022c */
[----:B--2---:R2:W-:Y:S01]  /*76f0*/  ST.E.128 desc[UR60][R44.64], R40 ;  /* 0x000000282c007985 */ /* 0x0045e2000c101d3c */
[----:B------:R-:W-:Y:S05]  /*7700*/  BRA `(.L_x_1602) ;  /* 0x0000000400707947 */ /* 0x000fea0003800000 */
.L_x_1575:
[----:B------:R-:W-:-:S13]  /*7710*/  ISETP.NE.AND P5, PT, R225, 0x3, PT ;  /* 0x00000003e100780c */ /* 0x000fda0003fa5270 */
[----:B------:R-:W-:Y:S05]  /*7720*/  @!P5 BRA `(.L_x_1640) ;  /* 0x000000000004d947 */ /* 0x000fea0003800000 */
[----:B------:R-:W-:Y:S01]  /*7730*/  BPT.TRAP 0x1 ;  /* 0x000000040000795c */ /* 0x000fe20000300000 */
.L_x_1640:
[----:B------:R-:W2:Y:S01]  /*7740*/  LDL R11, [R1+0x40] ;  /* 0x00004000010b7983 */ /* 0x000ea20000100800 */
[----:B------:R-:W-:Y:S01]  /*7750*/  LEA R89, R202, R18, 0x3 ;  /* 0x00000012ca597211 */ /* 0x000fe200078e18ff */
[----:B------:R-:W-:Y:S01]  /*7760*/  BSSY B1, `(.L_x_1641) ;  /* 0x0000005000017945 */ /* 0x000fe20003800000 */
[----:B------:R-:W-:Y:S02]  /*7770*/  SHF.R.S32.HI R99, RZ, 0x1f, R100 ;  /* 0x0000001fff637819 */ /* 0x000fe40000011464 */
[----:B--2---:R-:W-:-:S04]  /*7780*/  SHF.L.U32 R103, R11, 0x1f, RZ ;  /* 0x0000001f0b677819 */ /* 0x004fc800000006ff */
[----:B------:R-:W0:Y:S02]  /*7790*/  SYNCS.PHASECHK.TRANS64.TRYWAIT P0, [R89+URZ+0x30890], R103 ;  /* 0x03089067590075a7 */ /* 0x000e24000800017f */
[----:B0-----:R-:W-:Y:S05]  /*77a0*/  @!P0 BRA `(.L_x_1642) ;  /* 0x0000021800208947 */ /* 0x001fea0003800000 */
.L_x_2023:
[----:B------:R-:W-:Y:S05]  /*77b0*/  BSYNC B1 ;  /* 0x0000000000017941 */ /* 0x000fea0003800000 */
.L_x_1641:
[----:B------:R-:W2:Y:S01]  /*77c0*/  LDL R40, [R1+0xc] ;  /* 0x00000c0001287983 */ /* 0x000ea20000100800 */
        /* <DEDUP_REMOVED lines=22> */
[----:B--2---:R-:W-:-:S05]  /*7930*/  IMAD.IADD R50, R97, 0x1, -R40 ;  /* 0x0000000161327824 */ /* 0x004fca00078e0a28 */
[----:B------:R-:W-:Y:S01]  /*7940*/  ISETP.GE.AND P0, PT, R50, 0x1, PT ;  /* 0x000000013200780c */ /* 0x000fe20003f06270 */
[----:B------:R-:W-:-:S12]  /*7950*/  BRA.DIV UR4, `(.L_x_1643) ;  /* 0x0000021604c87947 */ /* 0x000fd8000b800000 */
[----:B------:R1:W2:Y:S04]  /*7960*/  SHFL.IDX PT, R40, R43, RZ, 0x181f ;  /* 0x00181fff2b287589 */ /* 0x0002a800000e0000 */
[----:B------:R1:W3:Y:S02]  /*7970*/  SHFL.IDX PT, R42, R41, RZ, 0x181f ;  /* 0x00181fff292a7589 */ /* 0x0002e400000e0000 */
.L_x_2027:
[----:B------:R-:W-:Y:S04]  /*7980*/  BSSY B1, `(.L_x_1644) ;  /* 0x0000018000017945 */ /* 0x000fe80003800000 */
[----:B------:R-:W-:Y:S05]  /*7990*/  @!P0 BRA `(.L_x_1645) ;  /* 0x0000000000588947 */ /* 0x000fea0003800000 */
[----:B------:R-:W4:Y:S01]  /*79a0*/  LDL R11, [R1] ;  /* 0x00000000010b7983 */ /* 0x000f220000100800 */
[----:B------:R-:W-:Y:S02]  /*79b0*/  ULDC UR4, c[0x0][0x2f4] ;  /* 0x0000bd0000047ab9 */ /* 0x000fe40000000800 */
[----:B------:R-:W-:Y:S02]  /*79c0*/  ISETP.GE.AND P4, PT, R16, UR4, PT ;  /* 0x0000000410007c0c */ /* 0x000fe4000bf86270 */
[----:B------:R-:W-:-:S11]  /*79d0*/  ISETP.GE.AND P0, PT, R205, UR4, PT ;  /* 0x00000004cd007c0c */ /* 0x000fd6000bf06270 */
[----:B------:R-:W5:Y:S01]  /*79e0*/  @!P4 LDS.128 R12, [R92+0x20400] ;  /* 0x020400005c0cc984 */ /* 0x000f620000000c00 */
[----:B---3--:R-:W-:-:S04]  /*79f0*/  @!P4 LEA R44, P6, R16, R42, 0x1 ;  /* 0x0000002a102cc211 */ /* 0x008fc800078c08ff */
[----:B--2---:R-:W-:Y:S02]  /*7a00*/  @!P4 LEA.HI.X R45, R16, R40, R17, 0x1, P6 ;  /* 0x00000028102dc211 */ /* 0x004fe400030f0c11 */
[----:B------:R-:W-:-:S04]  /*7a10*/  @!P0 LEA R46, P6, R203, R42, 0x1 ;  /* 0x0000002acb2e8211 */ /* 0x000fc800078c08ff */
[----:B------:R-:W-:Y:S01]  /*7a20*/  @!P0 LEA.HI.X R47, R203, R40, R224, 0x1, P6 ;  /* 0x00000028cb2f8211 */ /* 0x000fe200030f0ce0 */
[----:B-----5:R-:W-:Y:S01]  /*7a30*/  @!P4 ST.E.128 desc[UR60][R44.64], R12 ;  /* 0x0000000c2c00c985 */ /* 0x020fe2000c101d3c */
[----:B------:R-:W-:-:S03]  /*7a40*/  ISETP.GE.AND P4, PT, R19, UR4, PT ;  /* 0x0000000413007c0c */ /* 0x000fc6000bf86270 */
[----:B------:R-:W2:Y:S10]  /*7a50*/  @!P0 LDS.128 R12, [R92+0x22400] ;  /* 0x022400005c0c8984 */ /* 0x000eb40000000c00 */
[----:B------:R-:W-:Y:S01]  /*7a60*/  @!P4 LEA R48, P6, R19, R42, 0x1 ;  /* 0x0000002a1330c211 */ /* 0x000fe200078c08ff */
[----:B--2---:R-:W-:Y:S01]  /*7a70*/  @!P0 ST.E.128 desc[UR60][R46.64], R12 ;  /* 0x0000000c2e008985 */ /* 0x004fe2000c101d3c */
[----:B------:R-:W-:-:S03]  /*7a80*/  ISETP.GE.AND P0, PT, R23, UR4, PT ;  /* 0x0000000417007c0c */ /* 0x000fc6000bf06270 */
[----:B------:R-:W2:Y:S01]  /*7a90*/  @!P4 LDS.128 R12, [R92+0x24400] ;  /* 0x024400005c0cc984 */ /* 0x000ea20000000c00 */
[----:B----4-:R-:W-:-:S05]  /*7aa0*/  @!P4 LEA.HI.X R49, R19, R40, R11, 0x1, P6 ;  /* 0x000000281331c211 */ /* 0x010fca00030f0c0b */
[----:B--2---:R-:W-:Y:S04]  /*7ab0*/  @!P4 ST.E.128 desc[UR60][R48.64], R12 ;  /* 0x0000000c3000c985 */ /* 0x004fe8000c101d3c */
[C---:B------:R-:W-:Y:S01]  /*7ac0*/  @!P0 LEA R44, P4, R23.reuse, R42, 0x1 ;  /* 0x0000002a172c8211 */ /* 0x040fe200078808ff */
[----:B------:R-:W2:Y:S03]  /*7ad0*/  @!P0 LDS.128 R12, [R92+0x26400] ;  /* 0x026400005c0c8984 */ /* 0x000ea60000000c00 */
[----:B------:R-:W-:-:S05]  /*7ae0*/  @!P0 LEA.HI.X R45, R23, R40, R228, 0x1, P4 ;  /* 0x00000028172d8211 */ /* 0x000fca00020f0ce4 */
[----:B--2---:R4:W-:Y:S04]  /*7af0*/  @!P0 ST.E.128 desc[UR60][R44.64], R12 ;  /* 0x0000000c2c008985 */ /* 0x0049e8000c101d3c */
.L_x_1645:
[----:B------:R-:W-:Y:S05]  /*7b00*/  BSYNC B1 ;  /* 0x0000000000017941 */ /* 0x000fea0003800000 */
.L_x_1644:
[----:B------:R-:W-:-:S03]  /*7b10*/  UMOV UR4, 0xffffffff ;  /* 0xffffffff00047882 */ /* 0x000fc60000000000 */
[----:B------:R-:W-:Y:S05]  /*7b20*/  BRA.DIV UR4, `(.L_x_1646) ;  /* 0x0000021604a07947 */ /* 0x000fea000b800000 */
[----:B--2---:R2:W0:Y:S04]  /*7b30*/  SHFL.IDX PT, R40, R43, 0x1, 0x181f ;  /* 0x00381f002b287f89 */ /* 0x00442800000e0000 */
[----:B---3--:R2:W3:Y:S02]  /*7b40*/  SHFL.IDX PT, R42, R41, 0x1, 0x181f ;  /* 0x00381f00292a7f89 */ /* 0x0084e400000e0000 */
.L_x_2031:
[----:B------:R-:W-:-:S13]  /*7b50*/  ISETP.GE.AND P0, PT, R50, 0x21, PT ;  /* 0x000000213200780c */ /* 0x000fda0003f06270 */
[----:B------:R-:W-:Y:S05]  /*7b60*/  @!P0 BRA `(.L_x_1602) ;  /* 0x0000000000588947 */ /* 0x000fea0003800000 */
[----:B------:R-:W5:Y:S01]  /*7b70*/  LDL R11, [R1] ;  /* 0x00000000010b7983 */ /* 0x000f620000100800 */
[----:B------:R-:W-:Y:S02]  /*7b80*/  ULDC UR4, c[0x0][0x2f4] ;  /* 0x0000bd0000047ab9 */ /* 0x000fe40000000800 */
[----:B------:R-:W-:Y:S02]  /*7b90*/  ISETP.GE.AND P6, PT, R16, UR4, PT ;  /* 0x0000000410007c0c */ /* 0x000fe4000bfc6270 */
[----:B------:R-:W-:-:S11]  /*7ba0*/  ISETP.GE.AND P4, PT, R205, UR4, PT ;  /* 0x00000004cd007c0c */ /* 0x000fd6000bf86270 */
[----:B----4-:R-:W4:Y:S01]  /*7bb0*/  @!P6 LDS.128 R12, [R92+0x21400] ;  /* 0x021400005c0ce984 */ /* 0x010f220000000c00 */
[----:B---3--:R-:W-:-:S04]  /*7bc0*/  @!P6 LEA R44, P0, R16, R42, 0x1 ;  /* 0x0000002a102ce211 */ /* 0x008fc800078008ff */
[----:B0-----:R-:W-:Y:S02]  /*7bd0*/  @!P6 LEA.HI.X R45, R16, R40, R17, 0x1, P0 ;  /* 0x00000028102de211 */ /* 0x001fe400000f0c11 */
[----:B------:R-:W-:-:S03]  /*7be0*/  ISETP.GE.AND P0, PT, R19, UR4, PT ;  /* 0x0000000413007c0c */ /* 0x000fc6000bf06270 */
[----:B----4-:R-:W-:Y:S01]  /*7bf0*/  @!P6 ST.E.128 desc[UR60][R44.64], R12 ;  /* 0x0000000c2c00e985 */ /* 0x010fe2000c101d3c */
[----:B------:R-:W-:-:S03]  /*7c00*/  @!P4 LEA R46, P6, R203, R42, 0x1 ;  /* 0x0000002acb2ec211 */ /* 0x000fc600078c08ff */
[----:B------:R-:W0:Y:S01]  /*7c10*/  @!P4 LDS.128 R12, [R92+0x23400] ;  /* 0x023400005c0cc984 */ /* 0x000e220000000c00 */
[----:B------:R-:W-:-:S05]  /*7c20*/  @!P4 LEA.HI.X R47, R203, R40, R224, 0x1, P6 ;  /* 0x00000028cb2fc211 */ /* 0x000fca00030f0ce0 */
[----:B------:R-:W-:Y:S01]  /*7c30*/  @!P0 LEA R48, P6, R19, R42, 0x1 ;  /* 0x0000002a13308211 */ /* 0x000fe200078c08ff */
[----:B0-----:R-:W-:Y:S01]  /*7c40*/  @!P4 ST.E.128 desc[UR60][R46.64], R12 ;  /* 0x0000000c2e00c985 */ /* 0x001fe2000c101d3c */
[----:B------:R-:W-:-:S03]  /*7c50*/  ISETP.GE.AND P4, PT, R23, UR4, PT ;  /* 0x0000000417007c0c */ /* 0x000fc6000bf86270 */
[----:B------:R-:W0:Y:S01]  /*7c60*/  @!P0 LDS.128 R12, [R92+0x25400] ;  /* 0x025400005c0c8984 */ /* 0x000e220000000c00 */
[----:B-----5:R-:W-:-:S05]  /*7c70*/  @!P0 LEA.HI.X R49, R19, R40, R11, 0x1, P6 ;  /* 0x0000002813318211 */ /* 0x020fca00030f0c0b */
[----:B0-----:R-:W-:Y:S04]  /*7c80*/  @!P0 ST.E.128 desc[UR60][R48.64], R12 ;  /* 0x0000000c30008985 */ /* 0x001fe8000c101d3c */
[C---:B------:R-:W-:Y:S01]  /*7c90*/  @!P4 LEA R42, P0, R23.reuse, R42, 0x1 ;  /* 0x0000002a172ac211 */ /* 0x040fe200078008ff */
[----:B------:R-:W0:Y:S03]  /*7ca0*/  @!P4 LDS.128 R12, [R92+0x27400] ;  /* 0x027400005c0cc984 */ /* 0x000e260000000c00 */
[----:B-12---:R-:W-:-:S05]  /*7cb0*/  @!P4 LEA.HI.X R43, R23, R40, R228, 0x1, P0 ;  /* 0x00000028172bc211 */ /* 0x006fca00000f0ce4 */
[----:B0-----:R0:W-:Y:S04]  /*7cc0*/  @!P4 ST.E.128 desc[UR60][R42.64], R12 ;  /* 0x0000000c2a00c985 */ /* 0x0011e8000c101d3c */
.L_x_1602:
[----:B------:R-:W-:Y:S05]  /*7cd0*/  BSYNC B0 ;  /* 0x0000000000007941 */ /* 0x000fea0003800000 */
.L_x_1574:
[----:B0-2---:R-:W0:Y:S01]  /*7ce0*/  S2R R11, SR_TID.X ;  /* 0x00000000000b7919 */ /* 0x005e220000002100 */
[----:B------:R-:W-:Y:S01]  /*7cf0*/  @!PT LDS RZ, [RZ] ;  /* 0x00000000fffff984 */ /* 0x000fe20000000800 */
[----:B------:R-:W-:Y:S01]  /*7d00*/  @!PT LDS RZ, [RZ] ;  /* 0x00000000fffff984 */ /* 0x000fe20000000800 */
[----:B------:R-:W-:Y:S01]  /*7d10*/  @!PT LDS RZ, [RZ] ;  /* 0x00000000fffff984 */ /* 0x000fe20000000800 */
[----:B------:R-:W-:Y:S01]  /*7d20*/  @!PT LDS RZ, [RZ] ;  /* 0x00000000fffff984 */ /* 0x000fe20000000800 */
[----:B------:R2:W-:Y:S06]  /*7d30*/  MEMBAR.ALL.CTA ;  /* 0x0000000000007992 */ /* 0x0005ec0000008000 */
[----:B--2---:R-:W2:Y:S01]  /*7d40*/  FENCE.VIEW.ASYNC.S ;  /* 0x00000000000073c6 */ /* 0x004ea20000000000 */
[----:B------:R-:W-:Y:S05]  /*7d50*/  WARPSYNC.ALL ;  /* 0x0000000000007948 */ /* 0x000fea0003800000 */
[----:B------:R-:W-:Y:S01]  /*7d60*/  BSSY B0, `(.L_x_1647) ;  /* 0x0000009000007945 */ /* 0x000fe20003800000 */
[----:B0-----:R-:W-:Y:S01]  /*7d70*/  LOP3.LUT R11, R11, 0x7f, RZ, 0xc0, !PT ;  /* 0x0000007f0b0b7812 */ /* 0x001fe200078ec0ff */
[----:B--2---:R0:W-:Y:S03]  /*7d80*/  BAR.SYNC.DEFER_BLOCKING R96, 0x80 ;  /* 0x000200600000751d */ /* 0x0041e60000010000 */
[----:B------:R-:W-:-:S13]  /*7d90*/  ISETP.NE.AND P0, PT, R11, RZ, PT ;  /* 0x000000ff0b00720c */ /* 0x000fda0003f05270 */
[----:B------:R-:W-:-:S04]  /*7da0*/  @!P0 IADD3 R11, R89, 0x308a0, RZ ;  /* 0x000308a0590b8810 */ /* 0x000fc80007ffe0ff */
[----:B------:R-:W-:-:S04]  /*7db0*/  @!P0 PRMT R11, RZ, 0x654, R11 ;  /* 0x00000654ff0b8816 */ /* 0x000fc8000000000b */
[----:B------:R0:W-:Y:S01]  /*7dc0*/  @!P0 SYNCS.ARRIVE.TRANS64.RED.A1T0 RZ, [R11+URZ], RZ ;  /* 0x000000ff0bff89a7 */ /* 0x0001e2000810043f */
[----:B------:R-:W-:Y:S05]  /*7dd0*/  @!P5 BRA `(.L_x_1648) ;  /* 0x000000000004d947 */ /* 0x000fea0003800000 */
[----:B------:R-:W-:Y:S01]  /*7de0*/  BPT.TRAP 0x1 ;  /* 0x000000040000795c */ /* 0x000fe20000300000 */
.L_x_1648:
[----:B------:R-:W-:Y:S05]  /*7df0*/  BSYNC B0 ;  /* 0x0000000000007941 */ /* 0x000fea0003800000 */
.L_x_1647:
[----:B------:R-:W2:Y:S01]  /*7e00*/  SYNCS.PHASECHK.TRANS64.TRYWAIT P4, [R89+URZ+0x308b0], R103 ;  /* 0x0308b067590075a7 */ /* 0x000ea2000808017f */
[----:B------:R-:W-:Y:S04]  /*7e10*/  BSSY B0, `(.L_x_1649) ;  /* 0x0000002000007945 */ /* 0x000fe80003800000 */
[----:B--2---:R-:W-:Y:S05]  /*7e20*/  @!P4 BRA `(.L_x_1650) ;  /* 0x00000214002cc947 */ /* 0x004fea0003800000 */
.L_x_2032:
[----:B------:R-:W-:Y:S05]  /*7e30*/  BSYNC B0 ;  /* 0x0000000000007941 */ /* 0x000fea0003800000 */
.L_x_1649:
[----:B----4-:R-:W4:Y:S01]  /*7e40*/  LDL R14, [R1+0xc] ;  /* 0x00000c00010e7983 */ /* 0x010f220000100800 */
[----:B------:R-:W-:-:S03]  /*7e50*/  ULDC.64 UR4, c[0x0][0x328] ;  /* 0x0000ca0000047ab9 */ /* 0x000fc60000000a00 */
[----:B------:R0:W5:Y:S01]  /*7e60*/  LDL R49, [R1] ;  /* 0x0000000001317983 */ /* 0x0001620000100800 */
[----:B------:R-:W-:Y:S01]  /*7e70*/  IMAD R99, R99, UR4, RZ ;  /* 0x0000000463637c24 */ /* 0x000fe2000f8e02ff */
[----:B------:R-:W-:Y:S01]  /*7e80*/  BSSY B0, `(.L_x_1651) ;  /* 0x000002b000007945 */ /* 0x000fe20003800000 */
[----:B------:R-:W-:-:S04]  /*7e90*/  IMAD.WIDE.U32 R12, R100, UR4, RZ ;  /* 0x00000004640c7c25 */ /* 0x000fc8000f8e00ff */
[----:B------:R-:W-:Y:S01]  /*7ea0*/  IMAD R99, R100, UR5, R99 ;  /* 0x0000000564637c24 */ /* 0x000fe2000f8e0263 */
[----:B------:R-:W-:Y:S02]  /*7eb0*/  ULDC.64 UR4, c[0x0][0x338] ;  /* 0x0000ce0000047ab9 */ /* 0x000fe40000000a00 */
[----:B------:R-:W-:Y:S02]  /*7ec0*/  IMAD R98, R98, UR4, RZ ;  /* 0x0000000462627c24 */ /* 0x000fe4000f8e02ff */
[----:B------:R-:W-:Y:S02]  /*7ed0*/  IMAD.IADD R13, R13, 0x1, R99 ;  /* 0x000000010d0d7824 */ /* 0x000fe400078e0263 */
[C---:B0-----:R-:W-:Y:S02]  /*7ee0*/  IMAD R11, R101.reuse, UR5, R98 ;  /* 0x00000005650b7c24 */ /* 0x041fe4000f8e0262 */
        /* <DEDUP_REMOVED lines=10> */
[----:B------:R0:W0:Y:S04]  /*7f90*/  SHFL.IDX PT, R48, R46, RZ, 0x181f ;  /* 0x00181fff2e307589 */ /* 0x00002800000e0000 */
[----:B------:R0:W0:Y:S01]  /*7fa0*/  SHFL.IDX PT, R47, R11, RZ, 0x181f ;  /* 0x00181fff0b2f7589 */ /* 0x00002200000e0000 */
[----:B----4-:R-:W-:-:S05]  /*7fb0*/  IMAD.IADD R97, R97, 0x1, -R14 ;  /* 0x0000000161617824 */ /* 0x010fca00078e0a0e */
[----:B------:R-:W-:-:S13]  /*7fc0*/  ISETP.GE.AND P4, PT, R97, 0x1, PT ;  /* 0x000000016100780c */ /* 0x000fda0003f86270 */
[----:B0-----:R-:W-:Y:S05]  /*7fd0*/  @!P4 BRA `(.L_x_1652) ;  /* 0x000000000054c947 */ /* 0x001fea0003800000 */
[----:B------:R-:W-:Y:S02]  /*7fe0*/  ULDC UR4, c[0x0][0x2f4] ;  /* 0x0000bd0000047ab9 */ /* 0x000fe40000000800 */
[----:B------:R-:W-:Y:S02]  /*7ff0*/  ISETP.GE.AND P6, PT, R16, UR4, PT ;  /* 0x0000000410007c0c */ /* 0x000fe4000bfc6270 */
[----:B------:R-:W-:-:S11]  /*8000*/  ISETP.GE.AND P5, PT, R205, UR4, PT ;  /* 0x00000004cd007c0c */ /* 0x000fd6000bfa6270 */
[----:B------:R-:W0:Y:S01]  /*8010*/  @!P6 LDS.128 R12, [R92+0x400] ;  /* 0x000400005c0ce984 */ /* 0x000e220000000c00 */
[----:B------:R-:W-:-:S04]  /*8020*/  @!P6 LEA R40, P4, R16, R48, 0x1 ;  /* 0x000000301028e211 */ /* 0x000fc800078808ff */
[----:B-1----:R-:W-:Y:S02]  /*8030*/  @!P6 LEA.HI.X R41, R16, R47, R17, 0x1, P4 ;  /* 0x0000002f1029e211 */ /* 0x002fe400020f0c11 */
[----:B------:R-:W-:-:S03]  /*8040*/  ISETP.GE.AND P4, PT, R19, UR4, PT ;  /* 0x0000000413007c0c */ /* 0x000fc6000bf86270 */
[----:B0-----:R-:W-:Y:S01]  /*8050*/  @!P6 ST.E.128 desc[UR60][R40.64], R12 ;  /* 0x0000000c2800e985 */ /* 0x001fe2000c101d3c */
[----:B---3--:R-:W-:-:S03]  /*8060*/  @!P5 LEA R42, P6, R203, R48, 0x1 ;  /* 0x00000030cb2ad211 */ /* 0x008fc600078c08ff */
[----:B------:R-:W0:Y:S01]  /*8070*/  @!P5 LDS.128 R12, [R92+0x2400] ;  /* 0x002400005c0cd984 */ /* 0x000e220000000c00 */
[----:B------:R-:W-:-:S05]  /*8080*/  @!P5 LEA.HI.X R43, R203, R47, R224, 0x1, P6 ;  /* 0x0000002fcb2bd211 */ /* 0x000fca00030f0ce0 */
[----:B------:R-:W-:-:S04]  /*8090*/  @!P4 LEA R44, P6, R19, R48, 0x1 ;  /* 0x00000030132cc211 */ /* 0x000fc800078c08ff */
[----:B-----5:R-:W-:Y:S01]  /*80a0*/  @!P4 LEA.HI.X R45, R19, R47, R49, 0x1, P6 ;  /* 0x0000002f132dc211 */ /* 0x020fe200030f0c31 */
        /* <DEDUP_REMOVED lines=8> */
.L_x_1652:
[----:B------:R-:W-:Y:S05]  /*8130*/  BSYNC B0 ;  /* 0x0000000000007941 */ /* 0x000fea0003800000 */
.L_x_1651:
[----:B------:R-:W-:Y:S01]  /*8140*/  ISETP.GE.AND P4, PT, R97, 0x21, PT ;  /* 0x000000216100780c */ /* 0x000fe20003f86270 */
[----:B------:R-:W4:Y:S01]  /*8150*/  SHFL.IDX PT, R11, R11, 0x1, 0x181f ;  /* 0x00381f000b0b7f89 */ /* 0x000f2200000e0000 */
[----:B------:R-:W-:Y:S03]  /*8160*/  BSSY B0, `(.L_x_1653) ;  /* 0x0000018000007945 */ /* 0x000fe60003800000 */
[----:B------:R-:W0:Y:S08]  /*8170*/  SHFL.IDX PT, R46, R46, 0x1, 0x181f ;  /* 0x00381f002e2e7f89 */ /* 0x000e3000000e0000 */
[----:B------:R-:W-:Y:S05]  /*8180*/  @!P4 BRA `(.L_x_1654) ;  /* 0x000000000054c947 */ /* 0x000fea0003800000 */
[----:B------:R-:W-:Y:S02]  /*8190*/  ULDC UR4, c[0x0][0x2f4] ;  /* 0x0000bd0000047ab9 */ /* 0x000fe40000000800 */
[----:B------:R-:W-:Y:S02]  /*81a0*/  ISETP.GE.AND P6, PT, R16, UR4, PT ;  /* 0x0000000410007c0c */ /* 0x000fe4000bfc6270 */
[----:B------:R-:W-:-:S11]  /*81b0*/  ISETP.GE.AND P5, PT, R205, UR4, PT ;  /* 0x00000004cd007c0c */ /* 0x000fd6000bfa6270 */
[----:B0-----:R-:W0:Y:S01]  /*81c0*/  @!P6 LDS.128 R12, [R92+0x1400] ;  /* 0x001400005c0ce984 */ /* 0x001e220000000c00 */
[----:B------:R-:W-:-:S04]  /*81d0*/  @!P6 LEA R40, P4, R16, R46, 0x1 ;  /* 0x0000002e1028e211 */ /* 0x000fc800078808ff */
[----:B-1--4-:R-:W-:Y:S02]  /*81e0*/  @!P6 LEA.HI.X R41, R16, R11, R17, 0x1, P4 ;  /* 0x0000000b1029e211 */ /* 0x012fe400020f0c11 */
        /* <DEDUP_REMOVED lines=15> */
.L_x_1654:
[----:B------:R-:W-:Y:S05]  /*82e0*/  BSYNC B0 ;  /* 0x0000000000007941 */ /* 0x000fea0003800000 */
.L_x_1653:
[----:B0-----:R-:W3:Y:S01]  /*82f0*/  LDL.LU R12, [R1+0x40] ;  /* 0x00004000010c7983 */ /* 0x001ee20000300800 */
[----:B------:R-:W-:Y:S01]  /*8300*/  VIADD R202, R202, 0x1 ;  /* 0x00000001caca7836 */ /* 0x000fe20000000000 */
[----:B--2---:R-:W-:Y:S01]  /*8310*/  @!P0 IADD3 R89, R89, 0x308c0, RZ ;  /* 0x000308c059598810 */ /* 0x004fe20007ffe0ff */
[----:B------:R-:W-:Y:S01]  /*8320*/  @!PT LDS RZ, [RZ] ;  /* 0x00000000fffff984 */ /* 0x000fe20000000800 */
[----:B------:R-:W-:Y:S01]  /*8330*/  @!PT LDS RZ, [RZ] ;  /* 0x00000000fffff984 */ /* 0x000fe20000000800 */
[----:B------:R-:W-:Y:S01]  /*8340*/  @!PT LDS RZ, [RZ] ;  /* 0x00000000fffff984 */ /* 0x000fe20000000800 */
[----:B------:R-:W-:Y:S01]  /*8350*/  @!PT LDS RZ, [RZ] ;  /* 0x00000000fffff984 */ /* 0x000fe20000000800 */
[----:B------:R0:W-:Y:S06]  /*8360*/  MEMBAR.ALL.CTA ;  /* 0x0000000000007992 */ /* 0x0001ec0000008000 */
[----:B0-----:R-:W0:Y:S02]  /*8370*/  FENCE.VIEW.ASYNC.S ;  /* 0x00000000000073c6 */ /* 0x001e240000000000 */
[----:B0-----:R0:W-:Y:S01]  /*8380*/  BAR.SYNC.DEFER_BLOCKING R96, 0x80 ;  /* 0x000200600000751d */ /* 0x0011e20000010000 */
[----:B------:R-:W-:-:S02]  /*8390*/  ISETP.NE.AND P4, PT, R202, 0x2, PT ;  /* 0x00000002ca00780c */ /* 0x000fc40003f85270 */
[----:B------:R-:W-:Y:S02]  /*83a0*/  @!P0 PRMT R89, RZ, 0x654, R89 ;  /* 0x00000654ff598816 */ /* 0x000fe40000000059 */
[----:B----4-:R-:W-:Y:S02]  /*83b0*/  SEL R11, RZ, 0x1, P4 ;  /* 0x00000001ff0b7807 */ /* 0x010fe40002000000 */
[----:B------:R-:W-:Y:S01]  /*83c0*/  SEL R202, R202, RZ, P4 ;  /* 0x000000ffcaca7207 */ /* 0x000fe20002000000 */
[----:B------:R0:W-:Y:S01]  /*83d0*/  @!P0 SYNCS.ARRIVE.TRANS64.RED.A1T0 RZ, [R89+URZ], RZ ;  /* 0x000000ff59ff89a7 */ /* 0x0001e2000810043f */
[----:B------:R-:W-:Y:S02]  /*83e0*/  PLOP3.LUT P0, PT, PT, PT, PT, 0x8, 0x0 ;  /* 0x000000000000781c */ /* 0x000fe40003f0e170 */
[----:B---3--:R-:W-:-:S05]  /*83f0*/  LOP3.LUT R12, R12, R11, RZ, 0x3c, !PT ;  /* 0x0000000b0c0c7212 */ /* 0x008fca00078e3cff */
[----:B------:R0:W-:Y:S01]  /*8400*/  STL [R1+0x40], R12 ;  /* 0x0000400c01007387 */ /* 0x0001e20000100800 */
[----:B------:R-:W-:Y:S05]  /*8410*/  @P3 BRA `(.L_x_1655) ;  /* 0xffffffa000e83947 */ /* 0x000fea000383ffff */
.L_x_1569:
[----:B------:R-:W2:Y:S01]  /*8420*/  LDL R11, [R1+0x4c] ;  /* 0x00004c00010b7983 */ /* 0x000ea20000100800 */
[----:B------:R-:W3:Y:S01]  /*8430*/  LDC R0, c[0x0][0x448] ;  /* 0x00011200ff007b82 */ /* 0x000ee20000000800 */
[----:B------:R-:W-:Y:S01]  /*8440*/  IADD3 R5, R220, 0x1, -R219 ;  /* 0x00000001dc057810 */ /* 0x000fe20007ffe8db */
[----:B------:R-:W-:Y:S06]  /*8450*/  BSSY B0, `(.L_x_1656) ;  /* 0x000000d000007945 */ /* 0x000fec0003800000 */
[----:B------:R-:W4:Y:S01]  /*8460*/  LDC.64 R6, c[0x0][0x9e0] ;  /* 0x00027800ff067b82 */ /* 0x000f220000000a00 */
[----:B---3--:R-:W-:-:S02]  /*8470*/  ISETP.NE.AND P1, PT, R0, 0x1, PT ;  /* 0x000000010000780c */ /* 0x008fc40003f25270 */
[----:B----4-:R-:W-:-:S11]  /*8480*/  ISETP.GE.AND P2, PT, R7, 0x1, PT ;  /* 0x000000010700780c */ /* 0x010fd60003f46270 */
[----:B------:R-:W3:Y:S08]  /*8490*/  @P1 LDC R3, c[0x0][0x44c] ;  /* 0x00011300ff031b82 */ /* 0x000ef00000000800 */
[----:B------:R-:W4:Y:S01]  /*84a0*/  @P1 LDC R2, c[0x0][0x450] ;  /* 0x00011400ff021b82 */ /* 0x000f220000000800 */
[----:B--2---:R-:W-:-:S04]  /*84b0*/  VIADD R0, R11, 0x7f ;  /* 0x0000007f0b007836 */ /* 0x004fc80000000000 */
[----:B---3--:R-:W-:-:S05]  /*84c0*/  @P1 IMAD.HI.U32 R3, R0, R3, RZ ;  /* 0x0000000300031227 */ /* 0x008fca00078e00ff */
[----:B----4-:R-:W-:-:S05]  /*84d0*/  @P1 SHF.R.U32.HI R0, RZ, R2, R3 ;  /* 0x00000002ff001219 */ /* 0x010fca0000011603 */
[----:B------:R-:W-:Y:S01]  /*84e0*/  IMAD.IADD R3, R5, 0x1, R0 ;  /* 0x0000000105037824 */ /* 0x000fe200078e0200 */
[----:B------:R-:W-:Y:S06]  /*84f0*/  @P0 BRA `(.L_x_1657) ;  /* 0x0000000000080947 */ /* 0x000fec0003800000 */
[----:B------:R-:W2:Y:S02]  /*8500*/  FENCE.VIEW.ASYNC.G ;  /* 0x00000000000073c6 */ /* 0x000ea40000000100 */
[----:B--2---:R-:W-:Y:S06]  /*8510*/  BAR.ARV 0xc, 0x180 ;  /* 0x0306000000007b1d */ /* 0x004fec0000002000 */
.L_x_1657:
[----:B------:R-:W-:Y:S05]  /*8520*/  BSYNC B0 ;  /* 0x0000000000007941 */ /* 0x000fea0003800000 */
.L_x_1656:
[----:B------:R-:W-:Y:S01]  /*8530*/  IMAD.IADD R0, R3, 0x1, R6 ;  /* 0x0000000103007824 */ /* 0x000fe200078e0206 */
[----:B------:R-:W-:Y:S06]  /*8540*/  @!P2 BRA `(.L_x_1658) ;  /* 0x000000000048a947 */ /* 0x000fec0003800000 */
[C---:B------:R-:W-:Y:S01]  /*8550*/  ISETP.GT.AND P0, PT, R3.reuse, RZ, PT ;  /* 0x000000ff0300720c */ /* 0x040fe20003f04270 */
[----:B------:R-:W-:Y:S01]  /*8560*/  BSSY B0, `(.L_x_1659) ;  /* 0x000000e000007945 */ /* 0x000fe20003800000 */
[----:B------:R-:W-:-:S11]  /*8570*/  IADD3 R2, R3, -0x1, RZ ;  /* 0xffffffff03027810 */ /* 0x000fd60007ffe0ff */
[----:B------:R-:W-:Y:S05]  /*8580*/  @P0 BRA `(.L_x_1660) ;  /* 0x00000000001c0947 */ /* 0x000fea0003800000 */
[----:B------:R-:W-:Y:S01]  /*8590*/  ISETP.NE.AND P0, PT, R7, 0x1, PT ;  /* 0x000000010700780c */ /* 0x000fe20003f05270 */
[----:B------:R-:W-:-:S12]  /*85a0*/  IMAD.MOV R3, RZ, RZ, -R3 ;  /* 0x000000ffff037224 */ /* 0x000fd800078e0a03 */
[----:B------:R-:W2:Y:S02]  /*85b0*/  @P0 LDC.64 R4, c[0x0][0x9e8] ;  /* 0x00027a00ff040b82 */ /* 0x000ea40000000a00 */
[----:B--2---:R-:W-:-:S05]  /*85c0*/  @P0 IMAD.HI.U32 R2, R3, R4, RZ ;  /* 0x0000000403020227 */ /* 0x004fca00078e00ff */
[----:B------:R-:W-:-:S04]  /*85d0*/  @P0 SHF.R.U32.HI R3, RZ, R5, R2 ;  /* 0x00000005ff030219 */ /* 0x000fc80000011602 */
[----:B------:R-:W-:Y:S01]  /*85e0*/  LOP3.LUT R2, RZ, R3, RZ, 0x33, !PT ;  /* 0x00000003ff027212 */ /* 0x000fe200078e33ff */
[----:B------:R-:W-:Y:S06]  /*85f0*/  BRA `(.L_x_1661) ;  /* 0x0000000000107947 */ /* 0x000fec0003800000 */
.L_x_1660:
[----:B------:R-:W-:-:S13]  /*8600*/  ISETP.NE.AND P0, PT, R7, 0x1, PT ;  /* 0x000000010700780c */ /* 0x000fda0003f05270 */
[----:B------:R-:W2:Y:S02]  /*8610*/  @P0 LDC.64 R4, c[0x0][0x9e8] ;  /* 0x00027a00ff040b82 */ /* 0x000ea40000000a00 */
[----:B--2---:R-:W-:-:S05]  /*8620*/  @P0 IMAD.HI.U32 R4, R2, R4, RZ ;  /* 0x0000000402040227 */ /* 0x004fca00078e00ff */
[----:B------:R-:W-:-:S07]  /*8630*/  @P0 SHF.R.U32.HI R2, RZ, R5, R4 ;  /* 0x00000005ff020219 */ /* 0x000fce0000011604 */
.L_x_1661:
[----:B------:R-:W-:Y:S05]  /*8640*/  BSYNC B0 ;  /* 0x0000000000007941 */ /* 0x000fea0003800000 */
.L_x_1659:
[----:B------:R-:W-:-:S05]  /*8650*/  IMAD R3, R2, R7, R7 ;  /* 0x0000000702037224 */ /* 0x000fca00078e0207 */
[----:B------:R-:W-:-:S07]  /*8660*/  VIMNMX R0, R0, R3, PT ;  /* 0x0000000300007248 */ /* 0x000fce0003fe0100 */
.L_x_1658:
[----:B------:R-:W2:Y:S01]  /*8670*/  @P1 LDC R2, c[0x0][0x44c] ;  /* 0x00011300ff021b82 */ /* 0x000ea20000000800 */
[----:B------:R-:W-:Y:S01]  /*8680*/  VIADD R0, R0, 0x3f ;  /* 0x0000003f00007836 */ /* 0x000fe20000000000 */
[----:B------:R-:W-:Y:S01]  /*8690*/  ULDC UR4, c[0x0][0x9dc] ;  /* 0x0002770000047ab9 */ /* 0x000fe20000000800 */
[----:B------:R-:W-:-:S03]  /*86a0*/  IMAD.MOV.U32 R5, RZ, RZ, R11 ;  /* 0x000000ffff057224 */ /* 0x000fc600078e000b */
[----:B------:R-:W-:Y:S02]  /*86b0*/  SHF.R.S32.HI R3, RZ, 0x1f, R0 ;  /* 0x0000001fff037819 */ /* 0x000fe40000011400 */
[----:B------:R-:W3:Y:S02]  /*86c0*/  @P1 LDC R9, c[0x0][0x450] ;  /* 0x00011400ff091b82 */ /* 0x000ee40000000800 */
[----:B------:R-:W-:-:S04]  /*86d0*/  LEA.HI R3, R3, R0, RZ, 0x6 ;  /* 0x0000000003037211 */ /* 0x000fc800078f30ff */
[----:B------:R-:W-:-:S04]  /*86e0*/  SHF.R.S32.HI R0, RZ, 0x6, R3 ;  /* 0x00000006ff007819 */ /* 0x000fc80000011403 */
[----:B------:R-:W-:Y:S01]  /*86f0*/  VIMNMX R95, R95, R0, PT ;  /* 0x000000005f5f7248 */ /* 0x000fe20003fe0100 */
[----:B--2---:R-:W-:-:S05]  /*8700*/  @P1 IMAD.HI.U32 R2, R11, R2, RZ ;  /* 0x000000020b021227 */ /* 0x004fca00078e00ff */
[----:B---3--:R-:W-:-:S05]  /*8710*/  @P1 SHF.R.U32.HI R5, RZ, R9, R2 ;  /* 0x00000009ff051219 */ /* 0x008fca0000011602 */
[----:B------:R-:W-:-:S05]  /*8720*/  IMAD.IADD R2, R102, 0x1, R5 ;  /* 0x0000000166027824 */ /* 0x000fca00078e0205 */
[----:B------:R-:W-:Y:S01]  /*8730*/  IADD3 R3, R2, -UR4, RZ ;  /* 0x8000000402037c10 */ /* 0x000fe2000fffe0ff */
[----:B------:R-:W-:Y:S06]  /*8740*/  @!P2 BRA `(.L_x_1662) ;  /* 0x000000000044a947 */ /* 0x000fec0003800000 */
[----:B------:R-:W-:Y:S01]  /*8750*/  ISETP.GT.AND P0, PT, R2, -0x1, PT ;  /* 0xffffffff0200780c */ /* 0x000fe20003f04270 */
[----:B------:R-:W-:-:S12]  /*8760*/  BSSY B0, `(.L_x_1663) ;  /* 0x000000d000007945 */ /* 0x000fd80003800000 */
[----:B------:R-:W-:Y:S05]  /*8770*/  @P0 BRA `(.L_x_1664) ;  /* 0x00000000001c0947 */ /* 0x000fea0003800000 */
[----:B------:R-:W-:Y:S02]  /*8780*/  ISETP.NE.AND P0, PT, R7, 0x1, PT ;  /* 0x000000010700780c */ /* 0x000fe40003f05270 */
[----:B------:R-:W-:-:S11]  /*8790*/  LOP3.LUT R5, RZ, R2, RZ, 0x33, !PT ;  /* 0x00000002ff057212 */ /* 0x000fd600078e33ff */
[----:B------:R-:W2:Y:S02]  /*87a0*/  @P0 LDC.64 R8, c[0x0][0x9e8] ;  /* 0x00027a00ff080b82 */ /* 0x000ea40000000a00 */
[----:B--2---:R-:W-:-:S05]  /*87b0*/  @P0 IMAD.HI.U32 R0, R5, R8, RZ ;  /* 0x0000000805000227 */ /* 0x004fca00078e00ff */
[----:B------:R-:W-:-:S04]  /*87c0*/  @P0 SHF.R.U32.HI R5, RZ, R9, R0 ;  /* 0x00000009ff050219 */ /* 0x000fc80000011600 */
[----:B------:R-:W-:Y:S01]  /*87d0*/  LOP3.LUT R2, RZ, R5, RZ, 0x33, !PT ;  /* 0x00000005ff027212 */ /* 0x000fe200078e33ff */
[----:B------:R-:W-:Y:S06]  /*87e0*/  BRA `(.L_x_1665) ;  /* 0x0000000000107947 */ /* 0x000fec0003800000 */
.L_x_1664:
[----:B------:R-:W-:-:S13]  /*87f0*/  ISETP.NE.AND P0, PT, R7, 0x1, PT ;  /* 0x000000010700780c */ /* 0x000fda0003f05270 */
[----:B------:R-:W2:Y:S02]  /*8800*/  @P0 LDC.64 R4, c[0x0][0x9e8] ;  /* 0x00027a00ff040b82 */ /* 0x000ea40000000a00 */
[----:B--2---:R-:W-:-:S05]  /*8810*/  @P0 IMAD.HI.U32 R0, R2, R4, RZ ;  /* 0x0000000402000227 */ /* 0x004fca00078e00ff */
[----:B------:R-:W-:-:S07]  /*8820*/  @P0 SHF.R.U32.HI R2, RZ, R5, R0 ;  /* 0x00000005ff020219 */ /* 0x000fce0000011600 */
.L_x_1665:
[----:B------:R-:W-:Y:S05]  /*8830*/  BSYNC B0 ;  /* 0x0000000000007941 */ /* 0x000fea0003800000 */
.L_x_1663:
[----:B------:R-:W-:-:S05]  /*8840*/  IMAD R2, R2, R7, RZ ;  /* 0x0000000702027224 */ /* 0x000fca00078e02ff */
[----:B------:R-:W-:-:S07]  /*8850*/  VIMNMX R3, R3, R2, !PT ;  /* 0x0000000203037248 */ /* 0x000fce0007fe0100 */
.L_x_1662:
[----:B------:R-:W-:Y:S01]  /*8860*/  SHF.R.S32.HI R2, RZ, 0x1f, R3 ;  /* 0x0000001fff027819 */ /* 0x000fe20000011403 */
[----:B------:R-:W-:Y:S01]  /*8870*/  IMAD.MOV.U32 R0, RZ, RZ, RZ ;  /* 0x000000ffff007224 */ /* 0x000fe200078e00ff */
[----:B------:R-:W-:Y:S02]  /*8880*/  PLOP3.LUT P0, PT, PT, PT, PT, 0x80, 0x0 ;  /* 0x000000000000781c */ /* 0x000fe40003f0f070 */
[----:B------:R-:W-:Y:S02]  /*8890*/  CS2R R150, SRZ ;  /* 0x0000000000967805 */ /* 0x000fe4000001ff00 */
[----:B------:R-:W-:Y:S02]  /*88a0*/  LEA.HI R4, R2, R3, RZ, 0x6 ;  /* 0x0000000302047211 */ /* 0x000fe400078f30ff */
[----:B------:R-:W-:Y:S02]  /*88b0*/  CS2R R2, SRZ ;  /* 0x0000000000027805 */ /* 0x000fe4000001ff00 */
[----:B------:R-:W-:-:S02]  /*88c0*/  CS2R R148, SRZ ;  /* 0x0000000000947805 */ /* 0x000fc4000001ff00 */
[----:B------:R-:W-:Y:S02]  /*88d0*/  CS2R R146, SRZ ;  /* 0x0000000000927805 */ /* 0x000fe4000001ff00 */
[----:B------:R-:W-:Y:S02]  /*88e0*/  SHF.R.S32.HI R4, RZ, 0x6, R4 ;  /* 0x00000006ff047819 */ /* 0x000fe40000011404 */
[----:B------:R-:W-:Y:S02]  /*88f0*/  CS2R R144, SRZ ;  /* 0x0000000000907805 */ /* 0x000fe4000001ff00 */
[----:B------:R-:W-:Y:S02]  /*8900*/  CS2R R108, SRZ ;  /* 0x00000000006c7805 */ /* 0x000fe4000001ff00 */
[----:B-1----:R-:W-:Y:S02]  /*8910*/  CS2R R104, SRZ ;  /* 0x0000000000687805 */ /* 0x002fe4000001ff00 */
[----:B------:R-:W-:-:S02]  /*8920*/  VIMNMX R6, RZ, R4, !PT ;  /* 0x00000004ff067248 */ /* 0x000fc40007fe0100 */
[----:B------:R-:W-:Y:S02]  /*8930*/  CS2R R140, SRZ ;  /* 0x00000000008c7805 */ /* 0x000fe4000001ff00 */
[----:B------:R-:W-:Y:S02]  /*8940*/  CS2R R100, SRZ ;  /* 0x0000000000647805 */ /* 0x000fe4000001ff00 */
[----:B0-----:R-:W-:Y:S02]  /*8950*/  CS2R R96, SRZ ;  /* 0x0000000000607805 */ /* 0x001fe4000001ff00 */
[----:B------:R-:W-:Y:S01]  /*8960*/  ISETP.GT.AND P1, PT, R95, R6, PT ;  /* 0x000000065f00720c */ /* 0x000fe20003f24270 */
[----:B------:R0:W-:Y:S01]  /*8970*/  STL [R1+0x68], R6 ;  /* 0x0000680601007387 */ /* 0x0001e20000100800 */
        /* <DEDUP_REMOVED lines=20> */
[----:B-----5:R-:W-:-:S02]  /*8ac0*/  CS2R R48, SRZ ;  /* 0x0000000000307805 */ /* 0x020fc4000001ff00 */
        /* <DEDUP_REMOVED lines=34> */
[----:B------:R-:W-:Y:S01]  /*8cf0*/  CS2R R24, SRZ ;  /* 0x0000000000187805 */ /* 0x000fe2000001ff00 */
[----:B0-----:R-:W-:Y:S06]  /*8d00*/  @!P1 BRA `(.L_x_1666) ;  /* 0x0000015400a09947 */ /* 0x001fec0003800000 */
[----:B------:R-:W2:Y:S01]  /*8d10*/  LDL R6, [R1+0xac] ;  /* 0x0000ac0001067983 */ /* 0x000ea20000100800 */
[----:B------:R-:W-:Y:S03]  /*8d20*/  BSSY B6, `(.L_x_1667) ;  /* 0x000001c000067945 */ /* 0x000fe60003800000 */
[----:B--2---:R-:W0:Y:S02]  /*8d30*/  SHFL.IDX PT, R0, R6, RZ, 0x1f ;  /* 0x00001fff06007589 */ /* 0x004e2400000e0000 */
[----:B0-----:R-:W-:-:S04]  /*8d40*/  LEA.HI R2, R0, R0, RZ, 0x1 ;  /* 0x0000000000027211 */ /* 0x001fc800078f08ff */
[----:B------:R-:W-:Y:S02]  /*8d50*/  LOP3.LUT R3, R2, 0x1e, RZ, 0xc0, !PT ;  /* 0x0000001e02037812 */ /* 0x000fe400078ec0ff */
[----:B------:R-:W-:-:S03]  /*8d60*/  IADD3 R2, R18, 0x10400, RZ ;  /* 0x0001040012027810 */ /* 0x000fc60007ffe0ff */
[----:B------:R-:W-:Y:S01]  /*8d70*/  IMAD.IADD R3, R0, 0x1, -R3 ;  /* 0x0000000100037824 */ /* 0x000fe200078e0a03 */
[----:B------:R-:W-:-:S03]  /*8d80*/  LOP3.LUT P0, RZ, R2, 0x3ff, RZ, 0xc0, !PT ;  /* 0x000003ff02ff7812 */ /* 0x000fc6000780c0ff */
[----:B------:R-:W-:Y:S01]  /*8d90*/  IMAD R3, R3, 0x2000, R2 ;  /* 0x0000200003037824 */ /* 0x000fe200078e0202 */
[----:B------:R-:W-:-:S04]  /*8da0*/  P2R R24, PR, RZ, 0x1 ;  /* 0x00000001ff187803 */ /* 0x000fc80000000000 */
[----:B------:R-:W-:-:S04]  /*8db0*/  SHF.R.U32.HI R2, RZ, 0x4, R3 ;  /* 0x00000004ff027819 */ /* 0x000fc80000011603 */
[----:B------:R-:W-:Y:S01]  /*8dc0*/  LOP3.LUT R2, R2, 0x3fff, RZ, 0xc0, !PT ;  /* 0x00003fff02027812 */ /* 0x000fe200078ec0ff */
[----:B------:R-:W-:Y:S06]  /*8dd0*/  @!P0 BRA `(.L_x_1668) ;  /* 0x0000000000408947 */ /* 0x000fec0003800000 */
        /* <DEDUP_REMOVED lines=15> */
[----:B-1----:R-:W-:Y:S05]  /*8ed0*/  CALL.ABS.NOINC R14 ;  /* 0x000000000e007343 */ /* 0x002fea0003c00000 */
.L_x_1668:
[----:B------:R-:W-:Y:S05]  /*8ee0*/  BSYNC B6 ;  /* 0x0000000000067941 */ /* 0x000fea0003800000 */
.L_x_1667:
        /* <DEDUP_REMOVED lines=13> */
.L_x_1672:
[----:B-1----:R1:W2:Y:S02]  /*8fc0*/  SYNCS.PHASECHK.TRANS64.TRYWAIT P0, [R18+URZ+0x30800], R3 ;  /* 0x03080003120075a7 */ /* 0x0022a4000800017f */
[----:B--2---:R-:W-:Y:S05]  /*8fd0*/  @!P0 NANOSLEEP.SYNCS 0x989680 ;  /* 0x009896800000895d */ /* 0x004fea0003900000 */
[----:B------:R-:W2:Y:S02]  /*8fe0*/  @!P0 SYNCS.PHASECHK.TRANS64 P0, [R18+URZ+0x30800], R3 ;  /* 0x03080003120085a7 */ /* 0x000ea4000800007f */
[----:B--2---:R-:W-:Y:S05]  /*8ff0*/  @!P0 BRA `(.L_x_1672) ;  /* 0xfffffffc00f08947 */ /* 0x004fea000383ffff */
.L_x_1671:
[----:B------:R-:W-:Y:S05]  /*9000*/  BSYNC B0 ;  /* 0x0000000000007941 */ /* 0x000fea0003800000 */
.L_x_1670:
[----:B------:R-:W-:Y:S05]  /*9010*/  BRA `(.L_x_1673) ;  /* 0x0000009000a07947 */ /* 0x000fea0003800000 */
.L_x_1669:
[----:B------:R-:W-:Y:S01]  /*9020*/  ISETP.NE.AND P0, PT, R24, RZ, PT ;  /* 0x000000ff1800720c */ /* 0x000fe20003f05270 */
[----:B------:R-:W-:Y:S01]  /*9030*/  ULDC.64 UR4, c[0x0][0x3f8] ;  /* 0x0000fe0000047ab9 */ /* 0x000fe20000000a00 */
[----:B------:R-:W-:Y:S01]  /*9040*/  SHF.R.S32.HI R0, RZ, 0x1f, R94 ;  /* 0x0000001fff007819 */ /* 0x000fe2000001145e */
[----:B------:R-:W-:Y:S01]  /*9050*/  ULDC.64 UR6, c[0x0][0x408] ;  /* 0x0001020000067ab9 */ /* 0x000fe20000000a00 */
[----:B------:R-:W-:Y:S01]  /*9060*/  IMAD.WIDE.U32 R24, R94, UR4, RZ ;  /* 0x000000045e187c25 */ /* 0x000fe2000f8e00ff */
[----:B------:R-:W-:Y:S03]  /*9070*/  BSSY B6, `(.L_x_1674) ;  /* 0x0000019000067945 */ /* 0x000fe60003800000 */
[C---:B------:R-:W-:Y:S02]  /*9080*/  IMAD R3, R0.reuse, UR4, RZ ;  /* 0x0000000400037c24 */ /* 0x040fe4000f8e02ff */
[----:B------:R-:W-:-:S02]  /*9090*/  IMAD R5, R0, UR6, RZ ;  /* 0x0000000600057c24 */ /* 0x000fc4000f8e02ff */
[C---:B------:R-:W-:Y:S02]  /*90a0*/  IMAD R3, R94.reuse, UR5, R3 ;  /* 0x000000055e037c24 */ /* 0x040fe4000f8e0203 */
[C---:B------:R-:W-:Y:S02]  /*90b0*/  IMAD R5, R94.reuse, UR7, R5 ;  /* 0x000000075e057c24 */ /* 0x040fe4000f8e0205 */
[----:B------:R-:W-:-:S04]  /*90c0*/  IMAD.WIDE.U32 R26, R94, UR6, RZ ;  /* 0x000000065e1a7c25 */ /* 0x000fc8000f8e00ff */
[----:B------:R-:W-:Y:S02]  /*90d0*/  IMAD.IADD R29, R3, 0x1, R25 ;  /* 0x00000001031d7824 */ /* 0x000fe400078e0219 */
[----:B------:R-:W-:Y:S01]  /*90e0*/  IMAD.IADD R31, R5, 0x1, R27 ;  /* 0x00000001051f7824 */ /* 0x000fe200078e021b */
[----:B------:R-:W-:Y:S06]  /*90f0*/  @!P0 BRA `(.L_x_1675) ;  /* 0x0000000000408947 */ /* 0x000fec0003800000 */
[----:B------:R-:W-:Y:S01]  /*9100*/  MOV R0, 0x0 ;  /* 0x0000000000007802 */ /* 0x000fe20000000f00 */
[----:B------:R-:W-:Y:S01]  /*9110*/  ULDC.64 UR4, c[0x4][0xa8] ;  /* 0x01002a0000047ab9 */ /* 0x000fe20000000a00 */
[----:B------:R-:W-:Y:S01]  /*9120*/  ULDC.64 UR6, c[0x4][0xb0] ;  /* 0x01002c0000067ab9 */ /* 0x000fe20000000a00 */
[----:B------:R-:W-:Y:S01]  /*9130*/  MOV R4, UR4 ;  /* 0x0000000400047c02 */ /* 0x000fe20008000f00 */
        /* <DEDUP_REMOVED lines=12> */
.L_x_1675:
[----:B------:R-:W-:Y:S05]  /*9200*/  BSYNC B6 ;  /* 0x0000000000067941 */ /* 0x000fea0003800000 */
.L_x_1674:
[----:B------:R-:W2:Y:S01]  /*9210*/  LDL R122, [R1+0x4c] ;  /* 0x00004c00017a7983 */ /* 0x000ea20000100800 */
[----:B------:R-:W-:-:S03]  /*9220*/  ULDC.U8 UR4, c[0x0][0x410] ;  /* 0x0001040000047ab9 */ /* 0x000fc60000000000 */
[----:B------:R-:W2:Y:S04]  /*9230*/  LDL R120, [R1+0xc] ;  /* 0x00000c0001787983 */ /* 0x000ea80000100800 */
[----:B------:R-:W3:Y:S01]  /*9240*/  LDL R21, [R1+0x70] ;  /* 0x0000700001157983 */ /* 0x000ee20000100800 */
[----:B------:R-:W-:Y:S01]  /*9250*/  ISETP.NE.AND P0, PT, RZ, UR4, PT ;  /* 0x00000004ff007c0c */ /* 0x000fe2000bf05270 */
[----:B------:R-:W-:Y:S01]  /*9260*/  BSSY B0, `(.L_x_1676) ;  /* 0x00008fb000007945 */ /* 0x000fe20003800000 */
[C---:B--2---:R-:W-:Y:S01]  /*9270*/  IMAD.IADD R84, R120.reuse, 0x1, R122 ;  /* 0x0000000178547824 */ /* 0x044fe200078e027a */
[C---:B------:R-:W-:Y:S01]  /*9280*/  IADD3 R20, R120.reuse, 0x40, RZ ;  /* 0x0000004078147810 */ /* 0x040fe20007ffe0ff */
[----:B------:R-:W-:Y:S02]  /*9290*/  VIADD R3, R120, 0x60 ;  /* 0x0000006078037836 */ /* 0x000fe40000000000 */
[----:B---3--:R-:W-:-:S07]  /*92a0*/  IMAD R7, R21, 0x20, R84 ;  /* 0x0000002015077824 */ /* 0x008fce00078e0254 */
[----:B------:R-:W-:Y:S05]  /*92b0*/  @!P0 BRA `(.L_x_1677) ;  /* 0x0000004400c48947 */ /* 0x000fea0003800000 */
[----:B------:R-:W0:Y:S01]  /*92c0*/  LDC R10, c[0x0][0x448] ;  /* 0x00011200ff0a7b82 */ /* 0x000e220000000800 */
[----:B------:R-:W-:Y:S01]  /*92d0*/  ULDC.64 UR4, c[0x0][0x3f8] ;  /* 0x0000fe0000047ab9 */ /* 0x000fe20000000a00 */
[----:B------:R-:W-:Y:S01]  /*92e0*/  ULDC.64 UR6, c[0x0][0x408] ;  /* 0x0001020000067ab9 */ /* 0x000fe20000000a00 */
[----:B------:R-:W-:Y:S01]  /*92f0*/  IMAD.MOV.U32 R4, RZ, RZ, R24 ;  /* 0x000000ffff047224 */ /* 0x000fe200078e0018 */
[----:B------:R-:W-:Y:S01]  /*9300*/  MOV R8, R26 ;  /* 0x0000001a00087202 */ /* 0x000fe20000000f00 */
[----:B------:R-:W-:Y:S01]  /*9310*/  IMAD.MOV.U32 R9, RZ, RZ, R31 ;  /* 0x000000ffff097224 */ /* 0x000fe200078e001f */
[C---:B------:R-:W-:Y:S01]  /*9320*/  IADD3 R68, R200.reuse, 0x40, RZ ;  /* 0x00000040c8447810 */ /* 0x040fe20007ffe0ff */
[C---:B------:R-:W-:Y:S02]  /*9330*/  VIADD R69, R200.reuse, 0x20 ;  /* 0x00000020c8457836 */ /* 0x040fe40000000000 */
[----:B------:R-:W-:Y:S01]  /*9340*/  VIADD R21, R200, 0x60 ;  /* 0x00000060c8157836 */ /* 0x000fe20000000000 */
[----:B------:R-:W-:-:S02]  /*9350*/  SHF.R.S32.HI R85, RZ, 0x1f, R68 ;  /* 0x0000001fff557819 */ /* 0x000fc40000011444 */
[----:B------:R-:W-:Y:S02]  /*9360*/  SHF.R.S32.HI R86, RZ, 0x1f, R69 ;  /* 0x0000001fff567819 */ /* 0x000fe40000011445 */
[----:B------:R-:W-:Y:S02]  /*9370*/  SHF.R.S32.HI R110, RZ, 0x1f, R21 ;  /* 0x0000001fff6e7819 */ /* 0x000fe40000011415 */
[----:B0-----:R-:W-:-:S13]  /*9380*/  ISETP.NE.AND P0, PT, R10, 0x1, PT ;  /* 0x000000010a00780c */ /* 0x001fda0003f05270 */
[----:B------:R-:W0:Y:S08]  /*9390*/  @P0 LDC R0, c[0x0][0x44c] ;  /* 0x00011300ff000b82 */ /* 0x000e300000000800 */
[----:B------:R-:W1:Y:S01]  /*93a0*/  @P0 LDC R5, c[0x0][0x450] ;  /* 0x00011400ff050b82 */ /* 0x000e620000000800 */
[----:B0-----:R-:W-:-:S05]  /*93b0*/  @P0 IMAD.HI.U32 R0, R7, R0, RZ ;  /* 0x0000000007000227 */ /* 0x001fca00078e00ff */
[----:B-1----:R-:W-:Y:S01]  /*93c0*/  @P0 SHF.R.U32.HI R7, RZ, R5, R0 ;  /* 0x00000005ff070219 */ /* 0x002fe20000011600 */
[----:B------:R-:W-:-:S03]  /*93d0*/  IMAD.MOV.U32 R5, RZ, RZ, R29 ;  /* 0x000000ffff057224 */ /* 0x000fc600078e001d */
[----:B------:R-:W-:Y:S01]  /*93e0*/  SHF.R.S32.HI R0, RZ, 0x1f, R7 ;  /* 0x0000001fff007819 */ /* 0x000fe20000011407 */
[----:B------:R-:W-:-:S04]  /*93f0*/  IMAD.WIDE.U32 R4, R7, UR4, R4 ;  /* 0x0000000407047c25 */ /* 0x000fc8000f8e0004 */
[C---:B------:R-:W-:Y:S02]  /*9400*/  IMAD R6, R0.reuse, UR4, RZ ;  /* 0x0000000400067c24 */ /* 0x040fe4000f8e02ff */
[----:B------:R-:W-:Y:S02]  /*9410*/  IMAD R0, R0, UR6, RZ ;  /* 0x0000000600007c24 */ /* 0x000fe4000f8e02ff */
[C---:B------:R-:W-:Y:S01]  /*9420*/  IMAD R11, R7.reuse, UR5, R6 ;  /* 0x00000005070b7c24 */ /* 0x040fe2000f8e0206 */
[----:B------:R-:W-:Y:S01]  /*9430*/  ULDC.64 UR4, c[0x0][0x3e8] ;  /* 0x0000fa0000047ab9 */ /* 0x000fe20000000a00 */
[C---:B------:R-:W-:Y:S01]  /*9440*/  IMAD.WIDE.U32 R8, R7.reuse, UR6, R8 ;  /* 0x0000000607087c25 */ /* 0x040fe2000f8e0008 */
[----:B------:R-:W-:Y:S01]  /*9450*/  LEA R6, P0, R4, UR4, 0x1 ;  /* 0x0000000404067c11 */ /* 0x000fe2000f8008ff */
[----:B------:R-:W-:Y:S02]  /*9460*/  UMOV UR4, 0xffffffff ;  /* 0xffffffff00047882 */ /* 0x000fe40000000000 */
[----:B------:R-:W-:Y:S01]  /*9470*/  IMAD R13, R7, UR7, R0 ;  /* 0x00000007070d7c24 */ /* 0x000fe2000f8e0200 */
[----:B------:R-:W-:Y:S01]  /*9480*/  ULDC.64 UR6, c[0x0][0x400] ;  /* 0x0001000000067ab9 */ /* 0x000fe20000000a00 */
[----:B------:R-:W-:Y:S01]  /*9490*/  IMAD.IADD R7, R5, 0x1, R11 ;  /* 0x0000000105077824 */ /* 0x000fe200078e020b */
[----:B------:R-:W-:Y:S01]  /*94a0*/  LEA R0, P1, R8, UR6, 0x1 ;  /* 0x0000000608007c11 */ /* 0x000fe2000f8208ff */
[----:B------:R-:W-:-:S03]  /*94b0*/  IMAD.IADD R5, R9, 0x1, R13 ;  /* 0x0000000109057824 */ /* 0x000fc600078e020d */
[----:B------:R-:W-:Y:S02]  /*94c0*/  LEA.HI.X R7, R4, UR5, R7, 0x1, P0 ;  /* 0x0000000504077c11 */ /* 0x000fe400080f0c07 */
[----:B------:R-:W-:Y:S01]  /*94d0*/  LEA.HI.X R8, R8, UR7, R5, 0x1, P1 ;  /* 0x0000000708087c11 */ /* 0x000fe200088f0c05 */
[----:B------:R-:W-:Y:S06]  /*94e0*/  BRA.DIV UR4, `(.L_x_1678) ;  /* 0x000001fe04907947 */ /* 0x000fec000b800000 */
[----:B------:R0:W1:Y:S04]  /*94f0*/  SHFL.IDX PT, R5, R7, RZ, 0x181f ;  /* 0x00181fff07057589 */ /* 0x00006800000e0000 */
[----:B------:R0:W2:Y:S04]  /*9500*/  SHFL.IDX PT, R4, R6, RZ, 0x181f ;  /* 0x00181fff06047589 */ /* 0x0000a800000e0000 */
[----:B------:R0:W3:Y:S04]  /*9510*/  SHFL.IDX PT, R9, R8, RZ, 0x181f ;  /* 0x00181fff08097589 */ /* 0x0000e800000e0000 */
[----:B------:R0:W4:Y:S02]  /*9520*/  SHFL.IDX PT, R14, R0, RZ, 0x181f ;  /* 0x00181fff000e7589 */ /* 0x00012400000e0000 */
.L_x_2038:
[----:B------:R-:W-:Y:S01]  /*9530*/  IMAD R107, R219, R10, RZ ;  /* 0x0000000adb6b7224 */ /* 0x000fe200078e02ff */
        /* <DEDUP_REMOVED lines=9> */
[----:B------:R-:W-:-:S03]  /*95d0*/  CS2R R78, SRZ ;  /* 0x00000000004e7805 */ /* 0x000fc6000001ff00 */
[----:B------:R-:W-:Y:S05]  /*95e0*/  @P0 BRA `(.L_x_1680) ;  /* 0x0000000000a80947 */ /* 0x000fea0003800000 */
[----:B------:R-:W-:Y:S01]  /*95f0*/  ULDC UR4, c[0x0][0x3f4] ;  /* 0x0000fd0000047ab9 */ /* 0x000fe20000000800 */
[----:B------:R-:W-:Y:S02]  /*9600*/  CS2R R80, SRZ ;  /* 0x0000000000507805 */ /* 0x000fe4000001ff00 */
[----:B------:R-:W-:Y:S02]  /*9610*/  ISETP.GE.AND P2, PT, R69, UR4, PT ;  /* 0x0000000445007c0c */ /* 0x000fe4000bf46270 */
[----:B------:R-:W-:Y:S02]  /*9620*/  CS2R R78, SRZ ;  /* 0x00000000004e7805 */ /* 0x000fe4000001ff00 */
[----:B------:R-:W-:Y:S02]  /*9630*/  ISETP.GE.AND P1, PT, R68, UR4, PT ;  /* 0x0000000444007c0c */ /* 0x000fe4000bf26270 */
[----:B------:R-:W-:Y:S02]  /*9640*/  ISETP.GE.AND P3, PT, R200, UR4, PT ;  /* 0x00000004c8007c0c */ /* 0x000fe4000bf66270 */
[----:B------:R-:W-:-:S05]  /*9650*/  ISETP.GE.AND P0, PT, R21, UR4, PT ;  /* 0x0000000415007c0c */ /* 0x000fca000bf06270 */
[C---:B------:R-:W-:Y:S01]  /*9660*/  @!P2 IMAD.SHL.U32 R27, R69.reuse, 0x2, RZ ;  /* 0x00000002451ba824 */ /* 0x040fe200078e00ff */
[----:B------:R-:W-:-:S03]  /*9670*/  @!P2 SHF.L.U64.HI R32, R69, 0x1, R86 ;  /* 0x000000014520a819 */ /* 0x000fc60000010256 */
[C---:B------:R-:W-:Y:S01]  /*9680*/  @!P1 IMAD.SHL.U32 R11, R68.reuse, 0x2, RZ ;  /* 0x00000002440b9824 */ /* 0x040fe200078e00ff */
[----:B------:R-:W-:Y:S02]  /*9690*/  @!P1 SHF.L.U64.HI R34, R68, 0x1, R85 ;  /* 0x0000000144229819 */ /* 0x000fe40000010255 */
[----:B--2---:R-:W-:Y:S01]  /*96a0*/  @!P2 IADD3 R24, P4, R4, R27, RZ ;  /* 0x0000001b0418a210 */ /* 0x004fe20007f9e0ff */
[----:B------:R-:W-:Y:S01]  /*96b0*/  @!P0 IMAD.SHL.U32 R31, R21, 0x2, RZ ;  /* 0x00000002151f8824 */ /* 0x000fe200078e00ff */
[----:B---3--:R-:W-:Y:S02]  /*96c0*/  @!P3 MOV R15, R9 ;  /* 0x00000009000fb202 */ /* 0x008fe40000000f00 */
[----:B----4-:R-:W-:Y:S01]  /*96d0*/  @!P2 IADD3 R26, P6, R14, R27, RZ ;  /* 0x0000001b0e1aa210 */ /* 0x010fe20007fde0ff */
[----:B-1----:R-:W-:Y:S01]  /*96e0*/  @!P2 IMAD.X R25, R5, 0x1, R32, P4 ;  /* 0x000000010519a824 */ /* 0x002fe200020e0620 */
[-C--:B------:R-:W-:Y:S01]  /*96f0*/  @!P1 IADD3 R28, P5, R4, R11.reuse, RZ ;  /* 0x0000000b041c9210 */ /* 0x080fe20007fbe0ff */
[----:B------:R-:W-:Y:S01]  /*9700*/  @!P3 IMAD.WIDE R12, R200, 0x2, R14 ;  /* 0x00000002c80cb825 */ /* 0x000fe200078e020e */
[----:B------:R-:W-:-:S03]  /*9710*/  @!P1 IADD3 R30, P4, R14, R11, RZ ;  /* 0x0000000b0e1e9210 */ /* 0x000fc60007f9e0ff */
[----:B------:R-:W-:Y:S01]  /*9720*/  @!P2 IMAD.X R27, R9, 0x1, R32, P6 ;  /* 0x00000001091ba824 */ /* 0x000fe200030e0620 */
[----:B------:R-:W-:Y:S01]  /*9730*/  @!P0 SHF.L.U64.HI R32, R21, 0x1, R110 ;  /* 0x0000000115208819 */ /* 0x000fe2000001026e */
[----:B------:R-:W-:Y:S01]  /*9740*/  @!P1 IMAD.X R29, R5, 0x1, R34, P5 ;  /* 0x00000001051d9824 */ /* 0x000fe200028e0622 */
[-C--:B------:R-:W-:Y:S01]  /*9750*/  @!P0 IADD3 R14, P5, R14, R31.reuse, RZ ;  /* 0x0000001f0e0e8210 */ /* 0x080fe20007fbe0ff */
[----:B------:R-:W-:Y:S01]  /*9760*/  @!P3 IMAD.WIDE R10, R200, 0x2, R4 ;  /* 0x00000002c80ab825 */ /* 0x000fe200078e0204 */
[----:B------:R-:W-:Y:S02]  /*9770*/  @!P0 IADD3 R4, P6, R4, R31, RZ ;  /* 0x0000001f04048210 */ /* 0x000fe40007fde0ff */
[----:B------:R-:W-:Y:S02]  /*9780*/  CS2R R76, SRZ ;  /* 0x00000000004c7805 */ /* 0x000fe4000001ff00 */
[----:B------:R-:W-:Y:S02]  /*9790*/  CS2R R74, SRZ ;  /* 0x00000000004a7805 */ /* 0x000fe4000001ff00 */
[----:B------:R-:W-:-:S02]  /*97a0*/  CS2R R72, SRZ ;  /* 0x0000000000487805 */ /* 0x000fc4000001ff00 */
[----:B------:R-:W-:Y:S02]  /*97b0*/  CS2R R70, SRZ ;  /* 0x0000000000467805 */ /* 0x000fe4000001ff00 */
[----:B------:R-:W-:Y:S02]  /*97c0*/  CS2R R60, SRZ ;  /* 0x00000000003c7805 */ /* 0x000fe4000001ff00 */
[----:B------:R-:W-:Y:S01]  /*97d0*/  CS2R R62, SRZ ;  /* 0x00000000003e7805 */ /* 0x000fe2000001ff00 */
[----:B------:R-:W-:Y:S01]  /*97e0*/  @!P1 IMAD.X R31, R9, 0x1, R34, P4 ;  /* 0x00000001091f9824 */ /* 0x000fe200020e0622 */
[----:B------:R-:W-:Y:S01]  /*97f0*/  @!P0 IADD3.X R5, R5, R32, RZ, P6, !PT ;  /* 0x0000002005058210 */ /* 0x000fe200037fe4ff */
[----:B------:R-:W-:Y:S01]  /*9800*/  @!P0 IMAD.X R15, R9, 0x1, R32, P5 ;  /* 0x00000001090f8824 */ /* 0x000fe200028e0620 */
[----:B------:R1:W5:Y:S04]  /*9810*/  @!P3 LD.E.64 R80, desc[UR60][R10.64] ;  /* 0x0000003c0a50b980 */ /* 0x000368000c101b00 */
[----:B------:R1:W5:Y:S04]  /*9820*/  @!P3 LD.E.64 R78, desc[UR60][R12.64] ;  /* 0x0000003c0c4eb980 */ /* 0x000368000c101b00 */
[----:B------:R1:W5:Y:S04]  /*9830*/  @!P2 LD.E.64 R76, desc[UR60][R24.64] ;  /* 0x0000003c184ca980 */ /* 0x000368000c101b00 */
[----:B------:R1:W5:Y:S04]  /*9840*/  @!P2 LD.E.64 R74, desc[UR60][R26.64] ;  /* 0x0000003c1a4aa980 */ /* 0x000368000c101b00 */
[----:B------:R1:W5:Y:S04]  /*9850*/  @!P1 LD.E.64 R72, desc[UR60][R28.64] ;  /* 0x0000003c1c489980 */ /* 0x000368000c101b00 */
[----:B------:R1:W5:Y:S04]  /*9860*/  @!P1 LD.E.64 R70, desc[UR60][R30.64] ;  /* 0x0000003c1e469980 */ /* 0x000368000c101b00 */
[----:B------:R1:W5:Y:S04]  /*9870*/  @!P0 LD.E.64 R60, desc[UR60][R4.64] ;  /* 0x0000003c043c8980 */ /* 0x000368000c101b00 */
[----:B------:R1:W5:Y:S02]  /*9880*/  @!P0 LD.E.64 R62, desc[UR60][R14.64] ;  /* 0x0000003c0e3e8980 */ /* 0x000364000c101b00 */
.L_x_1680:
[----:B------:R-:W-:Y:S05]  /*9890*/  BSYNC B1 ;  /* 0x0000000000017941 */ /* 0x000fea0003800000 */
.L_x_1679:
[----:B-12--5:R-:W-:Y:S01]  /*98a0*/  IMAD.MOV.U32 R4, RZ, RZ, R60 ;  /* 0x000000ffff047224 */ /* 0x026fe200078e003c */
[----:B------:R-:W-:Y:S01]  /*98b0*/  MOV R10, R73 ;  /* 0x00000049000a7202 */ /* 0x000fe20000000f00 */
[----:B------:R-:W-:Y:S01]  /*98c0*/  IMAD.MOV.U32 R5, RZ, RZ, R61 ;  /* 0x000000ffff057224 */ /* 0x000fe200078e003d */
[----:B------:R-:W-:Y:S01]  /*98d0*/  UMOV UR4, 0xffffffff ;  /* 0xffffffff00047882 */ /* 0x000fe20000000000 */
[----:B---3--:R-:W-:Y:S01]  /*98e0*/  IMAD.MOV.U32 R9, RZ, RZ, R72 ;  /* 0x000000ffff097224 */ /* 0x008fe200078e0048 */
[----:B------:R-:W-:Y:S02]  /*98f0*/  CS2R R48, SRZ ;  /* 0x0000000000307805 */ /* 0x000fe4000001ff00 */
[----:B------:R-:W-:Y:S01]  /*9900*/  PRMT R112, R5, 0x5410, R4 ;  /* 0x0000541005707816 */ /* 0x000fe20000000004 */
[----:B------:R-:W-:Y:S01]  /*9910*/  IMAD.MOV.U32 R4, RZ, RZ, R76 ;  /* 0x000000ffff047224 */ /* 0x000fe200078e004c */
[----:B------:R-:W-:Y:S01]  /*9920*/  PRMT R114, R9, 0x5410, R10 ;  /* 0x0000541009727816 */ /* 0x000fe2000000000a */
[----:B------:R-:W-:-:S02]  /*9930*/  IMAD.MOV.U32 R5, RZ, RZ, R77 ;  /* 0x000000ffff057224 */ /* 0x000fc400078e004d */
[----:B------:R-:W-:Y:S02]  /*9940*/  IMAD.MOV.U32 R9, RZ, RZ, R80 ;  /* 0x000000ffff097224 */ /* 0x000fe400078e0050 */
        /* <DEDUP_REMOVED lines=13> */
[----:B------:R-:W-:-:S05]  /*9a20*/  IMAD.MOV.U32 R10, RZ, RZ, R79 ;  /* 0x000000ffff0a7224 */ /* 0x000fca00078e004f */
[----:B------:R-:W-:Y:S01]  /*9a30*/  PRMT R119, R9, 0x5410, R10 ;  /* 0x0000541009777816 */ /* 0x000fe2000000000a */
[----:B------:R-:W-:Y:S06]  /*9a40*/  BRA.DIV UR4, `(.L_x_1681) ;  /* 0x000001fa04a87947 */ /* 0x000fec000b800000 */
[----:B------:R1:W2:Y:S04]  /*9a50*/  SHFL.IDX PT, R5, R7, 0x1, 0x181f ;  /* 0x00381f0007057f89 */ /* 0x0002a800000e0000 */
[----:B------:R1:W3:Y:S04]  /*9a60*/  SHFL.IDX PT, R4, R6, 0x1, 0x181f ;  /* 0x00381f0006047f89 */ /* 0x0002e800000e0000 */
[----:B------:R1:W0:Y:S04]  /*9a70*/  SHFL.IDX PT, R9, R8, 0x1, 0x181f ;  /* 0x00381f0008097f89 */ /* 0x00022800000e0000 */
[----:B----4-:R1:W4:Y:S02]  /*9a80*/  SHFL.IDX PT, R14, R0, 0x1, 0x181f ;  /* 0x00381f00000e7f89 */ /* 0x01032400000e0000 */
.L_x_2044:
[----:B------:R-:W-:Y:S01]  /*9a90*/  VIADD R10, R84, 0x20 ;  /* 0x00000020540a7836 */ /* 0x000fe20000000000 */
        /* <DEDUP_REMOVED lines=8> */
[----:B------:R-:W-:-:S05]  /*9b20*/  CS2R R66, SRZ ;  /* 0x0000000000427805 */ /* 0x000fca000001ff00 */
        /* <DEDUP_REMOVED lines=10> */
[----:B------:R-:W-:Y:S02]  /*9bd0*/  @!P1 SHF.L.U32 R11, R68, 0x1, RZ ;  /* 0x00000001440b9819 */ /* 0x000fe400000006ff */
[----:B------:R-:W-:Y:S01]  /*9be0*/  @!P0 IMAD.SHL.U32 R33, R21, 0x2, RZ ;  /* 0x0000000215218824 */ /* 0x000fe200078e00ff */
[-C--:B---3--:R-:W-:Y:S01]  /*9bf0*/  @!P2 IADD3 R28, P4, R4, R31.reuse, RZ ;  /* 0x0000001f041ca210 */ /* 0x088fe20007f9e0ff */
[----:B0-----:R-:W-:Y:S01]  /*9c00*/  @!P3 IMAD.MOV.U32 R15, RZ, RZ, R9 ;  /* 0x000000ffff0fb224 */ /* 0x001fe200078e0009 */
[----:B----4-:R-:W-:Y:S01]  /*9c10*/  @!P2 IADD3 R30, P6, R14, R31, RZ ;  /* 0x0000001f0e1ea210 */ /* 0x010fe20007fde0ff */
[----:B--2---:R-:W-:Y:S01]  /*9c20*/  @!P3 IMAD.WIDE R24, R200, 0x2, R4 ;  /* 0x00000002c818b825 */ /* 0x004fe200078e0204 */
[----:B------:R-:W-:Y:S02]  /*9c30*/  @!P1 SHF.L.U64.HI R34, R68, 0x1, R85 ;  /* 0x0000000144229819 */ /* 0x000fe40000010255 */
[-C--:B------:R-:W-:Y:S01]  /*9c40*/  @!P1 IADD3 R12, P5, R4, R11.reuse, RZ ;  /* 0x0000000b040c9210 */ /* 0x080fe20007fbe0ff */
[C---:B------:R-:W-:Y:S01]  /*9c50*/  @!P2 IMAD.X R29, R5.reuse, 0x1, R32, P4 ;  /* 0x00000001051da824 */ /* 0x040fe200020e0620 */
[----:B------:R-:W-:Y:S01]  /*9c60*/  @!P1 IADD3 R10, P4, R14, R11, RZ ;  /* 0x0000000b0e0a9210 */ /* 0x000fe20007f9e0ff */
[----:B------:R-:W-:Y:S01]  /*9c70*/  @!P3 IMAD.WIDE R26, R200, 0x2, R14 ;  /* 0x00000002c81ab825 */ /* 0x000fe200078e020e */
[----:B------:R-:W-:-:S02]  /*9c80*/  @!P1 IADD3.X R13, R5, R34, RZ, P5, !PT ;  /* 0x00000022050d9210 */ /* 0x000fc40002ffe4ff */
[----:B------:R-:W-:Y:S02]  /*9c90*/  CS2R R56, SRZ ;  /* 0x0000000000387805 */ /* 0x000fe4000001ff00 */
[-C--:B------:R-:W-:Y:S01]  /*9ca0*/  @!P0 IADD3 R14, P5, R14, R33.reuse, RZ ;  /* 0x000000210e0e8210 */ /* 0x080fe20007fbe0ff */
[----:B------:R-:W-:Y:S01]  /*9cb0*/  @!P2 IMAD.X R31, R9, 0x1, R32, P6 ;  /* 0x00000001091fa824 */ /* 0x000fe200030e0620 */
[----:B------:R-:W-:Y:S02]  /*9cc0*/  @!P0 IADD3 R4, P6, R4, R33, RZ ;  /* 0x0000002104048210 */ /* 0x000fe40007fde0ff */
[----:B------:R-:W-:Y:S02]  /*9cd0*/  CS2R R58, SRZ ;  /* 0x00000000003a7805 */ /* 0x000fe4000001ff00 */
[----:B------:R-:W-:Y:S02]  /*9ce0*/  @!P0 SHF.L.U64.HI R32, R21, 0x1, R110 ;  /* 0x0000000115208819 */ /* 0x000fe4000001026e */
[----:B------:R-:W-:-:S02]  /*9cf0*/  CS2R R54, SRZ ;  /* 0x0000000000367805 */ /* 0x000fc4000001ff00 */
[----:B------:R-:W-:Y:S02]  /*9d00*/  CS2R R52, SRZ ;  /* 0x0000000000347805 */ /* 0x000fe4000001ff00 */
[----:B------:R-:W-:Y:S02]  /*9d10*/  CS2R R48, SRZ ;  /* 0x0000000000307805 */ /* 0x000fe4000001ff00 */
[----:B------:R-:W-:Y:S01]  /*9d20*/  CS2R R50, SRZ ;  /* 0x0000000000327805 */ /* 0x000fe2000001ff00 */
[----:B------:R-:W-:Y:S01]  /*9d30*/  @!P1 IMAD.X R11, R9, 0x1, R34, P4 ;  /* 0x00000001090b9824 */ /* 0x000fe200020e0622 */
[----:B------:R0:W5:Y:S01]  /*9d40*/  @!P3 LD.E.64 R64, desc[UR60][R24.64] ;  /* 0x0000003c1840b980 */ /* 0x000162000c101b00 */
[--C-:B------:R-:W-:Y:S02]  /*9d50*/  @!P0 IMAD.X R5, R5, 0x1, R32.reuse, P6 ;  /* 0x0000000105058824 */ /* 0x100fe400030e0620 */
[----:B------:R-:W-:Y:S01]  /*9d60*/  @!P0 IMAD.X R15, R9, 0x1, R32, P5 ;  /* 0x00000001090f8824 */ /* 0x000fe200028e0620 */
[----:B------:R0:W5:Y:S04]  /*9d70*/  @!P3 LD.E.64 R66, desc[UR60][R26.64] ;  /* 0x0000003c1a42b980 */ /* 0x000168000c101b00 */
[----:B------:R0:W5:Y:S04]  /*9d80*/  @!P2 LD.E.64 R56, desc[UR60][R28.64] ;  /* 0x0000003c1c38a980 */ /* 0x000168000c101b00 */
[----:B------:R0:W5:Y:S04]  /*9d90*/  @!P2 LD.E.64 R58, desc[UR60][R30.64] ;  /* 0x0000003c1e3aa980 */ /* 0x000168000c101b00 */
[----:B------:R0:W5:Y:S04]  /*9da0*/  @!P1 LD.E.64 R54, desc[UR60][R12.64] ;  /* 0x0000003c0c369980 */ /* 0x000168000c101b00 */
[----:B------:R0:W5:Y:S04]  /*9db0*/  @!P1 LD.E.64 R52, desc[UR60][R10.64] ;  /* 0x0000003c0a349980 */ /* 0x000168000c101b00 */
[----:B------:R0:W5:Y:S04]  /*9dc0*/  @!P0 LD.E.64 R48, desc[UR60][R4.64] ;  /* 0x0000003c04308980 */ /* 0x000168000c101b00 */
[----:B------:R0:W5:Y:S02]  /*9dd0*/  @!P0 LD.E.64 R50, desc[UR60][R14.64] ;  /* 0x0000003c0e328980 */ /* 0x000164000c101b00 */
.L_x_1683:
[----:B------:R-:W-:Y:S05]  /*9de0*/  BSYNC B1 ;  /* 0x0000000000017941 */ /* 0x000fea0003800000 */
.L_x_1682:
[----:B0--3-5:R-:W-:Y:S01]  /*9df0*/  IMAD.MOV.U32 R4, RZ, RZ, R48 ;  /* 0x000000ffff047224 */ /* 0x029fe200078e0030 */
[----:B--2---:R-:W-:Y:S01]  /*9e00*/  MOV R5, R49 ;  /* 0x0000003100057202 */ /* 0x004fe20000000f00 */
[----:B------:R-:W-:Y:S01]  /*9e10*/  IMAD.MOV.U32 R9, RZ, RZ, R54 ;  /* 0x000000ffff097224 */ /* 0x000fe200078e0036 */
[----:B------:R-:W-:Y:S01]  /*9e20*/  UMOV UR4, 0xffffffff ;  /* 0xffffffff00047882 */ /* 0x000fe20000000000 */
[----:B------:R-:W-:Y:S01]  /*9e30*/  IMAD.MOV.U32 R10, RZ, RZ, R55 ;  /* 0x000000ffff0a7224 */ /* 0x000fe200078e0037 */
[----:B------:R-:W-:Y:S01]  /*9e40*/  PRMT R99, R4, 0x5410, R5 ;  /* 0x0000541004637816 */ /* 0x000fe20000000005 */
        /* <DEDUP_REMOVED lines=17> */
[----:B------:R-:W-:-:S04]  /*9f60*/  PRMT R108, R4, 0x5410, R5 ;  /* 0x00005410046c7816 */ /* 0x000fc80000000005 */
[----:B------:R-:W-:Y:S01]  /*9f70*/  PRMT R111, R9, 0x5410, R10 ;  /* 0x00005410096f7816 */ /* 0x000fe2000000000a */
[----:B------:R-:W-:Y:S06]  /*9f80*/  BRA.DIV UR4, `(.L_x_1684) ;  /* 0x000001f604c87947 */ /* 0x000fec000b800000 */
[----:B------:R0:W2:Y:S04]  /*9f90*/  SHFL.IDX PT, R5, R7, 0x2, 0x181f ;  /* 0x00581f0007057f89 */ /* 0x0000a800000e0000 */
[----:B------:R0:W3:Y:S04]  /*9fa0*/  SHFL.IDX PT, R4, R6, 0x2, 0x181f ;  /* 0x00581f0006047f89 */ /* 0x0000e800000e0000 */
[----:B------:R0:W0:Y:S04]  /*9fb0*/  SHFL.IDX PT, R9, R8, 0x2, 0x181f ;  /* 0x00581f0008097f89 */ /* 0x00002800000e0000 */
[----:B----4-:R4:W0:Y:S02]  /*9fc0*/  SHFL.IDX PT, R14, R0, 0x2, 0x181f ;  /* 0x00581f00000e7f89 */ /* 0x01082400000e0000 */
.L_x_2050:
[----:B------:R-:W-:Y:S01]  /*9fd0*/  IADD3 R10, R84, 0x40, RZ ;  /* 0x00000040540a7810 */ /* 0x000fe20007ffe0ff */
[----:B------:R-:W-:Y:S01]  /*9fe0*/  BSSY B1, `(.L_x_1685) ;  /* 0x0000035000017945 */ /* 0x000fe20003800000 */
[----:B------:R-:W-:Y:S02]  /*9ff0*/  CS2R R30, SRZ ;  /* 0x00000000001e7805 */ /* 0x000fe4000001ff00 */
[----:B------:R-:W-:Y:S02]  /*a000*/  CS2R R36, SRZ ;  /* 0x0000000000247805 */ /* 0x000fe4000001ff00 */
[----:B------:R-:W-:Y:S02]  /*a010*/  ISETP.GE.AND P0, PT, R10, R107, PT ;  /* 0x0000006b0a00720c */ /* 0x000fe40003f06270 */
[----:B------:R-:W-:Y:S02]  /*a020*/  CS2R R40, SRZ ;  /* 0x0000000000287805 */ /* 0x000fe4000001ff00 */
[----:B------:R-:W-:-:S02]  /*a030*/  CS2R R44, SRZ ;  /* 0x00000000002c7805 */ /* 0x000fc4000001ff00 */
[----:B------:R-:W-:Y:S02]  /*a040*/  CS2R R28, SRZ ;  /* 0x00000000001c7805 */ /* 0x000fe4000001ff00 */
[----:B------:R-:W-:Y:S02]  /*a050*/  CS2R R38, SRZ ;  /* 0x0000000000267805 */ /* 0x000fe4000001ff00 */
[----:B------:R-:W-:Y:S02]  /*a060*/  CS2R R42, SRZ ;  /* 0x00000000002a7805 */ /* 0x000fe4000001ff00 */
[----:B------:R-:W-:Y:S01]  /*a070*/  CS2R R46, SRZ ;  /* 0x00000000002e7805 */ /* 0x000fe2000001ff00 */
[----:B------:R-:W-:Y:S06]  /*a080*/  @P0 BRA `(.L_x_1686) ;  /* 0x0000000000a80947 */ /* 0x000fec0003800000 */
        /* <DEDUP_REMOVED lines=10> */
[----:B------:R-:W-:Y:S01]  /*a130*/  @!P1 SHF.L.U64.HI R34, R68, 0x1, R85 ;  /* 0x0000000144229819 */ /* 0x000fe20000010255 */
[----:B0-----:R-:W-:Y:S01]  /*a140*/  @!P3 IMAD.MOV.U32 R15, RZ, RZ, R9 ;  /* 0x000000ffff0fb224 */ /* 0x001fe200078e0009 */
[-C--:B------:R-:W-:Y:S01]  /*a150*/  @!P2 IADD3 R24, P6, R14, R25.reuse, RZ ;  /* 0x000000190e18a210 */ /* 0x080fe20007fde0ff */
[----:B------:R-:W-:Y:S01]  /*a160*/  @!P0 IMAD.SHL.U32 R33, R21, 0x2, RZ ;  /* 0x0000000215218824 */ /* 0x000fe200078e00ff */
[----:B---3--:R-:W-:Y:S01]  /*a170*/  @!P2 IADD3 R26, P4, R4, R25, RZ ;  /* 0x00000019041aa210 */ /* 0x008fe20007f9e0ff */
[----:B--2---:R-:W-:Y:S01]  /*a180*/  @!P3 IMAD.WIDE R28, R200, 0x2, R4 ;  /* 0x00000002c81cb825 */ /* 0x004fe200078e0204 */
[-C--:B------:R-:W-:Y:S02]  /*a190*/  @!P1 IADD3 R12, P5, R4, R11.reuse, RZ ;  /* 0x0000000b040c9210 */ /* 0x080fe40007fbe0ff */
[----:B------:R-:W-:Y:S01]  /*a1a0*/  @!P2 IADD3.X R27, R5, R32, RZ, P4, !PT ;  /* 0x00000020051ba210 */ /* 0x000fe200027fe4ff */
[----:B------:R-:W-:Y:S01]  /*a1b0*/  @!P3 IMAD.WIDE R30, R200, 0x2, R14 ;  /* 0x00000002c81eb825 */ /* 0x000fe200078e020e */
[----:B------:R-:W-:Y:S01]  /*a1c0*/  @!P1 IADD3 R10, P4, R14, R11, RZ ;  /* 0x0000000b0e0a9210 */ /* 0x000fe20007f9e0ff */
[----:B------:R0:W5:Y:S02]  /*a1d0*/  @!P3 LD.E.64 R44, desc[UR60][R28.64] ;  /* 0x0000003c1c2cb980 */ /* 0x000164000c101b00 */
[----:B------:R-:W-:Y:S01]  /*a1e0*/  @!P2 IMAD.X R25, R9, 0x1, R32, P6 ;  /* 0x000000010919a824 */ /* 0x000fe200030e0620 */
[-C--:B------:R-:W-:Y:S01]  /*a1f0*/  @!P0 IADD3 R4, P6, R4, R33.reuse, RZ ;  /* 0x0000002104048210 */ /* 0x080fe20007fde0ff */
[----:B------:R-:W-:Y:S01]  /*a200*/  @!P1 IMAD.X R13, R5, 0x1, R34, P5 ;  /* 0x00000001050d9824 */ /* 0x000fe200028e0622 */
[----:B------:R-:W-:Y:S01]  /*a210*/  @!P0 SHF.L.U64.HI R32, R21, 0x1, R110 ;  /* 0x0000000115208819 */ /* 0x000fe2000001026e */
[----:B------:R2:W5:Y:S01]  /*a220*/  @!P3 LD.E.64 R46, desc[UR60][R30.64] ;  /* 0x0000003c1e2eb980 */ /* 0x000562000c101b00 */
[----:B------:R-:W-:-:S02]  /*a230*/  @!P0 IADD3 R14, P5, R14, R33, RZ ;  /* 0x000000210e0e8210 */ /* 0x000fc40007fbe0ff */
[----:B------:R-:W-:Y:S02]  /*a240*/  CS2R R40, SRZ ;  /* 0x0000000000287805 */ /* 0x000fe4000001ff00 */
[----:B------:R-:W-:Y:S02]  /*a250*/  CS2R R42, SRZ ;  /* 0x00000000002a7805 */ /* 0x000fe4000001ff00 */
[----:B------:R-:W-:Y:S02]  /*a260*/  CS2R R36, SRZ ;  /* 0x0000000000247805 */ /* 0x000fe4000001ff00 */
[----:B------:R-:W-:Y:S02]  /*a270*/  CS2R R38, SRZ ;  /* 0x0000000000267805 */ /* 0x000fe4000001ff00 */
[----:B0-----:R-:W-:Y:S01]  /*a280*/  CS2R R28, SRZ ;  /* 0x00000000001c7805 */ /* 0x001fe2000001ff00 */
[C---:B------:R-:W-:Y:S01]  /*a290*/  @!P1 IMAD.X R11, R9.reuse, 0x1, R34, P4 ;  /* 0x00000001090b9824 */ /* 0x040fe200020e0622 */
[----:B------:R-:W-:Y:S01]  /*a2a0*/  @!P0 IADD3.X R15, R9, R32, RZ, P5, !PT ;  /* 0x00000020090f8210 */ /* 0x000fe20002ffe4ff */
[----:B------:R-:W-:Y:S01]  /*a2b0*/  @!P0 IMAD.X R5, R5, 0x1, R32, P6 ;  /* 0x0000000105058824 */ /* 0x000fe200030e0620 */
[----:B--2---:R-:W-:Y:S01]  /*a2c0*/  CS2R R30, SRZ ;  /* 0x00000000001e7805 */ /* 0x004fe2000001ff00 */
[----:B------:R0:W5:Y:S04]  /*a2d0*/  @!P2 LD.E.64 R40, desc[UR60][R26.64] ;  /* 0x0000003c1a28a980 */ /* 0x000168000c101b00 */
[----:B------:R0:W5:Y:S04]  /*a2e0*/  @!P2 LD.E.64 R42, desc[UR60][R24.64] ;  /* 0x0000003c182aa980 */ /* 0x000168000c101b00 */
[----:B------:R0:W5:Y:S04]  /*a2f0*/  @!P1 LD.E.64 R36, desc[UR60][R12.64] ;  /* 0x0000003c0c249980 */ /* 0x000168000c101b00 */
[----:B------:R0:W5:Y:S04]  /*a300*/  @!P1 LD.E.64 R38, desc[UR60][R10.64] ;  /* 0x0000003c0a269980 */ /* 0x000168000c101b00 */
[----:B------:R0:W5:Y:S04]  /*a310*/  @!P0 LD.E.64 R30, desc[UR60][R4.64] ;  /* 0x0000003c041e8980 */ /* 0x000168000c101b00 */
[----:B------:R0:W5:Y:S02]  /*a320*/  @!P0 LD.E.64 R28, desc[UR60][R14.64] ;  /* 0x0000003c0e1c8980 */ /* 0x000164000c101b00 */
.L_x_1686:
[----:B------:R-:W-:Y:S05]  /*a330*/  BSYNC B1 ;  /* 0x0000000000017941 */ /* 0x000fea0003800000 */
.L_x_1685:
[----:B0--3-5:R-:W-:Y:S01]  /*a340*/  IMAD.MOV.U32 R4, RZ, RZ, R30 ;  /* 0x000000ffff047224 */ /* 0x029fe200078e001e */
[----:B------:R-:W-:Y:S01]  /*a350*/  UMOV UR4, 0xffffffff ;  /* 0xffffffff00047882 */ /* 0x000fe20000000000 */
[----:B--2---:R-:W-:Y:S02]  /*a360*/  IMAD.MOV.U32 R5, RZ, RZ, R31 ;  /* 0x000000ffff057224 */ /* 0x004fe400078e001f */
        /* <DEDUP_REMOVED lines=20> */
[----:B------:R-:W-:Y:S02]  /*a4b0*/  PRMT R98, R4, 0x5410, R5 ;  /* 0x0000541004627816 */ /* 0x000fe40000000005 */
[----:B------:R-:W-:Y:S02]  /*a4c0*/  CS2R R4, SRZ ;  /* 0x0000000000047805 */ /* 0x000fe4000001ff00 */
[----:B------:R-:W-:Y:S01]  /*a4d0*/  PRMT R105, R9, 0x5410, R10 ;  /* 0x0000541009697816 */ /* 0x000fe2000000000a */
[----:B------:R-:W-:Y:S06]  /*a4e0*/  BRA.DIV UR4, `(.L_x_1687) ;  /* 0x000001f204e07947 */ /* 0x000fec000b800000 */
[----:B------:R0:W2:Y:S04]  /*a4f0*/  SHFL.IDX PT, R9, R7, 0x3, 0x181f ;  /* 0x00781f0007097f89 */ /* 0x0000a800000e0000 */
[----:B------:R0:W3:Y:S04]  /*a500*/  SHFL.IDX PT, R10, R6, 0x3, 0x181f ;  /* 0x00781f00060a7f89 */ /* 0x0000e800000e0000 */
[----:B------:R0:W0:Y:S04]  /*a510*/  SHFL.IDX PT, R83, R8, 0x3, 0x181f ;  /* 0x00781f0008537f89 */ /* 0x00002800000e0000 */
[----:B------:R0:W0:Y:S02]  /*a520*/  SHFL.IDX PT, R82, R0, 0x3, 0x181f ;  /* 0x00781f0000527f89 */ /* 0x00002400000e0000 */
.L_x_2056:
[----:B01----:R-:W4:Y:S01]  /*a530*/  LDL R6, [R1+0x7c] ;  /* 0x00007c0001067983 */ /* 0x003f220000100800 */
        /* <DEDUP_REMOVED lines=9> */
[----:B----4-:R-:W-:-:S04]  /*a5d0*/  LEA.HI R0, R6, R6, RZ, 0x1 ;  /* 0x0000000606007211 */ /* 0x010fc800078f08ff */
[----:B------:R-:W-:-:S05]  /*a5e0*/  LOP3.LUT R0, R0, 0xfffffffe, RZ, 0xc0, !PT ;  /* 0xfffffffe00007812 */ /* 0x000fca00078ec0ff */
[----:B------:R-:W-:Y:S01]  /*a5f0*/  IMAD.IADD R0, R6, 0x1, -R0 ;  /* 0x0000000106007824 */ /* 0x000fe200078e0a00 */
[----:B------:R-:W-:-:S04]  /*a600*/  CS2R R6, SRZ ;  /* 0x0000000000067805 */ /* 0x000fc8000001ff00 */
[----:B------:R-:W-:Y:S01]  /*a610*/  SHF.L.U32 R121, R0, 0x1f, RZ ;  /* 0x0000001f00797819 */ /* 0x000fe200000006ff */
        /* <DEDUP_REMOVED lines=10> */
[C---:B------:R-:W-:Y:S02]  /*a6c0*/  @!P1 SHF.L.U64.HI R12, R68.reuse, 0x1, R85 ;  /* 0x00000001440c9819 */ /* 0x040fe40000010255 */
[----:B---3--:R-:W-:Y:S01]  /*a6d0*/  @!P3 IMAD.MOV.U32 R8, RZ, RZ, R10 ;  /* 0x000000ffff08b224 */ /* 0x008fe200078e000a */
[----:B------:R-:W-:Y:S01]  /*a6e0*/  @!P1 SHF.L.U32 R85, R68, 0x1, RZ ;  /* 0x0000000144559819 */ /* 0x000fe200000006ff */
[----:B------:R-:W-:Y:S01]  /*a6f0*/  @!P0 IMAD.SHL.U32 R11, R21, 0x2, RZ ;  /* 0x00000002150b8824 */ /* 0x000fe200078e00ff */
[-C--:B------:R-:W-:Y:S01]  /*a700*/  @!P2 IADD3 R90, P4, R10, R89.reuse, RZ ;  /* 0x000000590a5aa210 */ /* 0x080fe20007f9e0ff */
[----:B--2---:R-:W-:Y:S01]  /*a710*/  @!P3 IMAD.WIDE R4, R200, 0x2, R8 ;  /* 0x00000002c804b825 */ /* 0x004fe200078e0208 */
[----:B------:R-:W-:Y:S02]  /*a720*/  @!P2 IADD3 R88, P6, R82, R89, RZ ;  /* 0x000000595258a210 */ /* 0x000fe40007fde0ff */
[-C--:B------:R-:W-:Y:S01]  /*a730*/  @!P1 IADD3 R86, P5, R10, R85.reuse, RZ ;  /* 0x000000550a569210 */ /* 0x080fe20007fbe0ff */
[C---:B------:R-:W-:Y:S01]  /*a740*/  @!P2 IMAD.X R91, R9.reuse, 0x1, R0, P4 ;  /* 0x00000001095ba824 */ /* 0x040fe200020e0600 */
[----:B------:R-:W-:Y:S01]  /*a750*/  @!P1 IADD3 R84, P4, R82, R85, RZ ;  /* 0x0000005552549210 */ /* 0x000fe20007f9e0ff */
[----:B------:R-:W-:Y:S01]  /*a760*/  @!P3 IMAD.WIDE R6, R200, 0x2, R82 ;  /* 0x00000002c806b825 */ /* 0x000fe200078e0252 */
[----:B------:R-:W-:Y:S01]  /*a770*/  @!P1 IADD3.X R87, R9, R12, RZ, P5, !PT ;  /* 0x0000000c09579210 */ /* 0x000fe20002ffe4ff */
[----:B------:R0:W5:Y:S01]  /*a780*/  @!P3 LD.E.64 R32, desc[UR60][R4.64] ;  /* 0x0000003c0420b980 */ /* 0x000162000c101b00 */
[-C--:B------:R-:W-:Y:S01]  /*a790*/  @!P0 IADD3 R82, P5, R82, R11.reuse, RZ ;  /* 0x0000000b52528210 */ /* 0x080fe20007fbe0ff */
[----:B------:R-:W-:Y:S01]  /*a7a0*/  @!P2 IMAD.X R89, R83, 0x1, R0, P6 ;  /* 0x000000015359a824 */ /* 0x000fe200030e0600 */
[----:B------:R-:W-:Y:S01]  /*a7b0*/  @!P0 IADD3 R10, P6, R10, R11, RZ ;  /* 0x0000000b0a0a8210 */ /* 0x000fe20007fde0ff */
[----:B------:R1:W5:Y:S01]  /*a7c0*/  @!P3 LD.E.64 R34, desc[UR60][R6.64] ;  /* 0x0000003c0622b980 */ /* 0x000362000c101b00 */
[----:B------:R-:W-:Y:S01]  /*a7d0*/  @!P0 SHF.L.U64.HI R110, R21, 0x1, R110 ;  /* 0x00000001156e8819 */ /* 0x000fe2000001026e */
[----:B------:R-:W-:Y:S01]  /*a7e0*/  @!P1 IMAD.X R85, R83, 0x1, R12, P4 ;  /* 0x0000000153559824 */ /* 0x000fe200020e060c */
[----:B------:R-:W-:-:S02]  /*a7f0*/  CS2R R24, SRZ ;  /* 0x0000000000187805 */ /* 0x000fc4000001ff00 */
[----:B------:R-:W-:Y:S02]  /*a800*/  CS2R R26, SRZ ;  /* 0x00000000001a7805 */ /* 0x000fe4000001ff00 */
[----:B------:R-:W-:Y:S02]  /*a810*/  CS2R R14, SRZ ;  /* 0x00000000000e7805 */ /* 0x000fe4000001ff00 */
[----:B------:R-:W-:Y:S02]  /*a820*/  CS2R R12, SRZ ;  /* 0x00000000000c7805 */ /* 0x000fe4000001ff00 */
[----:B0-----:R-:W-:Y:S01]  /*a830*/  CS2R R4, SRZ ;  /* 0x0000000000047805 */ /* 0x001fe2000001ff00 */
[--C-:B------:R-:W-:Y:S01]  /*a840*/  @!P0 IMAD.X R11, R9, 0x1, R110.reuse, P6 ;  /* 0x00000001090b8824 */ /* 0x100fe200030e066e */
[----:B------:R0:W5:Y:S01]  /*a850*/  @!P2 LD.E.64 R24, desc[UR60][R90.64] ;  /* 0x0000003c5a18a980 */ /* 0x000162000c101b00 */
[----:B-1----:R-:W-:Y:S01]  /*a860*/  CS2R R6, SRZ ;  /* 0x0000000000067805 */ /* 0x002fe2000001ff00 */
[----:B------:R-:W-:-:S02]  /*a870*/  @!P0 IMAD.X R83, R83, 0x1, R110, P5 ;  /* 0x0000000153538824 */ /* 0x000fc400028e066e */
[----:B------:R0:W5:Y:S04]  /*a880*/  @!P2 LD.E.64 R26, desc[UR60][R88.64] ;  /* 0x0000003c581aa980 */ /* 0x000168000c101b00 */
[----:B------:R0:W5:Y:S04]  /*a890*/  @!P1 LD.E.64 R14, desc[UR60][R86.64] ;  /* 0x0000003c560e9980 */ /* 0x000168000c101b00 */
[----:B------:R0:W5:Y:S04]  /*a8a0*/  @!P1 LD.E.64 R12, desc[UR60][R84.64] ;  /* 0x0000003c540c9980 */ /* 0x000168000c101b00 */
[----:B------:R0:W5:Y:S04]  /*a8b0*/  @!P0 LD.E.64 R4, desc[UR60][R10.64] ;  /* 0x0000003c0a048980 */ /* 0x000168000c101b00 */
[----:B------:R0:W5:Y:S02]  /*a8c0*/  @!P0 LD.E.64 R6, desc[UR60][R82.64] ;  /* 0x0000003c52068980 */ /* 0x000164000c101b00 */
.L_x_1689:
[----:B------:R-:W-:Y:S05]  /*a8d0*/  BSYNC B1 ;  /* 0x0000000000017941 */ /* 0x000fea0003800000 */
.L_x_1688:
[----:B------:R-:W1:Y:S01]  /*a8e0*/  SYNCS.PHASECHK.TRANS64.TRYWAIT P0, [R18+URZ+0x30800], R121 ;  /* 0x03080079120075a7 */ /* 0x000e62000800017f */
[----:B-----5:R-:W-:Y:S01]  /*a8f0*/  IMAD.MOV.U32 R0, RZ, RZ, R4 ;  /* 0x000000ffff007224 */ /* 0x020fe200078e0004 */
[----:B------:R-:W-:Y:S01]  /*a900*/  MOV R8, R5 ;  /* 0x0000000500087202 */ /* 0x000fe20000000f00 */
[----:B--2---:R-:W-:Y:S01]  /*a910*/  IMAD.MOV.U32 R9, RZ, RZ, R14 ;  /* 0x000000ffff097224 */ /* 0x004fe200078e000e */
[----:B0--3--:R-:W-:Y:S01]  /*a920*/  MOV R10, R32 ;  /* 0x00000020000a7202 */ /* 0x009fe20000000f00 */
[----:B------:R-:W-:Y:S01]  /*a930*/  IMAD.MOV.U32 R11, RZ, RZ, R27 ;  /* 0x000000ffff0b7224 */ /* 0x000fe200078e001b */
[----:B------:R-:W-:Y:S01]  /*a940*/  PRMT R83, R8, 0x5410, R0 ;  /* 0x0000541008537816 */ /* 0x000fe20000000000 */
[----:B------:R-:W-:Y:S01]  /*a950*/  IMAD.MOV.U32 R8, RZ, RZ, R24 ;  /* 0x000000ffff087224 */ /* 0x000fe200078e0018 */
[----:B------:R-:W-:Y:S01]  /*a960*/  PRMT R84, R9, 0x7610, R84 ;  /* 0x0000761009547816 */ /* 0x000fe20000000054 */
[----:B------:R-:W-:Y:S01]  /*a970*/  IMAD.MOV.U32 R9, RZ, RZ, R25 ;  /* 0x000000ffff097224 */ /* 0x000fe200078e0019 */
[----:B------:R-:W-:Y:S01]  /*a980*/  PRMT R88, R10, 0x7610, R88 ;  /* 0x000076100a587816 */ /* 0x000fe20000000058 */
[----:B------:R-:W-:Y:S01]  /*a990*/  IMAD.MOV.U32 R10, RZ, RZ, R7 ;  /* 0x000000ffff0a7224 */ /* 0x000fe200078e0007 */
[----:B------:R-:W-:Y:S01]  /*a9a0*/  BSSY B1, `(.L_x_1690) ;  /* 0x0000012000017945 */ /* 0x000fe20003800000 */
[----:B------:R-:W-:Y:S01]  /*a9b0*/  IMAD.MOV.U32 R0, RZ, RZ, R15 ;  /* 0x000000ffff007224 */ /* 0x000fe200078e000f */
[----:B------:R-:W-:Y:S01]  /*a9c0*/  PRMT R86, R9, 0x5410, R8 ;  /* 0x0000541009567816 */ /* 0x000fe20000000008 */
[----:B------:R-:W-:-:S02]  /*a9d0*/  IMAD.MOV.U32 R8, RZ, RZ, R33 ;  /* 0x000000ffff087224 */ /* 0x000fc400078e0021 */
[----:B------:R-:W-:Y:S01]  /*a9e0*/  IMAD.MOV.U32 R9, RZ, RZ, R6 ;  /* 0x000000ffff097224 */ /* 0x000fe200078e0006 */
[----:B------:R-:W-:Y:S02]  /*a9f0*/  PRMT R84, R84, 0x5410, R0 ;  /* 0x0000541054547816 */ /* 0x000fe40000000000 */
[----:B------:R-:W-:Y:S01]  /*aa00*/  PRMT R88, R88, 0x5410, R8 ;  /* 0x0000541058587816 */ /* 0x000fe20000000008 */
[----:B------:R-:W-:Y:S01]  /*aa10*/  IMAD.MOV.U32 R8, RZ, RZ, R12 ;  /* 0x000000ffff087224 */ /* 0x000fe200078e000c */
[----:B------:R-:W-:Y:S01]  /*aa20*/  PRMT R82, R10, 0x5410, R9 ;  /* 0x000054100a527816 */ /* 0x000fe20000000009 */
[----:B------:R-:W-:Y:S01]  /*aa30*/  IMAD.MOV.U32 R10, RZ, RZ, R26 ;  /* 0x000000ffff0a7224 */ /* 0x000fe200078e001a */
[----:B------:R-:W-:Y:S02]  /*aa40*/  MOV R9, R13 ;  /* 0x0000000d00097202 */ /* 0x000fe40000000f00 */
[----:B------:R-:W-:Y:S02]  /*aa50*/  VIADDMNMX R0, R107, -R122, 0x80, PT ;  /* 0x000000806b007446 */ /* 0x000fe4000380097a */
[----:B------:R-:W-:Y:S01]  /*aa60*/  PRMT R85, R8, 0x5410, R9 ;  /* 0x0000541008557816 */ /* 0x000fe20000000009 */
[----:B------:R-:W-:Y:S01]  /*aa70*/  IMAD.MOV.U32 R8, RZ, RZ, R34 ;  /* 0x000000ffff087224 */ /* 0x000fe200078e0022 */
[----:B------:R-:W-:Y:S01]  /*aa80*/  ISETP.GE.AND P1, PT, R120, R0, PT ;  /* 0x000000007800720c */ /* 0x000fe20003f26270 */
[----:B------:R-:W-:Y:S01]  /*aa90*/  IMAD.MOV.U32 R9, RZ, RZ, R35 ;  /* 0x000000ffff097224 */ /* 0x000fe200078e0023 */
[----:B------:R-:W-:Y:S01]  /*aaa0*/  PRMT R87, R11, 0x5410, R10 ;  /* 0x000054100b577816 */ /* 0x000fe2000000000a */
[----:B-1----:R-:W-:Y:S10]  /*aab0*/  @!P0 BRA `(.L_x_1691) ;  /* 0x000001ec00e08947 */ /* 0x002ff40003800000 */
.L_x_2057:
[----:B------:R-:W-:Y:S05]  /*aac0*/  BSYNC B1 ;  /* 0x0000000000017941 */ /* 0x000fea0003800000 */
.L_x_1690:
[----:B------:R-:W-:Y:S01]  /*aad0*/  BSSY B1, `(.L_x_1692) ;  /* 0x00000bb000017945 */ /* 0x000fe20003800000 */
[----:B------:R-:W-:-:S03]  /*aae0*/  PRMT R89, R8, 0x5410, R9 ;  /* 0x0000541008597816 */ /* 0x000fc60000000009 */
[----:B------:R-:W-:Y:S05]  /*aaf0*/  @P1 BRA `(.L_x_1693) ;  /* 0x0000000800e01947 */ /* 0x000fea0003800000 */
[----:B------:R1:W5:Y:S01]  /*ab00*/  LDL R125, [R1+0x60] ;  /* 0x00006000017d7983 */ /* 0x0003620000100800 */
[----:B------:R-:W2:Y:S01]  /*ab10*/  LDC R8, c[0x0][0x3f4] ;  /* 0x0000fd00ff087b82 */ /* 0x000ea20000000800 */
[----:B------:R-:W-:Y:S01]  /*ab20*/  BSSY B2, `(.L_x_1694) ;  /* 0x0000030000027945 */ /* 0x000fe20003800000 */
[-C--:B--2---:R-:W-:Y:S02]  /*ab30*/  ISETP.GE.AND P0, PT, R200, R8.reuse, PT ;  /* 0x00000008c800720c */ /* 0x084fe40003f06270 */
[-C--:B------:R-:W-:Y:S02]  /*ab40*/  ISETP.GE.AND P1, PT, R69, R8.reuse, PT ;  /* 0x000000084500720c */ /* 0x080fe40003f26270 */
[-C--:B------:R-:W-:Y:S02]  /*ab50*/  ISETP.GE.AND P2, PT, R68, R8.reuse, PT ;  /* 0x000000084400720c */ /* 0x080fe40003f46270 */
[----:B------:R-:W-:-:S07]  /*ab60*/  ISETP.GE.AND P3, PT, R21, R8, PT ;  /* 0x000000081500720c */ /* 0x000fce0003f66270 */
[----:B-1----:R-:W-:Y:S06]  /*ab70*/  @P0 BRA `(.L_x_1695) ;  /* 0x0000000000a80947 */ /* 0x002fec0003800000 */
[----:B-----5:R-:W1:Y:S01]  /*ab80*/  LDS.128 R8, [R125] ;  /* 0x000000007d087984 */ /* 0x020e620000000c00 */
[----:B------:R-:W-:Y:S01]  /*ab90*/  SHF.R.U32.HI R110, RZ, 0x10, R79 ;  /* 0x00000010ff6e7819 */ /* 0x000fe2000001164f */
[----:B------:R-:W-:Y:S01]  /*aba0*/  HADD2.F32 R90, -RZ, R118.H0_H0 ;  /* 0x20000076ff5a7230 */ /* 0x000fe20000004100 */
[--C-:B------:R-:W-:Y:S01]  /*abb0*/  SHF.R.U32.HI R91, RZ, 0x10, R81.reuse ;  /* 0x00000010ff5b7819 */ /* 0x100fe20000011651 */
[----:B------:R-:W-:Y:S01]  /*abc0*/  HADD2.F32 R107, -RZ, R119.H0_H0 ;  /* 0x20000077ff6b7230 */ /* 0x000fe20000004100 */
[----:B------:R-:W-:Y:S01]  /*abd0*/  SHF.R.U64 R124, R80, 0x10, R81 ;  /* 0x00000010507c7819 */ /* 0x000fe20000001251 */
[----:B------:R-:W-:Y:S01]  /*abe0*/  HADD2.F32 R110, -RZ, R110.H0_H0 ;  /* 0x2000006eff6e7230 */ /* 0x000fe20000004100 */
[----:B------:R-:W-:Y:S01]  /*abf0*/  SHF.R.U64 R123, R78, 0x10, R79 ;  /* 0x000000104e7b7819 */ /* 0x000fe2000000124f */
[----:B------:R-:W-:Y:S02]  /*ac00*/  HADD2.F32 R91, -RZ, R91.H0_H0 ;  /* 0x2000005bff5b7230 */ /* 0x000fe40000004100 */
[----:B------:R-:W-:-:S02]  /*ac10*/  HADD2.F32 R119, -RZ, R119.H1_H1 ;  /* 0x30000077ff777230 */ /* 0x000fc40000004100 */
[----:B------:R-:W-:Y:S02]  /*ac20*/  HADD2.F32 R118, -RZ, R118.H1_H1 ;  /* 0x30000076ff767230 */ /* 0x000fe40000004100 */
[--C-:B-1----:R-:W-:Y:S02]  /*ac30*/  HADD2.F32 R81, -RZ, R11.reuse.H1_H1 ;  /* 0x3000000bff517230 */ /* 0x102fe40000004100 */
[----:B------:R-:W-:Y:S02]  /*ac40*/  HADD2.F32 R80, -RZ, R11.H0_H0 ;  /* 0x2000000bff507230 */ /* 0x000fe40000004100 */
[--C-:B------:R-:W-:Y:S02]  /*ac50*/  HADD2.F32 R11, -RZ, R8.reuse.H0_H0 ;  /* 0x20000008ff0b7230 */ /* 0x100fe40000004100 */
[C---:B0-----:R-:W-:Y:S01]  /*ac60*/  FMUL.FTZ R121, R81.reuse, R110 ;  /* 0x0000006e51797220 */ /* 0x041fe20000410000 */
[----:B------:R-:W-:Y:S02]  /*ac70*/  HADD2.F32 R8, -RZ, R8.H1_H1 ;  /* 0x30000008ff087230 */ /* 0x000fe40000004100 */
[----:B------:R-:W-:Y:S01]  /*ac80*/  FMUL.FTZ R81, R81, R91 ;  /* 0x0000005b51517220 */ /* 0x000fe20000410000 */
[----:B------:R-:W-:-:S02]  /*ac90*/  HADD2.F32 R78, -RZ, R10.H0_H0 ;  /* 0x2000000aff4e7230 */ /* 0x000fc40000004100 */
[C---:B------:R-:W-:Y:S01]  /*aca0*/  FFMA.FTZ R121, R80.reuse, R91, -R121 ;  /* 0x0000005b50797223 */ /* 0x040fe20000010879 */
[----:B------:R-:W-:Y:S02]  /*acb0*/  HADD2.F32 R79, -RZ, R10.H1_H1 ;  /* 0x3000000aff4f7230 */ /* 0x000fe40000004100 */
[----:B------:R-:W-:Y:S01]  /*acc0*/  FFMA.FTZ R122, R80, R110, R81 ;  /* 0x0000006e507a7223 */ /* 0x000fe20000010051 */
[--C-:B------:R-:W-:Y:S02]  /*acd0*/  HADD2.F32 R10, -RZ, R9.reuse.H0_H0 ;  /* 0x20000009ff0a7230 */ /* 0x100fe40000004100 */
[C---:B------:R-:W-:Y:S01]  /*ace0*/  FMUL.FTZ R120, R8.reuse, R107 ;  /* 0x0000006b08787220 */ /* 0x040fe20000410000 */
[----:B------:R-:W-:Y:S01]  /*acf0*/  FMUL.FTZ R110, R8, R90 ;  /* 0x0000005a086e7220 */ /* 0x000fe20000410000 */
[----:B------:R-:W-:Y:S02]  /*ad00*/  HADD2.F32 R9, -RZ, R9.H1_H1 ;  /* 0x30000009ff097230 */ /* 0x000fe40000004100 */
[----:B------:R-:W-:Y:S01]  /*ad10*/  FMUL.FTZ R81, R79, R119 ;  /* 0x000000774f517220 */ /* 0x000fe20000410000 */
[----:B------:R-:W-:-:S02]  /*ad20*/  HADD2.F32 R80, -RZ, R123.H0_H0 ;  /* 0x2000007bff507230 */ /* 0x000fc40000004100 */
[C---:B------:R-:W-:Y:S01]  /*ad30*/  FFMA.FTZ R120, R11.reuse, R90, -R120 ;  /* 0x0000005a0b787223 */ /* 0x040fe20000010878 */
[----:B------:R-:W-:Y:S02]  /*ad40*/  HADD2.F32 R8, -RZ, R124.H0_H0 ;  /* 0x2000007cff087230 */ /* 0x000fe40000004100 */
[----:B------:R-:W-:Y:S01]  /*ad50*/  FFMA.FTZ R107, R11, R107, R110 ;  /* 0x0000006b0b6b7223 */ /* 0x000fe2000001006e */
[----:B------:R-:W-:Y:S01]  /*ad60*/  FMUL.FTZ R90, R79, R118 ;  /* 0x000000764f5a7220 */ /* 0x000fe20000410000 */
[C---:B------:R-:W-:Y:S01]  /*ad70*/  FMUL.FTZ R11, R9.reuse, R80 ;  /* 0x00000050090b7220 */ /* 0x040fe20000410000 */
[C---:B------:R-:W-:Y:S01]  /*ad80*/  FFMA.FTZ R81, R78.reuse, R118, -R81 ;  /* 0x000000764e517223 */ /* 0x040fe20000010851 */
[-C--:B------:R-:W-:Y:S01]  /*ad90*/  FMUL.FTZ R79, R9, R8.reuse ;  /* 0x00000008094f7220 */ /* 0x080fe20000410000 */
[----:B------:R-:W-:Y:S01]  /*ada0*/  FFMA.FTZ R90, R78, R119, R90 ;  /* 0x000000774e5a7223 */ /* 0x000fe2000001005a */
[----:B------:R-:W-:Y:S01]  /*adb0*/  FFMA.FTZ R9, R10, R8, -R11 ;  /* 0x000000080a097223 */ /* 0x000fe2000001080b */
[----:B------:R-:W-:Y:S01]  /*adc0*/  F2FP.F16.F32.PACK_AB R11, R122, R121 ;  /* 0x000000797a0b723e */ /* 0x000fe200000000ff */
[----:B------:R-:W-:Y:S01]  /*add0*/  FFMA.FTZ R80, R10, R80, R79 ;  /* 0x000000500a507223 */ /* 0x000fe2000001004f */
[----:B------:R-:W-:-:S02]  /*ade0*/  F2FP.F16.F32.PACK_AB R8, R107, R120 ;  /* 0x000000786b08723e */ /* 0x000fc400000000ff */
[----:B------:R-:W-:Y:S02]  /*adf0*/  F2FP.F16.F32.PACK_AB R10, R90, R81 ;  /* 0x000000515a0a723e */ /* 0x000fe400000000ff */
[----:B------:R-:W-:-:S05]  /*ae00*/  F2FP.F16.F32.PACK_AB R9, R80, R9 ;  /* 0x000000095009723e */ /* 0x000fca00000000ff */
[----:B------:R1:W-:Y:S02]  /*ae10*/  STS.128 [R125], R8 ;  /* 0x000000087d007388 */ /* 0x0003e40000000c00 */
.L_x_1695:
[----:B------:R-:W-:Y:S05]  /*ae20*/  BSYNC B2 ;  /* 0x0000000000027941 */ /* 0x000fea0003800000 */
.L_x_1694:
[----:B------:R-:W-:Y:S04]  /*ae30*/  BSSY B2, `(.L_x_1696) ;  /* 0x000002c000027945 */ /* 0x000fe80003800000 */
[----:B------:R-:W-:Y:S05]  /*ae40*/  @P1 BRA `(.L_x_1697) ;  /* 0x0000000000a81947 */ /* 0x000fea0003800000 */
[----:B-1---5:R-:W1:Y:S01]  /*ae50*/  LDS.128 R8, [R125+0x4000] ;  /* 0x004000007d087984 */ /* 0x022e620000000c00 */
[----:B------:R-:W-:Y:S01]  /*ae60*/  SHF.R.U32.HI R79, RZ, 0x10, R77 ;  /* 0x00000010ff4f7819 */ /* 0x000fe2000001164d */
[----:B------:R-:W-:Y:S01]  /*ae70*/  HADD2.F32 R78, -RZ, R116.H0_H0 ;  /* 0x20000074ff4e7230 */ /* 0x000fe20000004100 */
[----:B------:R-:W-:Y:S01]  /*ae80*/  SHF.R.U32.HI R81, RZ, 0x10, R75 ;  /* 0x00000010ff517819 */ /* 0x000fe2000001164b */
        /* <DEDUP_REMOVED lines=10> */
[C---:B------:R-:W-:Y:S01]  /*af30*/  FMUL.FTZ R110, R77.reuse, R79 ;  /* 0x0000004f4d6e7220 */ /* 0x040fe20000410000 */
[----:B------:R-:W-:Y:S02]  /*af40*/  HADD2.F32 R8, -RZ, R8.H1_H1 ;  /* 0x30000008ff087230 */ /* 0x000fe40000004100 */
[----:B------:R-:W-:Y:S01]  /*af50*/  FMUL.FTZ R91, R77, R81 ;  /* 0x000000514d5b7220 */ /* 0x000fe20000410000 */
[----:B------:R-:W-:-:S02]  /*af60*/  HADD2.F32 R74, -RZ, R10.H0_H0 ;  /* 0x2000000aff4a7230 */ /* 0x000fc40000004100 */
[----:B------:R-:W-:Y:S01]  /*af70*/  FFMA.FTZ R118, R76, R81, R110 ;  /* 0x000000514c767223 */ /* 0x000fe2000001006e */
[----:B------:R-:W-:Y:S02]  /*af80*/  HADD2.F32 R75, -RZ, R10.H1_H1 ;  /* 0x3000000aff4b7230 */ /* 0x000fe40000004100 */
[----:B------:R-:W-:Y:S01]  /*af90*/  FMUL.FTZ R90, R8, R80 ;  /* 0x00000050085a7220 */ /* 0x000fe20000410000 */
[--C-:B------:R-:W-:Y:S02]  /*afa0*/  HADD2.F32 R10, -RZ, R9.reuse.H0_H0 ;  /* 0x20000009ff0a7230 */ /* 0x100fe40000004100 */
[----:B------:R-:W-:Y:S01]  /*afb0*/  FFMA.FTZ R91, R76, R79, -R91 ;  /* 0x0000004f4c5b7223 */ /* 0x000fe2000001085b */
[-C--:B------:R-:W-:Y:S01]  /*afc0*/  FMUL.FTZ R110, R8, R78.reuse ;  /* 0x0000004e086e7220 */ /* 0x080fe20000410000 */
[----:B------:R-:W-:Y:S02]  /*afd0*/  HADD2.F32 R9, -RZ, R9.H1_H1 ;  /* 0x30000009ff097230 */ /* 0x000fe40000004100 */
[----:B------:R-:W-:Y:S01]  /*afe0*/  FFMA.FTZ R90, R11, R78, -R90 ;  /* 0x0000004e0b5a7223 */ /* 0x000fe2000001085a */
[----:B------:R-:W-:-:S02]  /*aff0*/  HADD2.F32 R76, -RZ, R107.H0_H0 ;  /* 0x2000006bff4c7230 */ /* 0x000fc40000004100 */
[----:B------:R-:W-:Y:S01]  /*b000*/  FFMA.FTZ R77, R11, R80, R110 ;  /* 0x000000500b4d7223 */ /* 0x000fe2000001006e */
[----:B------:R-:W-:Y:S02]  /*b010*/  HADD2.F32 R8, -RZ, R119.H0_H0 ;  /* 0x20000077ff087230 */ /* 0x000fe40000004100 */
[CC--:B------:R-:W-:Y:S01]  /*b020*/  FMUL.FTZ R79, R75.reuse, R117.reuse ;  /* 0x000000754b4f7220 */ /* 0x0c0fe20000410000 */
[----:B------:R-:W-:Y:S01]  /*b030*/  FMUL.FTZ R78, R75, R116 ;  /* 0x000000744b4e7220 */ /* 0x000fe20000410000 */
[C---:B------:R-:W-:Y:S01]  /*b040*/  FMUL.FTZ R11, R9.reuse, R76 ;  /* 0x0000004c090b7220 */ /* 0x040fe20000410000 */
[----:B------:R-:W-:Y:S01]  /*b050*/  FMUL.FTZ R75, R9, R8 ;  /* 0x00000008094b7220 */ /* 0x000fe20000410000 */
[C---:B------:R-:W-:Y:S01]  /*b060*/  FFMA.FTZ R79, R74.reuse, R116, -R79 ;  /* 0x000000744a4f7223 */ /* 0x040fe2000001084f */
[----:B------:R-:W-:Y:S01]  /*b070*/  FFMA.FTZ R78, R74, R117, R78 ;  /* 0x000000754a4e7223 */ /* 0x000fe2000001004e */
[C---:B------:R-:W-:Y:S01]  /*b080*/  FFMA.FTZ R9, R10.reuse, R8, -R11 ;  /* 0x000000080a097223 */ /* 0x040fe2000001080b */
[----:B------:R-:W-:Y:S01]  /*b090*/  FFMA.FTZ R76, R10, R76, R75 ;  /* 0x0000004c0a4c7223 */ /* 0x000fe2000001004b */
[----:B------:R-:W-:-:S02]  /*b0a0*/  F2FP.F16.F32.PACK_AB R11, R118, R91 ;  /* 0x0000005b760b723e */ /* 0x000fc400000000ff */
[----:B------:R-:W-:Y:S02]  /*b0b0*/  F2FP.F16.F32.PACK_AB R10, R78, R79 ;  /* 0x0000004f4e0a723e */ /* 0x000fe400000000ff */
[----:B------:R-:W-:Y:S02]  /*b0c0*/  F2FP.F16.F32.PACK_AB R8, R77, R90 ;  /* 0x0000005a4d08723e */ /* 0x000fe400000000ff */
[----:B------:R-:W-:-:S05]  /*b0d0*/  F2FP.F16.F32.PACK_AB R9, R76, R9 ;  /* 0x000000094c09723e */ /* 0x000fca00000000ff */
[----:B------:R2:W-:Y:S02]  /*b0e0*/  STS.128 [R125+0x4000], R8 ;  /* 0x004000087d007388 */ /* 0x0005e40000000c00 */
.L_x_1697:
[----:B------:R-:W-:Y:S05]  /*b0f0*/  BSYNC B2 ;  /* 0x0000000000027941 */ /* 0x000fea0003800000 */
.L_x_1696:
[----:B------:R-:W-:Y:S04]  /*b100*/  BSSY B2, `(.L_x_1698) ;  /* 0x000002c000027945 */ /* 0x000fe80003800000 */
[----:B------:R-:W-:Y:S05]  /*b110*/  @P2 BRA `(.L_x_1699) ;  /* 0x0000000000a82947 */ /* 0x000fea0003800000 */
[----:B-12--5:R-:W1:Y:S01]  /*b120*/  LDS.128 R8, [R125+0x8000] ;  /* 0x008000007d087984 */ /* 0x026e620000000c00 */
        /* <DEDUP_REMOVED lines=41> */
.L_x_1699:
[----:B------:R-:W-:Y:S05]  /*b3c0*/  BSYNC B2 ;  /* 0x0000000000027941 */ /* 0x000fea0003800000 */
.L_x_1698:
[----:B------:R-:W-:Y:S05]  /*b3d0*/  @P3 BRA `(.L_x_1693) ;  /* 0x0000000000a83947 */ /* 0x000fea0003800000 */
[----:B-123-5:R-:W1:Y:S01]  /*b3e0*/  LDS.128 R8, [R125+0xc000] ;  /* 0x00c000007d087984 */ /* 0x02ee620000000c00 */
[----:B------:R-:W-:Y:S01]  /*b3f0*/  SHF.R.U32.HI R71, RZ, 0x10, R61 ;  /* 0x00000010ff477819 */ /* 0x000fe2000001163d */
[----:B------:R-:W-:Y:S01]  /*b400*/  HADD2.F32 R70, -RZ, R112.H1_H1 ;  /* 0x30000070ff467230 */ /* 0x000fe20000004100 */
[--C-:B------:R-:W-:Y:S01]  /*b410*/  SHF.R.U32.HI R73, RZ, 0x10, R63.reuse ;  /* 0x00000010ff497819 */ /* 0x100fe2000001163f */
[----:B------:R-:W-:Y:S01]  /*b420*/  HADD2.F32 R72, -RZ, R113.H0_H0 ;  /* 0x20000071ff487230 */ /* 0x000fe20000004100 */
[----:B------:R-:W-:Y:S01]  /*b430*/  SHF.R.U64 R77, R62, 0x10, R63 ;  /* 0x000000103e4d7819 */ /* 0x000fe2000000123f */
[----:B------:R-:W-:Y:S01]  /*b440*/  HADD2.F32 R71, -RZ, R71.H0_H0 ;  /* 0x20000047ff477230 */ /* 0x000fe20000004100 */
[----:B------:R-:W-:Y:S01]  /*b450*/  SHF.R.U64 R79, R60, 0x10, R61 ;  /* 0x000000103c4f7819 */ /* 0x000fe2000000123d */
[----:B------:R-:W-:Y:S02]  /*b460*/  HADD2.F32 R73, -RZ, R73.H0_H0 ;  /* 0x20000049ff497230 */ /* 0x000fe40000004100 */
[----:B------:R-:W-:-:S02]  /*b470*/  HADD2.F32 R113, -RZ, R113.H1_H1 ;  /* 0x30000071ff717230 */ /* 0x000fc40000004100 */
[----:B------:R-:W-:Y:S02]  /*b480*/  HADD2.F32 R112, -RZ, R112.H0_H0 ;  /* 0x20000070ff707230 */ /* 0x000fe40000004100 */
        /* <DEDUP_REMOVED lines=31> */
.L_x_1693:
[----:B------:R-:W-:Y:S05]  /*b680*/  BSYNC B1 ;  /* 0x0000000000017941 */ /* 0x000fea0003800000 */
.L_x_1692:
[----:B-1234-:R-:W2:Y:S01]  /*b690*/  LDL R8, [R1+0xa0] ;  /* 0x0000a00001087983 */ /* 0x01eea20000100800 */
[----:B------:R-:W-:Y:S01]  /*b6a0*/  BSSY B1, `(.L_x_1700) ;  /* 0x00000bb000017945 */ /* 0x000fe20003800000 */
[----:B--2---:R-:W-:-:S13]  /*b6b0*/  ISETP.GE.AND P0, PT, R8, R0, PT ;  /* 0x000000000800720c */ /* 0x004fda0003f06270 */
        /* <DEDUP_REMOVED lines=9> */
[----:B-----5:R-:W1:Y:S01]  /*b750*/  LDS.128 R8, [R76+0x1000] ;  /* 0x001000004c087984 */ /* 0x020e620000000c00 */
[--C-:B------:R-:W-:Y:S01]  /*b760*/  SHF.R.U64 R75, R64, 0x10, R65.reuse ;  /* 0x00000010404b7819 */ /* 0x100fe20000001241 */
[--C-:B------:R-:W-:Y:S01]  /*b770*/  HADD2.F32 R64, -RZ, R109.reuse.H0_H0 ;  /* 0x2000006dff407230 */ /* 0x100fe20000004100 */
[----:B------:R-:W-:Y:S01]  /*b780*/  SHF.R.U32.HI R65, RZ, 0x10, R65 ;  /* 0x00000010ff417819 */ /* 0x000fe20000011641 */
[----:B------:R-:W-:Y:S01]  /*b790*/  HADD2.F32 R109, -RZ, R109.H1_H1 ;  /* 0x3000006dff6d7230 */ /* 0x000fe20000004100 */
[--C-:B------:R-:W-:Y:S01]  /*b7a0*/  SHF.R.U64 R73, R66, 0x10, R67.reuse ;  /* 0x0000001042497819 */ /* 0x100fe20000001243 */
[----:B------:R-:W-:Y:S01]  /*b7b0*/  HADD2.F32 R66, -RZ, R111.H0_H0 ;  /* 0x2000006fff427230 */ /* 0x000fe20000004100 */
[----:B------:R-:W-:Y:S01]  /*b7c0*/  SHF.R.U32.HI R67, RZ, 0x10, R67 ;  /* 0x00000010ff437819 */ /* 0x000fe20000011643 */
        /* <DEDUP_REMOVED lines=21> */
[C---:B------:R-:W-:Y:S01]  /*b920*/  FMUL.FTZ R65, R61.reuse, R111 ;  /* 0x0000006f3d417220 */ /* 0x040fe20000410000 */
[-C--:B------:R-:W-:Y:S01]  /*b930*/  FMUL.FTZ R64, R61, R109.reuse ;  /* 0x0000006d3d407220 */ /* 0x080fe20000410000 */
[C---:B------:R-:W-:Y:S01]  /*b940*/  FMUL.FTZ R11, R9.reuse, R62 ;  /* 0x0000003e090b7220 */ /* 0x040fe20000410000 */
[-C--:B------:R-:W-:Y:S01]  /*b950*/  FMUL.FTZ R61, R9, R8.reuse ;  /* 0x00000008093d7220 */ /* 0x080fe20000410000 */
        /* <DEDUP_REMOVED lines=9> */
.L_x_1703:
[----:B------:R-:W-:Y:S05]  /*b9f0*/  BSYNC B2 ;  /* 0x0000000000027941 */ /* 0x000fea0003800000 */
.L_x_1702:
[----:B------:R-:W-:Y:S04]  /*ba00*/  BSSY B2, `(.L_x_1704) ;  /* 0x000002c000027945 */ /* 0x000fe80003800000 */
[----:B------:R-:W-:Y:S05]  /*ba10*/  @P1 BRA `(.L_x_1705) ;  /* 0x0000000000a81947 */ /* 0x000fea0003800000 */
[----:B-1---5:R-:W1:Y:S01]  /*ba20*/  LDS.128 R8, [R76+0x5000] ;  /* 0x005000004c087984 */ /* 0x022e620000000c00 */
[----:B------:R-:W-:Y:S01]  /*ba30*/  SHF.R.U32.HI R61, RZ, 0x10, R57 ;  /* 0x00000010ff3d7819 */ /* 0x000fe20000011639 */
[----:B------:R-:W-:Y:S01]  /*ba40*/  HADD2.F32 R60, -RZ, R106.H0_H0 ;  /* 0x2000006aff3c7230 */ /* 0x000fe20000004100 */
[--C-:B------:R-:W-:Y:S01]  /*ba50*/  SHF.R.U32.HI R63, RZ, 0x10, R59.reuse ;  /* 0x00000010ff3f7819 */ /* 0x100fe2000001163b */
[--C-:B------:R-:W-:Y:S01]  /*ba60*/  HADD2.F32 R62, -RZ, R108.reuse.H0_H0 ;  /* 0x2000006cff3e7230 */ /* 0x100fe20000004100 */
        /* <DEDUP_REMOVED lines=37> */
.L_x_1705:
[----:B------:R-:W-:Y:S05]  /*bcc0*/  BSYNC B2 ;  /* 0x0000000000027941 */ /* 0x000fea0003800000 */
.L_x_1704:
        /* <DEDUP_REMOVED lines=44> */
.L_x_1707:
[----:B------:R-:W-:Y:S05]  /*bf90*/  BSYNC B2 ;  /* 0x0000000000027941 */ /* 0x000fea0003800000 */
.L_x_1706:
[----:B------:R-:W-:Y:S05]  /*bfa0*/  @P3 BRA `(.L_x_1701) ;  /* 0x0000000000a83947 */ /* 0x000fea0003800000 */
[----:B-123-5:R-:W1:Y:S01]  /*bfb0*/  LDS.128 R8, [R76+0xd000] ;  /* 0x00d000004c087984 */ /* 0x02ee620000000c00 */
        /* <DEDUP_REMOVED lines=41> */
.L_x_1701:
[----:B------:R-:W-:Y:S05]  /*c250*/  BSYNC B1 ;  /* 0x0000000000017941 */ /* 0x000fea0003800000 */
.L_x_1700:
[----:B------:R-:W-:Y:S01]  /*c260*/  ISETP.GE.AND P0, PT, R20, R0, PT ;  /* 0x000000001400720c */ /* 0x000fe20003f06270 */
[----:B------:R-:W-:-:S12]  /*c270*/  BSSY B1, `(.L_x_1708) ;  /* 0x00000ba000017945 */ /* 0x000fd80003800000 */
[----:B------:R-:W-:Y:S05]  /*c280*/  @P0 BRA `(.L_x_1709) ;  /* 0x0000000800e00947 */ /* 0x000fea0003800000 */
[----:B------:R0:W5:Y:S01]  /*c290*/  LDL R56, [R1+0x60] ;  /* 0x0000600001387983 */ /* 0x0001620000100800 */
[----:B-1234-:R-:W1:Y:S01]  /*c2a0*/  LDC R8, c[0x0][0x3f4] ;  /* 0x0000fd00ff087b82 */ /* 0x01ee620000000800 */
[----:B------:R-:W-:Y:S01]  /*c2b0*/  BSSY B2, `(.L_x_1710) ;  /* 0x0000030000027945 */ /* 0x000fe20003800000 */
[-C--:B-1----:R-:W-:Y:S02]  /*c2c0*/  ISETP.GE.AND P0, PT, R200, R8.reuse, PT ;  /* 0x00000008c800720c */ /* 0x082fe40003f06270 */
[-C--:B------:R-:W-:Y:S02]  /*c2d0*/  ISETP.GE.AND P1, PT, R69, R8.reuse, PT ;  /* 0x000000084500720c */ /* 0x080fe40003f26270 */
[-C--:B------:R-:W-:Y:S02]  /*c2e0*/  ISETP.GE.AND P2, PT, R68, R8.reuse, PT ;  /* 0x000000084400720c */ /* 0x080fe40003f46270 */
[----:B------:R-:W-:-:S07]  /*c2f0*/  ISETP.GE.AND P3, PT, R21, R8, PT ;  /* 0x000000081500720c */ /* 0x000fce0003f66270 */
[----:B0-----:R-:W-:Y:S06]  /*c300*/  @P0 BRA `(.L_x_1711) ;  /* 0x0000000000a80947 */ /* 0x001fec0003800000 */
[----:B-----5:R-:W0:Y:S01]  /*c310*/  LDS.128 R8, [R56+0x2000] ;  /* 0x0020000038087984 */ /* 0x020e220000000c00 */
[----:B------:R-:W-:Y:S01]  /*c320*/  SHF.R.U32.HI R50, RZ, 0x10, R47 ;  /* 0x00000010ff327819 */ /* 0x000fe2000001162f */
[--C-:B------:R-:W-:Y:S01]  /*c330*/  HADD2.F32 R49, -RZ, R105.reuse.H0_H0 ;  /* 0x20000069ff317230 */ /* 0x100fe20000004100 */
[--C-:B------:R-:W-:Y:S01]  /*c340*/  SHF.R.U32.HI R48, RZ, 0x10, R45.reuse ;  /* 0x00000010ff307819 */ /* 0x100fe2000001162d */
[----:B------:R-:W-:Y:S01]  /*c350*/  HADD2.F32 R105, -RZ, R105.H1_H1 ;  /* 0x30000069ff697230 */ /* 0x000fe20000004100 */
[----:B------:R-:W-:Y:S01]  /*c360*/  SHF.R.U64 R55, R44, 0x10, R45 ;  /* 0x000000102c377819 */ /* 0x000fe2000000122d */
[----:B------:R-:W-:Y:S01]  /*c370*/  HADD2.F32 R50, -RZ, R50.H0_H0 ;  /* 0x20000032ff327230 */ /* 0x000fe20000004100 */
[----:B------:R-:W-:Y:S01]  /*c380*/  SHF.R.U64 R54, R46, 0x10, R47 ;  /* 0x000000102e367819 */ /* 0x000fe2000000122f */
[----:B------:R-:W-:Y:S02]  /*c390*/  HADD2.F32 R48, -RZ, R48.H0_H0 ;  /* 0x20000030ff307230 */ /* 0x000fe40000004100 */
[----:B------:R-:W-:-:S02]  /*c3a0*/  HADD2.F32 R47, -RZ, R104.H0_H0 ;  /* 0x20000068ff2f7230 */ /* 0x000fc40000004100 */
[--C-:B0-----:R-:W-:Y:S02]  /*c3b0*/  HADD2.F32 R45, -RZ, R11.reuse.H0_H0 ;  /* 0x2000000bff2d7230 */ /* 0x101fe40000004100 */
[----:B------:R-:W-:Y:S02]  /*c3c0*/  HADD2.F32 R46, -RZ, R11.H1_H1 ;  /* 0x3000000bff2e7230 */ /* 0x000fe40000004100 */
[--C-:B------:R-:W-:Y:S02]  /*c3d0*/  HADD2.F32 R11, -RZ, R8.reuse.H0_H0 ;  /* 0x20000008ff0b7230 */ /* 0x100fe40000004100 */
[----:B------:R-:W-:Y:S02]  /*c3e0*/  HADD2.F32 R8, -RZ, R8.H1_H1 ;  /* 0x30000008ff087230 */ /* 0x000fe40000004100 */
[C---:B------:R-:W-:Y:S01]  /*c3f0*/  FMUL.FTZ R52, R46.reuse, R50 ;  /* 0x000000322e347220 */ /* 0x040fe20000410000 */
[----:B------:R-:W-:Y:S01]  /*c400*/  FMUL.FTZ R51, R46, R48 ;  /* 0x000000302e337220 */ /* 0x000fe20000410000 */
[----:B------:R-:W-:-:S02]  /*c410*/  HADD2.F32 R20, -RZ, R10.H0_H0 ;  /* 0x2000000aff147230 */ /* 0x000fc40000004100 */
[C---:B------:R-:W-:Y:S01]  /*c420*/  FMUL.FTZ R46, R8.reuse, R49 ;  /* 0x00000031082e7220 */ /* 0x040fe20000410000 */
[C---:B------:R-:W-:Y:S01]  /*c430*/  FFMA.FTZ R52, R45.reuse, R48, -R52 ;  /* 0x000000302d347223 */ /* 0x040fe20000010834 */
[----:B------:R-:W-:Y:S02]  /*c440*/  HADD2.F32 R44, -RZ, R10.H1_H1 ;  /* 0x3000000aff2c7230 */ /* 0x000fe40000004100 */
[-C--:B------:R-:W-:Y:S01]  /*c450*/  FMUL.FTZ R48, R8, R47.reuse ;  /* 0x0000002f08307220 */ /* 0x080fe20000410000 */
[--C-:B------:R-:W-:Y:S02]  /*c460*/  HADD2.F32 R10, -RZ, R9.reuse.H0_H0 ;  /* 0x20000009ff0a7230 */ /* 0x100fe40000004100 */
[----:B------:R-:W-:Y:S01]  /*c470*/  FFMA.FTZ R53, R45, R50, R51 ;  /* 0x000000322d357223 */ /* 0x000fe20000010033 */
[C---:B------:R-:W-:Y:S01]  /*c480*/  FFMA.FTZ R47, R11.reuse, R47, -R46 ;  /* 0x0000002f0b2f7223 */ /* 0x040fe2000001082e */
[----:B------:R-:W-:Y:S02]  /*c490*/  HADD2.F32 R9, -RZ, R9.H1_H1 ;  /* 0x30000009ff097230 */ /* 0x000fe40000004100 */
[----:B------:R-:W-:Y:S01]  /*c4a0*/  FFMA.FTZ R48, R11, R49, R48 ;  /* 0x000000310b307223 */ /* 0x000fe20000010030 */
[----:B------:R-:W-:-:S02]  /*c4b0*/  HADD2.F32 R45, -RZ, R104.H1_H1 ;  /* 0x30000068ff2d7230 */ /* 0x000fc40000004100 */
[C---:B------:R-:W-:Y:S01]  /*c4c0*/  FMUL.FTZ R51, R44.reuse, R105 ;  /* 0x000000692c337220 */ /* 0x040fe20000410000 */
[----:B------:R-:W-:Y:S02]  /*c4d0*/  HADD2.F32 R46, -RZ, R54.H0_H0 ;  /* 0x20000036ff2e7230 */ /* 0x000fe40000004100 */
[----:B------:R-:W-:Y:S02]  /*c4e0*/  HADD2.F32 R8, -RZ, R55.H0_H0 ;  /* 0x20000037ff087230 */ /* 0x000fe40000004100 */
[-C--:B------:R-:W-:Y:S01]  /*c4f0*/  FMUL.FTZ R44, R44, R45.reuse ;  /* 0x0000002d2c2c7220 */ /* 0x080fe20000410000 */
[C---:B------:R-:W-:Y:S01]  /*c500*/  FFMA.FTZ R51, R20.reuse, R45, -R51 ;  /* 0x0000002d14337223 */ /* 0x040fe20000010833 */
[C---:B------:R-:W-:Y:S01]  /*c510*/  FMUL.FTZ R11, R9.reuse, R46 ;  /* 0x0000002e090b7220 */ /* 0x040fe20000410000 */
[-C--:B------:R-:W-:Y:S01]  /*c520*/  FMUL.FTZ R49, R9, R8.reuse ;  /* 0x0000000809317220 */ /* 0x080fe20000410000 */
[----:B------:R-:W-:Y:S02]  /*c530*/  FFMA.FTZ R44, R20, R105, R44 ;  /* 0x00000069142c7223 */ /* 0x000fe4000001002c */
[C---:B------:R-:W-:Y:S01]  /*c540*/  FFMA.FTZ R9, R10.reuse, R8, -R11 ;  /* 0x000000080a097223 */ /* 0x040fe2000001080b */
[----:B------:R-:W-:Y:S01]  /*c550*/  F2FP.F16.F32.PACK_AB R11, R53, R52 ;  /* 0x00000034350b723e */ /* 0x000fe200000000ff */
[----:B------:R-:W-:Y:S01]  /*c560*/  FFMA.FTZ R46, R10, R46, R49 ;  /* 0x0000002e0a2e7223 */ /* 0x000fe20000010031 */
[----:B------:R-:W-:-:S02]  /*c570*/  F2FP.F16.F32.PACK_AB R8, R48, R47 ;  /* 0x0000002f3008723e */ /* 0x000fc400000000ff */
[----:B------:R-:W-:Y:S02]  /*c580*/  F2FP.F16.F32.PACK_AB R10, R44, R51 ;  /* 0x000000332c0a723e */ /* 0x000fe400000000ff */
[----:B------:R-:W-:-:S05]  /*c590*/  F2FP.F16.F32.PACK_AB R9, R46, R9 ;  /* 0x000000092e09723e */ /* 0x000fca00000000ff */
[----:B------:R0:W-:Y:S02]  /*c5a0*/  STS.128 [R56+0x2000], R8 ;  /* 0x0020000838007388 */ /* 0x0001e40000000c00 */
.L_x_1711:
[----:B------:R-:W-:Y:S05]  /*c5b0*/  BSYNC B2 ;  /* 0x0000000000027941 */ /* 0x000fea0003800000 */
.L_x_1710:
[----:B------:R-:W-:Y:S04]  /*c5c0*/  BSSY B2, `(.L_x_1712) ;  /* 0x000002c000027945 */ /* 0x000fe80003800000 */
[----:B------:R-:W-:Y:S05]  /*c5d0*/  @P1 BRA `(.L_x_1713) ;  /* 0x0000000000a81947 */ /* 0x000fea0003800000 */
[----:B0----5:R-:W0:Y:S01]  /*c5e0*/  LDS.128 R8, [R56+0x6000] ;  /* 0x0060000038087984 */ /* 0x021e220000000c00 */
[----:B------:R-:W-:Y:S01]  /*c5f0*/  SHF.R.U32.HI R44, RZ, 0x10, R41 ;  /* 0x00000010ff2c7819 */ /* 0x000fe20000011629 */
[----:B------:R-:W-:Y:S01]  /*c600*/  HADD2.F32 R45, -RZ, R98.H0_H0 ;  /* 0x20000062ff2d7230 */ /* 0x000fe20000004100 */
[----:B------:R-:W-:Y:S02]  /*c610*/  SHF.R.U32.HI R46, RZ, 0x10, R43 ;  /* 0x00000010ff2e7819 */ /* 0x000fe4000001162b */
[----:B------:R-:W-:Y:S01]  /*c620*/  SHF.R.U64 R51, R40, 0x10, R41 ;  /* 0x0000001028337819 */ /* 0x000fe20000001229 */
[----:B------:R-:W-:Y:S01]  /*c630*/  HADD2.F32 R44, -RZ, R44.H0_H0 ;  /* 0x2000002cff2c7230 */ /* 0x000fe20000004100 */
[----:B------:R-:W-:Y:S01]  /*c640*/  SHF.R.U64 R50, R42, 0x10, R43 ;  /* 0x000000102a327819 */ /* 0x000fe2000000122b */
[----:B------:R-:W-:Y:S02]  /*c650*/  HADD2.F32 R46, -RZ, R46.H0_H0 ;  /* 0x2000002eff2e7230 */ /* 0x000fe40000004100 */
[----:B------:R-:W-:-:S02]  /*c660*/  HADD2.F32 R43, -RZ, R97.H0_H0 ;  /* 0x20000061ff2b7230 */ /* 0x000fc40000004100 */
[----:B------:R-:W-:Y:S02]  /*c670*/  HADD2.F32 R97, -RZ, R97.H1_H1 ;  /* 0x30000061ff617230 */ /* 0x000fe40000004100 */
        /* <DEDUP_REMOVED lines=8> */
[----:B------:R-:W-:Y:S01]  /*c700*/  FFMA.FTZ R48, R41, R44, -R48 ;  /* 0x0000002c29307223 */ /* 0x000fe20000010830 */
[----:B------:R-:W-:Y:S02]  /*c710*/  HADD2.F32 R40, -RZ, R10.H1_H1 ;  /* 0x3000000aff287230 */ /* 0x000fe40000004100 */
[-C--:B------:R-:W-:Y:S01]  /*c720*/  FMUL.FTZ R44, R8, R43.reuse ;  /* 0x0000002b082c7220 */ /* 0x080fe20000410000 */
[----:B------:R-:W-:Y:S01]  /*c730*/  FFMA.FTZ R42, R11, R43, -R42 ;  /* 0x0000002b0b2a7223 */ /* 0x000fe2000001082a */
[--C-:B------:R-:W-:Y:S02]  /*c740*/  HADD2.F32 R10, -RZ, R9.reuse.H0_H0 ;  /* 0x20000009ff0a7230 */ /* 0x100fe40000004100 */
[----:B------:R-:W-:Y:S01]  /*c750*/  FFMA.FTZ R49, R41, R46, R47 ;  /* 0x0000002e29317223 */ /* 0x000fe2000001002f */
[----:B------:R-:W-:Y:S02]  /*c760*/  HADD2.F32 R43, -RZ, R98.H1_H1 ;  /* 0x30000062ff2b7230 */ /* 0x000fe40000004100 */
[----:B------:R-:W-:Y:S01]  /*c770*/  FFMA.FTZ R45, R11, R45, R44 ;  /* 0x0000002d0b2d7223 */ /* 0x000fe2000001002c */
[----:B------:R-:W-:-:S02]  /*c780*/  HADD2.F32 R9, -RZ, R9.H1_H1 ;  /* 0x30000009ff097230 */ /* 0x000fc40000004100 */
[C---:B------:R-:W-:Y:S01]  /*c790*/  FMUL.FTZ R44, R40.reuse, R97 ;  /* 0x00000061282c7220 */ /* 0x040fe20000410000 */
[----:B------:R-:W-:Y:S02]  /*c7a0*/  HADD2.F32 R41, -RZ, R50.H0_H0 ;  /* 0x20000032ff297230 */ /* 0x000fe40000004100 */
[-C--:B------:R-:W-:Y:S01]  /*c7b0*/  FMUL.FTZ R47, R40, R43.reuse ;  /* 0x0000002b282f7220 */ /* 0x080fe20000410000 */
[----:B------:R-:W-:Y:S02]  /*c7c0*/  HADD2.F32 R8, -RZ, R51.H0_H0 ;  /* 0x20000033ff087230 */ /* 0x000fe40000004100 */
[C---:B------:R-:W-:Y:S01]  /*c7d0*/  FFMA.FTZ R44, R20.reuse, R43, R44 ;  /* 0x0000002b142c7223 */ /* 0x040fe2000001002c */
[C---:B------:R-:W-:Y:S01]  /*c7e0*/  FMUL.FTZ R11, R9.reuse, R41 ;  /* 0x00000029090b7220 */ /* 0x040fe20000410000 */
[----:B------:R-:W-:Y:S01]  /*c7f0*/  FFMA.FTZ R47, R20, R97, -R47 ;  /* 0x00000061142f7223 */ /* 0x000fe2000001082f */
[-C--:B------:R-:W-:Y:S02]  /*c800*/  FMUL.FTZ R40, R9, R8.reuse ;  /* 0x0000000809287220 */ /* 0x080fe40000410000 */
[C---:B------:R-:W-:Y:S01]  /*c810*/  FFMA.FTZ R9, R10.reuse, R8, -R11 ;  /* 0x000000080a097223 */ /* 0x040fe2000001080b */
[----:B------:R-:W-:Y:S01]  /*c820*/  F2FP.F16.F32.PACK_AB R11, R49, R48 ;  /* 0x00000030310b723e */ /* 0x000fe200000000ff */
[----:B------:R-:W-:Y:S01]  /*c830*/  FFMA.FTZ R40, R10, R41, R40 ;  /* 0x000000290a287223 */ /* 0x000fe20000010028 */
[----:B------:R-:W-:-:S02]  /*c840*/  F2FP.F16.F32.PACK_AB R10, R44, R47 ;  /* 0x0000002f2c0a723e */ /* 0x000fc400000000ff */
[----:B------:R-:W-:Y:S02]  /*c850*/  F2FP.F16.F32.PACK_AB R8, R45, R42 ;  /* 0x0000002a2d08723e */ /* 0x000fe400000000ff */
[----:B------:R-:W-:-:S05]  /*c860*/  F2FP.F16.F32.PACK_AB R9, R40, R9 ;  /* 0x000000092809723e */ /* 0x000fca00000000ff */
[----:B------:R1:W-:Y:S02]  /*c870*/  STS.128 [R56+0x6000], R8 ;  /* 0x0060000838007388 */ /* 0x0003e40000000c00 */
.L_x_1713:
[----:B------:R-:W-:Y:S05]  /*c880*/  BSYNC B2 ;  /* 0x0000000000027941 */ /* 0x000fea0003800000 */
.L_x_1712:
[----:B------:R-:W-:Y:S04]  /*c890*/  BSSY B2, `(.L_x_1714) ;  /* 0x000002c000027945 */ /* 0x000fe80003800000 */
[----:B------:R-:W-:Y:S05]  /*c8a0*/  @P2 BRA `(.L_x_1715) ;  /* 0x0000000000a82947 */ /* 0x000fea0003800000 */
[----:B01---5:R-:W0:Y:S01]  /*c8b0*/  LDS.128 R8, [R56+0xa000] ;  /* 0x00a0000038087984 */ /* 0x023e220000000c00 */
[----:B------:R-:W-:Y:S01]  /*c8c0*/  SHF.R.U32.HI R40, RZ, 0x10, R37 ;  /* 0x00000010ff287819 */ /* 0x000fe20000011625 */
[----:B------:R-:W-:Y:S01]  /*c8d0*/  HADD2.F32 R41, -RZ, R96.H0_H0 ;  /* 0x20000060ff297230 */ /* 0x000fe20000004100 */
[----:B------:R-:W-:Y:S02]  /*c8e0*/  SHF.R.U32.HI R42, RZ, 0x10, R39 ;  /* 0x00000010ff2a7819 */ /* 0x000fe40000011627 */
[----:B------:R-:W-:Y:S01]  /*c8f0*/  SHF.R.U64 R46, R36, 0x10, R37 ;  /* 0x00000010242e7819 */ /* 0x000fe20000001225 */
[----:B------:R-:W-:Y:S01]  /*c900*/  HADD2.F32 R40, -RZ, R40.H0_H0 ;  /* 0x20000028ff287230 */ /* 0x000fe20000004100 */
[----:B------:R-:W-:Y:S01]  /*c910*/  SHF.R.U64 R45, R38, 0x10, R39 ;  /* 0x00000010262d7819 */ /* 0x000fe20000001227 */
[----:B------:R-:W-:Y:S02]  /*c920*/  HADD2.F32 R42, -RZ, R42.H0_H0 ;  /* 0x2000002aff2a7230 */ /* 0x000fe40000004100 */
[----:B------:R-:W-:-:S02]  /*c930*/  HADD2.F32 R39, -RZ, R94.H1_H1 ;  /* 0x3000005eff277230 */ /* 0x000fc40000004100 */
        /* <DEDUP_REMOVED lines=9> */
[----:B------:R-:W-:Y:S01]  /*c9d0*/  FFMA.FTZ R47, R37, R42, R43 ;  /* 0x0000002a252f7223 */ /* 0x000fe2000001002b */
[----:B------:R-:W-:Y:S02]  /*c9e0*/  HADD2.F32 R36, -RZ, R10.H1_H1 ;  /* 0x3000000aff247230 */ /* 0x000fe40000004100 */
[-C--:B------:R-:W-:Y:S01]  /*c9f0*/  FMUL.FTZ R42, R8, R39.reuse ;  /* 0x00000027082a7220 */ /* 0x080fe20000410000 */
[C---:B------:R-:W-:Y:S01]  /*ca00*/  FFMA.FTZ R40, R11.reuse, R39, -R38 ;  /* 0x000000270b287223 */ /* 0x040fe20000010826 */
[--C-:B------:R-:W-:Y:S02]  /*ca10*/  HADD2.F32 R10, -RZ, R9.reuse.H0_H0 ;  /* 0x20000009ff0a7230 */ /* 0x100fe40000004100 */
[----:B------:R-:W-:Y:S02]  /*ca20*/  HADD2.F32 R39, -RZ, R96.H1_H1 ;  /* 0x30000060ff277230 */ /* 0x000fe40000004100 */
[----:B------:R-:W-:Y:S01]  /*ca30*/  FFMA.FTZ R41, R11, R41, R42 ;  /* 0x000000290b297223 */ /* 0x000fe2000001002a */
[----:B------:R-:W-:-:S02]  /*ca40*/  HADD2.F32 R9, -RZ, R9.H1_H1 ;  /* 0x30000009ff097230 */ /* 0x000fc40000004100 */
[----:B------:R-:W-:Y:S02]  /*ca50*/  HADD2.F32 R37, -RZ, R94.H0_H0 ;  /* 0x2000005eff257230 */ /* 0x000fe40000004100 */
[----:B------:R-:W-:Y:S02]  /*ca60*/  HADD2.F32 R38, -RZ, R45.H0_H0 ;  /* 0x2000002dff267230 */ /* 0x000fe40000004100 */
[C---:B------:R-:W-:Y:S01]  /*ca70*/  FMUL.FTZ R45, R36.reuse, R39 ;  /* 0x00000027242d7220 */ /* 0x040fe20000410000 */
[----:B------:R-:W-:Y:S02]  /*ca80*/  HADD2.F32 R8, -RZ, R46.H0_H0 ;  /* 0x2000002eff087230 */ /* 0x000fe40000004100 */
        /* <DEDUP_REMOVED lines=8> */
[----:B------:R-:W-:-:S02]  /*cb10*/  F2FP.F16.F32.PACK_AB R8, R41, R40 ;  /* 0x000000282908723e */ /* 0x000fc400000000ff */
[----:B------:R-:W-:Y:S02]  /*cb20*/  F2FP.F16.F32.PACK_AB R10, R36, R45 ;  /* 0x0000002d240a723e */ /* 0x000fe400000000ff */
[----:B------:R-:W-:-:S05]  /*cb30*/  F2FP.F16.F32.PACK_AB R9, R38, R9 ;  /* 0x000000092609723e */ /* 0x000fca00000000ff */
[----:B------:R2:W-:Y:S02]  /*cb40*/  STS.128 [R56+0xa000], R8 ;  /* 0x00a0000838007388 */ /* 0x0005e40000000c00 */
.L_x_1715:
[----:B------:R-:W-:Y:S05]  /*cb50*/  BSYNC B2 ;  /* 0x0000000000027941 */ /* 0x000fea0003800000 */
.L_x_1714:
[----:B------:R-:W-:Y:S05]  /*cb60*/  @P3 BRA `(.L_x_1709) ;  /* 0x0000000000a83947 */ /* 0x000fea0003800000 */
[----:B012--5:R-:W0:Y:S01]  /*cb70*/  LDS.128 R8, [R56+0xe000] ;  /* 0x00e0000038087984 */ /* 0x027e220000000c00 */
[----:B------:R-:W-:Y:S01]  /*cb80*/  SHF.R.U32.HI R36, RZ, 0x10, R31 ;  /* 0x00000010ff247819 */ /* 0x000fe2000001161f */
[----:B------:R-:W-:Y:S01]  /*cb90*/  HADD2.F32 R37, -RZ, R92.H1_H1 ;  /* 0x3000005cff257230 */ /* 0x000fe20000004100 */
[----:B------:R-:W-:Y:S02]  /*cba0*/  SHF.R.U32.HI R38, RZ, 0x10, R29 ;  /* 0x00000010ff267819 */ /* 0x000fe4000001161d */
[----:B------:R-:W-:Y:S01]  /*cbb0*/  SHF.R.U64 R43, R30, 0x10, R31 ;  /* 0x000000101e2b7819 */ /* 0x000fe2000000121f */
[----:B------:R-:W-:Y:S01]  /*cbc0*/  HADD2.F32 R36, -RZ, R36.H0_H0 ;  /* 0x20000024ff247230 */ /* 0x000fe20000004100 */
[----:B------:R-:W-:Y:S01]  /*cbd0*/  SHF.R.U64 R42, R28, 0x10, R29 ;  /* 0x000000101c2a7819 */ /* 0x000fe2000000121d */
[----:B------:R-:W-:Y:S02]  /*cbe0*/  HADD2.F32 R38, -RZ, R38.H0_H0 ;  /* 0x20000026ff267230 */ /* 0x000fe40000004100 */
[----:B------:R-:W-:-:S02]  /*cbf0*/  HADD2.F32 R31, -RZ, R93.H1_H1 ;  /* 0x3000005dff1f7230 */ /* 0x000fc40000004100 */
[----:B------:R-:W-:Y:S02]  /*cc00*/  HADD2.F32 R93, -RZ, R93.H0_H0 ;  /* 0x2000005dff5d7230 */ /* 0x000fe40000004100 */
        /* <DEDUP_REMOVED lines=14> */
[----:B------:R-:W-:Y:S02]  /*ccf0*/  HADD2.F32 R31, -RZ, R92.H0_H0 ;  /* 0x2000005cff1f7230 */ /* 0x000fe40000004100 */
        /* <DEDUP_REMOVED lines=17> */
.L_x_1709:
[----:B------:R-:W-:Y:S05]  /*ce10*/  BSYNC B1 ;  /* 0x0000000000017941 */ /* 0x000fea0003800000 */
.L_x_1708:
[----:B------:R-:W-:-:S13]  /*ce20*/  ISETP.GE.AND P0, PT, R3, R0, PT ;  /* 0x000000000300720c */ /* 0x000fda0003f06270 */
[----:B------:R-:W-:Y:S05]  /*ce30*/  @P0 BRA `(.L_x_1716) ;  /* 0x0000005000f40947 */ /* 0x000fea0003800000 */
[----:B------:R0:W5:Y:S01]  /*ce40*/  LDL R37, [R1+0x60] ;  /* 0x0000600001257983 */ /* 0x0001620000100800 */
[----:B------:R-:W1:Y:S01]  /*ce50*/  LDC R0, c[0x0][0x3f4] ;  /* 0x0000fd00ff007b82 */ /* 0x000e620000000800 */
[----:B------:R-:W-:Y:S01]  /*ce60*/  BSSY B1, `(.L_x_1717) ;  /* 0x0000030000017945 */ /* 0x000fe20003800000 */
[-C--:B-1----:R-:W-:Y:S02]  /*ce70*/  ISETP.GE.AND P0, PT, R200, R0.reuse, PT ;  /* 0x00000000c800720c */ /* 0x082fe40003f06270 */
[-C--:B------:R-:W-:Y:S02]  /*ce80*/  ISETP.GE.AND P1, PT, R69, R0.reuse, PT ;  /* 0x000000004500720c */ /* 0x080fe40003f26270 */
[-C--:B------:R-:W-:Y:S02]  /*ce90*/  ISETP.GE.AND P2, PT, R68, R0.reuse, PT ;  /* 0x000000004400720c */ /* 0x080fe40003f46270 */
[----:B------:R-:W-:-:S07]  /*cea0*/  ISETP.GE.AND P3, PT, R21, R0, PT ;  /* 0x000000001500720c */ /* 0x000fce0003f66270 */
[----:B0-----:R-:W-:Y:S06]  /*ceb0*/  @P0 BRA `(.L_x_1718) ;  /* 0x0000000000a80947 */ /* 0x001fec0003800000 */
[----:B--2345:R-:W0:Y:S01]  /*cec0*/  LDS.128 R8, [R37+0x3000] ;  /* 0x0030000025087984 */ /* 0x03ce220000000c00 */
        /* <DEDUP_REMOVED lines=10> */
[--C-:B0-----:R-:W-:Y:S02]  /*cf70*/  HADD2.F32 R21, -RZ, R11.reuse.H1_H1 ;  /* 0x3000000bff157230 */ /* 0x101fe40000004100 */
[----:B------:R-:W-:Y:S02]  /*cf80*/  HADD2.F32 R20, -RZ, R11.H0_H0 ;  /* 0x2000000bff147230 */ /* 0x000fe40000004100 */
[--C-:B------:R-:W-:Y:S02]  /*cf90*/  HADD2.F32 R0, -RZ, R8.reuse.H0_H0 ;  /* 0x20000008ff007230 */ /* 0x100fe40000004100 */
[C---:B------:R-:W-:Y:S01]  /*cfa0*/  FMUL.FTZ R33, R21.reuse, R30 ;  /* 0x0000001e15217220 */ /* 0x040fe20000410000 */
[----:B------:R-:W-:Y:S02]  /*cfb0*/  HADD2.F32 R8, -RZ, R8.H1_H1 ;  /* 0x30000008ff087230 */ /* 0x000fe40000004100 */
[----:B------:R-:W-:Y:S01]  /*cfc0*/  FMUL.FTZ R35, R21, R28 ;  /* 0x0000001c15237220 */ /* 0x000fe20000410000 */
[----:B------:R-:W-:-:S02]  /*cfd0*/  HADD2.F32 R11, -RZ, R10.H0_H0 ;  /* 0x2000000aff0b7230 */ /* 0x000fc40000004100 */
[----:B------:R-:W-:Y:S01]  /*cfe0*/  FFMA.FTZ R32, R20, R28, -R33 ;  /* 0x0000001c14207223 */ /* 0x000fe20000010821 */
[----:B------:R-:W-:Y:S02]  /*cff0*/  HADD2.F32 R10, -RZ, R10.H1_H1 ;  /* 0x3000000aff0a7230 */ /* 0x000fe40000004100 */
[----:B------:R-:W-:Y:S01]  /*d000*/  FMUL.FTZ R21, R8, R31 ;  /* 0x0000001f08157220 */ /* 0x000fe20000410000 */
[--C-:B------:R-:W-:Y:S02]  /*d010*/  HADD2.F32 R3, -RZ, R9.reuse.H0_H0 ;  /* 0x20000009ff037230 */ /* 0x100fe40000004100 */
[----:B------:R-:W-:Y:S01]  /*d020*/  FFMA.FTZ R35, R20, R30, R35 ;  /* 0x0000001e14237223 */ /* 0x000fe20000010023 */
[-C--:B------:R-:W-:Y:S01]  /*d030*/  FMUL.FTZ R33, R8, R29.reuse ;  /* 0x0000001d08217220 */ /* 0x080fe20000410000 */
[----:B------:R-:W-:Y:S02]  /*d040*/  HADD2.F32 R9, -RZ, R9.H1_H1 ;  /* 0x30000009ff097230 */ /* 0x000fe40000004100 */
[----:B------:R-:W-:Y:S01]  /*d050*/  FFMA.FTZ R21, R0, R29, -R21 ;  /* 0x0000001d00157223 */ /* 0x000fe20000010815 */
[----:B------:R-:W-:-:S02]  /*d060*/  HADD2.F32 R20, -RZ, R34.H0_H0 ;  /* 0x20000022ff147230 */ /* 0x000fc40000004100 */
[C---:B------:R-:W-:Y:S01]  /*d070*/  FMUL.FTZ R28, R10.reuse, R89 ;  /* 0x000000590a1c7220 */ /* 0x040fe20000410000 */
[----:B------:R-:W-:Y:S02]  /*d080*/  HADD2.F32 R8, -RZ, R36.H0_H0 ;  /* 0x20000024ff087230 */ /* 0x000fe40000004100 */
[----:B------:R-:W-:Y:S01]  /*d090*/  FMUL.FTZ R30, R10, R88 ;  /* 0x000000580a1e7220 */ /* 0x000fe20000410000 */
[----:B------:R-:W-:Y:S01]  /*d0a0*/  FFMA.FTZ R0, R0, R31, R33 ;  /* 0x0000001f00007223 */ /* 0x000fe20000010021 */
[----:B------:R-:W-:Y:S01]  /*d0b0*/  FMUL.FTZ R10, R9, R20 ;  /* 0x00000014090a7220 */ /* 0x000fe20000410000 */
[----:B------:R-:W-:Y:S01]  /*d0c0*/  FFMA.FTZ R28, R11, R88, -R28 ;  /* 0x000000580b1c7223 */ /* 0x000fe2000001081c */
        /* <DEDUP_REMOVED lines=8> */
[----:B------:R0:W-:Y:S02]  /*d150*/  STS.128 [R37+0x3000], R8 ;  /* 0x0030000825007388 */ /* 0x0001e40000000c00 */
.L_x_1718:
[----:B------:R-:W-:Y:S05]  /*d160*/  BSYNC B1 ;  /* 0x0000000000017941 */ /* 0x000fea0003800000 */
.L_x_1717:
[----:B------:R-:W-:Y:S04]  /*d170*/  BSSY B1, `(.L_x_1719) ;  /* 0x000002c000017945 */ /* 0x000fe80003800000 */
[----:B------:R-:W-:Y:S05]  /*d180*/  @P1 BRA `(.L_x_1720) ;  /* 0x0000000000a81947 */ /* 0x000fea0003800000 */
[----:B0-2345:R-:W0:Y:S01]  /*d190*/  LDS.128 R8, [R37+0x7000] ;  /* 0x0070000025087984 */ /* 0x03de220000000c00 */
[----:B------:R-:W-:Y:S02]  /*d1a0*/  SHF.R.U64 R30, R26, 0x10, R27 ;  /* 0x000000101a1e7819 */ /* 0x000fe4000000121b */
[----:B------:R-:W-:Y:S02]  /*d1b0*/  SHF.R.U64 R32, R24, 0x10, R25 ;  /* 0x0000001018207819 */ /* 0x000fe40000001219 */
[----:B------:R-:W-:Y:S01]  /*d1c0*/  SHF.R.U32.HI R26, RZ, 0x10, R27 ;  /* 0x00000010ff1a7819 */ /* 0x000fe2000001161b */
[----:B------:R-:W-:Y:S01]  /*d1d0*/  HADD2.F32 R27, -RZ, R87.H1_H1 ;  /* 0x30000057ff1b7230 */ /* 0x000fe20000004100 */
[----:B------:R-:W-:Y:S01]  /*d1e0*/  SHF.R.U32.HI R24, RZ, 0x10, R25 ;  /* 0x00000010ff187819 */ /* 0x000fe20000011619 */
[----:B------:R-:W-:Y:S02]  /*d1f0*/  HADD2.F32 R25, -RZ, R86.H1_H1 ;  /* 0x30000056ff197230 */ /* 0x000fe40000004100 */
[----:B------:R-:W-:-:S02]  /*d200*/  HADD2.F32 R26, -RZ, R26.H0_H0 ;  /* 0x2000001aff1a7230 */ /* 0x000fc40000004100 */
[----:B------:R-:W-:Y:S02]  /*d210*/  HADD2.F32 R24, -RZ, R24.H0_H0 ;  /* 0x20000018ff187230 */ /* 0x000fe40000004100 */
[----:B------:R-:W-:Y:S02]  /*d220*/  HADD2.F32 R87, -RZ, R87.H0_H0 ;  /* 0x20000057ff577230 */ /* 0x000fe40000004100 */
[----:B------:R-:W-:Y:S02]  /*d230*/  HADD2.F32 R86, -RZ, R86.H0_H0 ;  /* 0x20000056ff567230 */ /* 0x000fe40000004100 */
[--C-:B0-----:R-:W-:Y:S02]  /*d240*/  HADD2.F32 R21, -RZ, R11.reuse.H1_H1 ;  /* 0x3000000bff157230 */ /* 0x101fe40000004100 */
[----:B------:R-:W-:Y:S02]  /*d250*/  HADD2.F32 R20, -RZ, R11.H0_H0 ;  /* 0x2000000bff147230 */ /* 0x000fe40000004100 */
[----:B------:R-:W-:-:S02]  /*d260*/  HADD2.F32 R0, -RZ, R8.H0_H0 ;  /* 0x20000008ff007230 */ /* 0x000fc40000004100 */
[C---:B------:R-:W-:Y:S01]  /*d270*/  FMUL.FTZ R29, R21.reuse, R26 ;  /* 0x0000001a151d7220 */ /* 0x040fe20000410000 */
[----:B------:R-:W-:Y:S02]  /*d280*/  HADD2.F32 R8, -RZ, R8.H1_H1 ;  /* 0x30000008ff087230 */ /* 0x000fe40000004100 */
[-C--:B------:R-:W-:Y:S01]  /*d290*/  FMUL.FTZ R31, R21, R24.reuse ;  /* 0x00000018151f7220 */ /* 0x080fe20000410000 */
[--C-:B------:R-:W-:Y:S02]  /*d2a0*/  HADD2.F32 R11, -RZ, R10.reuse.H0_H0 ;  /* 0x2000000aff0b7230 */ /* 0x100fe40000004100 */
[----:B------:R-:W-:Y:S01]  /*d2b0*/  FFMA.FTZ R28, R20, R24, -R29 ;  /* 0x00000018141c7223 */ /* 0x000fe2000001081d */
[----:B------:R-:W-:Y:S02]  /*d2c0*/  HADD2.F32 R10, -RZ, R10.H1_H1 ;  /* 0x3000000aff0a7230 */ /* 0x000fe40000004100 */
[----:B------:R-:W-:Y:S01]  /*d2d0*/  FMUL.FTZ R21, R8, R27 ;  /* 0x0000001b08157220 */ /* 0x000fe20000410000 */
[----:B------:R-:W-:-:S02]  /*d2e0*/  HADD2.F32 R3, -RZ, R9.H0_H0 ;  /* 0x20000009ff037230 */ /* 0x000fc40000004100 */
[----:B------:R-:W-:Y:S01]  /*d2f0*/  FFMA.FTZ R31, R20, R26, R31 ;  /* 0x0000001a141f7223 */ /* 0x000fe2000001001f */
[-C--:B------:R-:W-:Y:S01]  /*d300*/  FMUL.FTZ R29, R8, R25.reuse ;  /* 0x00000019081d7220 */ /* 0x080fe20000410000 */
[----:B------:R-:W-:Y:S02]  /*d310*/  HADD2.F32 R9, -RZ, R9.H1_H1 ;  /* 0x30000009ff097230 */ /* 0x000fe40000004100 */
[----:B------:R-:W-:Y:S01]  /*d320*/  FFMA.FTZ R21, R0, R25, -R21 ;  /* 0x0000001900157223 */ /* 0x000fe20000010815 */
[----:B------:R-:W-:Y:S02]  /*d330*/  HADD2.F32 R20, -RZ, R30.H0_H0 ;  /* 0x2000001eff147230 */ /* 0x000fe40000004100 */
        /* <DEDUP_REMOVED lines=15> */
.L_x_1720:
[----:B------:R-:W-:Y:S05]  /*d430*/  BSYNC B1 ;  /* 0x0000000000017941 */ /* 0x000fea0003800000 */
.L_x_1719:
[----:B------:R-:W-:Y:S04]  /*d440*/  BSSY B1, `(.L_x_1721) ;  /* 0x000002c000017945 */ /* 0x000fe80003800000 */
[----:B------:R-:W-:Y:S05]  /*d450*/  @P2 BRA `(.L_x_1722) ;  /* 0x0000000000a82947 */ /* 0x000fea0003800000 */
[----:B012345:R-:W0:Y:S01]  /*d460*/  LDS.128 R8, [R37+0xb000] ;  /* 0x00b0000025087984 */ /* 0x03fe220000000c00 */
[----:B------:R-:W-:Y:S01]  /*d470*/  SHF.R.U64 R28, R14, 0x10, R15 ;  /* 0x000000100e1c7819 */ /* 0x000fe2000000120f */
[--C-:B------:R-:W-:Y:S01]  /*d480*/  HADD2.F32 R21, -RZ, R85.reuse.H0_H0 ;  /* 0x20000055ff157230 */ /* 0x100fe20000004100 */
[----:B------:R-:W-:Y:S01]  /*d490*/  SHF.R.U32.HI R20, RZ, 0x10, R13 ;  /* 0x00000010ff147819 */ /* 0x000fe2000001160d */
[----:B------:R-:W-:Y:S01]  /*d4a0*/  HADD2.F32 R85, -RZ, R85.H1_H1 ;  /* 0x30000055ff557230 */ /* 0x000fe20000004100 */
[----:B------:R-:W-:Y:S01]  /*d4b0*/  SHF.R.U32.HI R14, RZ, 0x10, R15 ;  /* 0x00000010ff0e7819 */ /* 0x000fe2000001160f */
[----:B------:R-:W-:Y:S01]  /*d4c0*/  HADD2.F32 R15, -RZ, R84.H0_H0 ;  /* 0x20000054ff0f7230 */ /* 0x000fe20000004100 */
[----:B------:R-:W-:Y:S01]  /*d4d0*/  SHF.R.U64 R26, R12, 0x10, R13 ;  /* 0x000000100c1a7819 */ /* 0x000fe2000000120d */
[----:B------:R-:W-:Y:S02]  /*d4e0*/  HADD2.F32 R20, -RZ, R20.H0_H0 ;  /* 0x20000014ff147230 */ /* 0x000fe40000004100 */
[----:B------:R-:W-:-:S02]  /*d4f0*/  HADD2.F32 R14, -RZ, R14.H0_H0 ;  /* 0x2000000eff0e7230 */ /* 0x000fc40000004100 */
        /* <DEDUP_REMOVED lines=32> */
.L_x_1722:
[----:B------:R-:W-:Y:S05]  /*d700*/  BSYNC B1 ;  /* 0x0000000000017941 */ /* 0x000fea0003800000 */
.L_x_1721:
[----:B------:R-:W-:Y:S05]  /*d710*/  @P3 BRA `(.L_x_1716) ;  /* 0x0000004800bc3947 */ /* 0x000fea0003800000 */
[----:B012345:R-:W0:Y:S01]  /*d720*/  LDS.128 R8, [R37+0xf000] ;  /* 0x00f0000025087984 */ /* 0x03fe220000000c00 */
[--C-:B------:R-:W-:Y:S01]  /*d730*/  SHF.R.U64 R24, R4, 0x10, R5.reuse ;  /* 0x0000001004187819 */ /* 0x100fe20000001205 */
[----:B------:R-:W-:Y:S01]  /*d740*/  HADD2.F32 R13, -RZ, R82.H1_H1 ;  /* 0x30000052ff0d7230 */ /* 0x000fe20000004100 */
[----:B------:R-:W-:Y:S02]  /*d750*/  SHF.R.U32.HI R4, RZ, 0x10, R5 ;  /* 0x00000010ff047819 */ /* 0x000fe40000011605 */
[--C-:B------:R-:W-:Y:S02]  /*d760*/  SHF.R.U32.HI R12, RZ, 0x10, R7.reuse ;  /* 0x00000010ff0c7819 */ /* 0x100fe40000011607 */
[----:B------:R-:W-:Y:S01]  /*d770*/  SHF.R.U64 R20, R6, 0x10, R7 ;  /* 0x0000001006147819 */ /* 0x000fe20000001207 */
[----:B------:R-:W-:Y:S02]  /*d780*/  HADD2.F32 R6, -RZ, R4.H0_H0 ;  /* 0x20000004ff067230 */ /* 0x000fe40000004100 */
[----:B------:R-:W-:-:S02]  /*d790*/  HADD2.F32 R12, -RZ, R12.H0_H0 ;  /* 0x2000000cff0c7230 */ /* 0x000fc40000004100 */
[--C-:B------:R-:W-:Y:S02]  /*d7a0*/  HADD2.F32 R7, -RZ, R83.reuse.H1_H1 ;  /* 0x30000053ff077230 */ /* 0x100fe40000004100 */
[----:B------:R-:W-:Y:S02]  /*d7b0*/  HADD2.F32 R83, -RZ, R83.H0_H0 ;  /* 0x20000053ff537230 */ /* 0x000fe40000004100 */
[--C-:B0-----:R-:W-:Y:S02]  /*d7c0*/  HADD2.F32 R5, -RZ, R11.reuse.H0_H0 ;  /* 0x2000000bff057230 */ /* 0x101fe40000004100 */
[----:B------:R-:W-:Y:S02]  /*d7d0*/  HADD2.F32 R11, -RZ, R11.H1_H1 ;  /* 0x3000000bff0b7230 */ /* 0x000fe40000004100 */
[--C-:B------:R-:W-:Y:S02]  /*d7e0*/  HADD2.F32 R0, -RZ, R8.reuse.H0_H0 ;  /* 0x20000008ff007230 */ /* 0x100fe40000004100 */
[----:B------:R-:W-:-:S02]  /*d7f0*/  HADD2.F32 R8, -RZ, R8.H1_H1 ;  /* 0x30000008ff087230 */ /* 0x000fc40000004100 */
[C---:B------:R-:W-:Y:S01]  /*d800*/  FMUL.FTZ R14, R11.reuse, R12 ;  /* 0x0000000c0b0e7220 */ /* 0x040fe20000410000 */
[-C--:B------:R-:W-:Y:S01]  /*d810*/  FMUL.FTZ R15, R11, R6.reuse ;  /* 0x000000060b0f7220 */ /* 0x080fe20000410000 */
[--C-:B------:R-:W-:Y:S02]  /*d820*/  HADD2.F32 R4, -RZ, R10.reuse.H0_H0 ;  /* 0x2000000aff047230 */ /* 0x100fe40000004100 */
[C---:B------:R-:W-:Y:S01]  /*d830*/  FFMA.FTZ R14, R5.reuse, R6, -R14 ;  /* 0x00000006050e7223 */ /* 0x040fe2000001080e */
[----:B------:R-:W-:Y:S01]  /*d840*/  FFMA.FTZ R21, R5, R12, R15 ;  /* 0x0000000c05157223 */ /* 0x000fe2000001000f */
[----:B------:R-:W-:Y:S02]  /*d850*/  HADD2.F32 R10, -RZ, R10.H1_H1 ;  /* 0x3000000aff0a7230 */ /* 0x000fe40000004100 */
[C---:B------:R-:W-:Y:S01]  /*d860*/  FMUL.FTZ R11, R8.reuse, R13 ;  /* 0x0000000d080b7220 */ /* 0x040fe20000410000 */
[----:B------:R-:W-:Y:S02]  /*d870*/  HADD2.F32 R3, -RZ, R9.H0_H0 ;  /* 0x20000009ff037230 */ /* 0x000fe40000004100 */
[----:B------:R-:W-:Y:S01]  /*d880*/  FMUL.FTZ R15, R8, R7 ;  /* 0x00000007080f7220 */ /* 0x000fe20000410000 */
[----:B------:R-:W-:-:S02]  /*d890*/  HADD2.F32 R5, -RZ, R82.H0_H0 ;  /* 0x20000052ff057230 */ /* 0x000fc40000004100 */
[----:B------:R-:W-:Y:S01]  /*d8a0*/  FFMA.FTZ R11, R0, R7, -R11 ;  /* 0x00000007000b7223 */ /* 0x000fe2000001080b */
[----:B------:R-:W-:Y:S02]  /*d8b0*/  HADD2.F32 R9, -RZ, R9.H1_H1 ;  /* 0x30000009ff097230 */ /* 0x000fe40000004100 */
[C---:B------:R-:W-:Y:S01]  /*d8c0*/  FMUL.FTZ R12, R10.reuse, R83 ;  /* 0x000000530a0c7220 */ /* 0x040fe20000410000 */
[----:B------:R-:W-:Y:S02]  /*d8d0*/  HADD2.F32 R8, -RZ, R20.H0_H0 ;  /* 0x20000014ff087230 */ /* 0x000fe40000004100 */
[-C--:B------:R-:W-:Y:S01]  /*d8e0*/  FMUL.FTZ R7, R10, R5.reuse ;  /* 0x000000050a077220 */ /* 0x080fe20000410000 */
[----:B------:R-:W-:Y:S02]  /*d8f0*/  HADD2.F32 R6, -RZ, R24.H0_H0 ;  /* 0x20000018ff067230 */ /* 0x000fe40000004100 */
[----:B------:R-:W-:Y:S01]  /*d900*/  FFMA.FTZ R12, R4, R5, R12 ;  /* 0x00000005040c7223 */ /* 0x000fe2000001000c */
[----:B------:R-:W-:Y:S01]  /*d910*/  FFMA.FTZ R0, R0, R13, R15 ;  /* 0x0000000d00007223 */ /* 0x000fe2000001000f */
[C---:B------:R-:W-:Y:S01]  /*d920*/  FMUL.FTZ R10, R9.reuse, R8 ;  /* 0x00000008090a7220 */ /* 0x040fe20000410000 */
[----:B------:R-:W-:Y:S01]  /*d930*/  FFMA.FTZ R83, R4, R83, -R7 ;  /* 0x0000005304537223 */ /* 0x000fe20000010807 */
[----:B------:R-:W-:Y:S01]  /*d940*/  FMUL.FTZ R9, R9, R6 ;  /* 0x0000000609097220 */ /* 0x000fe20000410000 */
[----:B------:R-:W-:Y:S01]  /*d950*/  F2FP.F16.F32.PACK_AB R7, R21, R14 ;  /* 0x0000000e1507723e */ /* 0x000fe200000000ff */
[C---:B------:R-:W-:Y:S01]  /*d960*/  FFMA.FTZ R5, R3.reuse, R6, -R10 ;  /* 0x0000000603057223 */ /* 0x040fe2000001080a */
[----:B------:R-:W-:Y:S01]  /*d970*/  F2FP.F16.F32.PACK_AB R4, R0, R11 ;  /* 0x0000000b0004723e */ /* 0x000fe200000000ff */
[----:B------:R-:W-:Y:S01]  /*d980*/  FFMA.FTZ R8, R3, R8, R9 ;  /* 0x0000000803087223 */ /* 0x000fe20000010009 */
[----:B------:R-:W-:-:S04]  /*d990*/  F2FP.F16.F32.PACK_AB R6, R12, R83 ;  /* 0x000000530c06723e */ /* 0x000fc800000000ff */
[----:B------:R-:W-:-:S05]  /*d9a0*/  F2FP.F16.F32.PACK_AB R5, R8, R5 ;  /* 0x000000050805723e */ /* 0x000fca00000000ff */
[----:B------:R0:W-:Y:S01]  /*d9b0*/  STS.128 [R37+0xf000], R4 ;  /* 0x00f0000425007388 */ /* 0x0001e20000000c00 */
[----:B------:R-:W-:Y:S05]  /*d9c0*/  BRA `(.L_x_1716) ;  /* 0x0000004800107947 */ /* 0x000fea0003800000 */
.L_x_1677:
[----:B------:R-:W0:Y:S01]  /*d9d0*/  LDC R10, c[0x0][0x448] ;  /* 0x00011200ff0a7b82 */ /* 0x000e220000000800 */
[----:B------:R-:W-:Y:S01]  /*d9e0*/  ULDC.64 UR4, c[0x0][0x3f8] ;  /* 0x0000fe0000047ab9 */ /* 0x000fe20000000a00 */
[----:B------:R-:W-:Y:S01]  /*d9f0*/  MOV R25, R29 ;  /* 0x0000001d00197202 */ /* 0x000fe20000000f00 */
[----:B------:R-:W-:Y:S01]  /*da00*/  ULDC.64 UR6, c[0x0][0x408] ;  /* 0x0001020000067ab9 */ /* 0x000fe20000000a00 */
[----:B------:R-:W-:Y:S01]  /*da10*/  IMAD.MOV.U32 R27, RZ, RZ, R31 ;  /* 0x000000ffff1b7224 */ /* 0x000fe200078e001f */
[----:B0-----:R-:W-:-:S13]  /*da20*/  ISETP.NE.AND P0, PT, R10, 0x1, PT ;  /* 0x000000010a00780c */ /* 0x001fda0003f05270 */
[----:B------:R-:W0:Y:S08]  /*da30*/  @P0 LDC R0, c[0x0][0x44c] ;  /* 0x00011300ff000b82 */ /* 0x000e300000000800 */
[----:B------:R-:W1:Y:S01]  /*da40*/  @P0 LDC R5, c[0x0][0x450] ;  /* 0x00011400ff050b82 */ /* 0x000e620000000800 */
[----:B0-----:R-:W-:-:S05]  /*da50*/  @P0 IMAD.HI.U32 R0, R7, R0, RZ ;  /* 0x0000000007000227 */ /* 0x001fca00078e00ff */
[----:B-1----:R-:W-:-:S04]  /*da60*/  @P0 SHF.R.U32.HI R7, RZ, R5, R0 ;  /* 0x00000005ff070219 */ /* 0x002fc80000011600 */
        /* <DEDUP_REMOVED lines=21> */
.L_x_2063:
        /* <DEDUP_REMOVED lines=16> */
[----:B------:R-:W-:-:S09]  /*dcc0*/  ISETP.GE.AND P5, PT, R205, UR4, PT ;  /* 0x00000004cd007c0c */ /* 0x000fd2000bfa6270 */
[C---:B------:R-:W-:Y:S01]  /*dcd0*/  @!P4 IMAD.SHL.U32 R12, R16.reuse, 0x2, RZ ;  /* 0x00000002100cc824 */ /* 0x040fe200078e00ff */
[----:B------:R-:W-:-:S03]  /*dce0*/  @!P4 SHF.L.U64.HI R13, R16, 0x1, R17 ;  /* 0x00000001100dc819 */ /* 0x000fc60000010211 */
[----:B------:R-:W-:Y:S02]  /*dcf0*/  @!P5 SHF.L.U32 R15, R203, 0x1, RZ ;  /* 0x00000001cb0fd819 */ /* 0x000fe400000006ff */
[CC--:B--2---:R-:W-:Y:S02]  /*dd00*/  @!P4 IADD3 R10, P0, R5.reuse, R12.reuse, RZ ;  /* 0x0000000c050ac210 */ /* 0x0c4fe40007f1e0ff */
[----:B----4-:R-:W-:Y:S02]  /*dd10*/  @!P4 IADD3 R12, P1, R14, R12, RZ ;  /* 0x0000000c0e0cc210 */ /* 0x010fe40007f3e0ff */
[-C--:B------:R-:W-:Y:S01]  /*dd20*/  @!P5 IADD3 R24, P2, R5, R15.reuse, RZ ;  /* 0x0000000f0518d210 */ /* 0x080fe20007f5e0ff */
[----:B-1----:R-:W-:Y:S01]  /*dd30*/  @!P4 IMAD.X R11, R4, 0x1, R13, P0 ;  /* 0x00000001040bc824 */ /* 0x002fe200000e060d */
[----:B------:R-:W-:Y:S02]  /*dd40*/  @!P5 IADD3 R14, P3, R14, R15, RZ ;  /* 0x0000000f0e0ed210 */ /* 0x000fe40007f7e0ff */
[----:B------:R-:W-:-:S02]  /*dd50*/  CS2R R68, SRZ ;  /* 0x0000000000447805 */ /* 0x000fc4000001ff00 */
[----:B------:R-:W-:Y:S02]  /*dd60*/  @!P5 SHF.L.U64.HI R5, R203, 0x1, R224 ;  /* 0x00000001cb05d819 */ /* 0x000fe400000102e0 */
[----:B------:R-:W-:Y:S02]  /*dd70*/  CS2R R70, SRZ ;  /* 0x0000000000467805 */ /* 0x000fe4000001ff00 */
[----:B------:R-:W-:Y:S02]  /*dd80*/  CS2R R56, SRZ ;  /* 0x0000000000387805 */ /* 0x000fe4000001ff00 */
[----:B------:R-:W-:Y:S02]  /*dd90*/  CS2R R58, SRZ ;  /* 0x00000000003a7805 */ /* 0x000fe4000001ff00 */
[----:B------:R-:W-:Y:S02]  /*dda0*/  CS2R R64, SRZ ;  /* 0x0000000000407805 */ /* 0x000fe4000001ff00 */
[----:B------:R-:W-:Y:S01]  /*ddb0*/  CS2R R66, SRZ ;  /* 0x0000000000427805 */ /* 0x000fe2000001ff00 */
[----:B---3--:R-:W-:Y:S01]  /*ddc0*/  @!P4 IMAD.X R13, R9, 0x1, R13, P1 ;  /* 0x00000001090dc824 */ /* 0x008fe200008e060d */
[----:B------:R1:W5:Y:S01]  /*ddd0*/  @!P4 LD.E.128 R60, desc[UR60][R10.64] ;  /* 0x0000003c0a3cc980 */ /* 0x000362000c101d00 */
[----:B------:R-:W-:-:S02]  /*dde0*/  @!P5 IMAD.X R25, R4, 0x1, R5, P2 ;  /* 0x000000010419d824 */ /* 0x000fc400010e0605 */
[----:B------:R-:W-:Y:S01]  /*ddf0*/  @!P5 IMAD.X R15, R9, 0x1, R5, P3 ;  /* 0x00000001090fd824 */ /* 0x000fe200018e0605 */
[----:B------:R1:W5:Y:S04]  /*de00*/  @!P4 LD.E.128 R68, desc[UR60][R12.64] ;  /* 0x0000003c0c44c980 */ /* 0x000368000c101d00 */
[----:B------:R1:W5:Y:S04]  /*de10*/  @!P5 LD.E.128 R56, desc[UR60][R24.64] ;  /* 0x0000003c1838d980 */ /* 0x000368000c101d00 */
[----:B------:R1:W5:Y:S02]  /*de20*/  @!P5 LD.E.128 R64, desc[UR60][R14.64] ;  /* 0x0000003c0e40d980 */ /* 0x000364000c101d00 */
.L_x_1725:
[----:B------:R-:W-:Y:S05]  /*de30*/  BSYNC B1 ;  /* 0x0000000000017941 */ /* 0x000fea0003800000 */
.L_x_1724:
[----:B---3-5:R-:W-:Y:S01]  /*de40*/  IMAD.MOV.U32 R9, RZ, RZ, R70 ;  /* 0x000000ffff097224 */ /* 0x028fe200078e0046 */
[----:B-1----:R-:W-:Y:S01]  /*de50*/  MOV R4, R68 ;  /* 0x0000004400047202 */ /* 0x002fe20000000f00 */
[----:B--2---:R-:W-:Y:S01]  /*de60*/  IMAD.MOV.U32 R5, RZ, RZ, R69 ;  /* 0x000000ffff057224 */ /* 0x004fe200078e0045 */
[----:B------:R-:W-:Y:S01]  /*de70*/  UMOV UR4, 0xffffffff ;  /* 0xffffffff00047882 */ /* 0x000fe20000000000 */
[----:B------:R-:W-:Y:S01]  /*de80*/  IMAD.MOV.U32 R10, RZ, RZ, R71 ;  /* 0x000000ffff0a7224 */ /* 0x000fe200078e0047 */
        /* <DEDUP_REMOVED lines=22> */
[----:B------:R-:W-:Y:S02]  /*dff0*/  PRMT R114, R114, 0x5410, R10 ;  /* 0x0000541072727816 */ /* 0x000fe4000000000a */
[----:B------:R-:W-:Y:S02]  /*e000*/  MOV R10, R59 ;  /* 0x0000003b000a7202 */ /* 0x000fe40000000f00 */
[----:B------:R-:W-:-:S02]  /*e010*/  PRMT R113, R113, 0x5410, R5 ;  /* 0x0000541071717816 */ /* 0x000fc40000000005 */
[----:B------:R-:W-:Y:S02]  /*e020*/  PRMT R112, R4, 0x5410, R10 ;  /* 0x0000541004707816 */ /* 0x000fe4000000000a */
[----:B------:R-:W-:Y:S01]  /*e030*/  PRMT R111, R111, 0x5410, R9 ;  /* 0x000054106f6f7816 */ /* 0x000fe20000000009 */
[----:B------:R-:W-:Y:S06]  /*e040*/  BRA.DIV UR4, `(.L_x_1726) ;  /* 0x000001be04007947 */ /* 0x000fec000b800000 */
[----:B------:R1:W2:Y:S04]  /*e050*/  SHFL.IDX PT, R4, R7, 0x1, 0x181f ;  /* 0x00381f0007047f89 */ /* 0x0002a800000e0000 */
[----:B------:R1:W3:Y:S04]  /*e060*/  SHFL.IDX PT, R5, R6, 0x1, 0x181f ;  /* 0x00381f0006057f89 */ /* 0x0002e800000e0000 */
[----:B------:R1:W0:Y:S04]  /*e070*/  SHFL.IDX PT, R9, R8, 0x1, 0x181f ;  /* 0x00381f0008097f89 */ /* 0x00022800000e0000 */
[----:B----4-:R1:W4:Y:S02]  /*e080*/  SHFL.IDX PT, R14, R0, 0x1, 0x181f ;  /* 0x00381f00000e7f89 */ /* 0x01032400000e0000 */
.L_x_2069:
        /* <DEDUP_REMOVED lines=18> */
[----:B------:R-:W-:Y:S01]  /*e1b0*/  @!P5 IMAD.SHL.U32 R15, R203, 0x2, RZ ;  /* 0x00000002cb0fd824 */ /* 0x000fe200078e00ff */
[CC--:B---3--:R-:W-:Y:S02]  /*e1c0*/  @!P4 IADD3 R10, P0, R5.reuse, R12.reuse, RZ ;  /* 0x0000000c050ac210 */ /* 0x0c8fe40007f1e0ff */
[----:B----4-:R-:W-:Y:S02]  /*e1d0*/  @!P4 IADD3 R12, P1, R14, R12, RZ ;  /* 0x0000000c0e0cc210 */ /* 0x010fe40007f3e0ff */
[-C--:B------:R-:W-:Y:S01]  /*e1e0*/  @!P5 IADD3 R24, P2, R5, R15.reuse, RZ ;  /* 0x0000000f0518d210 */ /* 0x080fe20007f5e0ff */
[----:B--2---:R-:W-:Y:S01]  /*e1f0*/  @!P4 IMAD.X R11, R4, 0x1, R13, P0 ;  /* 0x00000001040bc824 */ /* 0x004fe200000e060d */
[----:B------:R-:W-:Y:S02]  /*e200*/  @!P5 IADD3 R14, P3, R14, R15, RZ ;  /* 0x0000000f0e0ed210 */ /* 0x000fe40007f7e0ff */
[----:B------:R-:W-:Y:S02]  /*e210*/  @!P5 SHF.L.U64.HI R5, R203, 0x1, R224 ;  /* 0x00000001cb05d819 */ /* 0x000fe400000102e0 */
[----:B------:R-:W-:-:S02]  /*e220*/  CS2R R52, SRZ ;  /* 0x0000000000347805 */ /* 0x000fc4000001ff00 */
[----:B------:R-:W-:Y:S02]  /*e230*/  CS2R R54, SRZ ;  /* 0x0000000000367805 */ /* 0x000fe4000001ff00 */
[----:B------:R-:W-:Y:S02]  /*e240*/  CS2R R40, SRZ ;  /* 0x0000000000287805 */ /* 0x000fe4000001ff00 */
[----:B------:R-:W-:Y:S02]  /*e250*/  CS2R R42, SRZ ;  /* 0x00000000002a7805 */ /* 0x000fe4000001ff00 */
[----:B------:R-:W-:Y:S02]  /*e260*/  CS2R R48, SRZ ;  /* 0x0000000000307805 */ /* 0x000fe4000001ff00 */
[----:B------:R-:W-:Y:S02]  /*e270*/  CS2R R50, SRZ ;  /* 0x0000000000327805 */ /* 0x000fe4000001ff00 */
[C---:B0-----:R-:W-:Y:S01]  /*e280*/  @!P4 IADD3.X R13, R9.reuse, R13, RZ, P1, !PT ;  /* 0x0000000d090dc210 */ /* 0x041fe20000ffe4ff */
[--C-:B------:R-:W-:Y:S01]  /*e290*/  @!P5 IMAD.X R25, R4, 0x1, R5.reuse, P2 ;  /* 0x000000010419d824 */ /* 0x100fe200010e0605 */
[----:B------:R0:W5:Y:S01]  /*e2a0*/  @!P4 LD.E.128 R44, desc[UR60][R10.64] ;  /* 0x0000003c0a2cc980 */ /* 0x000162000c101d00 */
[----:B------:R-:W-:-:S03]  /*e2b0*/  @!P5 IMAD.X R15, R9, 0x1, R5, P3 ;  /* 0x00000001090fd824 */ /* 0x000fc600018e0605 */
[----:B------:R0:W5:Y:S04]  /*e2c0*/  @!P4 LD.E.128 R52, desc[UR60][R12.64] ;  /* 0x0000003c0c34c980 */ /* 0x000168000c101d00 */
[----:B------:R0:W5:Y:S04]  /*e2d0*/  @!P5 LD.E.128 R40, desc[UR60][R24.64] ;  /* 0x0000003c1828d980 */ /* 0x000168000c101d00 */
[----:B------:R0:W5:Y:S02]  /*e2e0*/  @!P5 LD.E.128 R48, desc[UR60][R14.64] ;  /* 0x0000003c0e30d980 */ /* 0x000164000c101d00 */
.L_x_1728:
[----:B------:R-:W-:Y:S05]  /*e2f0*/  BSYNC B1 ;  /* 0x0000000000017941 */ /* 0x000fea0003800000 */
.L_x_1727:
[----:B--2--5:R-:W-:Y:S01]  /*e300*/  IMAD.MOV.U32 R4, RZ, RZ, R52 ;  /* 0x000000ffff047224 */ /* 0x024fe200078e0034 */
[----:B0-----:R-:W-:Y:S01]  /*e310*/  MOV R9, R54 ;  /* 0x0000003600097202 */ /* 0x001fe20000000f00 */
[----:B---3--:R-:W-:Y:S01]  /*e320*/  IMAD.MOV.U32 R5, RZ, RZ, R53 ;  /* 0x000000ffff057224 */ /* 0x008fe200078e0035 */
[----:B------:R-:W-:Y:S01]  /*e330*/  UMOV UR4, 0xffffffff ;  /* 0xffffffff00047882 */ /* 0x000fe20000000000 */
        /* <DEDUP_REMOVED lines=25> */
[----:B----4-:R4:W0:Y:S02]  /*e4d0*/  SHFL.IDX PT, R14, R0, 0x2, 0x181f ;  /* 0x00581f00000e7f89 */ /* 0x01082400000e0000 */
.L_x_2075:
        /* <DEDUP_REMOVED lines=17> */
[----:B------:R-:W-:-:S07]  /*e5f0*/  CS2R R36, SRZ ;  /* 0x0000000000247805 */ /* 0x000fce000001ff00 */
[----:B------:R-:W-:-:S04]  /*e600*/  @!P5 IMAD.SHL.U32 R15, R203, 0x2, RZ ;  /* 0x00000002cb0fd824 */ /* 0x000fc800078e00ff */
[C---:B------:R-:W-:Y:S02]  /*e610*/  @!P4 SHF.L.U32 R10, R16.reuse, 0x1, RZ ;  /* 0x00000001100ac819 */ /* 0x040fe400000006ff */
[----:B------:R-:W-:Y:S02]  /*e620*/  @!P4 SHF.L.U64.HI R11, R16, 0x1, R17 ;  /* 0x00000001100bc819 */ /* 0x000fe40000010211 */
[CC--:B---3--:R-:W-:Y:S02]  /*e630*/  @!P4 IADD3 R72, P0, R5.reuse, R10.reuse, RZ ;  /* 0x0000000a0548c210 */ /* 0x0c8fe40007f1e0ff */
[----:B------:R-:W-:Y:S02]  /*e640*/  @!P5 IADD3 R12, P2, R5, R15, RZ ;  /* 0x0000000f050cd210 */ /* 0x000fe40007f5e0ff */
[----:B0-----:R-:W-:Y:S01]  /*e650*/  @!P4 IADD3 R10, P1, R14, R10, RZ ;  /* 0x0000000a0e0ac210 */ /* 0x001fe20007f3e0ff */
[----:B--2---:R-:W-:Y:S01]  /*e660*/  @!P4 IMAD.X R73, R4, 0x1, R11, P0 ;  /* 0x000000010449c824 */ /* 0x004fe200000e060b */
[----:B------:R-:W-:-:S02]  /*e670*/  @!P5 SHF.L.U64.HI R5, R203, 0x1, R224 ;  /* 0x00000001cb05d819 */ /* 0x000fc400000102e0 */
[----:B------:R-:W-:Y:S02]  /*e680*/  @!P5 IADD3 R14, P3, R14, R15, RZ ;  /* 0x0000000f0e0ed210 */ /* 0x000fe40007f7e0ff */
[----:B------:R-:W-:Y:S02]  /*e690*/  CS2R R38, SRZ ;  /* 0x0000000000267805 */ /* 0x000fe4000001ff00 */
[----:B------:R-:W-:Y:S02]  /*e6a0*/  CS2R R24, SRZ ;  /* 0x0000000000187805 */ /* 0x000fe4000001ff00 */
[----:B------:R-:W-:Y:S02]  /*e6b0*/  CS2R R26, SRZ ;  /* 0x00000000001a7805 */ /* 0x000fe4000001ff00 */
[----:B------:R-:W-:Y:S02]  /*e6c0*/  CS2R R32, SRZ ;  /* 0x0000000000207805 */ /* 0x000fe4000001ff00 */
[----:B------:R-:W-:Y:S01]  /*e6d0*/  CS2R R34, SRZ ;  /* 0x0000000000227805 */ /* 0x000fe2000001ff00 */
[C---:B------:R-:W-:Y:S01]  /*e6e0*/  @!P4 IMAD.X R11, R9.reuse, 0x1, R11, P1 ;  /* 0x00000001090bc824 */ /* 0x040fe200008e060b */
[----:B------:R-:W-:Y:S01]  /*e6f0*/  @!P5 IADD3.X R15, R9, R5, RZ, P3, !PT ;  /* 0x00000005090fd210 */ /* 0x000fe20001ffe4ff */
[----:B------:R-:W-:Y:S01]  /*e700*/  @!P5 IMAD.X R13, R4, 0x1, R5, P2 ;  /* 0x00000001040dd824 */ /* 0x000fe200010e0605 */
[----:B------:R0:W5:Y:S04]  /*e710*/  @!P4 LD.E.128 R28, desc[UR60][R72.64] ;  /* 0x0000003c481cc980 */ /* 0x000168000c101d00 */
[----:B------:R0:W5:Y:S04]  /*e720*/  @!P4 LD.E.128 R36, desc[UR60][R10.64] ;  /* 0x0000003c0a24c980 */ /* 0x000168000c101d00 */
[----:B------:R0:W5:Y:S04]  /*e730*/  @!P5 LD.E.128 R24, desc[UR60][R12.64] ;  /* 0x0000003c0c18d980 */ /* 0x000168000c101d00 */
[----:B------:R0:W5:Y:S02]  /*e740*/  @!P5 LD.E.128 R32, desc[UR60][R14.64] ;  /* 0x0000003c0e20d980 */ /* 0x000164000c101d00 */
.L_x_1731:
[----:B------:R-:W-:Y:S05]  /*e750*/  BSYNC B1 ;  /* 0x0000000000017941 */ /* 0x000fea0003800000 */
.L_x_1730:
[----:B--2--5:R-:W-:Y:S01]  /*e760*/  IMAD.MOV.U32 R4, RZ, RZ, R36 ;  /* 0x000000ffff047224 */ /* 0x024fe200078e0024 */
[----:B------:R-:W-:Y:S01]  /*e770*/  UMOV UR4, 0xffffffff ;  /* 0xffffffff00047882 */ /* 0x000fe20000000000 */
[----:B---3--:R-:W-:Y:S02]  /*e780*/  IMAD.MOV.U32 R5, RZ, RZ, R37 ;  /* 0x000000ffff057224 */ /* 0x008fe400078e0025 */
[----:B0-----:R-:W-:Y:S02]  /*e790*/  IMAD.MOV.U32 R9, RZ, RZ, R38 ;  /* 0x000000ffff097224 */ /* 0x001fe400078e0026 */
        /* <DEDUP_REMOVED lines=26> */
[----:B-1--4-:R-:W1:Y:S02]  /*e940*/  SHFL.IDX PT, R0, R0, 0x3, 0x181f ;  /* 0x00781f0000007f89 */ /* 0x012e6400000e0000 */
.L_x_2081:
[----:B------:R-:W4:Y:S01]  /*e950*/  LDL R13, [R1+0x7c] ;  /* 0x00007c00010d7983 */ /* 0x000f220000100800 */
[----:B------:R-:W-:Y:S01]  /*e960*/  VIADD R84, R84, 0x60 ;  /* 0x0000006054547836 */ /* 0x000fe20000000000 */
[----:B------:R-:W-:Y:S01]  /*e970*/  BSSY B1, `(.L_x_1733) ;  /* 0x0000029000017945 */ /* 0x000fe20003800000 */
[----:B0-----:R-:W-:Y:S02]  /*e980*/  CS2R R6, SRZ ;  /* 0x0000000000067805 */ /* 0x001fe4000001ff00 */
[----:B------:R-:W-:Y:S02]  /*e990*/  CS2R R10, SRZ ;  /* 0x00000000000a7805 */ /* 0x000fe4000001ff00 */
[----:B------:R-:W-:Y:S02]  /*e9a0*/  CS2R R14, SRZ ;  /* 0x00000000000e7805 */ /* 0x000fe4000001ff00 */
[----:B------:R-:W-:Y:S02]  /*e9b0*/  ISETP.GE.AND P0, PT, R84, R87, PT ;  /* 0x000000575400720c */ /* 0x000fe40003f06270 */
[----:B------:R-:W-:-:S02]  /*e9c0*/  CS2R R72, SRZ ;  /* 0x0000000000487805 */ /* 0x000fc4000001ff00 */
[----:B------:R-:W-:Y:S02]  /*e9d0*/  CS2R R74, SRZ ;  /* 0x00000000004a7805 */ /* 0x000fe4000001ff00 */
[----:B----4-:R-:W-:-:S04]  /*e9e0*/  LEA.HI R8, R13, R13, RZ, 0x1 ;  /* 0x0000000d0d087211 */ /* 0x010fc800078f08ff */
[----:B------:R-:W-:Y:S02]  /*e9f0*/  LOP3.LUT R12, R8, 0xfffffffe, RZ, 0xc0, !PT ;  /* 0xfffffffe080c7812 */ /* 0x000fe400078ec0ff */
[----:B------:R-:W-:-:S03]  /*ea00*/  CS2R R8, SRZ ;  /* 0x0000000000087805 */ /* 0x000fc6000001ff00 */
        /* <DEDUP_REMOVED lines=12> */
[-C--:B---3--:R-:W-:Y:S02]  /*ead0*/  @!P4 IADD3 R82, P0, R76, R79.reuse, RZ ;  /* 0x0000004f4c52c210 */ /* 0x088fe40007f1e0ff */
[----:B-1----:R-:W-:Y:S02]  /*eae0*/  @!P4 IADD3 R78, P1, R0, R79, RZ ;  /* 0x0000004f004ec210 */ /* 0x002fe40007f3e0ff */
[-C--:B------:R-:W-:Y:S01]  /*eaf0*/  @!P5 IADD3 R80, P2, R76, R5.reuse, RZ ;  /* 0x000000054c50d210 */ /* 0x080fe20007f5e0ff */
[--C-:B--2---:R-:W-:Y:S01]  /*eb00*/  @!P4 IMAD.X R83, R21, 0x1, R4.reuse, P0 ;  /* 0x000000011553c824 */ /* 0x104fe200000e0604 */
[----:B------:R-:W-:Y:S01]  /*eb10*/  @!P5 IADD3 R76, P3, R0, R5, RZ ;  /* 0x00000005004cd210 */ /* 0x000fe20007f7e0ff */
[----:B------:R-:W-:Y:S01]  /*eb20*/  @!P4 IMAD.X R79, R77, 0x1, R4, P1 ;  /* 0x000000014d4fc824 */ /* 0x000fe200008e0604 */
[----:B------:R-:W-:-:S02]  /*eb30*/  @!P5 SHF.L.U64.HI R0, R203, 0x1, R224 ;  /* 0x00000001cb00d819 */ /* 0x000fc400000102e0 */
[----:B------:R-:W-:Y:S02]  /*eb40*/  CS2R R4, SRZ ;  /* 0x0000000000047805 */ /* 0x000fe4000001ff00 */
[----:B------:R-:W-:Y:S02]  /*eb50*/  CS2R R6, SRZ ;  /* 0x0000000000067805 */ /* 0x000fe4000001ff00 */
[----:B------:R-:W-:Y:S02]  /*eb60*/  CS2R R72, SRZ ;  /* 0x0000000000487805 */ /* 0x000fe4000001ff00 */
[----:B------:R-:W-:Y:S02]  /*eb70*/  CS2R R74, SRZ ;  /* 0x00000000004a7805 */ /* 0x000fe4000001ff00 */
[----:B------:R-:W-:Y:S02]  /*eb80*/  CS2R R8, SRZ ;  /* 0x0000000000087805 */ /* 0x000fe4000001ff00 */
[----:B------:R-:W-:Y:S01]  /*eb90*/  CS2R R10, SRZ ;  /* 0x00000000000a7805 */ /* 0x000fe2000001ff00 */
[--C-:B------:R-:W-:Y:S01]  /*eba0*/  @!P5 IMAD.X R81, R21, 0x1, R0.reuse, P2 ;  /* 0x000000011551d824 */ /* 0x100fe200010e0600 */
[----:B------:R0:W5:Y:S01]  /*ebb0*/  @!P4 LD.E.128 R12, desc[UR60][R82.64] ;  /* 0x0000003c520cc980 */ /* 0x000162000c101d00 */
[----:B------:R-:W-:-:S03]  /*ebc0*/  @!P5 IMAD.X R77, R77, 0x1, R0, P3 ;  /* 0x000000014d4dd824 */ /* 0x000fc600018e0600 */
[----:B------:R0:W5:Y:S04]  /*ebd0*/  @!P4 LD.E.128 R4, desc[UR60][R78.64] ;  /* 0x0000003c4e04c980 */ /* 0x000168000c101d00 */
[----:B------:R0:W5:Y:S04]  /*ebe0*/  @!P5 LD.E.128 R72, desc[UR60][R80.64] ;  /* 0x0000003c5048d980 */ /* 0x000168000c101d00 */
[----:B------:R0:W5:Y:S02]  /*ebf0*/  @!P5 LD.E.128 R8, desc[UR60][R76.64] ;  /* 0x0000003c4c08d980 */ /* 0x000164000c101d00 */
.L_x_1734:
[----:B------:R-:W-:Y:S05]  /*ec00*/  BSYNC B1 ;  /* 0x0000000000017941 */ /* 0x000fea0003800000 */
.L_x_1733:
[----:B0-----:R-:W4:Y:S01]  /*ec10*/  LDL R79, [R1+0x4c] ;  /* 0x00004c00014f7983 */ /* 0x001f220000100800 */
[----:B------:R-:W0:Y:S03]  /*ec20*/  SYNCS.PHASECHK.TRANS64.TRYWAIT P0, [R18+URZ+0x30800], R115 ;  /* 0x03080073120075a7 */ /* 0x000e26000800017f */
[----:B------:R-:W4:Y:S01]  /*ec30*/  LDL R78, [R1+0xc] ;  /* 0x00000c00014e7983 */ /* 0x000f220000100800 */
[----:B--2--5:R-:W-:Y:S01]  /*ec40*/  IMAD.MOV.U32 R21, RZ, RZ, R5 ;  /* 0x000000ffff157224 */ /* 0x024fe200078e0005 */
[----:B-1----:R-:W-:Y:S01]  /*ec50*/  MOV R0, R4 ;  /* 0x0000000400007202 */ /* 0x002fe20000000f00 */
[----:B------:R-:W-:Y:S01]  /*ec60*/  IMAD.MOV.U32 R77, RZ, RZ, R8 ;  /* 0x000000ffff4d7224 */ /* 0x000fe200078e0008 */
[----:B------:R-:W-:Y:S01]  /*ec70*/  BSSY B1, `(.L_x_1735) ;  /* 0x000001d000017945 */ /* 0x000fe20003800000 */
[----:B---3--:R-:W-:Y:S01]  /*ec80*/  IMAD.MOV.U32 R76, RZ, RZ, R7 ;  /* 0x000000ffff4c7224 */ /* 0x008fe200078e0007 */
        /* <DEDUP_REMOVED lines=10> */
[----:B------:R-:W-:Y:S02]  /*ed30*/  PRMT R85, R21, 0x5410, R76 ;  /* 0x0000541015557816 */ /* 0x000fe4000000004c */
[----:B------:R-:W-:Y:S01]  /*ed40*/  PRMT R84, R84, 0x5410, R0 ;  /* 0x0000541054547816 */ /* 0x000fe20000000000 */
[----:B------:R-:W-:Y:S01]  /*ed50*/  IMAD.MOV.U32 R0, RZ, RZ, R13 ;  /* 0x000000ffff007224 */ /* 0x000fe200078e000d */
[----:B------:R-:W-:-:S04]  /*ed60*/  MOV R76, R14 ;  /* 0x0000000e004c7202 */ /* 0x000fc80000000f00 */
[----:B------:R-:W-:Y:S01]  /*ed70*/  PRMT R96, R76, 0x5410, R77 ;  /* 0x000054104c607816 */ /* 0x000fe2000000004d */
[----:B------:R-:W-:Y:S01]  /*ed80*/  IMAD.MOV.U32 R76, RZ, RZ, R72 ;  /* 0x000000ffff4c7224 */ /* 0x000fe200078e0048 */
[----:B------:R-:W-:Y:S01]  /*ed90*/  PRMT R94, R94, 0x5410, R0 ;  /* 0x000054105e5e7816 */ /* 0x000fe20000000000 */
[----:B------:R-:W-:Y:S01]  /*eda0*/  IMAD.MOV.U32 R77, RZ, RZ, R73 ;  /* 0x000000ffff4d7224 */ /* 0x000fe200078e0049 */
[----:B------:R-:W-:-:S04]  /*edb0*/  SHF.R.S32.HI R0, RZ, 0x1f, R205 ;  /* 0x0000001fff007819 */ /* 0x000fc800000114cd */
[----:B------:R-:W-:Y:S02]  /*edc0*/  PRMT R86, R76, 0x5410, R77 ;  /* 0x000054104c567816 */ /* 0x000fe4000000004d */
[----:B------:R-:W-:Y:S02]  /*edd0*/  LEA.HI R0, R0, R205, RZ, 0x3 ;  /* 0x000000cd00007211 */ /* 0x000fe400078f18ff */
[----:B------:R-:W-:Y:S02]  /*ede0*/  MOV R76, R75 ;  /* 0x0000004b004c7202 */ /* 0x000fe40000000f00 */
[----:B----4-:R-:W-:-:S04]  /*edf0*/  VIADDMNMX R21, R87, -R79, 0x80, PT ;  /* 0x0000008057157446 */ /* 0x010fc8000380094f */
[----:B------:R-:W-:Y:S01]  /*ee00*/  ISETP.GE.AND P1, PT, R78, R21, PT ;  /* 0x000000154e00720c */ /* 0x000fe20003f26270 */
[----:B------:R-:W-:-:S05]  /*ee10*/  IMAD.MOV.U32 R78, RZ, RZ, R74 ;  /* 0x000000ffff4e7224 */ /* 0x000fca00078e004a */
[----:B------:R-:W-:Y:S01]  /*ee20*/  PRMT R87, R78, 0x7610, R87 ;  /* 0x000076104e577816 */ /* 0x000fe20000000057 */
[----:B0-----:R-:W-:Y:S06]  /*ee30*/  @!P0 BRA `(.L_x_1736) ;  /* 0x000001b000d88947 */ /* 0x001fec0003800000 */
.L_x_2082:
[----:B------:R-:W-:Y:S05]  /*ee40*/  BSYNC B1 ;  /* 0x0000000000017941 */ /* 0x000fea0003800000 */
.L_x_1735:
[----:B------:R-:W-:Y:S01]  /*ee50*/  BSSY B1, `(.L_x_1737) ;  /* 0x00000cd000017945 */ /* 0x000fe20003800000 */
[----:B------:R-:W-:Y:S02]  /*ee60*/  PRMT R87, R87, 0x5410, R76 ;  /* 0x0000541057577816 */ /* 0x000fe4000000004c */
[----:B------:R-:W-:Y:S01]  /*ee70*/  SHF.R.S32.HI R0, RZ, 0x3, R0 ;  /* 0x00000003ff007819 */ /* 0x000fe20000011400 */
[----:B------:R-:W-:Y:S06]  /*ee80*/  @P1 BRA `(.L_x_1738) ;  /* 0x0000000c00241947 */ /* 0x000fec0003800000 */
[----:B------:R1:W5:Y:S01]  /*ee90*/  LDL R135, [R1+0x54] ;  /* 0x0000540001877983 */ /* 0x0003620000100800 */
[----:B0-----:R-:W0:Y:S03]  /*eea0*/  LDC R115, c[0x0][0x3f4] ;  /* 0x0000fd00ff737b82 */ /* 0x001e260000000800 */
[----:B------:R1:W5:Y:S04]  /*eeb0*/  LDL R134, [R1+0xa8] ;  /* 0x0000a80001867983 */ /* 0x0003680000100800 */
[----:B------:R1:W5:Y:S01]  /*eec0*/  LDL R133, [R1+0x5c] ;  /* 0x00005c0001857983 */ /* 0x0003620000100800 */
[----:B------:R-:W-:Y:S01]  /*eed0*/  BSSY B2, `(.L_x_1739) ;  /* 0x0000064000027945 */ /* 0x000fe20003800000 */
[----:B0-----:R-:W-:-:S02]  /*eee0*/  ISETP.GE.AND P0, PT, R16, R115, PT ;  /* 0x000000731000720c */ /* 0x001fc40003f06270 */
[----:B------:R-:W-:-:S11]  /*eef0*/  ISETP.GE.AND P1, PT, R205, R115, PT ;  /* 0x00000073cd00720c */ /* 0x000fd60003f26270 */
[----:B-1----:R-:W-:Y:S05]  /*ef00*/  @P0 BRA `(.L_x_1740) ;  /* 0x0000000400800947 */ /* 0x002fea0003800000 */
[----:B------:R-:W2:Y:S04]  /*ef10*/  LDL R77, [R1+0x70] ;  /* 0x00007000014d7983 */ /* 0x000ea80000100800 */
[----:B------:R-:W3:Y:S01]  /*ef20*/  LDL R136, [R1+0x60] ;  /* 0x0000600001887983 */ /* 0x000ee20000100800 */
[----:B------:R-:W-:Y:S01]  /*ef30*/  SHF.R.U32.HI R130, RZ, 0x10, R69 ;  /* 0x00000010ff827819 */ /* 0x000fe20000011645 */
[--C-:B------:R-:W-:Y:S01]  /*ef40*/  HADD2.F32 R129, -RZ, R119.reuse.H0_H0 ;  /* 0x20000077ff817230 */ /* 0x100fe20000004100 */
[--C-:B------:R-:W-:Y:S01]  /*ef50*/  SHF.R.U32.HI R127, RZ, 0x10, R61.reuse ;  /* 0x00000010ff7f7819 */ /* 0x100fe2000001163d */
[----:B------:R-:W-:Y:S01]  /*ef60*/  HADD2.F32 R126, -RZ, R119.H1_H1 ;  /* 0x30000077ff7e7230 */ /* 0x000fe20000004100 */
[----:B------:R-:W-:Y:S01]  /*ef70*/  SHF.R.U64 R60, R60, 0x10, R61 ;  /* 0x000000103c3c7819 */ /* 0x000fe2000000123d */
[----:B------:R-:W-:Y:S01]  /*ef80*/  HADD2.F32 R130, -RZ, R130.H0_H0 ;  /* 0x20000082ff827230 */ /* 0x000fe20000004100 */
[----:B------:R-:W-:Y:S01]  /*ef90*/  SHF.R.U64 R61, R68, 0x10, R69 ;  /* 0x00000010443d7819 */ /* 0x000fe20000001245 */
[----:B------:R-:W-:Y:S01]  /*efa0*/  HADD2.F32 R127, -RZ, R127.H0_H0 ;  /* 0x2000007fff7f7230 */ /* 0x000fe20000004100 */
[--C-:B------:R-:W-:Y:S01]  /*efb0*/  SHF.R.U64 R62, R62, 0x10, R63.reuse ;  /* 0x000000103e3e7819 */ /* 0x100fe2000000123f */
[----:B------:R-:W-:Y:S01]  /*efc0*/  HADD2.F32 R128, -RZ, R118.H1_H1 ;  /* 0x30000076ff807230 */ /* 0x000fe20000004100 */
[----:B------:R-:W-:-:S02]  /*efd0*/  SHF.R.U32.HI R68, RZ, 0x10, R63 ;  /* 0x00000010ff447819 */ /* 0x000fc4000001163f */
[--C-:B------:R-:W-:Y:S02]  /*efe0*/  SHF.R.U64 R63, R70, 0x10, R71.reuse ;  /* 0x00000010463f7819 */ /* 0x100fe40000001247 */
[----:B------:R-:W-:Y:S01]  /*eff0*/  SHF.R.U32.HI R70, RZ, 0x10, R71 ;  /* 0x00000010ff467819 */ /* 0x000fe20000011647 */
[----:B------:R-:W-:-:S04]  /*f000*/  HADD2.F32 R68, -RZ, R68.H0_H0 ;  /* 0x20000044ff447230 */ /* 0x000fc80000004100 */
[----:B------:R-:W-:Y:S01]  /*f010*/  HADD2.F32 R70, -RZ, R70.H0_H0 ;  /* 0x20000046ff467230 */ /* 0x000fe20000004100 */
[----:B--2---:R-:W-:-:S04]  /*f020*/  LEA.HI R76, R115, R77, RZ, 0x1d ;  /* 0x0000004d734c7211 */ /* 0x004fc800078fe8ff */
[----:B------:R-:W-:Y:S01]  /*f030*/  SHF.R.S32.HI R79, RZ, 0x1f, R76 ;  /* 0x0000001fff4f7819 */ /* 0x000fe2000001144c */
[----:B------:R-:W-:-:S03]  /*f040*/  IMAD.SHL.U32 R77, R76, 0x8, RZ ;  /* 0x000000084c4d7824 */ /* 0x000fc600078e00ff */
[----:B------:R-:W-:Y:S02]  /*f050*/  LEA.HI R79, R79, R76, RZ, 0x3 ;  /* 0x0000004c4f4f7211 */ /* 0x000fe400078f18ff */
[----:B-----5:R-:W-:-:S03]  /*f060*/  LOP3.LUT R77, R135, 0x38, R77, 0xf8, !PT ;  /* 0x00000038874d7812 */ /* 0x020fc600078ef84d */
[----:B------:R-:W-:Y:S01]  /*f070*/  IMAD.SHL.U32 R79, R79, 0x400, RZ ;  /* 0x000004004f4f7824 */ /* 0x000fe200078e00ff */
[----:B------:R-:W-:-:S04]  /*f080*/  LOP3.LUT R81, R77, R134, RZ, 0x3c, !PT ;  /* 0x000000864d517212 */ /* 0x000fc800078e3cff */
[----:B------:R-:W-:Y:S02]  /*f090*/  LOP3.LUT R80, R79, 0x7fffe000, RZ, 0xc0, !PT ;  /* 0x7fffe0004f507812 */ /* 0x000fe400078ec0ff */
[----:B---3--:R-:W0:Y:S02]  /*f0a0*/  LDS.128 R76, [R136] ;  /* 0x00000000884c7984 */ /* 0x008e240000000c00 */
[----:B------:R-:W-:-:S05]  /*f0b0*/  IADD3 R81, R81, R80, R133 ;  /* 0x0000005051517210 */ /* 0x000fca0007ffe085 */
[----:B------:R-:W-:-:S05]  /*f0c0*/  IMAD R117, R81, 0x2, R18 ;  /* 0x0000000251757824 */ /* 0x000fca00078e0212 */
[----:B------:R-:W1:Y:S01]  /*f0d0*/  LDS.128 R80, [R117+0x10400] ;  /* 0x0104000075507984 */ /* 0x000e620000000c00 */
[--C-:B0-----:R-:W-:Y:S02]  /*f0e0*/  HADD2.F32 R120, -RZ, R77.reuse.H0_H0 ;  /* 0x2000004dff787230 */ /* 0x101fe40000004100 */
[----:B------:R-:W-:Y:S02]  /*f0f0*/  HADD2.F32 R123, -RZ, R77.H1_H1 ;  /* 0x3000004dff7b7230 */ /* 0x000fe40000004100 */
[----:B------:R-:W-:Y:S02]  /*f100*/  HADD2.F32 R122, -RZ, R76.H0_H0 ;  /* 0x2000004cff7a7230 */ /* 0x000fe40000004100 */
[----:B------:R-:W-:Y:S02]  /*f110*/  HADD2.F32 R69, -RZ, R78.H0_H0 ;  /* 0x2000004eff457230 */ /* 0x000fe40000004100 */
[--C-:B------:R-:W-:Y:S02]  /*f120*/  HADD2.F32 R71, -RZ, R79.reuse.H0_H0 ;  /* 0x2000004fff477230 */ /* 0x100fe40000004100 */
[----:B------:R-:W-:-:S02]  /*f130*/  HADD2.F32 R79, -RZ, R79.H1_H1 ;  /* 0x3000004fff4f7230 */ /* 0x000fc40000004100 */
[--C-:B-1----:R-:W-:Y:S02]  /*f140*/  HADD2.F32 R77, -RZ, R81.reuse.H0_H0 ;  /* 0x20000051ff4d7230 */ /* 0x102fe40000004100 */
[----:B------:R-:W-:Y:S02]  /*f150*/  HADD2.F32 R124, -RZ, R81.H1_H1 ;  /* 0x30000051ff7c7230 */ /* 0x000fe40000004100 */
[----:B------:R-:W-:Y:S02]  /*f160*/  HADD2.F32 R119, -RZ, R80.H0_H0 ;  /* 0x20000050ff777230 */ /* 0x000fe40000004100 */
[C---:B------:R-:W-:Y:S01]  /*f170*/  FMUL.FTZ R81, R77.reuse, R129 ;  /* 0x000000814d517220 */ /* 0x040fe20000410000 */
[----:B------:R-:W-:Y:S01]  /*f180*/  FMUL.FTZ R131, R77, R126 ;  /* 0x0000007e4d837220 */ /* 0x000fe20000410000 */
[----:B------:R-:W-:Y:S01]  /*f190*/  FMUL.FTZ R132, R124, R130 ;  /* 0x000000827c847220 */ /* 0x000fe20000410000 */
[----:B------:R-:W-:Y:S02]  /*f1a0*/  HADD2.F32 R125, -RZ, R82.H0_H0 ;  /* 0x20000052ff7d7230 */ /* 0x000fe40000004100 */
[----:B------:R-:W-:Y:S01]  /*f1b0*/  FFMA.FTZ R77, R120, R126, -R81 ;  /* 0x0000007e784d7223 */ /* 0x000fe20000010851 */
[----:B------:R-:W-:-:S02]  /*f1c0*/  HADD2.F32 R126, -RZ, R118.H0_H0 ;  /* 0x20000076ff7e7230 */ /* 0x000fc40000004100 */
[----:B------:R-:W-:Y:S01]  /*f1d0*/  FFMA.FTZ R81, R120, R129, R131 ;  /* 0x0000008178517223 */ /* 0x000fe20000010083 */
[-C--:B------:R-:W-:Y:S01]  /*f1e0*/  FMUL.FTZ R120, R124, R127.reuse ;  /* 0x0000007f7c787220 */ /* 0x080fe20000410000 */
[----:B------:R-:W-:Y:S01]  /*f1f0*/  FFMA.FTZ R118, R123, R127, -R132 ;  /* 0x0000007f7b767223 */ /* 0x000fe20000010884 */
[C---:B------:R-:W-:Y:S01]  /*f200*/  FMUL.FTZ R127, R119.reuse, R128 ;  /* 0x00000080777f7220 */ /* 0x040fe20000410000 */
[----:B------:R-:W-:Y:S01]  /*f210*/  FMUL.FTZ R129, R119, R126 ;  /* 0x0000007e77817220 */ /* 0x000fe20000410000 */
[--C-:B------:R-:W-:Y:S02]  /*f220*/  HADD2.F32 R132, -RZ, R116.reuse.H1_H1 ;  /* 0x30000074ff847230 */ /* 0x100fe40000004100 */
[----:B------:R-:W-:Y:S01]  /*f230*/  FFMA.FTZ R120, R123, R130, R120 ;  /* 0x000000827b787223 */ /* 0x000fe20000010078 */
[----:B------:R-:W-:Y:S02]  /*f240*/  HADD2.F32 R124, -RZ, R116.H0_H0 ;  /* 0x20000074ff7c7230 */ /* 0x000fe40000004100 */
[C---:B------:R-:W-:Y:S01]  /*f250*/  FFMA.FTZ R119, R122.reuse, R126, -R127 ;  /* 0x0000007e7a777223 */ /* 0x040fe2000001087f */
[----:B------:R-:W-:Y:S01]  /*f260*/  FFMA.FTZ R116, R122, R128, R129 ;  /* 0x000000807a747223 */ /* 0x000fe20000010081 */
[----:B------:R-:W-:-:S02]  /*f270*/  HADD2.F32 R122, -RZ, R114.H1_H1 ;  /* 0x30000072ff7a7230 */ /* 0x000fc40000004100 */
[C---:B------:R-:W-:Y:S01]  /*f280*/  FMUL.FTZ R126, R125.reuse, R132 ;  /* 0x000000847d7e7220 */ /* 0x040fe20000410000 */
[--C-:B------:R-:W-:Y:S02]  /*f290*/  HADD2.F32 R121, -RZ, R83.reuse.H0_H0 ;  /* 0x20000053ff797230 */ /* 0x100fe40000004100 */
[-C--:B------:R-:W-:Y:S01]  /*f2a0*/  FMUL.FTZ R128, R125, R124.reuse ;  /* 0x0000007c7d807220 */ /* 0x080fe20000410000 */
[----:B------:R-:W-:Y:S02]  /*f2b0*/  HADD2.F32 R114, -RZ, R114.H0_H0 ;  /* 0x20000072ff727230 */ /* 0x000fe40000004100 */
[C---:B------:R-:W-:Y:S01]  /*f2c0*/  FFMA.FTZ R126, R69.reuse, R124, -R126 ;  /* 0x0000007c457e7223 */ /* 0x040fe2000001087e */
[----:B------:R-:W-:Y:S02]  /*f2d0*/  HADD2.F32 R83, -RZ, R83.H1_H1 ;  /* 0x30000053ff537230 */ /* 0x000fe40000004100 */
[----:B------:R-:W-:Y:S01]  /*f2e0*/  FFMA.FTZ R128, R69, R132, R128 ;  /* 0x0000008445807223 */ /* 0x000fe20000010080 */
[----:B------:R-:W-:-:S02]  /*f2f0*/  HADD2.F32 R80, -RZ, R80.H1_H1 ;  /* 0x30000050ff507230 */ /* 0x000fc40000004100 */
[C---:B------:R-:W-:Y:S01]  /*f300*/  FMUL.FTZ R124, R121.reuse, R114 ;  /* 0x00000072797c7220 */ /* 0x040fe20000410000 */
[----:B------:R-:W-:Y:S01]  /*f310*/  FMUL.FTZ R121, R121, R122 ;  /* 0x0000007a79797220 */ /* 0x000fe20000410000 */
[----:B------:R-:W-:Y:S02]  /*f320*/  HADD2.F32 R82, -RZ, R82.H1_H1 ;  /* 0x30000052ff527230 */ /* 0x000fe40000004100 */
[----:B------:R-:W-:Y:S01]  /*f330*/  FMUL.FTZ R130, R83, R70 ;  /* 0x0000004653827220 */ /* 0x000fe20000410000 */
[C---:B------:R-:W-:Y:S01]  /*f340*/  FFMA.FTZ R124, R71.reuse, R122, -R124 ;  /* 0x0000007a477c7223 */ /* 0x040fe2000001087c */
[----:B------:R-:W-:Y:S01]  /*f350*/  FFMA.FTZ R114, R71, R114, R121 ;  /* 0x0000007247727223 */ /* 0x000fe20000010079 */
[-C--:B------:R-:W-:Y:S01]  /*f360*/  FMUL.FTZ R122, R83, R68.reuse ;  /* 0x00000044537a7220 */ /* 0x080fe20000410000 */
[----:B------:R-:W-:Y:S02]  /*f370*/  HADD2.F32 R69, -RZ, R61.H0_H0 ;  /* 0x2000003dff457230 */ /* 0x000fe40000004100 */
[----:B------:R-:W-:Y:S01]  /*f380*/  FFMA.FTZ R123, R79, R68, -R130 ;  /* 0x000000444f7b7223 */ /* 0x000fe20000010882 */
[----:B------:R-:W-:-:S02]  /*f390*/  HADD2.F32 R71, -RZ, R63.H0_H0 ;  /* 0x2000003fff477230 */ /* 0x000fc40000004100 */
[----:B------:R-:W-:Y:S01]  /*f3a0*/  FFMA.FTZ R125, R79, R70, R122 ;  /* 0x000000464f7d7223 */ /* 0x000fe2000001007a */
[----:B------:R-:W-:Y:S02]  /*f3b0*/  HADD2.F32 R61, -RZ, R60.H0_H0 ;  /* 0x2000003cff3d7230 */ /* 0x000fe40000004100 */
[----:B------:R-:W-:Y:S01]  /*f3c0*/  FMUL.FTZ R79, R80, R69 ;  /* 0x00000045504f7220 */ /* 0x000fe20000410000 */
[----:B------:R-:W-:Y:S02]  /*f3d0*/  HADD2.F32 R63, -RZ, R62.H0_H0 ;  /* 0x2000003eff3f7230 */ /* 0x000fe40000004100 */
[----:B------:R-:W-:Y:S01]  /*f3e0*/  FMUL.FTZ R83, R82, R71 ;  /* 0x0000004752537220 */ /* 0x000fe20000410000 */
[----:B------:R-:W-:Y:S02]  /*f3f0*/  HADD2.F32 R76, -RZ, R76.H1_H1 ;  /* 0x3000004cff4c7230 */ /* 0x000fe40000004100 */
[----:B------:R-:W-:Y:S01]  /*f400*/  FMUL.FTZ R80, R80, R61 ;  /* 0x0000003d50507220 */ /* 0x000fe20000410000 */
[----:B------:R-:W-:-:S02]  /*f410*/  HADD2.F32 R78, -RZ, R78.H1_H1 ;  /* 0x3000004eff4e7230 */ /* 0x000fc40000004100 */
[----:B------:R-:W-:Y:S01]  /*f420*/  FMUL.FTZ R82, R82, R63 ;  /* 0x0000003f52527220 */ /* 0x000fe20000410000 */
[C---:B------:R-:W-:Y:S01]  /*f430*/  FFMA.FTZ R60, R76.reuse, R61, -R79 ;  /* 0x0000003d4c3c7223 */ /* 0x040fe2000001084f */
[----:B------:R-:W-:Y:S01]  /*f440*/  FFMA.FTZ R79, R76, R69, R80 ;  /* 0x000000454c4f7223 */ /* 0x000fe20000010050 */
[C---:B------:R-:W-:Y:S01]  /*f450*/  FFMA.FTZ R83, R78.reuse, R63, -R83 ;  /* 0x0000003f4e537223 */ /* 0x040fe20000010853 */
[----:B------:R-:W-:Y:S01]  /*f460*/  FFMA.FTZ R121, R78, R71, R82 ;  /* 0x000000474e797223 */ /* 0x000fe20000010052 */
[----:B------:R-:W-:Y:S02]  /*f470*/  F2FP.F16.F32.PACK_AB R63, R123, R124 ;  /* 0x0000007c7b3f723e */ /* 0x000fe400000000ff */
[----:B------:R-:W-:Y:S02]  /*f480*/  F2FP.F16.F32.PACK_AB R61, R118, R77 ;  /* 0x0000004d763d723e */ /* 0x000fe400000000ff */
[----:B------:R-:W-:Y:S02]  /*f490*/  F2FP.F16.F32.PACK_AB R60, R60, R119 ;  /* 0x000000773c3c723e */ /* 0x000fe400000000ff */
[----:B------:R-:W-:-:S02]  /*f4a0*/  F2FP.F16.F32.PACK_AB R62, R83, R126 ;  /* 0x0000007e533e723e */ /* 0x000fc400000000ff */
[----:B------:R-:W-:Y:S02]  /*f4b0*/  F2FP.F16.F32.PACK_AB R71, R125, R114 ;  /* 0x000000727d47723e */ /* 0x000fe400000000ff */
[----:B------:R-:W-:Y:S01]  /*f4c0*/  F2FP.F16.F32.PACK_AB R69, R120, R81 ;  /* 0x000000517845723e */ /* 0x000fe200000000ff */
[----:B------:R0:W-:Y:S01]  /*f4d0*/  STS.128 [R136], R60 ;  /* 0x0000003c88007388 */ /* 0x0001e20000000c00 */
[----:B------:R-:W-:Y:S02]  /*f4e0*/  F2FP.F16.F32.PACK_AB R68, R79, R116 ;  /* 0x000000744f44723e */ /* 0x000fe400000000ff */
[----:B------:R-:W-:-:S05]  /*f4f0*/  F2FP.F16.F32.PACK_AB R70, R121, R128 ;  /* 0x000000807946723e */ /* 0x000fca00000000ff */
[----:B------:R0:W-:Y:S02]  /*f500*/  STS.128 [R117+0x10400], R68 ;  /* 0x0104004475007388 */ /* 0x0001e40000000c00 */
.L_x_1740:
[----:B------:R-:W-:Y:S05]  /*f510*/  BSYNC B2 ;  /* 0x0000000000027941 */ /* 0x000fea0003800000 */
.L_x_1739:
[----:B------:R-:W-:Y:S05]  /*f520*/  @P1 BRA `(.L_x_1738) ;  /* 0x00000004007c1947 */ /* 0x000fea0003800000 */
[----:B------:R-:W2:Y:S01]  /*f530*/  LDL R119, [R1+0x9c] ;  /* 0x00009c0001777983 */ /* 0x000ea20000100800 */
[----:B------:R-:W-:Y:S01]  /*f540*/  LEA.HI R115, R115, R0, RZ, 0x1d ;  /* 0x0000000073737211 */ /* 0x000fe200078fe8ff */
[--C-:B------:R-:W-:Y:S01]  /*f550*/  HADD2.F32 R116, -RZ, R113.reuse.H0_H0 ;  /* 0x20000071ff747230 */ /* 0x100fe20000004100 */
[----:B------:R-:W-:Y:S01]  /*f560*/  SHF.R.U64 R56, R56, 0x10, R57 ;  /* 0x0000001038387819 */ /* 0x000fe20000001239 */
[----:B------:R-:W-:Y:S01]  /*f570*/  HADD2.F32 R82, -RZ, R113.H1_H1 ;  /* 0x30000071ff527230 */ /* 0x000fe20000004100 */
[----:B0-----:R-:W-:Y:S01]  /*f580*/  SHF.R.S32.HI R62, RZ, 0x1f, R115 ;  /* 0x0000001fff3e7819 */ /* 0x001fe20000011473 */
[----:B------:R-:W-:Y:S01]  /*f590*/  IMAD.SHL.U32 R60, R115, 0x8, RZ ;  /* 0x00000008733c7824 */ /* 0x000fe200078e00ff */
[----:B------:R-:W-:Y:S02]  /*f5a0*/  SHF.R.U32.HI R81, RZ, 0x10, R57 ;  /* 0x00000010ff517819 */ /* 0x000fe40000011639 */
[----:B------:R-:W-:Y:S02]  /*f5b0*/  LEA.HI R62, R62, R115, RZ, 0x3 ;  /* 0x000000733e3e7211 */ /* 0x000fe400078f18ff */
[----:B-----5:R-:W-:Y:S01]  /*f5c0*/  LOP3.LUT R60, R135, 0x38, R60, 0xf8, !PT ;  /* 0x00000038873c7812 */ /* 0x020fe200078ef83c */
[----:B------:R-:W-:Y:S01]  /*f5d0*/  HADD2.F32 R81, -RZ, R81.H0_H0 ;  /* 0x20000051ff517230 */ /* 0x000fe20000004100 */
[----:B------:R-:W-:-:S02]  /*f5e0*/  SHF.L.U32 R62, R62, 0xa, RZ ;  /* 0x0000000a3e3e7819 */ /* 0x000fc400000006ff */
[----:B------:R-:W-:Y:S02]  /*f5f0*/  LOP3.LUT R69, R60, R134, RZ, 0x3c, !PT ;  /* 0x000000863c457212 */ /* 0x000fe400078e3cff */
[----:B------:R-:W-:Y:S02]  /*f600*/  LOP3.LUT R68, R62, 0x7fffe000, RZ, 0xc0, !PT ;  /* 0x7fffe0003e447812 */ /* 0x000fe400078ec0ff */
[----:B------:R-:W-:Y:S02]  /*f610*/  SHF.R.U64 R57, R58, 0x10, R59 ;  /* 0x000000103a397819 */ /* 0x000fe4000000123b */
[----:B------:R-:W-:Y:S02]  /*f620*/  IADD3 R69, R69, R68, R133 ;  /* 0x0000004445457210 */ /* 0x000fe40007ffe085 */
[--C-:B------:R-:W-:Y:S01]  /*f630*/  SHF.R.U64 R64, R64, 0x10, R65.reuse ;  /* 0x0000001040407819 */ /* 0x100fe20000001241 */
[----:B------:R-:W-:Y:S01]  /*f640*/  HADD2.F32 R57, -RZ, R57.H0_H0 ;  /* 0x20000039ff397230 */ /* 0x000fe20000004100 */
[----:B------:R-:W-:Y:S01]  /*f650*/  SHF.R.U32.HI R83, RZ, 0x10, R65 ;  /* 0x00000010ff537819 */ /* 0x000fe20000011641 */
[----:B------:R-:W-:Y:S01]  /*f660*/  IMAD R76, R69, 0x2, R18 ;  /* 0x00000002454c7824 */ /* 0x000fe200078e0212 */
[----:B------:R-:W-:-:S02]  /*f670*/  SHF.R.U64 R58, R66, 0x10, R67 ;  /* 0x00000010423a7819 */ /* 0x000fc40000001243 */
[----:B------:R-:W-:Y:S01]  /*f680*/  SHF.R.U32.HI R117, RZ, 0x10, R59 ;  /* 0x00000010ff757819 */ /* 0x000fe2000001163b */
[----:B------:R-:W-:Y:S01]  /*f690*/  HADD2.F32 R83, -RZ, R83.H0_H0 ;  /* 0x20000053ff537230 */ /* 0x000fe20000004100 */
[----:B------:R-:W0:Y:S01]  /*f6a0*/  LDS.128 R68, [R76+0x10400] ;  /* 0x010400004c447984 */ /* 0x000e220000000c00 */
[----:B------:R-:W-:Y:S01]  /*f6b0*/  SHF.R.U32.HI R115, RZ, 0x10, R67 ;  /* 0x00000010ff737819 */ /* 0x000fe20000011643 */
[----:B0-----:R-:W-:Y:S02]  /*f6c0*/  HADD2.F32 R78, -RZ, R69.H1_H1 ;  /* 0x30000045ff4e7230 */ /* 0x001fe40000004100 */
[----:B------:R-:W-:Y:S02]  /*f6d0*/  HADD2.F32 R79, -RZ, R70.H0_H0 ;  /* 0x20000046ff4f7230 */ /* 0x000fe40000004100 */
[--C-:B------:R-:W-:Y:S02]  /*f6e0*/  HADD2.F32 R80, -RZ, R71.reuse.H0_H0 ;  /* 0x20000047ff507230 */ /* 0x100fe40000004100 */
[----:B------:R-:W-:Y:S01]  /*f6f0*/  FMUL.FTZ R113, R78, R83 ;  /* 0x000000534e717220 */ /* 0x000fe20000410000 */
[----:B------:R-:W-:-:S02]  /*f700*/  HADD2.F32 R71, -RZ, R71.H1_H1 ;  /* 0x30000047ff477230 */ /* 0x000fc40000004100 */
[----:B------:R-:W-:Y:S01]  /*f710*/  HADD2.F32 R70, -RZ, R70.H1_H1 ;  /* 0x30000046ff467230 */ /* 0x000fe20000004100 */
[----:B--2---:R-:W0:Y:S02]  /*f720*/  LDS.128 R60, [R119] ;  /* 0x00000000773c7984 */ /* 0x004e240000000c00 */
[--C-:B0-----:R-:W-:Y:S02]  /*f730*/  HADD2.F32 R65, -RZ, R61.reuse.H0_H0 ;  /* 0x2000003dff417230 */ /* 0x101fe40000004100 */
[----:B------:R-:W-:Y:S02]  /*f740*/  HADD2.F32 R66, -RZ, R61.H1_H1 ;  /* 0x3000003dff427230 */ /* 0x000fe40000004100 */
[----:B------:R-:W-:Y:S02]  /*f750*/  HADD2.F32 R61, -RZ, R69.H0_H0 ;  /* 0x20000045ff3d7230 */ /* 0x000fe40000004100 */
[----:B------:R-:W-:Y:S02]  /*f760*/  HADD2.F32 R69, -RZ, R68.H0_H0 ;  /* 0x20000044ff457230 */ /* 0x000fe40000004100 */
[----:B------:R-:W-:-:S02]  /*f770*/  HADD2.F32 R59, -RZ, R60.H0_H0 ;  /* 0x2000003cff3b7230 */ /* 0x000fc40000004100 */
[C---:B------:R-:W-:Y:S01]  /*f780*/  FMUL.FTZ R114, R61.reuse, R116 ;  /* 0x000000743d727220 */ /* 0x040fe20000410000 */
[-C--:B------:R-:W-:Y:S01]  /*f790*/  FMUL.FTZ R118, R61, R82.reuse ;  /* 0x000000523d767220 */ /* 0x080fe20000410000 */
[----:B------:R-:W-:Y:S02]  /*f7a0*/  HADD2.F32 R67, -RZ, R62.H0_H0 ;  /* 0x2000003eff437230 */ /* 0x000fe40000004100 */
[C---:B------:R-:W-:Y:S01]  /*f7b0*/  FFMA.FTZ R61, R65.reuse, R82, -R114 ;  /* 0x00000052413d7223 */ /* 0x040fe20000010872 */
[----:B------:R-:W-:Y:S02]  /*f7c0*/  HADD2.F32 R114, -RZ, R110.H0_H0 ;  /* 0x2000006eff727230 */ /* 0x000fe40000004100 */
[----:B------:R-:W-:Y:S01]  /*f7d0*/  FFMA.FTZ R118, R65, R116, R118 ;  /* 0x0000007441767223 */ /* 0x000fe20000010076 */
[----:B------:R-:W-:Y:S02]  /*f7e0*/  HADD2.F32 R82, -RZ, R112.H0_H0 ;  /* 0x20000070ff527230 */ /* 0x000fe40000004100 */
[----:B------:R-:W-:Y:S01]  /*f7f0*/  FMUL.FTZ R65, R78, R81 ;  /* 0x000000514e417220 */ /* 0x000fe20000410000 */
[----:B------:R-:W-:-:S02]  /*f800*/  HADD2.F32 R110, -RZ, R110.H1_H1 ;  /* 0x3000006eff6e7230 */ /* 0x000fc40000004100 */
[C---:B------:R-:W-:Y:S01]  /*f810*/  FMUL.FTZ R78, R69.reuse, R114 ;  /* 0x00000072454e7220 */ /* 0x040fe20000410000 */
[C---:B------:R-:W-:Y:S01]  /*f820*/  FFMA.FTZ R116, R66.reuse, R81, -R113 ;  /* 0x0000005142747223 */ /* 0x040fe20000010871 */
[----:B------:R-:W-:Y:S01]  /*f830*/  FFMA.FTZ R83, R66, R83, R65 ;  /* 0x0000005342537223 */ /* 0x000fe20000010041 */
[-C--:B------:R-:W-:Y:S01]  /*f840*/  FMUL.FTZ R69, R69, R82.reuse ;  /* 0x0000005245457220 */ /* 0x080fe20000410000 */
[--C-:B------:R-:W-:Y:S02]  /*f850*/  HADD2.F32 R66, -RZ, R111.reuse.H1_H1 ;  /* 0x3000006fff427230 */ /* 0x100fe40000004100 */
[----:B------:R-:W-:Y:S01]  /*f860*/  FFMA.FTZ R82, R59, R82, -R78 ;  /* 0x000000523b527223 */ /* 0x000fe2000001084e */
[----:B------:R-:W-:Y:S01]  /*f870*/  FMUL.FTZ R78, R79, R110 ;  /* 0x0000006e4f4e7220 */ /* 0x000fe20000410000 */
[----:B------:R-:W-:Y:S02]  /*f880*/  HADD2.F32 R111, -RZ, R111.H0_H0 ;  /* 0x2000006fff6f7230 */ /* 0x000fe40000004100 */
[----:B------:R-:W-:Y:S01]  /*f890*/  FFMA.FTZ R69, R59, R114, R69 ;  /* 0x000000723b457223 */ /* 0x000fe20000010045 */
[----:B------:R-:W-:Y:S01]  /*f8a0*/  FMUL.FTZ R114, R79, R66 ;  /* 0x000000424f727220 */ /* 0x000fe20000410000 */
[----:B------:R-:W-:-:S02]  /*f8b0*/  HADD2.F32 R77, -RZ, R63.H0_H0 ;  /* 0x2000003fff4d7230 */ /* 0x000fc40000004100 */
[C---:B------:R-:W-:Y:S01]  /*f8c0*/  FFMA.FTZ R79, R67.reuse, R66, -R78 ;  /* 0x00000042434f7223 */ /* 0x040fe2000001084e */
[----:B------:R-:W-:Y:S02]  /*f8d0*/  HADD2.F32 R112, -RZ, R112.H1_H1 ;  /* 0x30000070ff707230 */ /* 0x000fe40000004100 */
[C---:B------:R-:W-:Y:S01]  /*f8e0*/  FMUL.FTZ R120, R80.reuse, R111 ;  /* 0x0000006f50787220 */ /* 0x040fe20000410000 */
[----:B------:R-:W-:Y:S02]  /*f8f0*/  HADD2.F32 R78, -RZ, R115.H0_H0 ;  /* 0x20000073ff4e7230 */ /* 0x000fe40000004100 */
[----:B------:R-:W-:Y:S01]  /*f900*/  FFMA.FTZ R114, R67, R110, R114 ;  /* 0x0000006e43727223 */ /* 0x000fe20000010072 */
[----:B------:R-:W-:Y:S02]  /*f910*/  HADD2.F32 R66, -RZ, R117.H0_H0 ;  /* 0x20000075ff427230 */ /* 0x000fe40000004100 */
[----:B------:R-:W-:Y:S01]  /*f920*/  FMUL.FTZ R80, R80, R112 ;  /* 0x0000007050507220 */ /* 0x000fe20000410000 */
[----:B------:R-:W-:-:S02]  /*f930*/  HADD2.F32 R63, -RZ, R63.H1_H1 ;  /* 0x3000003fff3f7230 */ /* 0x000fc40000004100 */
[----:B------:R-:W-:Y:S01]  /*f940*/  FFMA.FTZ R120, R77, R112, -R120 ;  /* 0x000000704d787223 */ /* 0x000fe20000010878 */
[----:B------:R-:W-:Y:S02]  /*f950*/  HADD2.F32 R68, -RZ, R68.H1_H1 ;  /* 0x30000044ff447230 */ /* 0x000fe40000004100 */
[C---:B------:R-:W-:Y:S01]  /*f960*/  FMUL.FTZ R110, R71.reuse, R78 ;  /* 0x0000004e476e7220 */ /* 0x040fe20000410000 */
[-C--:B------:R-:W-:Y:S01]  /*f970*/  FMUL.FTZ R112, R71, R66.reuse ;  /* 0x0000004247707220 */ /* 0x080fe20000410000 */
[----:B------:R-:W-:Y:S02]  /*f980*/  HADD2.F32 R65, -RZ, R64.H0_H0 ;  /* 0x20000040ff417230 */ /* 0x000fe40000004100 */
[----:B------:R-:W-:Y:S01]  /*f990*/  FFMA.FTZ R80, R77, R111, R80 ;  /* 0x0000006f4d507223 */ /* 0x000fe20000010050 */
[----:B------:R-:W-:Y:S02]  /*f9a0*/  HADD2.F32 R67, -RZ, R58.H0_H0 ;  /* 0x2000003aff437230 */ /* 0x000fe40000004100 */
[----:B------:R-:W-:Y:S01]  /*f9b0*/  FFMA.FTZ R81, R63, R66, -R110 ;  /* 0x000000423f517223 */ /* 0x000fe2000001086e */
[----:B------:R-:W-:-:S02]  /*f9c0*/  HADD2.F32 R59, -RZ, R56.H0_H0 ;  /* 0x20000038ff3b7230 */ /* 0x000fc40000004100 */
[----:B------:R-:W-:Y:S01]  /*f9d0*/  FFMA.FTZ R111, R63, R78, R112 ;  /* 0x0000004e3f6f7223 */ /* 0x000fe20000010070 */
[----:B------:R-:W-:Y:S02]  /*f9e0*/  HADD2.F32 R60, -RZ, R60.H1_H1 ;  /* 0x3000003cff3c7230 */ /* 0x000fe40000004100 */
[----:B------:R-:W-:Y:S01]  /*f9f0*/  FMUL.FTZ R63, R68, R65 ;  /* 0x00000041443f7220 */ /* 0x000fe20000410000 */
[----:B------:R-:W-:Y:S02]  /*fa00*/  HADD2.F32 R62, -RZ, R62.H1_H1 ;  /* 0x3000003eff3e7230 */ /* 0x000fe40000004100 */
        /* <DEDUP_REMOVED lines=17> */
.L_x_1738:
[----:B------:R-:W-:Y:S05]  /*fb20*/  BSYNC B1 ;  /* 0x0000000000017941 */ /* 0x000fea0003800000 */
.L_x_1737:
[----:B-1----:R-:W2:Y:S01]  /*fb30*/  LDL R56, [R1+0xa0] ;  /* 0x0000a00001387983 */ /* 0x002ea20000100800 */
[----:B------:R-:W-:Y:S01]  /*fb40*/  BSSY B1, `(.L_x_1741) ;  /* 0x00000cc000017945 */ /* 0x000fe20003800000 */
[----:B--2---:R-:W-:-:S13]  /*fb50*/  ISETP.GE.AND P0, PT, R56, R21, PT ;  /* 0x000000153800720c */ /* 0x004fda0003f06270 */
[----:B------:R-:W-:Y:S05]  /*fb60*/  @P0 BRA `(.L_x_1742) ;  /* 0x0000000c00240947 */ /* 0x000fea0003800000 */
[----:B------:R1:W5:Y:S01]  /*fb70*/  LDL R114, [R1+0x50] ;  /* 0x0000500001727983 */ /* 0x0003620000100800 */
[----:B------:R-:W2:Y:S03]  /*fb80*/  LDC R65, c[0x0][0x3f4] ;  /* 0x0000fd00ff417b82 */ /* 0x000ea60000000800 */
[----:B------:R1:W5:Y:S04]  /*fb90*/  LDL R113, [R1+0xa4] ;  /* 0x0000a40001717983 */ /* 0x0003680000100800 */
[----:B------:R1:W5:Y:S01]  /*fba0*/  LDL R112, [R1+0x58] ;  /* 0x0000580001707983 */ /* 0x0003620000100800 */
[----:B------:R-:W-:Y:S01]  /*fbb0*/  BSSY B2, `(.L_x_1743) ;  /* 0x0000064000027945 */ /* 0x000fe20003800000 */
[----:B--2---:R-:W-:-:S02]  /*fbc0*/  ISETP.GE.AND P0, PT, R16, R65, PT ;  /* 0x000000411000720c */ /* 0x004fc40003f06270 */
[----:B------:R-:W-:-:S11]  /*fbd0*/  ISETP.GE.AND P1, PT, R205, R65, PT ;  /* 0x00000041cd00720c */ /* 0x000fd60003f26270 */
[----:B-1----:R-:W-:Y:S05]  /*fbe0*/  @P0 BRA `(.L_x_1744) ;  /* 0x0000000400800947 */ /* 0x002fea0003800000 */
[----:B------:R-:W2:Y:S04]  /*fbf0*/  LDL R56, [R1+0x70] ;  /* 0x0000700001387983 */ /* 0x000ea80000100800 */
[----:B0-----:R-:W3:Y:S01]  /*fc00*/  LDL R115, [R1+0x98] ;  /* 0x0000980001737983 */ /* 0x001ee20000100800 */
[--C-:B------:R-:W-:Y:S01]  /*fc10*/  SHF.R.U64 R82, R52, 0x10, R53.reuse ;  /* 0x0000001034527819 */ /* 0x100fe20000001235 */
[----:B------:R-:W-:Y:S01]  /*fc20*/  HADD2.F32 R68, -RZ, R106.H1_H1 ;  /* 0x3000006aff447230 */ /* 0x000fe20000004100 */
[----:B------:R-:W-:Y:S01]  /*fc30*/  SHF.R.U32.HI R70, RZ, 0x10, R53 ;  /* 0x00000010ff467819 */ /* 0x000fe20000011635 */
[----:B------:R-:W-:Y:S01]  /*fc40*/  HADD2.F32 R66, -RZ, R108.H1_H1 ;  /* 0x3000006cff427230 */ /* 0x000fe20000004100 */
[--C-:B------:R-:W-:Y:S02]  /*fc50*/  SHF.R.U64 R111, R44, 0x10, R45.reuse ;  /* 0x000000102c6f7819 */ /* 0x100fe4000000122d */
[----:B------:R-:W-:Y:S01]  /*fc60*/  SHF.R.U32.HI R67, RZ, 0x10, R45 ;  /* 0x00000010ff437819 */ /* 0x000fe2000001162d */
[----:B------:R-:W-:Y:S01]  /*fc70*/  HADD2.F32 R70, -RZ, R70.H0_H0 ;  /* 0x20000046ff467230 */ /* 0x000fe20000004100 */
[----:B------:R-:W-:-:S02]  /*fc80*/  SHF.R.U64 R81, R54, 0x10, R55 ;  /* 0x0000001036517819 */ /* 0x000fc40000001237 */
[----:B------:R-:W-:Y:S02]  /*fc90*/  SHF.R.U32.HI R79, RZ, 0x10, R55 ;  /* 0x00000010ff4f7819 */ /* 0x000fe40000011637 */
[--C-:B------:R-:W-:Y:S02]  /*fca0*/  SHF.R.U32.HI R83, RZ, 0x10, R47.reuse ;  /* 0x00000010ff537819 */ /* 0x100fe4000001162f */
[----:B------:R-:W-:Y:S02]  /*fcb0*/  SHF.R.U64 R110, R46, 0x10, R47 ;  /* 0x000000102e6e7819 */ /* 0x000fe4000000122f */
        /* <DEDUP_REMOVED lines=23> */
[----:B------:R-:W-:Y:S02]  /*fe30*/  HADD2.F32 R53, -RZ, R106.H0_H0 ;  /* 0x2000006aff357230 */ /* 0x000fe40000004100 */
[----:B------:R-:W-:Y:S01]  /*fe40*/  FMUL.FTZ R80, R61, R70 ;  /* 0x000000463d507220 */ /* 0x000fe20000410000 */
[----:B------:R-:W-:Y:S01]  /*fe50*/  FFMA.FTZ R76, R45, R66, -R76 ;  /* 0x000000422d4c7223 */ /* 0x000fe2000001084c */
[----:B------:R-:W-:-:S02]  /*fe60*/  HADD2.F32 R66, -RZ, R67.H0_H0 ;  /* 0x20000043ff427230 */ /* 0x000fc40000004100 */
[----:B------:R-:W-:Y:S01]  /*fe70*/  FFMA.FTZ R78, R45, R68, R78 ;  /* 0x000000442d4e7223 */ /* 0x000fe2000001004e */
[----:B------:R-:W-:Y:S02]  /*fe80*/  HADD2.F32 R45, -RZ, R108.H0_H0 ;  /* 0x2000006cff2d7230 */ /* 0x000fe40000004100 */
[C---:B------:R-:W-:Y:S01]  /*fe90*/  FMUL.FTZ R67, R52.reuse, R53 ;  /* 0x0000003534437220 */ /* 0x040fe20000410000 */
[----:B------:R-:W-:Y:S02]  /*fea0*/  HADD2.F32 R54, -RZ, R62.H0_H0 ;  /* 0x2000003eff367230 */ /* 0x000fe40000004100 */
[-C--:B------:R-:W-:Y:S01]  /*feb0*/  FMUL.FTZ R68, R61, R66.reuse ;  /* 0x000000423d447220 */ /* 0x080fe20000410000 */
[C---:B------:R-:W-:Y:S01]  /*fec0*/  FFMA.FTZ R69, R57.reuse, R66, -R80 ;  /* 0x0000004239457223 */ /* 0x040fe20000010850 */
[-C--:B------:R-:W-:Y:S01]  /*fed0*/  FMUL.FTZ R52, R52, R45.reuse ;  /* 0x0000002d34347220 */ /* 0x080fe20000410000 */
[----:B------:R-:W-:Y:S01]  /*fee0*/  FFMA.FTZ R67, R44, R45, -R67 ;  /* 0x0000002d2c437223 */ /* 0x000fe20000010843 */
[----:B------:R-:W-:Y:S01]  /*fef0*/  FFMA.FTZ R71, R57, R70, R68 ;  /* 0x0000004639477223 */ /* 0x000fe20000010044 */
[----:B------:R-:W-:-:S02]  /*ff00*/  HADD2.F32 R55, -RZ, R63.H0_H0 ;  /* 0x2000003fff377230 */ /* 0x000fc40000004100 */
[----:B------:R-:W-:Y:S01]  /*ff10*/  FFMA.FTZ R57, R44, R53, R52 ;  /* 0x000000352c397223 */ /* 0x000fe20000010034 */
[----:B------:R-:W-:Y:S02]  /*ff20*/  HADD2.F32 R61, -RZ, R107.H0_H0 ;  /* 0x2000006bff3d7230 */ /* 0x000fe40000004100 */
[----:B------:R-:W-:Y:S02]  /*ff30*/  HADD2.F32 R45, -RZ, R109.H0_H0 ;  /* 0x2000006dff2d7230 */ /* 0x000fe40000004100 */
[----:B------:R-:W-:Y:S02]  /*ff40*/  HADD2.F32 R66, -RZ, R107.H1_H1 ;  /* 0x3000006bff427230 */ /* 0x000fe40000004100 */
[C---:B------:R-:W-:Y:S01]  /*ff50*/  FMUL.FTZ R53, R54.reuse, R61 ;  /* 0x0000003d36357220 */ /* 0x040fe20000410000 */
[----:B------:R-:W-:Y:S02]  /*ff60*/  HADD2.F32 R44, -RZ, R109.H1_H1 ;  /* 0x3000006dff2c7230 */ /* 0x000fe40000004100 */
[----:B------:R-:W-:Y:S01]  /*ff70*/  FMUL.FTZ R77, R54, R45 ;  /* 0x0000002d364d7220 */ /* 0x000fe20000410000 */
[----:B------:R-:W-:-:S02]  /*ff80*/  HADD2.F32 R63, -RZ, R63.H1_H1 ;  /* 0x3000003fff3f7230 */ /* 0x000fc40000004100 */
[C---:B------:R-:W-:Y:S01]  /*ff90*/  FMUL.FTZ R70, R55.reuse, R66 ;  /* 0x0000004237467220 */ /* 0x040fe20000410000 */
[----:B------:R-:W-:Y:S02]  /*ffa0*/  HADD2.F32 R54, -RZ, R79.H0_H0 ;  /* 0x2000004fff367230 */ /* 0x000fe40000004100 */
[-C--:B------:R-:W-:Y:S01]  /*ffb0*/  FMUL.FTZ R55, R55, R44.reuse ;  /* 0x0000002c37377220 */ /* 0x080fe20000410000 */
[----:B------:R-:W-:Y:S02]  /*ffc0*/  HADD2.F32 R52, -RZ, R83.H0_H0 ;  /* 0x20000053ff347230 */ /* 0x000fe40000004100 */
[C---:B------:R-:W-:Y:S01]  /*ffd0*/  FFMA.FTZ R68, R46.reuse, R45, -R53 ;  /* 0x0000002d2e447223 */ /* 0x040fe20000010835 */
[----:B------:R-:W-:Y:S01]  /*ffe0*/  FFMA.FTZ R77, R46, R61, R77 ;  /* 0x0000003d2e4d7223 */ /* 0x000fe2000001004d */
[C---:B------:R-:W-:Y:S01]  /*fff0*/  FFMA.FTZ R70, R47.reuse, R44, -R70 ;  /* 0x0000002c2f467223 */ /* 0x040fe20000010846 */
[----:B------:R-:W-:Y:S01]  /*10000*/  FFMA.FTZ R66, R47, R66, R55 ;  /* 0x000000422f427223 */ /* 0x000fe20000010037 */
[----:B------:R-:W-:-:S02]  /*10010*/  HADD2.F32 R60, -RZ, R60.H1_H1 ;  /* 0x3000003cff3c7230 */ /* 0x000fc40000004100 */
[C---:B------:R-:W-:Y:S01]  /*10020*/  FMUL.FTZ R46, R63.reuse, R54 ;  /* 0x000000363f2e7220 */ /* 0x040fe20000410000 */
[----:B------:R-:W-:Y:S02]  /*10030*/  HADD2.F32 R62, -RZ, R62.H1_H1 ;  /* 0x3000003eff3e7230 */ /* 0x000fe40000004100 */
[-C--:B------:R-:W-:Y:S01]  /*10040*/  FMUL.FTZ R44, R63, R52.reuse ;  /* 0x000000343f2c7220 */ /* 0x080fe20000410000 */
[----:B------:R-:W-:Y:S02]  /*10050*/  HADD2.F32 R53, -RZ, R82.H0_H0 ;  /* 0x20000052ff357230 */ /* 0x000fe40000004100 */
[C---:B------:R-:W-:Y:S01]  /*10060*/  FFMA.FTZ R63, R59.reuse, R52, -R46 ;  /* 0x000000343b3f7223 */ /* 0x040fe2000001082e */
[----:B------:R-:W-:Y:S02]  /*10070*/  HADD2.F32 R55, -RZ, R81.H0_H0 ;  /* 0x20000051ff377230 */ /* 0x000fe40000004100 */
[----:B------:R-:W-:Y:S01]  /*10080*/  FFMA.FTZ R79, R59, R54, R44 ;  /* 0x000000363b4f7223 */ /* 0x000fe2000001002c */
[----:B------:R-:W-:-:S02]  /*10090*/  HADD2.F32 R45, -RZ, R111.H0_H0 ;  /* 0x2000006fff2d7230 */ /* 0x000fc40000004100 */
[----:B------:R-:W-:Y:S01]  /*100a0*/  FMUL.FTZ R59, R60, R53 ;  /* 0x000000353c3b7220 */ /* 0x000fe20000410000 */
[----:B------:R-:W-:Y:S02]  /*100b0*/  HADD2.F32 R47, -RZ, R110.H0_H0 ;  /* 0x2000006eff2f7230 */ /* 0x000fe40000004100 */
[----:B------:R-:W-:Y:S01]  /*100c0*/  FMUL.FTZ R61, R62, R55 ;  /* 0x000000373e3d7220 */ /* 0x000fe20000410000 */
[----:B------:R-:W-:Y:S02]  /*100d0*/  HADD2.F32 R56, -RZ, R56.H1_H1 ;  /* 0x30000038ff387230 */ /* 0x000fe40000004100 */
[----:B------:R-:W-:Y:S01]  /*100e0*/  FMUL.FTZ R60, R60, R45 ;  /* 0x0000002d3c3c7220 */ /* 0x000fe20000410000 */
[----:B------:R-:W-:Y:S02]  /*100f0*/  HADD2.F32 R58, -RZ, R58.H1_H1 ;  /* 0x3000003aff3a7230 */ /* 0x000fe40000004100 */
        /* <DEDUP_REMOVED lines=15> */
.L_x_1744:
[----:B------:R-:W-:Y:S05]  /*101f0*/  BSYNC B2 ;  /* 0x0000000000027941 */ /* 0x000fea0003800000 */
.L_x_1743:
[----:B------:R-:W-:Y:S05]  /*10200*/  @P1 BRA `(.L_x_1742) ;  /* 0x00000004007c1947 */ /* 0x000fea0003800000 */
[----:B------:R-:W2:Y:S01]  /*10210*/  LDL R76, [R1+0x94] ;  /* 0x00009400014c7983 */ /* 0x000ea20000100800 */
[----:B------:R-:W-:Y:S01]  /*10220*/  LEA.HI R65, R65, R0, RZ, 0x1d ;  /* 0x0000000041417211 */ /* 0x000fe200078fe8ff */
[--C-:B0-----:R-:W-:Y:S01]  /*10230*/  HADD2.F32 R60, -RZ, R101.reuse.H1_H1 ;  /* 0x30000065ff3c7230 */ /* 0x101fe20000004100 */
[----:B------:R-:W-:Y:S01]  /*10240*/  SHF.R.U64 R67, R48, 0x10, R49 ;  /* 0x0000001030437819 */ /* 0x000fe20000001231 */
[----:B------:R-:W-:Y:S01]  /*10250*/  HADD2.F32 R58, -RZ, R104.H1_H1 ;  /* 0x30000068ff3a7230 */ /* 0x000fe20000004100 */
[----:B-1----:R-:W-:Y:S01]  /*10260*/  SHF.R.S32.HI R46, RZ, 0x1f, R65 ;  /* 0x0000001fff2e7819 */ /* 0x002fe20000011441 */
[----:B------:R-:W-:Y:S01]  /*10270*/  HADD2.F32 R101, -RZ, R101.H0_H0 ;  /* 0x20000065ff657230 */ /* 0x000fe20000004100 */
[----:B------:R-:W-:Y:S02]  /*10280*/  SHF.L.U32 R44, R65, 0x3, RZ ;  /* 0x00000003412c7819 */ /* 0x000fe400000006ff */
[----:B------:R-:W-:Y:S02]  /*10290*/  LEA.HI R46, R46, R65, RZ, 0x3 ;  /* 0x000000412e2e7211 */ /* 0x000fe400078f18ff */
[----:B-----5:R-:W-:-:S02]  /*102a0*/  LOP3.LUT R44, R114, 0x38, R44, 0xf8, !PT ;  /* 0x00000038722c7812 */ /* 0x020fc400078ef82c */
[----:B------:R-:W-:Y:S01]  /*102b0*/  SHF.R.U32.HI R62, RZ, 0x10, R49 ;  /* 0x00000010ff3e7819 */ /* 0x000fe20000011631 */
[----:B------:R-:W-:Y:S01]  /*102c0*/  IMAD.SHL.U32 R46, R46, 0x400, RZ ;  /* 0x000004002e2e7824 */ /* 0x000fe200078e00ff */
[----:B------:R-:W-:Y:S02]  /*102d0*/  LOP3.LUT R52, R44, R113, RZ, 0x3c, !PT ;  /* 0x000000712c347212 */ /* 0x000fe400078e3cff */
[--C-:B------:R-:W-:Y:S01]  /*102e0*/  SHF.R.U64 R71, R40, 0x10, R41.reuse ;  /* 0x0000001028477819 */ /* 0x100fe20000001229 */
[----:B------:R-:W-:Y:S01]  /*102f0*/  HADD2.F32 R62, -RZ, R62.H0_H0 ;  /* 0x2000003eff3e7230 */ /* 0x000fe20000004100 */
[----:B------:R-:W-:Y:S02]  /*10300*/  LOP3.LUT R53, R46, 0x7fffe000, RZ, 0xc0, !PT ;  /* 0x7fffe0002e357812 */ /* 0x000fe400078ec0ff */
[----:B------:R-:W-:Y:S02]  /*10310*/  SHF.R.U32.HI R57, RZ, 0x10, R41 ;  /* 0x00000010ff397819 */ /* 0x000fe40000011629 */
[----:B------:R-:W-:-:S02]  /*10320*/  IADD3 R53, R52, R53, R112 ;  /* 0x0000003534357210 */ /* 0x000fc40007ffe070 */
[--C-:B------:R-:W-:Y:S02]  /*10330*/  SHF.R.U64 R65, R50, 0x10, R51.reuse ;  /* 0x0000001032417819 */ /* 0x100fe40000001233 */
[----:B------:R-:W-:Y:S01]  /*10340*/  SHF.R.U32.HI R63, RZ, 0x10, R51 ;  /* 0x00000010ff3f7819 */ /* 0x000fe20000011633 */
[----:B------:R-:W-:Y:S01]  /*10350*/  IMAD R56, R53, 0x2, R18 ;  /* 0x0000000235387824 */ /* 0x000fe200078e0212 */
[--C-:B------:R-:W-:Y:S02]  /*10360*/  SHF.R.U32.HI R69, RZ, 0x10, R43.reuse ;  /* 0x00000010ff457819 */ /* 0x100fe4000001162b */
[----:B------:R-:W-:Y:S02]  /*10370*/  SHF.R.U64 R70, R42, 0x10, R43 ;  /* 0x000000102a467819 */ /* 0x000fe4000000122b */
[----:B------:R-:W0:Y:S02]  /*10380*/  LDS.128 R52, [R56+0x10400] ;  /* 0x0104000038347984 */ /* 0x000e240000000c00 */
[----:B0-----:R-:W-:-:S02]  /*10390*/  HADD2.F32 R49, -RZ, R53.H0_H0 ;  /* 0x20000035ff317230 */ /* 0x001fc40000004100 */
[----:B------:R-:W-:Y:S02]  /*103a0*/  HADD2.F32 R53, -RZ, R53.H1_H1 ;  /* 0x30000035ff357230 */ /* 0x000fe40000004100 */
[----:B------:R-:W-:Y:S02]  /*103b0*/  HADD2.F32 R48, -RZ, R52.H0_H0 ;  /* 0x20000034ff307230 */ /* 0x000fe40000004100 */
[C---:B------:R-:W-:Y:S01]  /*103c0*/  FMUL.FTZ R64, R49.reuse, R60 ;  /* 0x0000003c31407220 */ /* 0x040fe20000410000 */
[----:B------:R-:W-:Y:S01]  /*103d0*/  FMUL.FTZ R66, R49, R58 ;  /* 0x0000003a31427220 */ /* 0x000fe20000410000 */
[----:B------:R-:W-:Y:S01]  /*103e0*/  FMUL.FTZ R68, R53, R62 ;  /* 0x0000003e35447220 */ /* 0x000fe20000410000 */
[----:B------:R-:W-:Y:S02]  /*103f0*/  HADD2.F32 R50, -RZ, R54.H0_H0 ;  /* 0x20000036ff327230 */ /* 0x000fe40000004100 */
[----:B------:R-:W-:Y:S02]  /*10400*/  HADD2.F32 R49, -RZ, R103.H0_H0 ;  /* 0x20000067ff317230 */ /* 0x000fe40000004100 */
[----:B------:R-:W-:-:S02]  /*10410*/  HADD2.F32 R51, -RZ, R55.H0_H0 ;  /* 0x20000037ff337230 */ /* 0x000fc40000004100 */
[----:B------:R-:W-:Y:S02]  /*10420*/  HADD2.F32 R55, -RZ, R55.H1_H1 ;  /* 0x30000037ff377230 */ /* 0x000fe40000004100 */
[----:B------:R-:W-:Y:S02]  /*10430*/  HADD2.F32 R52, -RZ, R52.H1_H1 ;  /* 0x30000034ff347230 */ /* 0x000fe40000004100 */
[----:B------:R-:W-:Y:S01]  /*10440*/  HADD2.F32 R54, -RZ, R54.H1_H1 ;  /* 0x30000036ff367230 */ /* 0x000fe20000004100 */
[----:B--2---:R-:W0:Y:S02]  /*10450*/  LDS.128 R44, [R76] ;  /* 0x000000004c2c7984 */ /* 0x004e240000000c00 */
[--C-:B0-----:R-:W-:Y:S02]  /*10460*/  HADD2.F32 R41, -RZ, R45.reuse.H0_H0 ;  /* 0x2000002dff297230 */ /* 0x101fe40000004100 */
[----:B------:R-:W-:Y:S02]  /*10470*/  HADD2.F32 R40, -RZ, R44.H0_H0 ;  /* 0x2000002cff287230 */ /* 0x000fe40000004100 */
[----:B------:R-:W-:-:S02]  /*10480*/  HADD2.F32 R45, -RZ, R45.H1_H1 ;  /* 0x3000002dff2d7230 */ /* 0x000fc40000004100 */
[C---:B------:R-:W-:Y:S01]  /*10490*/  FFMA.FTZ R64, R41.reuse, R58, -R64 ;  /* 0x0000003a29407223 */ /* 0x040fe20000010840 */
[----:B------:R-:W-:Y:S02]  /*104a0*/  HADD2.F32 R58, -RZ, R57.H0_H0 ;  /* 0x20000039ff3a7230 */ /* 0x000fe40000004100 */
[----:B------:R-:W-:Y:S01]  /*104b0*/  FFMA.FTZ R66, R41, R60, R66 ;  /* 0x0000003c29427223 */ /* 0x000fe20000010042 */
[----:B------:R-:W-:Y:S02]  /*104c0*/  HADD2.F32 R41, -RZ, R104.H0_H0 ;  /* 0x20000068ff297230 */ /* 0x000fe40000004100 */
[----:B------:R-:W-:Y:S02]  /*104d0*/  HADD2.F32 R42, -RZ, R46.H0_H0 ;  /* 0x2000002eff2a7230 */ /* 0x000fe40000004100 */
[-C--:B------:R-:W-:Y:S01]  /*104e0*/  FMUL.FTZ R60, R53, R58.reuse ;  /* 0x0000003a353c7220 */ /* 0x080fe20000410000 */
[C---:B------:R-:W-:Y:S01]  /*104f0*/  FMUL.FTZ R53, R48.reuse, R101 ;  /* 0x0000006530357220 */ /* 0x040fe20000410000 */
[----:B------:R-:W-:Y:S01]  /*10500*/  FMUL.FTZ R48, R48, R41 ;  /* 0x0000002930307220 */ /* 0x000fe20000410000 */
[----:B------:R-:W-:Y:S01]  /*10510*/  FFMA.FTZ R57, R45, R58, -R68 ;  /* 0x0000003a2d397223 */ /* 0x000fe20000010844 */
[----:B------:R-:W-:-:S02]  /*10520*/  HADD2.F32 R58, -RZ, R103.H1_H1 ;  /* 0x30000067ff3a7230 */ /* 0x000fc40000004100 */
[C---:B------:R-:W-:Y:S01]  /*10530*/  FFMA.FTZ R53, R40.reuse, R41, -R53 ;  /* 0x0000002928357223 */ /* 0x040fe20000010835 */
[--C-:B------:R-:W-:Y:S02]  /*10540*/  HADD2.F32 R41, -RZ, R105.reuse.H0_H0 ;  /* 0x20000069ff297230 */ /* 0x100fe40000004100 */
[----:B------:R-:W-:Y:S01]  /*10550*/  FFMA.FTZ R101, R40, R101, R48 ;  /* 0x0000006528657223 */ /* 0x000fe20000010030 */
[----:B------:R-:W-:Y:S02]  /*10560*/  HADD2.F32 R40, -RZ, R105.H1_H1 ;  /* 0x30000069ff287230 */ /* 0x000fe40000004100 */
[----:B------:R-:W-:Y:S01]  /*10570*/  FFMA.FTZ R59, R45, R62, R60 ;  /* 0x0000003e2d3b7223 */ /* 0x000fe2000001003c */
[----:B------:R-:W-:Y:S02]  /*10580*/  HADD2.F32 R43, -RZ, R47.H0_H0 ;  /* 0x2000002fff2b7230 */ /* 0x000fe40000004100 */
[C---:B------:R-:W-:Y:S01]  /*10590*/  FMUL.FTZ R45, R50.reuse, R49 ;  /* 0x00000031322d7220 */ /* 0x040fe20000410000 */
[----:B------:R-:W-:Y:S01]  /*105a0*/  FMUL.FTZ R61, R50, R41 ;  /* 0x00000029323d7220 */ /* 0x000fe20000410000 */
[----:B------:R-:W-:-:S02]  /*105b0*/  HADD2.F32 R50, -RZ, R63.H0_H0 ;  /* 0x2000003fff327230 */ /* 0x000fc40000004100 */
[C---:B------:R-:W-:Y:S01]  /*105c0*/  FMUL.FTZ R62, R51.reuse, R58 ;  /* 0x0000003a333e7220 */ /* 0x040fe20000410000 */
[----:B------:R-:W-:Y:S02]  /*105d0*/  HADD2.F32 R48, -RZ, R69.H0_H0 ;  /* 0x20000045ff307230 */ /* 0x000fe40000004100 */
[-C--:B------:R-:W-:Y:S01]  /*105e0*/  FMUL.FTZ R51, R51, R40.reuse ;  /* 0x0000002833337220 */ /* 0x080fe20000410000 */
[----:B------:R-:W-:Y:S02]  /*105f0*/  HADD2.F32 R47, -RZ, R47.H1_H1 ;  /* 0x3000002fff2f7230 */ /* 0x000fe40000004100 */
[C---:B------:R-:W-:Y:S01]  /*10600*/  FFMA.FTZ R60, R42.reuse, R41, -R45 ;  /* 0x000000292a3c7223 */ /* 0x040fe2000001082d */
[----:B------:R-:W-:Y:S01]  /*10610*/  FFMA.FTZ R61, R42, R49, R61 ;  /* 0x000000312a3d7223 */ /* 0x000fe2000001003d */
[----:B------:R-:W-:Y:S01]  /*10620*/  FFMA.FTZ R62, R43, R40, -R62 ;  /* 0x000000282b3e7223 */ /* 0x000fe2000001083e */
[----:B------:R-:W-:Y:S01]  /*10630*/  FMUL.FTZ R42, R55, R50 ;  /* 0x00000032372a7220 */ /* 0x000fe20000410000 */
[----:B------:R-:W-:Y:S01]  /*10640*/  FFMA.FTZ R58, R43, R58, R51 ;  /* 0x0000003a2b3a7223 */ /* 0x000fe20000010033 */
[----:B------:R-:W-:Y:S01]  /*10650*/  FMUL.FTZ R40, R55, R48 ;  /* 0x0000003037287220 */ /* 0x000fe20000410000 */
[----:B------:R-:W-:-:S02]  /*10660*/  HADD2.F32 R45, -RZ, R67.H0_H0 ;  /* 0x20000043ff2d7230 */ /* 0x000fc40000004100 */
[C---:B------:R-:W-:Y:S01]  /*10670*/  FFMA.FTZ R55, R47.reuse, R48, -R42 ;  /* 0x000000302f377223 */ /* 0x040fe2000001082a */
[----:B------:R-:W-:Y:S02]  /*10680*/  HADD2.F32 R49, -RZ, R65.H0_H0 ;  /* 0x20000041ff317230 */ /* 0x000fe40000004100 */
[----:B------:R-:W-:Y:S01]  /*10690*/  FFMA.FTZ R63, R47, R50, R40 ;  /* 0x000000322f3f7223 */ /* 0x000fe20000010028 */
[----:B------:R-:W-:Y:S02]  /*106a0*/  HADD2.F32 R41, -RZ, R71.H0_H0 ;  /* 0x20000047ff297230 */ /* 0x000fe40000004100 */
[----:B------:R-:W-:Y:S01]  /*106b0*/  FMUL.FTZ R47, R52, R45 ;  /* 0x0000002d342f7220 */ /* 0x000fe20000410000 */
[----:B------:R-:W-:Y:S02]  /*106c0*/  HADD2.F32 R43, -RZ, R70.H0_H0 ;  /* 0x20000046ff2b7230 */ /* 0x000fe40000004100 */
[----:B------:R-:W-:Y:S01]  /*106d0*/  FMUL.FTZ R51, R54, R49 ;  /* 0x0000003136337220 */ /* 0x000fe20000410000 */
[----:B------:R-:W-:-:S02]  /*106e0*/  HADD2.F32 R44, -RZ, R44.H1_H1 ;  /* 0x3000002cff2c7230 */ /* 0x000fc40000004100 */
[----:B------:R-:W-:Y:S01]  /*106f0*/  FMUL.FTZ R52, R52, R41 ;  /* 0x0000002934347220 */ /* 0x000fe20000410000 */
[----:B------:R-:W-:Y:S02]  /*10700*/  HADD2.F32 R46, -RZ, R46.H1_H1 ;  /* 0x3000002eff2e7230 */ /* 0x000fe40000004100 */
[----:B------:R-:W-:Y:S01]  /*10710*/  FMUL.FTZ R54, R54, R43 ;  /* 0x0000002b36367220 */ /* 0x000fe20000410000 */
        /* <DEDUP_REMOVED lines=14> */
.L_x_1742:
[----:B------:R-:W-:Y:S05]  /*10800*/  BSYNC B1 ;  /* 0x0000000000017941 */ /* 0x000fea0003800000 */
.L_x_1741:
[----:B------:R-:W-:Y:S01]  /*10810*/  ISETP.GE.AND P0, PT, R20, R21, PT ;  /* 0x000000151400720c */ /* 0x000fe20003f06270 */
[----:B------:R-:W-:-:S12]  /*10820*/  BSSY B1, `(.L_x_1745) ;  /* 0x00000cf000017945 */ /* 0x000fd80003800000 */
[----:B------:R-:W-:Y:S05]  /*10830*/  @P0 BRA `(.L_x_1746) ;  /* 0x0000000c00340947 */ /* 0x000fea0003800000 */
[----:B------:R-:W3:Y:S01]  /*10840*/  LDC R65, c[0x0][0x3f4] ;  /* 0x0000fd00ff417b82 */ /* 0x000ee20000000800 */
[----:B--2---:R-:W-:Y:S01]  /*10850*/  SHF.R.S32.HI R41, RZ, 0x1f, R20 ;  /* 0x0000001fff297819 */ /* 0x004fe20000011414 */
[----:B------:R-:W-:Y:S01]  /*10860*/  IMAD.SHL.U32 R40, R20, 0x40, RZ ;  /* 0x0000004014287824 */ /* 0x000fe200078e00ff */
[----:B------:R-:W-:Y:S02]  /*10870*/  BSSY B2, `(.L_x_1747) ;  /* 0x0000069000027945 */ /* 0x000fe40003800000 */
[----:B------:R-:W-:Y:S02]  /*10880*/  LEA.HI R41, R41, R20, RZ, 0x3 ;  /* 0x0000001429297211 */ /* 0x000fe400078f18ff */
[----:B-1----:R-:W-:-:S03]  /*10890*/  LOP3.LUT R64, R40, 0x1c0, RZ, 0xc0, !PT ;  /* 0x000001c028407812 */ /* 0x002fc600078ec0ff */
[----:B------:R-:W-:Y:S01]  /*108a0*/  IMAD.SHL.U32 R20, R41, 0x40, RZ ;  /* 0x0000004029147824 */ /* 0x000fe200078e00ff */
[----:B------:R-:W-:-:S04]  /*108b0*/  SHF.R.U32.HI R48, RZ, 0x3, R64 ;  /* 0x00000003ff307819 */ /* 0x000fc80000011640 */
[----:B------:R-:W-:Y:S02]  /*108c0*/  LOP3.LUT R20, R20, 0xfffffe00, RZ, 0xc0, !PT ;  /* 0xfffffe0014147812 */ /* 0x000fe400078ec0ff */
[-C--:B---3--:R-:W-:Y:S02]  /*108d0*/  ISETP.GE.AND P0, PT, R16, R65.reuse, PT ;  /* 0x000000411000720c */ /* 0x088fe40003f06270 */
[----:B------:R-:W-:-:S11]  /*108e0*/  ISETP.GE.AND P1, PT, R205, R65, PT ;  /* 0x00000041cd00720c */ /* 0x000fd60003f26270 */
[----:B------:R-:W-:Y:S05]  /*108f0*/  @P0 BRA `(.L_x_1748) ;  /* 0x0000000400800947 */ /* 0x000fea0003800000 */
[----:B------:R-:W2:Y:S04]  /*10900*/  LDL R42, [R1+0x70] ;  /* 0x00007000012a7983 */ /* 0x000ea80000100800 */
[----:B------:R-:W3:Y:S01]  /*10910*/  LDL R66, [R1+0x90] ;  /* 0x0000900001427983 */ /* 0x000ee20000100800 */
[--C-:B------:R-:W-:Y:S01]  /*10920*/  SHF.R.U64 R59, R36, 0x10, R37.reuse ;  /* 0x00000010243b7819 */ /* 0x100fe20000001225 */
[----:B------:R-:W-:Y:S01]  /*10930*/  HADD2.F32 R50, -RZ, R99.H1_H1 ;  /* 0x30000063ff327230 */ /* 0x000fe20000004100 */
[----:B------:R-:W-:Y:S01]  /*10940*/  SHF.R.U32.HI R54, RZ, 0x10, R37 ;  /* 0x00000010ff367819 */ /* 0x000fe20000011625 */
[--C-:B------:R-:W-:Y:S01]  /*10950*/  HADD2.F32 R52, -RZ, R97.reuse.H1_H1 ;  /* 0x30000061ff347230 */ /* 0x100fe20000004100 */
[--C-:B0-----:R-:W-:Y:S01]  /*10960*/  SHF.R.U64 R63, R28, 0x10, R29.reuse ;  /* 0x000000101c3f7819 */ /* 0x101fe2000000121d */
[----:B------:R-:W-:Y:S01]  /*10970*/  HADD2.F32 R97, -RZ, R97.H0_H0 ;  /* 0x20000061ff617230 */ /* 0x000fe20000004100 */
[----:B------:R-:W-:Y:S01]  /*10980*/  SHF.R.U32.HI R51, RZ, 0x10, R29 ;  /* 0x00000010ff337819 */ /* 0x000fe2000001161d */
[----:B------:R-:W-:Y:S01]  /*10990*/  HADD2.F32 R99, -RZ, R99.H0_H0 ;  /* 0x20000063ff637230 */ /* 0x000fe20000004100 */
[--C-:B------:R-:W-:Y:S01]  /*109a0*/  SHF.R.U64 R57, R38, 0x10, R39.reuse ;  /* 0x0000001026397819 */ /* 0x100fe20000001227 */
[----:B------:R-:W-:Y:S01]  /*109b0*/  HADD2.F32 R54, -RZ, R54.H0_H0 ;  /* 0x20000036ff367230 */ /* 0x000fe20000004100 */
[----:B------:R-:W-:-:S02]  /*109c0*/  SHF.R.U32.HI R55, RZ, 0x10, R39 ;  /* 0x00000010ff377819 */ /* 0x000fc40000011627 */
[--C-:B------:R-:W-:Y:S02]  /*109d0*/  SHF.R.U32.HI R61, RZ, 0x10, R31.reuse ;  /* 0x00000010ff3d7819 */ /* 0x100fe4000001161f */
[----:B------:R-:W-:Y:S02]  /*109e0*/  SHF.R.U64 R62, R30, 0x10, R31 ;  /* 0x000000101e3e7819 */ /* 0x000fe4000000121f */
        /* <DEDUP_REMOVED lines=13> */
[----:B------:R-:W-:Y:S02]  /*10ac0*/  HADD2.F32 R28, -RZ, R40.H0_H0 ;  /* 0x20000028ff1c7230 */ /* 0x000fe40000004100 */
[----:B------:R-:W-:Y:S02]  /*10ad0*/  HADD2.F32 R41, -RZ, R41.H1_H1 ;  /* 0x30000029ff297230 */ /* 0x000fe40000004100 */
[----:B------:R-:W-:Y:S02]  /*10ae0*/  HADD2.F32 R30, -RZ, R42.H0_H0 ;  /* 0x2000002aff1e7230 */ /* 0x000fe40000004100 */
[--C-:B------:R-:W-:Y:S02]  /*10af0*/  HADD2.F32 R31, -RZ, R43.reuse.H0_H0 ;  /* 0x2000002bff1f7230 */ /* 0x100fe40000004100 */
[----:B------:R-:W-:-:S02]  /*10b00*/  HADD2.F32 R43, -RZ, R43.H1_H1 ;  /* 0x3000002bff2b7230 */ /* 0x000fc40000004100 */
[--C-:B-1----:R-:W-:Y:S02]  /*10b10*/  HADD2.F32 R37, -RZ, R45.reuse.H0_H0 ;  /* 0x2000002dff257230 */ /* 0x102fe40000004100 */
[----:B------:R-:W-:Y:S02]  /*10b20*/  HADD2.F32 R36, -RZ, R44.H0_H0 ;  /* 0x2000002cff247230 */ /* 0x000fe40000004100 */
[----:B------:R-:W-:Y:S02]  /*10b30*/  HADD2.F32 R45, -RZ, R45.H1_H1 ;  /* 0x3000002dff2d7230 */ /* 0x000fe40000004100 */
[C---:B------:R-:W-:Y:S01]  /*10b40*/  FMUL.FTZ R56, R37.reuse, R52 ;  /* 0x0000003425387220 */ /* 0x040fe20000410000 */
[-C--:B------:R-:W-:Y:S01]  /*10b50*/  FMUL.FTZ R58, R37, R50.reuse ;  /* 0x00000032253a7220 */ /* 0x080fe20000410000 */
[----:B------:R-:W-:Y:S02]  /*10b60*/  HADD2.F32 R37, -RZ, R98.H0_H0 ;  /* 0x20000062ff257230 */ /* 0x000fe40000004100 */
[C---:B------:R-:W-:Y:S01]  /*10b70*/  FFMA.FTZ R56, R29.reuse, R50, -R56 ;  /* 0x000000321d387223 */ /* 0x040fe20000010838 */
[----:B------:R-:W-:Y:S01]  /*10b80*/  FFMA.FTZ R58, R29, R52, R58 ;  /* 0x000000341d3a7223 */ /* 0x000fe2000001003a */
[----:B------:R-:W-:Y:S01]  /*10b90*/  FMUL.FTZ R29, R36, R97 ;  /* 0x00000061241d7220 */ /* 0x000fe20000410000 */
[----:B------:R-:W-:-:S02]  /*10ba0*/  HADD2.F32 R50, -RZ, R51.H0_H0 ;  /* 0x20000033ff327230 */ /* 0x000fc40000004100 */
[-C--:B------:R-:W-:Y:S01]  /*10bb0*/  FMUL.FTZ R36, R36, R99.reuse ;  /* 0x0000006324247220 */ /* 0x080fe20000410000 */
[----:B------:R-:W-:Y:S02]  /*10bc0*/  HADD2.F32 R39, -RZ, R47.H0_H0 ;  /* 0x2000002fff277230 */ /* 0x000fe40000004100 */
[----:B------:R-:W-:Y:S01]  /*10bd0*/  FFMA.FTZ R99, R28, R99, -R29 ;  /* 0x000000631c637223 */ /* 0x000fe2000001081d */
[C---:B------:R-:W-:Y:S01]  /*10be0*/  FMUL.FTZ R60, R45.reuse, R54 ;  /* 0x000000362d3c7220 */ /* 0x040fe20000410000 */
[----:B------:R-:W-:Y:S02]  /*10bf0*/  HADD2.F32 R29, -RZ, R100.H0_H0 ;  /* 0x20000064ff1d7230 */ /* 0x000fe40000004100 */
[-C--:B------:R-:W-:Y:S01]  /*10c00*/  FMUL.FTZ R52, R45, R50.reuse ;  /* 0x000000322d347220 */ /* 0x080fe20000410000 */
[----:B------:R-:W-:Y:S02]  /*10c10*/  HADD2.F32 R98, -RZ, R98.H1_H1 ;  /* 0x30000062ff627230 */ /* 0x000fe40000004100 */
[----:B------:R-:W-:Y:S01]  /*10c20*/  FFMA.FTZ R45, R41, R50, -R60 ;  /* 0x00000032292d7223 */ /* 0x000fe2000001083c */
[----:B------:R-:W-:-:S02]  /*10c30*/  HADD2.F32 R38, -RZ, R46.H0_H0 ;  /* 0x2000002eff267230 */ /* 0x000fc40000004100 */
[----:B------:R-:W-:Y:S01]  /*10c40*/  FFMA.FTZ R51, R41, R54, R52 ;  /* 0x0000003629337223 */ /* 0x000fe20000010034 */
[----:B------:R-:W-:Y:S02]  /*10c50*/  HADD2.F32 R100, -RZ, R100.H1_H1 ;  /* 0x30000064ff647230 */ /* 0x000fe40000004100 */
[----:B------:R-:W-:Y:S01]  /*10c60*/  FFMA.FTZ R97, R28, R97, R36 ;  /* 0x000000611c617223 */ /* 0x000fe20000010024 */
[C---:B------:R-:W-:Y:S01]  /*10c70*/  FMUL.FTZ R50, R39.reuse, R98 ;  /* 0x0000006227327220 */ /* 0x040fe20000410000 */
[----:B------:R-:W-:Y:S02]  /*10c80*/  HADD2.F32 R47, -RZ, R47.H1_H1 ;  /* 0x3000002fff2f7230 */ /* 0x000fe40000004100 */
[C---:B------:R-:W-:Y:S01]  /*10c90*/  FMUL.FTZ R41, R38.reuse, R37 ;  /* 0x0000002526297220 */ /* 0x040fe20000410000 */
[----:B------:R-:W-:Y:S01]  /*10ca0*/  FMUL.FTZ R53, R38, R29 ;  /* 0x0000001d26357220 */ /* 0x000fe20000410000 */
[----:B------:R-:W-:Y:S02]  /*10cb0*/  HADD2.F32 R36, -RZ, R55.H0_H0 ;  /* 0x20000037ff247230 */ /* 0x000fe40000004100 */
[----:B------:R-:W-:Y:S01]  /*10cc0*/  FMUL.FTZ R39, R39, R100 ;  /* 0x0000006427277220 */ /* 0x000fe20000410000 */
[----:B------:R-:W-:-:S02]  /*10cd0*/  HADD2.F32 R28, -RZ, R61.H0_H0 ;  /* 0x2000003dff1c7230 */ /* 0x000fc40000004100 */
[C---:B------:R-:W-:Y:S01]  /*10ce0*/  FFMA.FTZ R38, R30.reuse, R29, -R41 ;  /* 0x0000001d1e267223 */ /* 0x040fe20000010829 */
[----:B------:R-:W-:Y:S01]  /*10cf0*/  FFMA.FTZ R53, R30, R37, R53 ;  /* 0x000000251e357223 */ /* 0x000fe20000010035 */
[----:B------:R-:W-:Y:S01]  /*10d00*/  FFMA.FTZ R98, R31, R98, R39 ;  /* 0x000000621f627223 */ /* 0x000fe20000010027 */
[----:B------:R-:W-:Y:S02]  /*10d10*/  HADD2.F32 R44, -RZ, R44.H1_H1 ;  /* 0x3000002cff2c7230 */ /* 0x000fe40000004100 */
[----:B------:R-:W-:Y:S01]  /*10d20*/  FMUL.FTZ R30, R47, R36 ;  /* 0x000000242f1e7220 */ /* 0x000fe20000410000 */
[----:B------:R-:W-:Y:S02]  /*10d30*/  HADD2.F32 R46, -RZ, R46.H1_H1 ;  /* 0x3000002eff2e7230 */ /* 0x000fe40000004100 */
[----:B------:R-:W-:Y:S01]  /*10d40*/  FFMA.FTZ R50, R31, R100, -R50 ;  /* 0x000000641f327223 */ /* 0x000fe20000010832 */
        /* <DEDUP_REMOVED lines=27> */
.L_x_1748:
[----:B------:R-:W-:Y:S05]  /*10f00*/  BSYNC B2 ;  /* 0x0000000000027941 */ /* 0x000fea0003800000 */
.L_x_1747:
[----:B------:R-:W-:Y:S05]  /*10f10*/  @P1 BRA `(.L_x_1746) ;  /* 0x00000004007c1947 */ /* 0x000fea0003800000 */
[----:B------:R-:W2:Y:S01]  /*10f20*/  LDL R55, [R1+0x8c] ;  /* 0x00008c0001377983 */ /* 0x000ea20000100800 */
[----:B------:R-:W-:Y:S01]  /*10f30*/  LEA.HI R65, R65, R0, RZ, 0x1d ;  /* 0x0000000041417211 */ /* 0x000fe200078fe8ff */
[----:B------:R-:W-:Y:S01]  /*10f40*/  HADD2.F32 R42, -RZ, R88.H1_H1 ;  /* 0x30000058ff2a7230 */ /* 0x000fe20000004100 */
[----:B------:R-:W-:Y:S01]  /*10f50*/  SHF.R.U64 R51, R32, 0x10, R33 ;  /* 0x0000001020337819 */ /* 0x000fe20000001221 */
[----:B------:R-:W-:Y:S01]  /*10f60*/  HADD2.F32 R40, -RZ, R90.H1_H1 ;  /* 0x3000005aff287230 */ /* 0x000fe20000004100 */
[----:B-1----:R-:W-:Y:S01]  /*10f70*/  SHF.R.S32.HI R28, RZ, 0x1f, R65 ;  /* 0x0000001fff1c7819 */ /* 0x002fe20000011441 */
[----:B------:R-:W-:Y:S01]  /*10f80*/  IMAD.SHL.U32 R29, R65, 0x8, RZ ;  /* 0x00000008411d7824 */ /* 0x000fe200078e00ff */
[----:B------:R-:W-:Y:S02]  /*10f90*/  SHF.R.U32.HI R44, RZ, 0x10, R33 ;  /* 0x00000010ff2c7819 */ /* 0x000fe40000011621 */
[----:B------:R-:W-:Y:S02]  /*10fa0*/  LEA.HI R28, R28, R65, RZ, 0x3 ;  /* 0x000000411c1c7211 */ /* 0x000fe400078f18ff */
[----:B------:R-:W-:Y:S01]  /*10fb0*/  LOP3.LUT R29, R64, 0x38, R29, 0xf8, !PT ;  /* 0x00000038401d7812 */ /* 0x000fe200078ef81d */
[----:B------:R-:W-:Y:S01]  /*10fc0*/  HADD2.F32 R44, -RZ, R44.H0_H0 ;  /* 0x2000002cff2c7230 */ /* 0x000fe20000004100 */
[----:B------:R-:W-:Y:S01]  /*10fd0*/  SHF.R.U64 R54, R24, 0x10, R25 ;  /* 0x0000001018367819 */ /* 0x000fe20000001219 */
[----:B------:R-:W-:Y:S01]  /*10fe0*/  IMAD.SHL.U32 R28, R28, 0x400, RZ ;  /* 0x000004001c1c7824 */ /* 0x000fe200078e00ff */
[----:B------:R-:W-:-:S02]  /*10ff0*/  LOP3.LUT R37, R29, R48, RZ, 0x3c, !PT ;  /* 0x000000301d257212 */ /* 0x000fc400078e3cff */
[----:B------:R-:W-:Y:S02]  /*11000*/  SHF.R.U32.HI R41, RZ, 0x10, R25 ;  /* 0x00000010ff297819 */ /* 0x000fe40000011619 */
[----:B------:R-:W-:Y:S02]  /*11010*/  LOP3.LUT R36, R28, 0x7fffe000, RZ, 0xc0, !PT ;  /* 0x7fffe0001c247812 */ /* 0x000fe400078ec0ff */
[--C-:B------:R-:W-:Y:S02]  /*11020*/  SHF.R.U64 R49, R34, 0x10, R35.reuse ;  /* 0x0000001022317819 */ /* 0x100fe40000001223 */
[----:B------:R-:W-:Y:S02]  /*11030*/  IADD3 R37, R37, R36, R20 ;  /* 0x0000002425257210 */ /* 0x000fe40007ffe014 */
[----:B------:R-:W-:Y:S02]  /*11040*/  SHF.R.U32.HI R47, RZ, 0x10, R35 ;  /* 0x00000010ff2f7819 */ /* 0x000fe40000011623 */
[----:B------:R-:W-:-:S02]  /*11050*/  LEA R20, R37, R18, 0x1 ;  /* 0x0000001225147211 */ /* 0x000fc400078e08ff */
[--C-:B------:R-:W-:Y:S02]  /*11060*/  SHF.R.U32.HI R52, RZ, 0x10, R27.reuse ;  /* 0x00000010ff347819 */ /* 0x100fe4000001161b */
[----:B------:R-:W-:Y:S01]  /*11070*/  SHF.R.U64 R53, R26, 0x10, R27 ;  /* 0x000000101a357819 */ /* 0x000fe2000000121b */
[----:B------:R-:W1:Y:S02]  /*11080*/  LDS.128 R36, [R20+0x10400] ;  /* 0x0104000014247984 */ /* 0x000e640000000c00 */
[--C-:B-1----:R-:W-:Y:S02]  /*11090*/  HADD2.F32 R33, -RZ, R37.reuse.H0_H0 ;  /* 0x20000025ff217230 */ /* 0x102fe40000004100 */
[----:B------:R-:W-:Y:S02]  /*110a0*/  HADD2.F32 R32, -RZ, R36.H0_H0 ;  /* 0x20000024ff207230 */ /* 0x000fe40000004100 */
[----:B------:R-:W-:Y:S02]  /*110b0*/  HADD2.F32 R37, -RZ, R37.H1_H1 ;  /* 0x30000025ff257230 */ /* 0x000fe40000004100 */
[C---:B------:R-:W-:Y:S01]  /*110c0*/  FMUL.FTZ R46, R33.reuse, R42 ;  /* 0x0000002a212e7220 */ /* 0x040fe20000410000 */
[----:B------:R-:W-:Y:S01]  /*110d0*/  FMUL.FTZ R48, R33, R40 ;  /* 0x0000002821307220 */ /* 0x000fe20000410000 */
[----:B------:R-:W-:-:S02]  /*110e0*/  HADD2.F32 R33, -RZ, R88.H0_H0 ;  /* 0x20000058ff217230 */ /* 0x000fc40000004100 */
[----:B------:R-:W-:Y:S01]  /*110f0*/  FMUL.FTZ R50, R37, R44 ;  /* 0x0000002c25327220 */ /* 0x000fe20000410000 */
[----:B------:R-:W-:Y:S02]  /*11100*/  HADD2.F32 R34, -RZ, R38.H0_H0 ;  /* 0x20000026ff227230 */ /* 0x000fe40000004100 */
[--C-:B------:R-:W-:Y:S02]  /*11110*/  HADD2.F32 R35, -RZ, R39.reuse.H0_H0 ;  /* 0x20000027ff237230 */ /* 0x100fe40000004100 */
[----:B------:R-:W-:Y:S02]  /*11120*/  HADD2.F32 R39, -RZ, R39.H1_H1 ;  /* 0x30000027ff277230 */ /* 0x000fe40000004100 */
[----:B------:R-:W-:Y:S02]  /*11130*/  HADD2.F32 R36, -RZ, R36.H1_H1 ;  /* 0x30000024ff247230 */ /* 0x000fe40000004100 */
[----:B------:R-:W-:Y:S01]  /*11140*/  HADD2.F32 R38, -RZ, R38.H1_H1 ;  /* 0x30000026ff267230 */ /* 0x000fe20000004100 */
[----:B--2---:R-:W1:Y:S02]  /*11150*/  LDS.128 R28, [R55] ;  /* 0x00000000371c7984 */ /* 0x004e640000000c00 */
[----:B-1----:R-:W-:-:S02]  /*11160*/  HADD2.F32 R25, -RZ, R29.H0_H0 ;  /* 0x2000001dff197230 */ /* 0x002fc40000004100 */
[----:B------:R-:W-:Y:S02]  /*11170*/  HADD2.F32 R24, -RZ, R28.H0_H0 ;  /* 0x2000001cff187230 */ /* 0x000fe40000004100 */
[----:B------:R-:W-:Y:S02]  /*11180*/  HADD2.F32 R29, -RZ, R29.H1_H1 ;  /* 0x3000001dff1d7230 */ /* 0x000fe40000004100 */
[C---:B------:R-:W-:Y:S01]  /*11190*/  FFMA.FTZ R46, R25.reuse, R40, -R46 ;  /* 0x00000028192e7223 */ /* 0x040fe2000001082e */
[----:B------:R-:W-:Y:S02]  /*111a0*/  HADD2.F32 R40, -RZ, R41.H0_H0 ;  /* 0x20000029ff287230 */ /* 0x000fe40000004100 */
[----:B------:R-:W-:Y:S01]  /*111b0*/  FFMA.FTZ R48, R25, R42, R48 ;  /* 0x0000002a19307223 */ /* 0x000fe20000010030 */
[----:B------:R-:W-:Y:S02]  /*111c0*/  HADD2.F32 R25, -RZ, R90.H0_H0 ;  /* 0x2000005aff197230 */ /* 0x000fe40000004100 */
[----:B------:R-:W-:Y:S01]  /*111d0*/  FMUL.FTZ R41, R32, R33 ;  /* 0x0000002120297220 */ /* 0x000fe20000410000 */
[----:B------:R-:W-:-:S02]  /*111e0*/  HADD2.F32 R26, -RZ, R30.H0_H0 ;  /* 0x2000001eff1a7230 */ /* 0x000fc40000004100 */
[-C--:B------:R-:W-:Y:S01]  /*111f0*/  FMUL.FTZ R42, R37, R40.reuse ;  /* 0x00000028252a7220 */ /* 0x080fe20000410000 */
[C---:B------:R-:W-:Y:S01]  /*11200*/  FFMA.FTZ R43, R29.reuse, R40, -R50 ;  /* 0x000000281d2b7223 */ /* 0x040fe20000010832 */
[-C--:B------:R-:W-:Y:S01]  /*11210*/  FMUL.FTZ R32, R32, R25.reuse ;  /* 0x0000001920207220 */ /* 0x080fe20000410000 */
[C---:B------:R-:W-:Y:S01]  /*11220*/  FFMA.FTZ R41, R24.reuse, R25, -R41 ;  /* 0x0000001918297223 */ /* 0x040fe20000010829 */
[----:B------:R-:W-:Y:S02]  /*11230*/  HADD2.F32 R37, -RZ, R89.H0_H0 ;  /* 0x20000059ff257230 */ /* 0x000fe40000004100 */
[----:B------:R-:W-:Y:S01]  /*11240*/  FFMA.FTZ R45, R29, R44, R42 ;  /* 0x0000002c1d2d7223 */ /* 0x000fe2000001002a */
[----:B------:R-:W-:Y:S02]  /*11250*/  HADD2.F32 R25, -RZ, R91.H0_H0 ;  /* 0x2000005bff197230 */ /* 0x000fe40000004100 */
[----:B------:R-:W-:Y:S01]  /*11260*/  FFMA.FTZ R42, R24, R33, R32 ;  /* 0x00000021182a7223 */ /* 0x000fe20000010020 */
[----:B------:R-:W-:-:S02]  /*11270*/  HADD2.F32 R40, -RZ, R89.H1_H1 ;  /* 0x30000059ff287230 */ /* 0x000fc40000004100 */
[C---:B------:R-:W-:Y:S01]  /*11280*/  FMUL.FTZ R29, R34.reuse, R37 ;  /* 0x00000025221d7220 */ /* 0x040fe20000410000 */
[----:B------:R-:W-:Y:S02]  /*11290*/  HADD2.F32 R24, -RZ, R91.H1_H1 ;  /* 0x3000005bff187230 */ /* 0x000fe40000004100 */
[----:B------:R-:W-:Y:S01]  /*112a0*/  FMUL.FTZ R33, R34, R25 ;  /* 0x0000001922217220 */ /* 0x000fe20000410000 */
[----:B------:R-:W-:Y:S02]  /*112b0*/  HADD2.F32 R27, -RZ, R31.H0_H0 ;  /* 0x2000001fff1b7230 */ /* 0x000fe40000004100 */
[C---:B------:R-:W-:Y:S01]  /*112c0*/  FMUL.FTZ R50, R35.reuse, R40 ;  /* 0x0000002823327220 */ /* 0x040fe20000410000 */
[----:B------:R-:W-:Y:S02]  /*112d0*/  HADD2.F32 R34, -RZ, R47.H0_H0 ;  /* 0x2000002fff227230 */ /* 0x000fe40000004100 */
[----:B------:R-:W-:Y:S01]  /*112e0*/  FMUL.FTZ R35, R35, R24 ;  /* 0x0000001823237220 */ /* 0x000fe20000410000 */
[----:B------:R-:W-:-:S02]  /*112f0*/  HADD2.F32 R32, -RZ, R52.H0_H0 ;  /* 0x20000034ff207230 */ /* 0x000fc40000004100 */
[C---:B------:R-:W-:Y:S01]  /*11300*/  FFMA.FTZ R44, R26.reuse, R25, -R29 ;  /* 0x000000191a2c7223 */ /* 0x040fe2000001081d */
[----:B------:R-:W-:Y:S02]  /*11310*/  HADD2.F32 R31, -RZ, R31.H1_H1 ;  /* 0x3000001fff1f7230 */ /* 0x000fe40000004100 */
[----:B------:R-:W-:Y:S01]  /*11320*/  FFMA.FTZ R37, R26, R37, R33 ;  /* 0x000000251a257223 */ /* 0x000fe20000010021 */
[----:B------:R-:W-:Y:S01]  /*11330*/  FFMA.FTZ R50, R27, R24, -R50 ;  /* 0x000000181b327223 */ /* 0x000fe20000010832 */
[----:B------:R-:W-:Y:S01]  /*11340*/  FMUL.FTZ R26, R39, R34 ;  /* 0x00000022271a7220 */ /* 0x000fe20000410000 */
        /* <DEDUP_REMOVED lines=28> */
.L_x_1746:
[----:B------:R-:W-:Y:S05]  /*11510*/  BSYNC B1 ;  /* 0x0000000000017941 */ /* 0x000fea0003800000 */
.L_x_1745:
[----:B------:R-:W-:-:S13]  /*11520*/  ISETP.GE.AND P0, PT, R3, R21, PT ;  /* 0x000000150300720c */ /* 0x000fda0003f06270 */
[----:B------:R-:W-:Y:S05]  /*11530*/  @P0 BRA `(.L_x_1716) ;  /* 0x0000000c00340947 */ /* 0x000fea0003800000 */
[----:B-12---:R-:W1:Y:S01]  /*11540*/  LDC R45, c[0x0][0x3f4] ;  /* 0x0000fd00ff2d7b82 */ /* 0x006e620000000800 */
[----:B---3--:R-:W-:Y:S01]  /*11550*/  SHF.R.S32.HI R24, RZ, 0x1f, R3 ;  /* 0x0000001fff187819 */ /* 0x008fe20000011403 */
[----:B------:R-:W-:Y:S01]  /*11560*/  IMAD.SHL.U32 R20, R3, 0x40, RZ ;  /* 0x0000004003147824 */ /* 0x000fe200078e00ff */
[----:B------:R-:W-:Y:S02]  /*11570*/  BSSY B1, `(.L_x_1749) ;  /* 0x0000069000017945 */ /* 0x000fe40003800000 */
[----:B------:R-:W-:Y:S02]  /*11580*/  LEA.HI R24, R24, R3, RZ, 0x3 ;  /* 0x0000000318187211 */ /* 0x000fe400078f18ff */
[----:B------:R-:W-:-:S03]  /*11590*/  LOP3.LUT R46, R20, 0x1c0, RZ, 0xc0, !PT ;  /* 0x000001c0142e7812 */ /* 0x000fc600078ec0ff */
[----:B------:R-:W-:Y:S01]  /*115a0*/  IMAD.SHL.U32 R24, R24, 0x40, RZ ;  /* 0x0000004018187824 */ /* 0x000fe200078e00ff */
[----:B------:R-:W-:-:S04]  /*115b0*/  SHF.R.U32.HI R47, RZ, 0x3, R46 ;  /* 0x00000003ff2f7819 */ /* 0x000fc8000001162e */
[----:B------:R-:W-:Y:S02]  /*115c0*/  LOP3.LUT R48, R24, 0xfffffe00, RZ, 0xc0, !PT ;  /* 0xfffffe0018307812 */ /* 0x000fe400078ec0ff */
[-C--:B-1----:R-:W-:Y:S02]  /*115d0*/  ISETP.GE.AND P0, PT, R16, R45.reuse, PT ;  /* 0x0000002d1000720c */ /* 0x082fe40003f06270 */
[----:B------:R-:W-:-:S11]  /*115e0*/  ISETP.GE.AND P1, PT, R205, R45, PT ;  /* 0x0000002dcd00720c */ /* 0x000fd60003f26270 */
[----:B------:R-:W-:Y:S05]  /*115f0*/  @P0 BRA `(.L_x_1750) ;  /* 0x0000000400800947 */ /* 0x000fea0003800000 */
[----:B------:R-:W2:Y:S04]  /*11600*/  LDL R25, [R1+0x70] ;  /* 0x0000700001197983 */ /* 0x000ea80000100800 */
[----:B------:R-:W3:Y:S01]  /*11610*/  LDL R49, [R1+0x88] ;  /* 0x0000880001317983 */ /* 0x000ee20000100800 */
[--C-:B------:R-:W-:Y:S01]  /*11620*/  SHF.R.U64 R44, R12, 0x10, R13.reuse ;  /* 0x000000100c2c7819 */ /* 0x100fe2000000120d */
[----:B------:R-:W-:Y:S01]  /*11630*/  HADD2.F32 R32, -RZ, R92.H1_H1 ;  /* 0x3000005cff207230 */ /* 0x000fe20000004100 */
[----:B------:R-:W-:Y:S02]  /*11640*/  SHF.R.U32.HI R21, RZ, 0x10, R13 ;  /* 0x00000010ff157819 */ /* 0x000fe4000001160d */
[--C-:B------:R-:W-:Y:S02]  /*11650*/  SHF.R.U64 R41, R4, 0x10, R5.reuse ;  /* 0x0000001004297819 */ /* 0x100fe40000001205 */
[----:B------:R-:W-:-:S02]  /*11660*/  SHF.R.U32.HI R34, RZ, 0x10, R5 ;  /* 0x00000010ff227819 */ /* 0x000fc40000011605 */
[--C-:B------:R-:W-:Y:S02]  /*11670*/  SHF.R.U64 R43, R14, 0x10, R15.reuse ;  /* 0x000000100e2b7819 */ /* 0x100fe4000000120f */
[----:B------:R-:W-:Y:S01]  /*11680*/  SHF.R.U32.HI R42, RZ, 0x10, R15 ;  /* 0x00000010ff2a7819 */ /* 0x000fe2000001160f */
[----:B------:R-:W-:Y:S01]  /*11690*/  HADD2.F32 R34, -RZ, R34.H0_H0 ;  /* 0x20000022ff227230 */ /* 0x000fe20000004100 */
[--C-:B------:R-:W-:Y:S02]  /*116a0*/  SHF.R.U32.HI R37, RZ, 0x10, R7.reuse ;  /* 0x00000010ff257819 */ /* 0x100fe40000011607 */
[----:B------:R-:W-:Y:S02]  /*116b0*/  SHF.R.U64 R39, R6, 0x10, R7 ;  /* 0x0000001006277819 */ /* 0x000fe40000001207 */
        /* <DEDUP_REMOVED lines=8> */
[----:B---3--:R-:W1:Y:S02]  /*11740*/  LDS.128 R24, [R49] ;  /* 0x0000000031187984 */ /* 0x008e640000000c00 */
[----:B------:R-:W-:Y:S01]  /*11750*/  IADD3 R3, R3, R20, R48 ;  /* 0x0000001403037210 */ /* 0x000fe20007ffe030 */
[----:B------:R-:W-:-:S03]  /*11760*/  HADD2.F32 R20, -RZ, R94.H1_H1 ;  /* 0x3000005eff147230 */ /* 0x000fc60000004100 */
[----:B------:R-:W-:-:S05]  /*11770*/  LEA R3, R3, R18, 0x1 ;  /* 0x0000001203037211 */ /* 0x000fca00078e08ff */
[----:B------:R-:W2:Y:S01]  /*11780*/  LDS.128 R28, [R3+0x10400] ;  /* 0x01040000031c7984 */ /* 0x000ea20000000c00 */
[--C-:B-1----:R-:W-:Y:S02]  /*11790*/  HADD2.F32 R5, -RZ, R25.reuse.H0_H0 ;  /* 0x20000019ff057230 */ /* 0x102fe40000004100 */
[----:B------:R-:W-:Y:S02]  /*117a0*/  HADD2.F32 R25, -RZ, R25.H1_H1 ;  /* 0x30000019ff197230 */ /* 0x000fe40000004100 */
[----:B------:R-:W-:Y:S02]  /*117b0*/  HADD2.F32 R4, -RZ, R24.H0_H0 ;  /* 0x20000018ff047230 */ /* 0x000fe40000004100 */
[----:B------:R-:W-:Y:S02]  /*117c0*/  HADD2.F32 R6, -RZ, R26.H0_H0 ;  /* 0x2000001aff067230 */ /* 0x000fe40000004100 */
[--C-:B------:R-:W-:Y:S02]  /*117d0*/  HADD2.F32 R7, -RZ, R27.reuse.H0_H0 ;  /* 0x2000001bff077230 */ /* 0x100fe40000004100 */
[----:B------:R-:W-:-:S02]  /*117e0*/  HADD2.F32 R27, -RZ, R27.H1_H1 ;  /* 0x3000001bff1b7230 */ /* 0x000fc40000004100 */
[--C-:B--2---:R-:W-:Y:S02]  /*117f0*/  HADD2.F32 R13, -RZ, R29.reuse.H0_H0 ;  /* 0x2000001dff0d7230 */ /* 0x104fe40000004100 */
        /* <DEDUP_REMOVED lines=10> */
[----:B------:R-:W-:Y:S02]  /*118a0*/  HADD2.F32 R14, -RZ, R30.H0_H0 ;  /* 0x2000001eff0e7230 */ /* 0x000fe40000004100 */
[-C--:B------:R-:W-:Y:S01]  /*118b0*/  FMUL.FTZ R32, R29, R20.reuse ;  /* 0x000000141d207220 */ /* 0x080fe20000410000 */
[C---:B------:R-:W-:Y:S01]  /*118c0*/  FMUL.FTZ R29, R12.reuse, R13 ;  /* 0x0000000d0c1d7220 */ /* 0x040fe20000410000 */
[-C--:B------:R-:W-:Y:S01]  /*118d0*/  FMUL.FTZ R12, R12, R5.reuse ;  /* 0x000000050c0c7220 */ /* 0x080fe20000410000 */
[----:B------:R-:W-:Y:S01]  /*118e0*/  FFMA.FTZ R33, R25, R20, -R40 ;  /* 0x0000001419217223 */ /* 0x000fe20000010828 */
[----:B------:R-:W-:Y:S02]  /*118f0*/  HADD2.F32 R15, -RZ, R31.H0_H0 ;  /* 0x2000001fff0f7230 */ /* 0x000fe40000004100 */
[C---:B------:R-:W-:Y:S01]  /*11900*/  FFMA.FTZ R29, R4.reuse, R5, -R29 ;  /* 0x00000005041d7223 */ /* 0x040fe2000001081d */
[----:B------:R-:W-:Y:S01]  /*11910*/  FFMA.FTZ R20, R4, R13, R12 ;  /* 0x0000000d04147223 */ /* 0x000fe2000001000c */
[----:B------:R-:W-:-:S02]  /*11920*/  HADD2.F32 R21, -RZ, R93.H0_H0 ;  /* 0x2000005dff157230 */ /* 0x000fc40000004100 */
[----:B------:R-:W-:Y:S01]  /*11930*/  FFMA.FTZ R25, R25, R34, R32 ;  /* 0x0000002219197223 */ /* 0x000fe20000010020 */
[--C-:B------:R-:W-:Y:S02]  /*11940*/  HADD2.F32 R5, -RZ, R96.reuse.H0_H0 ;  /* 0x20000060ff057230 */ /* 0x100fe40000004100 */
[----:B------:R-:W-:Y:S02]  /*11950*/  HADD2.F32 R12, -RZ, R93.H1_H1 ;  /* 0x3000005dff0c7230 */ /* 0x000fe40000004100 */
[C---:B------:R-:W-:Y:S01]  /*11960*/  FMUL.FTZ R13, R14.reuse, R21 ;  /* 0x000000150e0d7220 */ /* 0x040fe20000410000 */
[----:B------:R-:W-:Y:S02]  /*11970*/  HADD2.F32 R96, -RZ, R96.H1_H1 ;  /* 0x30000060ff607230 */ /* 0x000fe40000004100 */
[----:B------:R-:W-:Y:S01]  /*11980*/  FMUL.FTZ R35, R14, R5 ;  /* 0x000000050e237220 */ /* 0x000fe20000410000 */
[----:B------:R-:W-:Y:S02]  /*11990*/  HADD2.F32 R31, -RZ, R31.H1_H1 ;  /* 0x3000001fff1f7230 */ /* 0x000fe40000004100 */
[----:B------:R-:W-:Y:S01]  /*119a0*/  FMUL.FTZ R34, R15, R12 ;  /* 0x0000000c0f227220 */ /* 0x000fe20000410000 */
[----:B------:R-:W-:-:S02]  /*119b0*/  HADD2.F32 R14, -RZ, R37.H0_H0 ;  /* 0x20000025ff0e7230 */ /* 0x000fc40000004100 */
[----:B------:R-:W-:Y:S01]  /*119c0*/  FMUL.FTZ R15, R15, R96 ;  /* 0x000000600f0f7220 */ /* 0x000fe20000410000 */
[----:B------:R-:W-:Y:S02]  /*119d0*/  HADD2.F32 R4, -RZ, R42.H0_H0 ;  /* 0x2000002aff047230 */ /* 0x000fe40000004100 */
        /* <DEDUP_REMOVED lines=34> */
.L_x_1750:
[----:B------:R-:W-:Y:S05]  /*11c00*/  BSYNC B1 ;  /* 0x0000000000017941 */ /* 0x000fea0003800000 */
.L_x_1749:
[----:B------:R-:W-:Y:S05]  /*11c10*/  @P1 BRA `(.L_x_1716) ;  /* 0x00000004007c1947 */ /* 0x000fea0003800000 */
[----:B------:R-:W2:Y:S01]  /*11c20*/  LDL R37, [R1+0x84] ;  /* 0x0000840001257983 */ /* 0x000ea20000100800 */
[----:B------:R-:W-:Y:S01]  /*11c30*/  LEA.HI R0, R45, R0, RZ, 0x1d ;  /* 0x000000002d007211 */ /* 0x000fe200078fe8ff */
[----:B------:R-:W-:Y:S01]  /*11c40*/  HADD2.F32 R25, -RZ, R86.H1_H1 ;  /* 0x30000056ff197230 */ /* 0x000fe20000004100 */
[----:B------:R-:W-:Y:S01]  /*11c50*/  SHF.R.U32.HI R26, RZ, 0x10, R9 ;  /* 0x00000010ff1a7819 */ /* 0x000fe20000011609 */
[----:B------:R-:W-:Y:S01]  /*11c60*/  HADD2.F32 R27, -RZ, R84.H1_H1 ;  /* 0x30000054ff1b7230 */ /* 0x000fe20000004100 */
[----:B-1----:R-:W-:Y:S01]  /*11c70*/  SHF.R.S32.HI R5, RZ, 0x1f, R0 ;  /* 0x0000001fff057819 */ /* 0x002fe20000011400 */
[----:B------:R-:W-:Y:S01]  /*11c80*/  IMAD.SHL.U32 R3, R0, 0x8, RZ ;  /* 0x0000000800037824 */ /* 0x000fe200078e00ff */
[----:B------:R-:W-:Y:S01]  /*11c90*/  SHF.R.U64 R36, R72, 0x10, R73 ;  /* 0x0000001048247819 */ /* 0x000fe20000001249 */
[----:B------:R-:W-:Y:S01]  /*11ca0*/  HADD2.F32 R26, -RZ, R26.H0_H0 ;  /* 0x2000001aff1a7230 */ /* 0x000fe20000004100 */
[----:B------:R-:W-:Y:S01]  /*11cb0*/  LEA.HI R5, R5, R0, RZ, 0x3 ;  /* 0x0000000005057211 */ /* 0x000fe200078f18ff */
[----:B------:R-:W-:Y:S01]  /*11cc0*/  HADD2.F32 R84, -RZ, R84.H0_H0 ;  /* 0x20000054ff547230 */ /* 0x000fe20000004100 */
[----:B------:R-:W-:Y:S01]  /*11cd0*/  LOP3.LUT R0, R46, 0x38, R3, 0xf8, !PT ;  /* 0x000000382e007812 */ /* 0x000fe200078ef803 */
[----:B------:R-:W-:Y:S01]  /*11ce0*/  HADD2.F32 R86, -RZ, R86.H0_H0 ;  /* 0x20000056ff567230 */ /* 0x000fe20000004100 */
[----:B------:R-:W-:Y:S01]  /*11cf0*/  SHF.R.U32.HI R72, RZ, 0x10, R73 ;  /* 0x00000010ff487819 */ /* 0x000fe20000011649 */
[----:B------:R-:W-:Y:S01]  /*11d00*/  IMAD.SHL.U32 R5, R5, 0x400, RZ ;  /* 0x0000040005057824 */ /* 0x000fe200078e00ff */
[----:B------:R-:W-:-:S02]  /*11d10*/  LOP3.LUT R0, R0, R47, RZ, 0x3c, !PT ;  /* 0x0000002f00007212 */ /* 0x000fc400078e3cff */
[----:B------:R-:W-:Y:S02]  /*11d20*/  SHF.R.U64 R34, R8, 0x10, R9 ;  /* 0x0000001008227819 */ /* 0x000fe40000001209 */
[----:B------:R-:W-:Y:S02]  /*11d30*/  LOP3.LUT R3, R5, 0x7fffe000, RZ, 0xc0, !PT ;  /* 0x7fffe00005037812 */ /* 0x000fe400078ec0ff */
[--C-:B------:R-:W-:Y:S02]  /*11d40*/  SHF.R.U64 R33, R10, 0x10, R11.reuse ;  /* 0x000000100a217819 */ /* 0x100fe4000000120b */
[----:B------:R-:W-:Y:S02]  /*11d50*/  IADD3 R3, R0, R3, R48 ;  /* 0x0000000300037210 */ /* 0x000fe40007ffe030 */
[----:B------:R-:W-:Y:S02]  /*11d60*/  SHF.R.U32.HI R32, RZ, 0x10, R11 ;  /* 0x00000010ff207819 */ /* 0x000fe4000001160b */
[--C-:B------:R-:W-:Y:S01]  /*11d70*/  SHF.R.U64 R35, R74, 0x10, R75.reuse ;  /* 0x000000104a237819 */ /* 0x100fe2000000124b */
[----:B------:R-:W-:Y:S01]  /*11d80*/  IMAD R3, R3, 0x2, R18 ;  /* 0x0000000203037824 */ /* 0x000fe200078e0212 */
[----:B------:R-:W-:-:S04]  /*11d90*/  SHF.R.U32.HI R74, RZ, 0x10, R75 ;  /* 0x00000010ff4a7819 */ /* 0x000fc8000001164b */
[----:B------:R-:W1:Y:S02]  /*11da0*/  LDS.128 R12, [R3+0x10400] ;  /* 0x01040000030c7984 */ /* 0x000e640000000c00 */
[--C-:B-1----:R-:W-:Y:S02]  /*11db0*/  HADD2.F32 R20, -RZ, R13.reuse.H0_H0 ;  /* 0x2000000dff147230 */ /* 0x102fe40000004100 */
[----:B------:R-:W-:Y:S02]  /*11dc0*/  HADD2.F32 R13, -RZ, R13.H1_H1 ;  /* 0x3000000dff0d7230 */ /* 0x000fe40000004100 */
[----:B------:R-:W-:Y:S02]  /*11dd0*/  HADD2.F32 R11, -RZ, R12.H0_H0 ;  /* 0x2000000cff0b7230 */ /* 0x000fe40000004100 */
        /* <DEDUP_REMOVED lines=11> */
[----:B------:R-:W-:Y:S02]  /*11e90*/  HADD2.F32 R5, -RZ, R5.H1_H1 ;  /* 0x30000005ff057230 */ /* 0x000fe40000004100 */
[----:B------:R-:W-:Y:S02]  /*11ea0*/  HADD2.F32 R0, -RZ, R4.H0_H0 ;  /* 0x20000004ff007230 */ /* 0x000fe40000004100 */
[C---:B------:R-:W-:Y:S01]  /*11eb0*/  FFMA.FTZ R29, R8.reuse, R25, -R29 ;  /* 0x00000019081d7223 */ /* 0x040fe2000001081d */
[----:B------:R-:W-:Y:S01]  /*11ec0*/  FFMA.FTZ R31, R8, R27, R31 ;  /* 0x0000001b081f7223 */ /* 0x000fe2000001001f */
[-C--:B------:R-:W-:Y:S01]  /*11ed0*/  FMUL.FTZ R8, R13, R20.reuse ;  /* 0x000000140d087220 */ /* 0x080fe20000410000 */
[----:B------:R-:W-:Y:S01]  /*11ee0*/  FFMA.FTZ R28, R5, R20, -R28 ;  /* 0x00000014051c7223 */ /* 0x000fe2000001081c */
[C---:B------:R-:W-:Y:S01]  /*11ef0*/  FMUL.FTZ R13, R11.reuse, R84 ;  /* 0x000000540b0d7220 */ /* 0x040fe20000410000 */
[----:B------:R-:W-:Y:S02]  /*11f00*/  HADD2.F32 R20, -RZ, R85.H0_H0 ;  /* 0x20000055ff147230 */ /* 0x000fe40000004100 */
[----:B------:R-:W-:Y:S01]  /*11f10*/  FMUL.FTZ R11, R11, R86 ;  /* 0x000000560b0b7220 */ /* 0x000fe20000410000 */
[----:B------:R-:W-:Y:S01]  /*11f20*/  FFMA.FTZ R26, R5, R26, R8 ;  /* 0x0000001a051a7223 */ /* 0x000fe20000010008 */
[----:B------:R-:W-:-:S02]  /*11f30*/  HADD2.F32 R9, -RZ, R6.H0_H0 ;  /* 0x20000006ff097230 */ /* 0x000fc40000004100 */
[C---:B------:R-:W-:Y:S01]  /*11f40*/  FFMA.FTZ R86, R0.reuse, R86, -R13 ;  /* 0x0000005600567223 */ /* 0x040fe2000001080d */
[----:B------:R-:W-:Y:S02]  /*11f50*/  HADD2.F32 R8, -RZ, R87.H0_H0 ;  /* 0x20000057ff087230 */ /* 0x000fe40000004100 */
[----:B------:R-:W-:Y:S01]  /*11f60*/  FFMA.FTZ R84, R0, R84, R11 ;  /* 0x0000005400547223 */ /* 0x000fe2000001000b */
[----:B------:R-:W-:Y:S02]  /*11f70*/  HADD2.F32 R85, -RZ, R85.H1_H1 ;  /* 0x30000055ff557230 */ /* 0x000fe40000004100 */
[C---:B------:R-:W-:Y:S01]  /*11f80*/  FMUL.FTZ R0, R21.reuse, R20 ;  /* 0x0000001415007220 */ /* 0x040fe20000410000 */
[----:B------:R-:W-:Y:S02]  /*11f90*/  HADD2.F32 R87, -RZ, R87.H1_H1 ;  /* 0x30000057ff577230 */ /* 0x000fe40000004100 */
[----:B------:R-:W-:Y:S01]  /*11fa0*/  FMUL.FTZ R30, R21, R8 ;  /* 0x00000008151e7220 */ /* 0x000fe20000410000 */
[----:B------:R-:W-:-:S02]  /*11fb0*/  HADD2.F32 R10, -RZ, R7.H0_H0 ;  /* 0x20000007ff0a7230 */ /* 0x000fc40000004100 */
[C---:B------:R-:W-:Y:S01]  /*11fc0*/  FFMA.FTZ R25, R9.reuse, R8, -R0 ;  /* 0x0000000809197223 */ /* 0x040fe20000010800 */
[C---:B------:R-:W-:Y:S01]  /*11fd0*/  FMUL.FTZ R5, R24.reuse, R85 ;  /* 0x0000005518057220 */ /* 0x040fe20000410000 */
[----:B------:R-:W-:Y:S02]  /*11fe0*/  HADD2.F32 R8, -RZ, R32.H0_H0 ;  /* 0x20000020ff087230 */ /* 0x000fe40000004100 */
[-C--:B------:R-:W-:Y:S01]  /*11ff0*/  FMUL.FTZ R24, R24, R87.reuse ;  /* 0x0000005718187220 */ /* 0x080fe20000410000 */
[----:B------:R-:W-:Y:S02]  /*12000*/  HADD2.F32 R0, -RZ, R74.H0_H0 ;  /* 0x2000004aff007230 */ /* 0x000fe40000004100 */
[----:B------:R-:W-:Y:S01]  /*12010*/  FFMA.FTZ R30, R9, R20, R30 ;  /* 0x00000014091e7223 */ /* 0x000fe2000001001e */
[----:B------:R-:W-:Y:S02]  /*12020*/  HADD2.F32 R7, -RZ, R7.H1_H1 ;  /* 0x30000007ff077230 */ /* 0x000fe40000004100 */
[C---:B------:R-:W-:Y:S01]  /*12030*/  FFMA.FTZ R87, R10.reuse, R87, -R5 ;  /* 0x000000570a577223 */ /* 0x040fe20000010805 */
[----:B------:R-:W-:Y:S01]  /*12040*/  FFMA.FTZ R24, R10, R85, R24 ;  /* 0x000000550a187223 */ /* 0x000fe20000010018 */
[C---:B------:R-:W-:Y:S01]  /*12050*/  FMUL.FTZ R20, R15.reuse, R8 ;  /* 0x000000080f147220 */ /* 0x040fe20000410000 */
[----:B------:R-:W-:Y:S01]  /*12060*/  FMUL.FTZ R10, R15, R0 ;  /* 0x000000000f0a7220 */ /* 0x000fe20000410000 */
[----:B------:R-:W-:-:S02]  /*12070*/  HADD2.F32 R11, -RZ, R34.H0_H0 ;  /* 0x20000022ff0b7230 */ /* 0x000fc40000004100 */
[----:B------:R-:W-:Y:S02]  /*12080*/  HADD2.F32 R13, -RZ, R33.H0_H0 ;  /* 0x20000021ff0d7230 */ /* 0x000fe40000004100 */
[C---:B------:R-:W-:Y:S01]  /*12090*/  FFMA.FTZ R20, R7.reuse, R0, -R20 ;  /* 0x0000000007147223 */ /* 0x040fe20000010814 */
[----:B------:R-:W-:Y:S02]  /*120a0*/  HADD2.F32 R5, -RZ, R36.H0_H0 ;  /* 0x20000024ff057230 */ /* 0x000fe40000004100 */
[----:B------:R-:W-:Y:S01]  /*120b0*/  FFMA.FTZ R33, R7, R8, R10 ;  /* 0x0000000807217223 */ /* 0x000fe2000001000a */
[----:B------:R-:W-:Y:S02]  /*120c0*/  HADD2.F32 R9, -RZ, R35.H0_H0 ;  /* 0x20000023ff097230 */ /* 0x000fe40000004100 */
[----:B------:R-:W-:Y:S01]  /*120d0*/  FMUL.FTZ R7, R12, R11 ;  /* 0x0000000b0c077220 */ /* 0x000fe20000410000 */
[----:B------:R-:W-:Y:S02]  /*120e0*/  HADD2.F32 R4, -RZ, R4.H1_H1 ;  /* 0x30000004ff047230 */ /* 0x000fe40000004100 */
[----:B------:R-:W-:Y:S01]  /*120f0*/  FMUL.FTZ R27, R14, R13 ;  /* 0x0000000d0e1b7220 */ /* 0x000fe20000410000 */
[----:B------:R-:W-:-:S02]  /*12100*/  HADD2.F32 R6, -RZ, R6.H1_H1 ;  /* 0x30000006ff067230 */ /* 0x000fc40000004100 */
[----:B------:R-:W-:Y:S01]  /*12110*/  FMUL.FTZ R12, R12, R5 ;  /* 0x000000050c0c7220 */ /* 0x000fe20000410000 */
[----:B------:R-:W-:Y:S01]  /*12120*/  FMUL.FTZ R14, R14, R9 ;  /* 0x000000090e0e7220 */ /* 0x000fe20000410000 */
[----:B------:R-:W-:Y:S01]  /*12130*/  FFMA.FTZ R15, R4, R5, -R7 ;  /* 0x00000005040f7223 */ /* 0x000fe20000010807 */
[----:B------:R-:W-:Y:S01]  /*12140*/  F2FP.F16.F32.PACK_AB R7, R33, R24 ;  /* 0x000000182107723e */ /* 0x000fe200000000ff */
[----:B------:R-:W-:Y:S01]  /*12150*/  FFMA.FTZ R10, R6, R9, -R27 ;  /* 0x00000009060a7223 */ /* 0x000fe2000001081b */
[----:B------:R-:W-:Y:S01]  /*12160*/  FFMA.FTZ R21, R4, R11, R12 ;  /* 0x0000000b04157223 */ /* 0x000fe2000001000c */
[----:B------:R-:W-:Y:S01]  /*12170*/  FFMA.FTZ R13, R6, R13, R14 ;  /* 0x0000000d060d7223 */ /* 0x000fe2000001000e */
[----:B------:R-:W-:Y:S02]  /*12180*/  F2FP.F16.F32.PACK_AB R11, R20, R87 ;  /* 0x00000057140b723e */ /* 0x000fe400000000ff */
[----:B------:R-:W-:Y:S02]  /*12190*/  F2FP.F16.F32.PACK_AB R9, R28, R29 ;  /* 0x0000001d1c09723e */ /* 0x000fe400000000ff */
[----:B------:R-:W-:-:S02]  /*121a0*/  F2FP.F16.F32.PACK_AB R8, R15, R86 ;  /* 0x000000560f08723e */ /* 0x000fc400000000ff */
[----:B------:R-:W-:Y:S02]  /*121b0*/  F2FP.F16.F32.PACK_AB R10, R10, R25 ;  /* 0x000000190a0a723e */ /* 0x000fe400000000ff */
[----:B------:R-:W-:Y:S02]  /*121c0*/  F2FP.F16.F32.PACK_AB R5, R26, R31 ;  /* 0x0000001f1a05723e */ /* 0x000fe400000000ff */
[----:B------:R-:W-:Y:S01]  /*121d0*/  F2FP.F16.F32.PACK_AB R4, R21, R84 ;  /* 0x000000541504723e */ /* 0x000fe200000000ff */
[----:B------:R4:W-:Y:S01]  /*121e0*/  STS.128 [R37], R8 ;  /* 0x0000000825007388 */ /* 0x0009e20000000c00 */
[----:B------:R-:W-:-:S05]  /*121f0*/  F2FP.F16.F32.PACK_AB R6, R13, R30 ;  /* 0x0000001e0d06723e */ /* 0x000fca00000000ff */
[----:B------:R4:W-:Y:S02]  /*12200*/  STS.128 [R3+0x10400], R4 ;  /* 0x0104000403007388 */ /* 0x0009e40000000c00 */
.L_x_1716:
[----:B------:R-:W-:Y:S05]  /*12210*/  BSYNC B0 ;  /* 0x0000000000007941 */ /* 0x000fea0003800000 */
.L_x_1676:
        /* <DEDUP_REMOVED lines=8> */
.L_x_1673:
[----:B------:R-:W-:-:S13]  /*122a0*/  ISETP.NE.AND P0, PT, R225, 0x3, PT ;  /* 0x00000003e100780c */ /* 0x000fda0003f05270 */
[----:B------:R-:W-:Y:S05]  /*122b0*/  @!P0 BRA `(.L_x_1751) ;  /* 0x0000000000048947 */ /* 0x000fea0003800000 */
[----:B------:R-:W-:Y:S01]  /*122c0*/  BPT.TRAP 0x1 ;  /* 0x000000040000795c */ /* 0x000fe20000300000 */
.L_x_1751:
[----:B0-234-:R-:W-:Y:S01]  /*122d0*/  IMAD R8, R204, 0x8, R18 ;  /* 0x00000008cc087824 */ /* 0x01dfe200078e0212 */
[----:B-1----:R-:W-:-:S04]  /*122e0*/  SHF.L.U32 R3, R218, 0x1f, RZ ;  /* 0x0000001fda037819 */ /* 0x002fc800000006ff */
[----:B------:R0:W1:Y:S01]  /*122f0*/  SYNCS.PHASECHK.TRANS64.TRYWAIT P1, [R8+URZ+0x30830], R3 ;  /* 0x03083003080075a7 */ /* 0x000062000802017f */
[----:B------:R-:W-:Y:S05]  /*12300*/  @!P0 BRA `(.L_x_1752) ;  /* 0x0000000000048947 */ /* 0x000fea0003800000 */
[----:B------:R-:W-:Y:S01]  /*12310*/  BPT.TRAP 0x1 ;  /* 0x000000040000795c */ /* 0x000fe20000300000 */
.L_x_1752:
[----:B------:R-:W-:Y:S01]  /*12320*/  IADD3 R0, R18, 0x20400, RZ ;  /* 0x0002040012007810 */ /* 0x000fe20007ffe0ff */
[----:B------:R-:W-:Y:S01]  /*12330*/  IMAD.MOV.U32 R7, RZ, RZ, 0x40000040 ;  /* 0x40000040ff077424 */ /* 0x000fe200078e00ff */
[----:B------:R-:W-:Y:S02]  /*12340*/  LOP3.LUT R6, R2, 0x10000, RZ, 0xfc, !PT ;  /* 0x0001000002067812 */ /* 0x000fe400078efcff */
[----:B------:R-:W-:-:S04]  /*12350*/  SHF.R.U32.HI R0, RZ, 0x4, R0 ;  /* 0x00000004ff007819 */ /* 0x000fc80000011600 */
[----:B------:R-:W-:-:S04]  /*12360*/  LOP3.LUT R0, R0, 0x3fff, RZ, 0xc0, !PT ;  /* 0x00003fff00007812 */ /* 0x000fc800078ec0ff */
[----:B------:R-:W-:-:S05]  /*12370*/  LOP3.LUT R0, R0, 0x10000, RZ, 0xfc, !PT ;  /* 0x0001000000007812 */ /* 0x000fca00078efcff */
[----:B------:R2:W-:Y:S01]  /*12380*/  STL [R1+0x44], R0 ;  /* 0x0000440001007387 */ /* 0x0005e20000100800 */
[----:B-1----:R-:W-:Y:S05]  /*12390*/  @P1 BRA `(.L_x_1753) ;  /* 0x0000000000081947 */ /* 0x002fea0003800000 */
[----:B------:R-:W1:Y:S02]  /*123a0*/  SYNCS.PHASECHK.TRANS64.TRYWAIT P1, [R8+URZ+0x30830], R3 ;  /* 0x03083003080075a7 */ /* 0x000e64000802017f */
[----:B-1----:R-:W-:Y:S05]  /*123b0*/  @!P1 BRA `(.L_x_1754) ;  /* 0x0000017c008c9947 */ /* 0x002fea0003800000 */
.L_x_1753:
[----:B--2---:R-:W2:Y:S01]  /*123c0*/  LDL R0, [R1+0x44] ;  /* 0x0000440001007983 */ /* 0x004ea20000100800 */
[----:B01----:R-:W-:Y:S01]  /*123d0*/  IMAD.MOV.U32 R3, RZ, RZ, 0x40000040 ;  /* 0x40000040ff037424 */ /* 0x003fe200078e00ff */
[----:B------:R-:W-:Y:S05]  /*123e0*/  WARPSYNC.ALL ;  /* 0x0000000000007948 */ /* 0x000fea0003800000 */
[C---:B------:R-:W-:Y:S01]  /*123f0*/  R2UR UR4, R6.reuse ;  /* 0x00000000060472ca */ /* 0x040fe200000e0000 */
[----:B-----5:R-:W-:Y:S01]  /*12400*/  WARPGROUP.ARRIVE ;  /* 0x00000000000079c5 */ /* 0x020fe20000000000 */
[----:B------:R-:W-:Y:S01]  /*12410*/  R2UR UR5, R7 ;  /* 0x00000000070572ca */ /* 0x000fe200000e0000 */
[C---:B------:R-:W-:Y:S01]  /*12420*/  VIADD R64, R6.reuse, 0x2 ;  /* 0x0000000206407836 */ /* 0x040fe20000000000 */
[----:B------:R-:W-:Y:S01]  /*12430*/  R2UR UR7, R3 ;  /* 0x00000000030772ca */ /* 0x000fe200000e0000 */
[----:B------:R-:W-:Y:S01]  /*12440*/  IMAD.MOV.U32 R65, RZ, RZ, 0x40000040 ;  /* 0x40000040ff417424 */ /* 0x000fe200078e00ff */
[----:B------:R-:W-:Y:S01]  /*12450*/  MOV R63, 0x40000040 ;  /* 0x40000040003f7802 */ /* 0x000fe20000000f00 */
[----:B------:R-:W-:Y:S01]  /*12460*/  IMAD.MOV.U32 R5, RZ, RZ, 0x40000040 ;  /* 0x40000040ff057424 */ /* 0x000fe200078e00ff */
[C---:B------:R-:W-:Y:S01]  /*12470*/  IADD3 R56, R6.reuse, 0x402, RZ ;  /* 0x0000040206387810 */ /* 0x040fe20007ffe0ff */
[C---:B------:R-:W-:Y:S01]  /*12480*/  VIADD R62, R6.reuse, 0x4 ;  /* 0x00000004063e7836 */ /* 0x040fe20000000000 */
[----:B------:R-:W-:Y:S01]  /*12490*/  MOV R215, 0x40000040 ;  /* 0x4000004000d77802 */ /* 0x000fe20000000f00 */
[C---:B------:R-:W-:Y:S01]  /*124a0*/  VIADD R60, R6.reuse, 0x6 ;  /* 0x00000006063c7836 */ /* 0x040fe20000000000 */
[C---:B------:R-:W-:Y:S01]  /*124b0*/  IADD3 R208, R6.reuse, 0x804, RZ ;  /* 0x0000080406d07810 */ /* 0x040fe20007ffe0ff */
[----:B------:R-:W-:Y:S01]  /*124c0*/  IMAD.MOV.U32 R61, RZ, RZ, 0x40000040 ;  /* 0x40000040ff3d7424 */ /* 0x000fe200078e00ff */
[----:B------:R-:W-:Y:S01]  /*124d0*/  MOV R21, 0x40000040 ;  /* 0x4000004000157802 */ /* 0x000fe20000000f00 */
[C---:B------:R-:W-:Y:S01]  /*124e0*/  VIADD R58, R6.reuse, 0x400 ;  /* 0x00000400063a7836 */ /* 0x040fe20000000000 */
[----:B------:R-:W-:Y:S01]  /*124f0*/  IADD3 R10, R6, 0xc06, RZ ;  /* 0x00000c06060a7810 */ /* 0x000fe20007ffe0ff */
[----:B------:R-:W-:Y:S01]  /*12500*/  IMAD.MOV.U32 R59, RZ, RZ, 0x40000040 ;  /* 0x40000040ff3b7424 */ /* 0x000fe200078e00ff */
[----:B------:R0:W-:Y:S01]  /*12510*/  STL.64 [R1+0x38], R64 ;  /* 0x0000384001007387 */ /* 0x0001e20000100a00 */
[----:B------:R-:W-:-:S02]  /*12520*/  IMAD.MOV.U32 R57, RZ, RZ, 0x40000040 ;  /* 0x40000040ff397424 */ /* 0x000fc400078e00ff */
[C---:B------:R-:W-:Y:S01]  /*12530*/  VIADD R216, R6.reuse, 0x404 ;  /* 0x0000040406d87836 */ /* 0x040fe20000000000 */
[----:B------:R0:W-:Y:S01]  /*12540*/  STL.64 [R1+0x30], R62 ;  /* 0x0000303e01007387 */ /* 0x0001e20000100a00 */
[----:B------:R-:W-:Y:S02]  /*12550*/  IMAD.MOV.U32 R217, RZ, RZ, 0x40000040 ;  /* 0x40000040ffd97424 */ /* 0x000fe400078e00ff */
[C---:B------:R-:W-:Y:S01]  /*12560*/  VIADD R214, R6.reuse, 0x406 ;  /* 0x0000040606d67836 */ /* 0x040fe20000000000 */
[----:B------:R0:W-:Y:S01]  /*12570*/  STL.64 [R1+0x28], R60 ;  /* 0x0000283c01007387 */ /* 0x0001e20000100a00 */
[C---:B------:R-:W-:Y:S02]  /*12580*/  VIADD R212, R6.reuse, 0x800 ;  /* 0x0000080006d47836 */ /* 0x040fe40000000000 */
[----:B------:R-:W-:Y:S01]  /*12590*/  IMAD.MOV.U32 R213, RZ, RZ, 0x40000040 ;  /* 0x40000040ffd57424 */ /* 0x000fe200078e00ff */
[----:B------:R0:W-:Y:S01]  /*125a0*/  STL.64 [R1+0x20], R58 ;  /* 0x0000203a01007387 */ /* 0x0001e20000100a00 */
[----:B------:R-:W-:-:S02]  /*125b0*/  VIADD R210, R6, 0x802 ;  /* 0x0000080206d27836 */ /* 0x000fc40000000000 */
[----:B------:R-:W-:Y:S01]  /*125c0*/  IMAD.MOV.U32 R211, RZ, RZ, 0x40000040 ;  /* 0x40000040ffd37424 */ /* 0x000fe200078e00ff */
[----:B------:R0:W-:Y:S01]  /*125d0*/  STL.64 [R1+0x18], R56 ;  /* 0x0000183801007387 */ /* 0x0001e20000100a00 */
[----:B------:R-:W-:Y:S02]  /*125e0*/  IMAD.MOV.U32 R209, RZ, RZ, 0x40000040 ;  /* 0x40000040ffd17424 */ /* 0x000fe400078e00ff */
[C---:B------:R-:W-:Y:S02]  /*125f0*/  VIADD R206, R6.reuse, 0x806 ;  /* 0x0000080606ce7836 */ /* 0x040fe40000000000 */
[----:B------:R-:W-:Y:S02]  /*12600*/  IMAD.MOV.U32 R207, RZ, RZ, 0x40000040 ;  /* 0x40000040ffcf7424 */ /* 0x000fe400078e00ff */
[C---:B------:R-:W-:Y:S02]  /*12610*/  VIADD R20, R6.reuse, 0xc00 ;  /* 0x00000c0006147836 */ /* 0x040fe40000000000 */
[----:B------:R-:W-:-:S02]  /*12620*/  VIADD R14, R6, 0xc02 ;  /* 0x00000c02060e7836 */ /* 0x000fc40000000000 */
[----:B------:R-:W-:Y:S02]  /*12630*/  IMAD.MOV.U32 R15, RZ, RZ, 0x40000040 ;  /* 0x40000040ff0f7424 */ /* 0x000fe400078e00ff */
[----:B------:R-:W-:Y:S02]  /*12640*/  VIADD R12, R6, 0xc04 ;  /* 0x00000c04060c7836 */ /* 0x000fe40000000000 */
[----:B------:R-:W-:Y:S02]  /*12650*/  IMAD.MOV.U32 R13, RZ, RZ, 0x40000040 ;  /* 0x40000040ff0d7424 */ /* 0x000fe400078e00ff */
[----:B------:R-:W-:Y:S02]  /*12660*/  IMAD.MOV.U32 R11, RZ, RZ, 0x40000040 ;  /* 0x40000040ff0b7424 */ /* 0x000fe400078e00ff */
[----:B------:R-:W-:Y:S02]  /*12670*/  IMAD.MOV.U32 R3, RZ, RZ, 0x40000040 ;  /* 0x40000040ff037424 */ /* 0x000fe400078e00ff */
[----:B--2---:R-:W-:-:S05]  /*12680*/  IMAD R2, R204, 0x800, R0 ;  /* 0x00000800cc027824 */ /* 0x004fca00078e0200 */
[C---:B------:R-:W-:Y:S02]  /*12690*/  R2UR UR6, R2.reuse ;  /* 0x00000000020672ca */ /* 0x040fe400000e0000 */
[----:B------:R-:W-:-:S11]  /*126a0*/  IADD3 R4, R2, 0x2, RZ ;  /* 0x0000000202047810 */ /* 0x000fd60007ffe0ff */
[----:B------:R-:W-:Y:S01]  /*126b0*/  HGMMA.64x64x16.F32 R24, gdesc[UR4], RZ, !UPT, gsb0 ;  /* 0x00e00000041879f0 */ /* 0x000fe2000c0008ff */
[----:B------:R-:W-:Y:S02]  /*126c0*/  R2UR UR4, R64 ;  /* 0x00000000400472ca */ /* 0x000fe400000e0000 */
[----:B------:R-:W-:Y:S02]  /*126d0*/  R2UR UR5, R65 ;  /* 0x00000000410572ca */ /* 0x000fe400000e0000 */
[----:B------:R-:W-:Y:S01]  /*126e0*/  R2UR UR6, R4 ;  /* 0x00000000040672ca */ /* 0x000fe200000e0000 */
[----:B------:R-:W-:Y:S01]  /*126f0*/  VIADD R4, R2, 0x4 ;  /* 0x0000000402047836 */ /* 0x000fe20000000000 */
[----:B------:R-:W-:Y:S01]  /*12700*/  R2UR UR7, R5 ;  /* 0x00000000050772ca */ /* 0x000fe200000e0000 */
[----:B------:R-:W-:Y:S01]  /*12710*/  IMAD.MOV.U32 R5, RZ, RZ, 0x40000040 ;  /* 0x40000040ff057424 */ /* 0x000fe200078e00ff */
[----:B------:R-:W-:Y:S02]  /*12720*/  WARPGROUP.DEPBAR.LE gsb0, 0x0 ;  /* 0x00008000000079c5 */ /* 0x000fe40000010000 */
[----:B------:R-:W-:-:S09]  /*12730*/  WARPGROUP.ARRIVE ;  /* 0x00000000000079c5 */ /* 0x000fd20000000000 */
[----:B------:R-:W-:Y:S01]  /*12740*/  HGMMA.64x64x16.F32 R24, gdesc[UR4], R24, gsb0 ;  /* 0x00e00000041879f0 */ /* 0x000fe20008000818 */
[----:B------:R-:W-:Y:S02]  /*12750*/  R2UR UR4, R62 ;  /* 0x000000003e0472ca */ /* 0x000fe400000e0000 */
[----:B------:R-:W-:Y:S02]  /*12760*/  R2UR UR5, R63 ;  /* 0x000000003f0572ca */ /* 0x000fe400000e0000 */
[----:B------:R-:W-:Y:S01]  /*12770*/  R2UR UR6, R4 ;  /* 0x00000000040672ca */ /* 0x000fe200000e0000 */
[----:B------:R-:W-:Y:S01]  /*12780*/  VIADD R4, R2, 0x6 ;  /* 0x0000000602047836 */ /* 0x000fe20000000000 */
[----:B------:R-:W-:Y:S02]  /*12790*/  R2UR UR7, R5 ;  /* 0x00000000050772ca */ /* 0x000fe400000e0000 */
[----:B------:R-:W-:Y:S01]  /*127a0*/  MOV R5, 0x40000040 ;  /* 0x4000004000057802 */ /* 0x000fe20000000f00 */
[----:B------:R-:W-:-:S02]  /*127b0*/  WARPGROUP.DEPBAR.LE gsb0, 0x0 ;  /* 0x00008000000079c5 */ /* 0x000fc40000010000 */
[----:B------:R-:W-:-:S08]  /*127c0*/  WARPGROUP.ARRIVE ;  /* 0x00000000000079c5 */ /* 0x000fd00000000000 */
[----:B------:R-:W-:Y:S01]  /*127d0*/  HGMMA.64x64x16.F32 R24, gdesc[UR4], R24, gsb0 ;  /* 0x00e00000041879f0 */ /* 0x000fe20008000818 */
        /* <DEDUP_REMOVED lines=20> */
[----:B------:R-:W-:Y:S02]  /*12920*/  R2UR UR6, R4 ;  /* 0x00000000040672ca */ /* 0x000fe400000e0000 */
[----:B------:R-:W-:Y:S01]  /*12930*/  R2UR UR7, R5 ;  /* 0x00000000050772ca */ /* 0x000fe200000e0000 */
[----:B------:R-:W-:Y:S01]  /*12940*/  IMAD.MOV.U32 R5, RZ, RZ, 0x40000040 ;  /* 0x40000040ff057424 */ /* 0x000fe200078e00ff */
[----:B------:R-:W-:Y:S01]  /*12950*/  IADD3 R4, R2, 0x204, RZ ;  /* 0x0000020402047810 */ /* 0x000fe20007ffe0ff */
        /* <DEDUP_REMOVED lines=69> */
[C---:B------:R-:W-:Y:S01]  /*12db0*/  VIADD R4, R2.reuse, 0x604 ;  /* 0x0000060402047836 */ /* 0x040fe20000000000 */
[----:B------:R-:W-:Y:S01]  /*12dc0*/  R2UR UR7, R5 ;  /* 0x00000000050772ca */ /* 0x000fe200000e0000 */
[----:B------:R-:W-:Y:S02]  /*12dd0*/  IMAD.MOV.U32 R5, RZ, RZ, 0x40000040 ;  /* 0x40000040ff057424 */ /* 0x000fe400078e00ff */
[----:B------:R-:W-:Y:S01]  /*12de0*/  VIADD R2, R2, 0x606 ;  /* 0x0000060602027836 */ /* 0x000fe20000000000 */
[----:B------:R-:W-:-:S02]  /*12df0*/  WARPGROUP.DEPBAR.LE gsb0, 0x0 ;  /* 0x00008000000079c5 */ /* 0x000fc40000010000 */
[----:B------:R-:W-:-:S07]  /*12e00*/  WARPGROUP.ARRIVE ;  /* 0x00000000000079c5 */ /* 0x000fce0000000000 */
[----:B------:R-:W-:Y:S01]  /*12e10*/  HGMMA.64x64x16.F32 R24, gdesc[UR4], R24, gsb0 ;  /* 0x00e00000041879f0 */ /* 0x000fe20008000818 */
[----:B------:R-:W-:Y:S02]  /*12e20*/  R2UR UR4, R12 ;  /* 0x000000000c0472ca */ /* 0x000fe400000e0000 */
[----:B------:R-:W-:Y:S02]  /*12e30*/  R2UR UR5, R13 ;  /* 0x000000000d0572ca */ /* 0x000fe400000e0000 */
[----:B------:R-:W-:Y:S02]  /*12e40*/  R2UR UR6, R4 ;  /* 0x00000000040672ca */ /* 0x000fe400000e0000 */
[----:B------:R-:W-:Y:S01]  /*12e50*/  R2UR UR7, R5 ;  /* 0x00000000050772ca */ /* 0x000fe200000e0000 */
[----:B------:R-:W-:Y:S02]  /*12e60*/  WARPGROUP.DEPBAR.LE gsb0, 0x0 ;  /* 0x00008000000079c5 */ /* 0x000fe40000010000 */
[----:B------:R-:W-:-:S10]  /*12e70*/  WARPGROUP.ARRIVE ;  /* 0x00000000000079c5 */ /* 0x000fd40000000000 */
[----:B------:R-:W-:Y:S01]  /*12e80*/  HGMMA.64x64x16.F32 R24, gdesc[UR4], R24, gsb0 ;  /* 0x00e00000041879f0 */ /* 0x000fe20008000818 */
[----:B------:R-:W-:Y:S02]  /*12e90*/  R2UR UR4, R10 ;  /* 0x000000000a0472ca */ /* 0x000fe400000e0000 */
[----:B------:R-:W-:Y:S02]  /*12ea0*/  R2UR UR5, R11 ;  /* 0x000000000b0572ca */ /* 0x000fe400000e0000 */
[----:B------:R-:W-:Y:S02]  /*12eb0*/  R2UR UR6, R2 ;  /* 0x00000000020672ca */ /* 0x000fe400000e0000 */
[----:B------:R-:W-:Y:S01]  /*12ec0*/  R2UR UR7, R3 ;  /* 0x00000000030772ca */ /* 0x000fe200000e0000 */
[----:B------:R-:W-:Y:S02]  /*12ed0*/  WARPGROUP.DEPBAR.LE gsb0, 0x0 ;  /* 0x00008000000079c5 */ /* 0x000fe40000010000 */
[----:B------:R-:W-:-:S10]  /*12ee0*/  WARPGROUP.ARRIVE ;  /* 0x00000000000079c5 */ /* 0x000fd40000000000 */
[----:B------:R-:W-:Y:S03]  /*12ef0*/  HGMMA.64x64x16.F32 R24, gdesc[UR4], R24, gsb0 ;  /* 0x00e00000041879f0 */ /* 0x000fe60008000818 */
[----:B------:R-:W-:Y:S02]  /*12f00*/  WARPGROUP.DEPBAR.LE gsb0, 0x0 ;  /* 0x00008000000079c5 */ /* 0x000fe40000010000 */
[----:B0-----:R-:W-:Y:S05]  /*12f10*/  @!P0 BRA `(.L_x_1755) ;  /* 0x0000000000048947 */ /* 0x001fea0003800000 */
[----:B------:R-:W-:Y:S01]  /*12f20*/  BPT.TRAP 0x1 ;  /* 0x000000040000795c */ /* 0x000fe20000300000 */
.L_x_1755:
[----:B------:R-:W2:Y:S01]  /*12f30*/  LDL R0, [R1+0x64] ;  /* 0x0000640001007983 */ /* 0x000ea20000100800 */
[----:B------:R-:W0:Y:S03]  /*12f40*/  LDC R72, c[0x0][0x448] ;  /* 0x00011200ff487b82 */ /* 0x000e260000000800 */
[----:B------:R-:W2:Y:S04]  /*12f50*/  LDL R70, [R1+0x4c] ;  /* 0x00004c0001467983 */ /* 0x000ea80000100800 */
[----:B------:R-:W3:Y:S01]  /*12f60*/  LDL R9, [R1+0x4] ;  /* 0x0000040001097983 */ /* 0x000ee20000100800 */
[----:B------:R-:W1:Y:S03]  /*12f70*/  LDC.64 R56, c[0x0][0x9e0] ;  /* 0x00027800ff387b82 */ /* 0x000e660000000a00 */
[----:B------:R-:W4:Y:S01]  /*12f80*/  LDL R65, [R1+0x8] ;  /* 0x0000080001417983 */ /* 0x000f220000100800 */
[----:B------:R-:W-:Y:S01]  /*12f90*/  LOP3.LUT R22, R22, 0xffffffbf, RZ, 0xc0, !PT ;  /* 0xffffffbf16167812 */ /* 0x000fe200078ec0ff */
[----:B------:R-:W-:Y:S01]  /*12fa0*/  ULDC UR4, c[0x0][0x9dc] ;  /* 0x0002770000047ab9 */ /* 0x000fe20000000800 */
[----:B0-----:R-:W-:-:S13]  /*12fb0*/  ISETP.NE.AND P1, PT, R72, 0x1, PT ;  /* 0x000000014800780c */ /* 0x001fda0003f25270 */
[----:B------:R-:W0:Y:S08]  /*12fc0*/  @P1 LDC R3, c[0x0][0x44c] ;  /* 0x00011300ff031b82 */ /* 0x000e300000000800 */
[----:B------:R-:W5:Y:S01]  /*12fd0*/  @P1 LDC R4, c[0x0][0x450] ;  /* 0x00011400ff041b82 */ /* 0x000f620000000800 */
[----:B------:R-:W-:Y:S01]  /*12fe0*/  @P1 LOP3.LUT R22, R22, 0x40, RZ, 0xfc, !PT ;  /* 0x0000004016161812 */ /* 0x000fe200078efcff */
[----:B------:R-:W-:-:S03]  /*12ff0*/  IMAD.U32 R223, RZ, RZ, UR4 ;  /* 0x00000004ffdf7e24 */ /* 0x000fc6000f8e00ff */
[----:B------:R-:W-:Y:S02]  /*13000*/  LOP3.LUT R22, R22, 0xffffffdf, RZ, 0xc0, !PT ;  /* 0xffffffdf16167812 */ /* 0x000fe400078ec0ff */
[----:B------:R-:W-:Y:S01]  /*13010*/  LEA R58, R95, 0xffffffc0, 0x6 ;  /* 0xffffffc05f3a7811 */ /* 0x000fe200078e30ff */
[----:B--2---:R-:W-:-:S04]  /*13020*/  IMAD.IADD R0, R0, 0x1, R70 ;  /* 0x0000000100007824 */ /* 0x004fc800078e0246 */
[----:B0-----:R-:W-:Y:S01]  /*13030*/  @P1 IMAD.HI.U32 R3, R0, R3, RZ ;  /* 0x0000000300031227 */ /* 0x001fe200078e00ff */
[----:B------:R-:W-:-:S04]  /*13040*/  MOV R2, R0 ;  /* 0x0000000000027202 */ /* 0x000fc80000000f00 */
[----:B-----5:R-:W-:Y:S01]  /*13050*/  @P1 SHF.R.U32.HI R2, RZ, R4, R3 ;  /* 0x00000004ff021219 */ /* 0x020fe20000011603 */
[----:B------:R-:W-:Y:S02]  /*13060*/  IMAD.MOV.U32 R4, RZ, RZ, -0x40 ;  /* 0xffffffc0ff047424 */ /* 0x000fe400078e00ff */
[----:B------:R-:W-:Y:S02]  /*13070*/  VIADD R0, R8, 0x30840 ;  /* 0x0003084008007836 */ /* 0x000fe40000000000 */
[----:B------:R-:W0:Y:S01]  /*13080*/  SHFL.IDX PT, R8, R2, RZ, 0x1c1f ;  /* 0x001c1fff02087589 */ /* 0x000e2200000e0000 */
[----:B------:R-:W-:-:S04]  /*13090*/  IMAD R5, R95, R4, 0x40 ;  /* 0x000000405f057424 */ /* 0x000fc800078e0204 */
[----:B------:R-:W-:Y:S01]  /*130a0*/  VIADD R3, R5, 0x1 ;  /* 0x0000000105037836 */ /* 0x000fe20000000000 */
[----:B---3--:R-:W-:Y:S02]  /*130b0*/  PRMT R0, R9, 0x654, R0 ;  /* 0x0000065409007816 */ /* 0x008fe40000000000 */
[----:B-1----:R-:W-:Y:S01]  /*130c0*/  ISETP.GE.AND P1, PT, R57, 0x1, PT ;  /* 0x000000013900780c */ /* 0x002fe20003f26270 */
[----:B----4-:R-:W-:Y:S01]  /*130d0*/  IMAD R3, R65, -0x2, R3 ;  /* 0xfffffffe41037824 */ /* 0x010fe200078e0203 */
[----:B------:R1:W-:Y:S01]  /*130e0*/  SYNCS.ARRIVE.TRANS64.RED.A1T0 RZ, [R0+URZ], RZ ;  /* 0x000000ff00ff79a7 */ /* 0x0003e2000810043f */
[----:B------:R-:W-:-:S03]  /*130f0*/  LOP3.LUT R4, RZ, R223, RZ, 0x33, !PT ;  /* 0x000000dfff047212 */ /* 0x000fc600078e33ff */
[----:B------:R-:W-:Y:S02]  /*13100*/  IADD3 R3, -R219, R3, R220 ;  /* 0x00000003db037210 */ /* 0x000fe40007ffe1dc */
[----:B-1----:R-:W-:-:S03]  /*13110*/  IADD3 R0, R220, R5, RZ ;  /* 0x00000005dc007210 */ /* 0x002fc60007ffe0ff */
[C---:B------:R-:W-:Y:S02]  /*13120*/  IMAD.IADD R60, R3.reuse, 0x1, R56 ;  /* 0x00000001033c7824 */ /* 0x040fe400078e0238 */
[----:B------:R-:W-:Y:S02]  /*13130*/  IMAD.IADD R61, R3, 0x1, R4 ;  /* 0x00000001033d7824 */ /* 0x000fe400078e0204 */
[----:B------:R-:W-:Y:S01]  /*13140*/  IMAD R59, R65, -0x2, R0 ;  /* 0xfffffffe413b7824 */ /* 0x000fe200078e0200 */
[----:B------:R-:W-:Y:S01]  /*13150*/  @P1 LOP3.LUT R22, R22, 0x20, RZ, 0xfc, !PT ;  /* 0x0000002016161812 */ /* 0x000fe200078efcff */
[----:B0-----:R-:W-:-:S03]  /*13160*/  IMAD.IADD R4, R61, 0x1, R8 ;  /* 0x000000013d047824 */ /* 0x001fc600078e0208 */
[----:B------:R-:W-:Y:S01]  /*13170*/  VIADDMNMX R0, R8, R60, R59, PT ;  /* 0x0000003c08007246 */ /* 0x000fe2000380013b */
[----:B------:R-:W-:Y:S06]  /*13180*/  @!P1 BRA `(.L_x_1756) ;  /* 0x0000000000509947 */ /* 0x000fec0003800000 */
[----:B------:R-:W-:Y:S01]  /*13190*/  IADD3 R3, -R219, R220, R8 ;  /* 0x000000dcdb037210 */ /* 0x000fe20007ffe108 */
[----:B------:R-:W-:Y:S03]  /*131a0*/  BSSY B0, `(.L_x_1757) ;  /* 0x000000e000007945 */ /* 0x000fe60003800000 */
[----:B------:R-:W-:-:S13]  /*131b0*/  ISETP.GT.AND P1, PT, R3, -0x1, PT ;  /* 0xffffffff0300780c */ /* 0x000fda0003f24270 */
        /* <DEDUP_REMOVED lines=8> */
.L_x_1758:
[----:B------:R-:W-:-:S13]  /*13240*/  ISETP.NE.AND P1, PT, R57, 0x1, PT ;  /* 0x000000013900780c */ /* 0x000fda0003f25270 */
[----:B------:R-:W0:Y:S02]  /*13250*/  @P1 LDC.64 R8, c[0x0][0x9e8] ;  /* 0x00027a00ff081b82 */ /* 0x000e240000000a00 */
[----:B0-----:R-:W-:-:S05]  /*13260*/  @P1 IMAD.HI.U32 R8, R3, R8, RZ ;  /* 0x0000000803081227 */ /* 0x001fca00078e00ff */
[----:B------:R-:W-:-:S07]  /*13270*/  @P1 SHF.R.U32.HI R3, RZ, R9, R8 ;  /* 0x00000009ff031219 */ /* 0x000fce0000011608 */
.L_x_1759:
[----:B------:R-:W-:Y:S05]  /*13280*/  BSYNC B0 ;  /* 0x0000000000007941 */ /* 0x000fea0003800000 */
.L_x_1757:
[----:B------:R-:W-:-:S04]  /*13290*/  IMAD R3, R3, R57, -R58 ;  /* 0x0000003903037224 */ /* 0x000fc800078e0a3a */
[----:B------:R-:W-:-:S05]  /*132a0*/  IMAD R3, R65, -0x2, R3 ;  /* 0xfffffffe41037824 */ /* 0x000fca00078e0203 */
[----:B------:R-:W-:Y:S02]  /*132b0*/  VIMNMX R4, R4, R3, !PT ;  /* 0x0000000304047248 */ /* 0x000fe40007fe0100 */
[----:B------:R-:W-:-:S07]  /*132c0*/  VIADDMNMX R0, R3, R57, R0, PT ;  /* 0x0000003903007246 */ /* 0x000fce0003800100 */
.L_x_1756:
[C---:B------:R-:W-:Y:S01]  /*132d0*/  ISETP.GE.AND P2, PT, R5.reuse, 0x9, PT ;  /* 0x000000090500780c */ /* 0x040fe20003f46270 */
[----:B------:R-:W0:Y:S01]  /*132e0*/  SHFL.IDX PT, R2, R2, 0x1, 0x1c1f ;  /* 0x003c1f0002027f89 */ /* 0x000e2200000e0000 */
[C---:B------:R-:W-:Y:S02]  /*132f0*/  ISETP.GE.AND P1, PT, R5.reuse, 0x2, PT ;  /* 0x000000020500780c */ /* 0x040fe40003f26270 */
[C---:B------:R-:W-:Y:S02]  /*13300*/  ISETP.GT.AND P3, PT, R4.reuse, 0x8, !P2 ;  /* 0x000000080400780c */ /* 0x040fe40005764270 */
[----:B------:R-:W-:Y:S02]  /*13310*/  ISETP.GT.AND P4, PT, R4, 0x1, !P1 ;  /* 0x000000010400780c */ /* 0x000fe40004f84270 */
[----:B------:R-:W-:Y:S02]  /*13320*/  ISETP.LT.OR P3, PT, R0, 0x9, P3 ;  /* 0x000000090000780c */ /* 0x000fe40001f61670 */
[----:B------:R-:W-:-:S02]  /*13330*/  ISETP.GE.AND P5, PT, R5, 0xa, PT ;  /* 0x0000000a0500780c */ /* 0x000fc40003fa6270 */
[----:B------:R-:W-:Y:S02]  /*13340*/  FSEL R73, R28, -INF , !P3 ;  /* 0xff8000001c497808 */ /* 0x000fe40005800000 */
[----:B------:R-:W-:Y:S02]  /*13350*/  ISETP.LT.OR P4, PT, R0, 0x2, P4 ;  /* 0x000000020000780c */ /* 0x000fe40002781670 */
[----:B------:R-:W-:Y:S02]  /*13360*/  ISETP.GT.AND P3, PT, R4, 0x9, !P5 ;  /* 0x000000090400780c */ /* 0x000fe40006f64270 */
[----:B------:R-:W-:Y:S02]  /*13370*/  FSEL R71, R25, -INF , !P4 ;  /* 0xff80000019477808 */ /* 0x000fe40006000000 */
        /* <DEDUP_REMOVED lines=26> */
[C---:B------:R-:W-:Y:S02]  /*13520*/  ISETP.GE.AND P4, PT, R5.reuse, 0x22, PT ;  /* 0x000000220500780c */ /* 0x040fe40003f86270 */
        /* <DEDUP_REMOVED lines=26> */
[----:B------:R-:W-:Y:S02]  /*136d0*/  ISETP.GE.AND P3, PT, R5, 0x39, PT ;  /* 0x000000390500780c */ /* 0x000fe40003f66270 */
[----:B------:R-:W-:Y:S02]  /*136e0*/  P2R R28, PR, RZ, 0x20 ;  /* 0x00000020ff1c7803 */ /* 0x000fe40000000000 */
[----:B------:R-:W-:-:S02]  /*136f0*/  ISETP.GT.AND P4, PT, R4, 0x38, !P3 ;  /* 0x000000380400780c */ /* 0x000fc40005f84270 */
[----:B------:R-:W-:Y:S02]  /*13700*/  ISETP.GE.AND P5, PT, R5, 0x3a, PT ;  /* 0x0000003a0500780c */ /* 0x000fe40003fa6270 */
[----:B------:R-:W-:-:S04]  /*13710*/  ISETP.LT.OR P4, PT, R0, 0x39, P4 ;  /* 0x000000390000780c */ /* 0x000fc80002781670 */
[----:B------:R-:W-:Y:S02]  /*13720*/  FSEL R3, R52, -INF , !P4 ;  /* 0xff80000034037808 */ /* 0x000fe40006000000 */
[----:B------:R-:W-:-:S04]  /*13730*/  ISETP.GT.AND P4, PT, R4, RZ, !P6 ;  /* 0x000000ff0400720c */ /* 0x000fc80007784270 */
[----:B------:R-:W-:-:S04]  /*13740*/  ISETP.LT.OR P4, PT, R0, 0x1, P4 ;  /* 0x000000010000780c */ /* 0x000fc80002781670 */
[----:B------:R-:W-:Y:S02]  /*13750*/  FSEL R69, R24, -INF , !P4 ;  /* 0xff80000018457808 */ /* 0x000fe40006000000 */
[----:B------:R-:W-:Y:S01]  /*13760*/  ISETP.GT.AND P4, PT, R4, 0x39, !P5 ;  /* 0x000000390400780c */ /* 0x000fe20006f84270 */
[----:B0-----:R-:W-:-:S03]  /*13770*/  IMAD.IADD R4, R61, 0x1, R2 ;  /* 0x000000013d047824 */ /* 0x001fc600078e0202 */
[----:B------:R-:W-:Y:S02]  /*13780*/  ISETP.LT.OR P4, PT, R0, 0x3a, P4 ;  /* 0x0000003a0000780c */ /* 0x000fe40002781670 */
[----:B------:R-:W-:Y:S02]  /*13790*/  VIADDMNMX R0, R2, R60, R59, PT ;  /* 0x0000003c02007246 */ /* 0x000fe4000380013b */
[----:B------:R-:W-:Y:S02]  /*137a0*/  FSEL R53, R53, -INF , !P4 ;  /* 0xff80000035357808 */ /* 0x000fe40006000000 */
[----:B------:R-:W-:-:S13]  /*137b0*/  ISETP.GE.AND P4, PT, R57, 0x1, PT ;  /* 0x000000013900780c */ /* 0x000fda0003f86270 */
[----:B------:R-:W-:Y:S05]  /*137c0*/  @!P4 BRA `(.L_x_1760) ;  /* 0x000000000050c947 */ /* 0x000fea0003800000 */
        /* <DEDUP_REMOVED lines=11> */
.L_x_1762:
[----:B------:R-:W-:-:S13]  /*13880*/  ISETP.NE.AND P4, PT, R57, 0x1, PT ;  /* 0x000000013900780c */ /* 0x000fda0003f85270 */
[----:B------:R-:W0:Y:S02]  /*13890*/  @P4 LDC.64 R60, c[0x0][0x9e8] ;  /* 0x00027a00ff3c4b82 */ /* 0x000e240000000a00 */
[----:B0-----:R-:W-:-:S05]  /*138a0*/  @P4 IMAD.HI.U32 R8, R2, R60, RZ ;  /* 0x0000003c02084227 */ /* 0x001fca00078e00ff */
[----:B------:R-:W-:-:S07]  /*138b0*/  @P4 SHF.R.U32.HI R2, RZ, R61, R8 ;  /* 0x0000003dff024219 */ /* 0x000fce0000011608 */
.L_x_1763:
[----:B------:R-:W-:Y:S05]  /*138c0*/  BSYNC B0 ;  /* 0x0000000000007941 */ /* 0x000fea0003800000 */
.L_x_1761:
[----:B------:R-:W-:-:S04]  /*138d0*/  IMAD R2, R2, R57, -R58 ;  /* 0x0000003902027224 */ /* 0x000fc800078e0a3a */
[----:B------:R-:W-:-:S05]  /*138e0*/  IMAD R5, R65, -0x2, R2 ;  /* 0xfffffffe41057824 */ /* 0x000fca00078e0202 */
[----:B------:R-:W-:Y:S02]  /*138f0*/  VIMNMX R4, R4, R5, !PT ;  /* 0x0000000504047248 */ /* 0x000fe40007fe0100 */
[----:B------:R-:W-:-:S07]  /*13900*/  VIADDMNMX R0, R5, R57, R0, PT ;  /* 0x0000003905007246 */ /* 0x000fce0003800100 */
.L_x_1760:
[----:B------:R-:W-:Y:S01]  /*13910*/  FMNMX.FTZ R2, R69, R71, !PT ;  /* 0x0000004745027209 */ /* 0x000fe20007810000 */
[----:B------:R-:W-:Y:S01]  /*13920*/  ULDC UR4, c[0x0][0x988] ;  /* 0x0002620000047ab9 */ /* 0x000fe20000000800 */
        /* <DEDUP_REMOVED lines=14> */
[C---:B------:R-:W-:Y:S02]  /*13a10*/  ISETP.GT.AND P2, PT, R4.reuse, 0x8, !P2 ;  /* 0x000000080400780c */ /* 0x040fe40005744270 */
[----:B------:R-:W-:Y:S02]  /*13a20*/  ISETP.GT.AND P1, PT, R4, 0x10, !P1 ;  /* 0x000000100400780c */ /* 0x000fe40004f24270 */
[----:B------:R-:W-:-:S02]  /*13a30*/  FMNMX.FTZ R2, R29, R2, !PT ;  /* 0x000000021d027209 */ /* 0x000fc40007810000 */
[C---:B------:R-:W-:Y:S02]  /*13a40*/  ISETP.LT.OR P2, PT, R0.reuse, 0x9, P2 ;  /* 0x000000090000780c */ /* 0x040fe40001741670 */
[----:B------:R-:W-:Y:S02]  /*13a50*/  ISETP.LT.OR P1, PT, R0, 0x11, P1 ;  /* 0x000000110000780c */ /* 0x000fe40000f21670 */
[----:B------:R-:W-:Y:S02]  /*13a60*/  FMNMX.FTZ R2, R41, R2, !PT ;  /* 0x0000000229027209 */ /* 0x000fe40007810000 */
[----:B------:R-:W-:Y:S02]  /*13a70*/  FSEL R59, R30, -INF , !P2 ;  /* 0xff8000001e3b7808 */ /* 0x000fe40005000000 */
[----:B------:R-:W-:Y:S02]  /*13a80*/  ISETP.NE.AND P2, PT, R63, RZ, PT ;  /* 0x000000ff3f00720c */ /* 0x000fe40003f45270 */
[----:B------:R-:W-:-:S02]  /*13a90*/  FSEL R63, R34, -INF , !P1 ;  /* 0xff800000223f7808 */ /* 0x000fc40004800000 */
[----:B------:R-:W-:Y:S02]  /*13aa0*/  FMNMX.FTZ R2, R25, R2, !PT ;  /* 0x0000000219027209 */ /* 0x000fe40007810000 */
[----:B------:R-:W-:Y:S02]  /*13ab0*/  ISETP.NE.AND P1, PT, R32, RZ, PT ;  /* 0x000000ff2000720c */ /* 0x000fe40003f25270 */
[----:B------:R-:W-:Y:S02]  /*13ac0*/  FMNMX.FTZ R2, R45, R2, !PT ;  /* 0x000000022d027209 */ /* 0x000fe40007810000 */
[----:B------:R-:W-:Y:S02]  /*13ad0*/  ISETP.GT.AND P1, PT, R4, 0x11, !P1 ;  /* 0x000000110400780c */ /* 0x000fe40004f24270 */
[----:B------:R-:W-:Y:S02]  /*13ae0*/  FMNMX.FTZ R2, R9, R2, !PT ;  /* 0x0000000209027209 */ /* 0x000fe40007810000 */
[----:B------:R-:W-:-:S02]  /*13af0*/  ISETP.LT.OR P1, PT, R0, 0x12, P1 ;  /* 0x000000120000780c */ /* 0x000fc40000f21670 */
[----:B------:R-:W-:Y:S02]  /*13b00*/  ISETP.GT.AND P6, PT, R4, RZ, !P6 ;  /* 0x000000ff0400720c */ /* 0x000fe400077c4270 */
[----:B------:R-:W-:Y:S02]  /*13b10*/  FMNMX.FTZ R2, R49, R2, !PT ;  /* 0x0000000231027209 */ /* 0x000fe40007810000 */
[----:B------:R-:W-:Y:S02]  /*13b20*/  FSEL R35, R35, -INF , !P1 ;  /* 0xff80000023237808 */ /* 0x000fe40004800000 */
[----:B------:R-:W-:Y:S02]  /*13b30*/  ISETP.NE.AND P1, PT, R64, RZ, PT ;  /* 0x000000ff4000720c */ /* 0x000fe40003f25270 */
[----:B------:R-:W-:Y:S02]  /*13b40*/  ISETP.LT.OR P6, PT, R0, 0x1, P6 ;  /* 0x000000010000780c */ /* 0x000fe400037c1670 */
[----:B------:R-:W-:-:S02]  /*13b50*/  FMNMX.FTZ R2, R3, R2, !PT ;  /* 0x0000000203027209 */ /* 0x000fc40007810000 */
[----:B------:R-:W-:Y:S02]  /*13b60*/  ISETP.GT.AND P1, PT, R4, 0x18, !P1 ;  /* 0x000000180400780c */ /* 0x000fe40004f24270 */
[----:B------:R-:W-:Y:S02]  /*13b70*/  FSEL R31, R26, -INF , !P6 ;  /* 0xff8000001a1f7808 */ /* 0x000fe40007000000 */
[----:B------:R-:W-:Y:S02]  /*13b80*/  FMNMX.FTZ R26, R53, R2, !PT ;  /* 0x00000002351a7209 */ /* 0x000fe40007810000 */
[----:B------:R-:W-:Y:S02]  /*13b90*/  ISETP.LT.OR P1, PT, R0, 0x19, P1 ;  /* 0x000000190000780c */ /* 0x000fe40000f21670 */
[----:B------:R-:W-:Y:S01]  /*13ba0*/  ISETP.NE.AND P4, PT, R44, RZ, PT ;  /* 0x000000ff2c00720c */ /* 0x000fe20003f85270 */
[----:B------:R-:W0:Y:S01]  /*13bb0*/  SHFL.BFLY PT, R5, R26, 0x2, 0x1f ;  /* 0x0c401f001a057f89 */ /* 0x000e2200000e0000 */
[----:B------:R-:W-:-:S02]  /*13bc0*/  FSEL R65, R38, -INF , !P1 ;  /* 0xff80000026417808 */ /* 0x000fc40004800000 */
[----:B------:R-:W-:Y:S02]  /*13bd0*/  ISETP.NE.AND P1, PT, R36, RZ, PT ;  /* 0x000000ff2400720c */ /* 0x000fe40003f25270 */
[----:B------:R-:W-:Y:S02]  /*13be0*/  MOV R2, UR4 ;  /* 0x0000000400027c02 */ /* 0x000fe40008000f00 */
[C---:B------:R-:W-:Y:S02]  /*13bf0*/  ISETP.GT.AND P1, PT, R4.reuse, 0x19, !P1 ;  /* 0x000000190400780c */ /* 0x040fe40004f24270 */
[----:B------:R-:W-:Y:S02]  /*13c00*/  ISETP.GT.AND P3, PT, R4, 0x38, !P3 ;  /* 0x000000380400780c */ /* 0x000fe40005f64270 */
[----:B------:R-:W-:Y:S02]  /*13c10*/  ISETP.LT.OR P1, PT, R0, 0x1a, P1 ;  /* 0x0000001a0000780c */ /* 0x000fe40000f21670 */
[----:B------:R-:W-:-:S02]  /*13c20*/  ISETP.GT.AND P5, PT, R4, 0x39, !P5 ;  /* 0x000000390400780c */ /* 0x000fc40006fa4270 */
[----:B------:R-:W-:Y:S02]  /*13c30*/  FSEL R39, R39, -INF , !P1 ;  /* 0xff80000027277808 */ /* 0x000fe40004800000 */
[----:B------:R-:W-:Y:S02]  /*13c40*/  ISETP.NE.AND P1, PT, R66, RZ, PT ;  /* 0x000000ff4200720c */ /* 0x000fe40003f25270 */
[----:B------:R-:W-:Y:S02]  /*13c50*/  ISETP.LT.OR P3, PT, R0, 0x39, P3 ;  /* 0x000000390000780c */ /* 0x000fe40001f61670 */
[----:B------:R-:W-:Y:S02]  /*13c60*/  ISETP.GT.AND P1, PT, R4, 0x20, !P1 ;  /* 0x000000200400780c */ /* 0x000fe40004f24270 */
[C---:B------:R-:W-:Y:S02]  /*13c70*/  ISETP.LT.OR P5, PT, R0.reuse, 0x3a, P5 ;  /* 0x0000003a0000780c */ /* 0x040fe40002fa1670 */
[----:B------:R-:W-:-:S02]  /*13c80*/  ISETP.LT.OR P1, PT, R0, 0x21, P1 ;  /* 0x000000210000780c */ /* 0x000fc40000f21670 */
[----:B0-----:R-:W-:Y:S02]  /*13c90*/  FMNMX.FTZ R28, R26, R5, !PT ;  /* 0x000000051a1c7209 */ /* 0x001fe40007810000 */
[----:B------:R-:W-:Y:S02]  /*13ca0*/  FSEL R67, R42, -INF , !P1 ;  /* 0xff8000002a437808 */ /* 0x000fe40004800000 */
[----:B------:R-:W-:Y:S01]  /*13cb0*/  ISETP.NE.AND P1, PT, R40, RZ, PT ;  /* 0x000000ff2800720c */ /* 0x000fe20003f25270 */
[----:B------:R-:W0:Y:S01]  /*13cc0*/  SHFL.BFLY PT, R5, R28, 0x1, 0x1f ;  /* 0x0c201f001c057f89 */ /* 0x000e2200000e0000 */
[----:B------:R-:W-:Y:S02]  /*13cd0*/  FSEL R55, R55, -INF , !P5 ;  /* 0xff80000037377808 */ /* 0x000fe40006800000 */
[----:B------:R-:W-:-:S04]  /*13ce0*/  ISETP.GT.AND P1, PT, R4, 0x21, !P1 ;  /* 0x000000210400780c */ /* 0x000fc80004f24270 */
[----:B------:R-:W-:-:S04]  /*13cf0*/  ISETP.LT.OR P1, PT, R0, 0x22, P1 ;  /* 0x000000220000780c */ /* 0x000fc80000f21670 */
[----:B------:R-:W-:Y:S02]  /*13d00*/  FSEL R43, R43, -INF , !P1 ;  /* 0xff8000002b2b7808 */ /* 0x000fe40004800000 */
[----:B------:R-:W-:Y:S02]  /*13d10*/  ISETP.GT.AND P1, PT, R4, 0x28, !P2 ;  /* 0x000000280400780c */ /* 0x000fe40005724270 */
[----:B------:R-:W-:Y:S02]  /*13d20*/  ISETP.NE.AND P2, PT, R68, RZ, PT ;  /* 0x000000ff4400720c */ /* 0x000fe40003f45270 */
[----:B------:R-:W-:-:S04]  /*13d30*/  ISETP.LT.OR P1, PT, R0, 0x29, P1 ;  /* 0x000000290000780c */ /* 0x000fc80000f21670 */
[----:B------:R-:W-:Y:S02]  /*13d40*/  FSEL R27, R46, -INF , !P1 ;  /* 0xff8000002e1b7808 */ /* 0x000fe40004800000 */
[----:B------:R-:W-:Y:S02]  /*13d50*/  ISETP.GT.AND P1, PT, R4, 0x29, !P4 ;  /* 0x000000290400780c */ /* 0x000fe40006724270 */
[----:B0-----:R-:W-:Y:S02]  /*13d60*/  FMNMX.FTZ R5, R28, R5, !PT ;  /* 0x000000051c057209 */ /* 0x001fe40007810000 */
[----:B------:R-:W-:Y:S02]  /*13d70*/  ISETP.LT.OR P1, PT, R0, 0x2a, P1 ;  /* 0x0000002a0000780c */ /* 0x000fe40000f21670 */
[----:B------:R-:W-:Y:S01]  /*13d80*/  ISETP.NE.AND P4, PT, R48, RZ, PT ;  /* 0x000000ff3000720c */ /* 0x000fe20003f85270 */
[----:B------:R-:W-:Y:S01]  /*13d90*/  FMUL.FTZ R24, R5, R2 ;  /* 0x0000000205187220 */ /* 0x000fe20000410000 */
[----:B------:R-:W-:-:S02]  /*13da0*/  FSEL R47, R47, -INF , !P1 ;  /* 0xff8000002f2f7808 */ /* 0x000fc40004800000 */
[----:B------:R-:W-:-:S04]  /*13db0*/  FSETP.NEU.FTZ.AND P1, PT, R5, -INF , PT ;  /* 0xff8000000500780b */ /* 0x000fc80003f3d000 */
[----:B------:R-:W-:Y:S02]  /*13dc0*/  FSEL R30, R24, RZ, P1 ;  /* 0x000000ff181e7208 */ /* 0x000fe40000800000 */
[----:B------:R-:W-:Y:S02]  /*13dd0*/  FMNMX.FTZ R24, R31, R8, !PT ;  /* 0x000000081f187209 */ /* 0x000fe40007810000 */
[C---:B------:R-:W-:Y:S01]  /*13de0*/  ISETP.GT.AND P1, PT, R4.reuse, 0x30, !P2 ;  /* 0x000000300400780c */ /* 0x040fe20005724270 */
[--C-:B------:R-:W-:Y:S01]  /*13df0*/  FFMA.FTZ R26, R71, R2, -R30.reuse ;  /* 0x00000002471a7223 */ /* 0x100fe2000001081e */
[----:B------:R-:W-:Y:S01]  /*13e00*/  FMNMX.FTZ R24, R59, R24, !PT ;  /* 0x000000183b187209 */ /* 0x000fe20007810000 */
[-CC-:B------:R-:W-:Y:S01]  /*13e10*/  FFMA.FTZ R28, R79, R2.reuse, -R30.reuse ;  /* 0x000000024f1c7223 */ /* 0x180fe2000001081e */
[----:B------:R-:W-:Y:S01]  /*13e20*/  ISETP.GT.AND P2, PT, R4, 0x31, !P4 ;  /* 0x000000310400780c */ /* 0x000fe20006744270 */
[--C-:B------:R-:W-:Y:S01]  /*13e30*/  FFMA.FTZ R4, R69, R2, -R30.reuse ;  /* 0x0000000245047223 */ /* 0x100fe2000001081e */
[----:B------:R-:W-:Y:S01]  /*13e40*/  FMNMX.FTZ R24, R61, R24, !PT ;  /* 0x000000183d187209 */ /* 0x000fe20007810000 */
[----:B------:R0:W-:Y:S01]  /*13e50*/  MUFU.EX2 R75, R26 ;  /* 0x0000001a004b7308 */ /* 0x0001e20000000800 */
[C---:B------:R-:W-:Y:S01]  /*13e60*/  ISETP.LT.OR P1, PT, R0.reuse, 0x31, P1 ;  /* 0x000000310000780c */ /* 0x040fe20000f21670 */
[--C-:B------:R-:W-:Y:S01]  /*13e70*/  FFMA.FTZ R37, R37, R2, -R30.reuse ;  /* 0x0000000225257223 */ /* 0x100fe2000001081e */
[----:B------:R-:W-:Y:S01]  /*13e80*/  FMNMX.FTZ R24, R63, R24, !PT ;  /* 0x000000183f187209 */ /* 0x000fe20007810000 */
[-CC-:B------:R-:W-:Y:S01]  /*13e90*/  FFMA.FTZ R33, R33, R2.reuse, -R30.reuse ;  /* 0x0000000221217223 */ /* 0x180fe2000001081e */
[----:B------:R-:W-:Y:S01]  /*13ea0*/  ISETP.LT.OR P2, PT, R0, 0x32, P2 ;  /* 0x000000320000780c */ /* 0x000fe20001741670 */
[--C-:B------:R-:W-:Y:S01]  /*13eb0*/  FFMA.FTZ R0, R73, R2, -R30.reuse ;  /* 0x0000000249007223 */ /* 0x100fe2000001081e */
[----:B------:R-:W-:Y:S01]  /*13ec0*/  FMNMX.FTZ R24, R35, R24, !PT ;  /* 0x0000001823187209 */ /* 0x000fe20007810000 */
[----:B------:R1:W-:Y:S01]  /*13ed0*/  MUFU.EX2 R196, R4 ;  /* 0x0000000400c47308 */ /* 0x0003e20000000800 */
[----:B------:R-:W-:Y:S01]  /*13ee0*/  FSEL R69, R50, -INF , !P1 ;  /* 0xff80000032457808 */ /* 0x000fe20004800000 */
[--C-:B0-----:R-:W-:Y:S01]  /*13ef0*/  FFMA.FTZ R26, R81, R2, -R30.reuse ;  /* 0x00000002511a7223 */ /* 0x101fe2000001081e */
[----:B------:R-:W-:Y:S01]  /*13f00*/  FMNMX.FTZ R24, R65, R24, !PT ;  /* 0x0000001841187209 */ /* 0x000fe20007810000 */
[-CC-:B------:R-:W-:Y:S01]  /*13f10*/  FFMA.FTZ R29, R29, R2.reuse, -R30.reuse ;  /* 0x000000021d1d7223 */ /* 0x180fe2000001081e */
[----:B------:R-:W-:Y:S01]  /*13f20*/  FSEL R51, R51, -INF , !P2 ;  /* 0xff80000033337808 */ /* 0x000fe20005000000 */
[--C-:B------:R-:W-:Y:S01]  /*13f30*/  FFMA.FTZ R41, R41, R2, -R30.reuse ;  /* 0x0000000229297223 */ /* 0x100fe2000001081e */
[----:B------:R-:W-:Y:S01]  /*13f40*/  FMNMX.FTZ R24, R39, R24, !PT ;  /* 0x0000001827187209 */ /* 0x000fe20007810000 */
[----:B------:R-:W-:Y:S01]  /*13f50*/  MUFU.EX2 R0, R0 ;  /* 0x0000000000007308 */ /* 0x000fe20000000800 */
[----:B------:R-:W-:Y:S01]  /*13f60*/  FSEL R71, R54, -INF , !P3 ;  /* 0xff80000036477808 */ /* 0x000fe20005800000 */
[--C-:B-1----:R-:W-:Y:S01]  /*13f70*/  FFMA.FTZ R4, R77, R2, -R30.reuse ;  /* 0x000000024d047223 */ /* 0x102fe2000001081e */
[----:B------:R-:W-:Y:S01]  /*13f80*/  FMNMX.FTZ R24, R67, R24, !PT ;  /* 0x0000001843187209 */ /* 0x000fe20007810000 */
[-CC-:B------:R-:W-:Y:S01]  /*13f90*/  FFMA.FTZ R25, R25, R2.reuse, -R30.reuse ;  /* 0x0000000219197223 */ /* 0x180fe2000001081e */
[----:B------:R-:W-:Y:S01]  /*13fa0*/  ISETP.NE.AND P4, PT, R72, 0x1, PT ;  /* 0x000000014800780c */ /* 0x000fe20003f85270 */
[--C-:B------:R-:W-:Y:S01]  /*13fb0*/  FFMA.FTZ R45, R45, R2, -R30.reuse ;  /* 0x000000022d2d7223 */ /* 0x100fe2000001081e */
[----:B------:R-:W-:Y:S01]  /*13fc0*/  FMNMX.FTZ R24, R43, R24, !PT ;  /* 0x000000182b187209 */ /* 0x000fe20007810000 */
[----:B------:R-:W0:Y:S01]  /*13fd0*/  MUFU.EX2 R77, R4 ;  /* 0x00000004004d7308 */ /* 0x000e220000000800 */
[-CC-:B------:R-:W-:Y:S01]  /*13fe0*/  FFMA.FTZ R9, R9, R2.reuse, -R30.reuse ;  /* 0x0000000209097223 */ /* 0x180fe2000001081e */
[--C-:B------:R-:W-:Y:S01]  /*13ff0*/  FFMA.FTZ R49, R49, R2, -R30.reuse ;  /* 0x0000000231317223 */ /* 0x100fe2000001081e */
[----:B------:R-:W-:Y:S01]  /*14000*/  FMNMX.FTZ R24, R27, R24, !PT ;  /* 0x000000181b187209 */ /* 0x000fe20007810000 */
[-CC-:B------:R-:W-:Y:S01]  /*14010*/  FFMA.FTZ R3, R3, R2.reuse, -R30.reuse ;  /* 0x0000000203037223 */ /* 0x180fe2000001081e */
[----:B------:R-:W-:-:S02]  /*14020*/  FFMA.FTZ R30, R53, R2, -R30 ;  /* 0x00000002351e7223 */ /* 0x000fc4000001081e */
[----:B------:R-:W-:Y:S01]  /*14030*/  FMNMX.FTZ R24, R47, R24, !PT ;  /* 0x000000182f187209 */ /* 0x000fe20007810000 */
[----:B------:R-:W-:Y:S02]  /*14040*/  MUFU.EX2 R28, R28 ;  /* 0x0000001c001c7308 */ /* 0x000fe40000000800 */
[----:B------:R-:W1:Y:S01]  /*14050*/  @P4 LDC R44, c[0x0][0x450] ;  /* 0x00011400ff2c4b82 */ /* 0x000e620000000800 */
[----:B------:R-:W-:-:S04]  /*14060*/  FMNMX.FTZ R24, R69, R24, !PT ;  /* 0x0000001845187209 */ /* 0x000fc80007810000 */
[----:B------:R-:W-:Y:S01]  /*14070*/  FMNMX.FTZ R24, R51, R24, !PT ;  /* 0x0000001833187209 */ /* 0x000fe20007810000 */
[----:B------:R-:W2:Y:S01]  /*14080*/  MUFU.EX2 R79, R26 ;  /* 0x0000001a004f7308 */ /* 0x000ea20000000800 */
[----:B0-----:R-:W-:Y:S02]  /*14090*/  F2FP.F16.F32.PACK_AB R198, R77, R0 ;  /* 0x000000004dc6723e */ /* 0x001fe400000000ff */
[----:B------:R-:W-:-:S04]  /*140a0*/  FMNMX.FTZ R24, R71, R24, !PT ;  /* 0x0000001847187209 */ /* 0x000fc80007810000 */
[----:B------:R-:W-:Y:S01]  /*140b0*/  FMNMX.FTZ R24, R55, R24, !PT ;  /* 0x0000001837187209 */ /* 0x000fe20007810000 */
[----:B------:R0:W-:Y:S04]  /*140c0*/  MUFU.EX2 R194, R37 ;  /* 0x0000002500c27308 */ /* 0x0001e80000000800 */
[----:B------:R-:W3:Y:S04]  /*140d0*/  SHFL.BFLY PT, R73, R24, 0x2, 0x1f ;  /* 0x0c401f0018497f89 */ /* 0x000ee800000e0000 */
[----:B------:R-:W-:Y:S01]  /*140e0*/  MUFU.EX2 R33, R33 ;  /* 0x0000002100217308 */ /* 0x000fe20000000800 */
[----:B0-----:R-:W-:Y:S01]  /*140f0*/  FADD.FTZ R37, R196, R75 ;  /* 0x0000004bc4257221 */ /* 0x001fe20000010000 */
[----:B--2---:R-:W-:-:S02]  /*14100*/  F2FP.F16.F32.PACK_AB R192, R79, R28 ;  /* 0x0000001c4fc0723e */ /* 0x004fc400000000ff */
[----:B------:R-:W-:Y:S01]  /*14110*/  F2FP.F16.F32.PACK_AB R196, R75, R196 ;  /* 0x000000c44bc4723e */ /* 0x000fe200000000ff */
[----:B------:R-:W-:-:S03]  /*14120*/  FADD.FTZ R38, R0, R37 ;  /* 0x0000002500267221 */ /* 0x000fc60000010000 */
[----:B------:R-:W-:Y:S08]  /*14130*/  MUFU.EX2 R29, R29 ;  /* 0x0000001d001d7308 */ /* 0x000ff00000000800 */
[----:B------:R0:W-:Y:S01]  /*14140*/  MUFU.EX2 R188, R41 ;  /* 0x0000002900bc7308 */ /* 0x0001e20000000800 */
[----:B---3--:R-:W-:-:S07]  /*14150*/  FMNMX.FTZ R73, R24, R73, !PT ;  /* 0x0000004918497209 */ /* 0x008fce0007810000 */
[----:B------:R-:W-:Y:S01]  /*14160*/  MUFU.EX2 R25, R25 ;  /* 0x0000001900197308 */ /* 0x000fe20000000800 */
[----:B------:R-:W2:Y:S01]  /*14170*/  SHFL.BFLY PT, R4, R73, 0x1, 0x1f ;  /* 0x0c201f0049047f89 */ /* 0x000ea200000e0000 */
[----:B0-----:R-:W0:Y:S06]  /*14180*/  @P4 LDC R41, c[0x0][0x44c] ;  /* 0x00011300ff294b82 */ /* 0x001e2c0000000800 */
[----:B------:R-:W-:Y:S08]  /*14190*/  MUFU.EX2 R190, R45 ;  /* 0x0000002d00be7308 */ /* 0x000ff00000000800 */
[----:B------:R-:W-:Y:S08]  /*141a0*/  MUFU.EX2 R9, R9 ;  /* 0x0000000900097308 */ /* 0x000ff00000000800 */
[----:B------:R-:W-:Y:S01]  /*141b0*/  MUFU.EX2 R184, R49 ;  /* 0x0000003100b87308 */ /* 0x000fe20000000800 */
[----:B--2---:R-:W-:Y:S01]  /*141c0*/  FMNMX.FTZ R4, R73, R4, !PT ;  /* 0x0000000449047209 */ /* 0x004fe20007810000 */
[----:B0-----:R-:W-:-:S03]  /*141d0*/  @P4 IMAD.HI.U32 R41, R70, R41, RZ ;  /* 0x0000002946294227 */ /* 0x001fc600078e00ff */
[C---:B------:R-:W-:Y:S01]  /*141e0*/  FSETP.NEU.FTZ.AND P1, PT, R4.reuse, -INF , PT ;  /* 0xff8000000400780b */ /* 0x040fe20003f3d000 */
[----:B------:R-:W-:Y:S02]  /*141f0*/  FMUL.FTZ R24, R4, R2 ;  /* 0x0000000204187220 */ /* 0x000fe40000410000 */
[----:B------:R-:W-:Y:S03]  /*14200*/  MUFU.EX2 R3, R3 ;  /* 0x0000000300037308 */ /* 0x000fe60000000800 */
[----:B------:R-:W-:-:S05]  /*14210*/  FSEL R24, R24, RZ, P1 ;  /* 0x000000ff18187208 */ /* 0x000fca0000800000 */
        /* <DEDUP_REMOVED lines=14> */
[----:B------:R-:W0:Y:S01]  /*14300*/  MUFU.EX2 R8, R8 ;  /* 0x0000000800087308 */ /* 0x000e220000000800 */
[-CC-:B------:R-:W-:Y:S01]  /*14310*/  FFMA.FTZ R51, R51, R2.reuse, -R24.reuse ;  /* 0x0000000233337223 */ /* 0x180fe20000010818 */
[-CC-:B------:R-:W-:Y:S01]  /*14320*/  FFMA.FTZ R71, R71, R2.reuse, -R24.reuse ;  /* 0x0000000247477223 */ /* 0x180fe20000010818 */
[----:B------:R-:W-:-:S05]  /*14330*/  FFMA.FTZ R55, R55, R2, -R24 ;  /* 0x0000000237377223 */ /* 0x000fca0000010818 */
[----:B------:R-:W-:Y:S08]  /*14340*/  MUFU.EX2 R59, R59 ;  /* 0x0000003b003b7308 */ /* 0x000ff00000000800 */
[----:B------:R-:W2:Y:S01]  /*14350*/  MUFU.EX2 R26, R61 ;  /* 0x0000003d001a7308 */ /* 0x000ea20000000800 */
[----:B0-----:R-:W-:-:S07]  /*14360*/  F2FP.F16.F32.PACK_AB R197, R8, R31 ;  /* 0x0000001f08c5723e */ /* 0x001fce00000000ff */
[----:B------:R-:W-:Y:S08]  /*14370*/  MUFU.EX2 R63, R63 ;  /* 0x0000003f003f7308 */ /* 0x000ff00000000800 */
[----:B------:R0:W3:Y:S01]  /*14380*/  MUFU.EX2 R32, R35 ;  /* 0x0000002300207308 */ /* 0x0000e20000000800 */
[----:B--2---:R-:W-:-:S07]  /*14390*/  F2FP.F16.F32.PACK_AB R199, R26, R59 ;  /* 0x0000003b1ac7723e */ /* 0x004fce00000000ff */
[----:B------:R-:W2:Y:S01]  /*143a0*/  MUFU.EX2 R65, R65 ;  /* 0x0000004100417308 */ /* 0x000ea20000000800 */
[----:B0-----:R-:W-:Y:S01]  /*143b0*/  FADD.FTZ R35, R77, R38 ;  /* 0x000000264d237221 */ /* 0x001fe20000010000 */
[----:B------:R-:W-:-:S03]  /*143c0*/  FADD.FTZ R38, R31, R8 ;  /* 0x000000081f267221 */ /* 0x000fc60000010000 */
[----:B------:R-:W-:Y:S01]  /*143d0*/  FADD.FTZ R40, R28, R35 ;  /* 0x000000231c287221 */ /* 0x000fe20000010000 */
[----:B------:R-:W-:Y:S02]  /*143e0*/  FADD.FTZ R35, R59, R38 ;  /* 0x000000263b237221 */ /* 0x000fe40000010000 */
[----:B------:R0:W4:Y:S01]  /*143f0*/  MUFU.EX2 R34, R39 ;  /* 0x0000002700227308 */ /* 0x0001220000000800 */
[----:B------:R-:W-:Y:S01]  /*14400*/  FADD.FTZ R42, R79, R40 ;  /* 0x000000284f2a7221 */ /* 0x000fe20000010000 */
[----:B------:R-:W-:Y:S01]  /*14410*/  FADD.FTZ R40, R26, R35 ;  /* 0x000000231a287221 */ /* 0x000fe20000010000 */
[----:B---3--:R-:W-:Y:S02]  /*14420*/  F2FP.F16.F32.PACK_AB R193, R32, R63 ;  /* 0x0000003f20c1723e */ /* 0x008fe400000000ff */
[----:B------:R-:W-:Y:S01]  /*14430*/  FADD.FTZ R37, R33, R42 ;  /* 0x0000002a21257221 */ /* 0x000fe20000010000 */
[----:B------:R-:W-:Y:S02]  /*14440*/  FADD.FTZ R35, R63, R40 ;  /* 0x000000283f237221 */ /* 0x000fe40000010000 */
[----:B------:R-:W3:Y:S01]  /*14450*/  MUFU.EX2 R67, R67 ;  /* 0x0000004300437308 */ /* 0x000ee20000000800 */
[----:B------:R-:W-:Y:S01]  /*14460*/  FADD.FTZ R42, R194, R37 ;  /* 0x00000025c22a7221 */ /* 0x000fe20000010000 */
[----:B------:R-:W-:Y:S01]  /*14470*/  FADD.FTZ R40, R32, R35 ;  /* 0x0000002320287221 */ /* 0x000fe20000010000 */
[----:B------:R-:W-:Y:S01]  /*14480*/  F2FP.F16.F32.PACK_AB R194, R194, R33 ;  /* 0x00000021c2c2723e */ /* 0x000fe200000000ff */
[----:B0-----:R-:W-:-:S02]  /*14490*/  IMAD.MOV.U32 R39, RZ, RZ, R70 ;  /* 0x000000ffff277224 */ /* 0x001fc400078e0046 */
[----:B------:R-:W-:Y:S01]  /*144a0*/  FADD.FTZ R37, R29, R42 ;  /* 0x0000002a1d257221 */ /* 0x000fe20000010000 */
[----:B--2---:R-:W-:Y:S01]  /*144b0*/  FADD.FTZ R35, R65, R40 ;  /* 0x0000002841237221 */ /* 0x004fe20000010000 */
[----:B-1----:R-:W-:Y:S01]  /*144c0*/  @P4 SHF.R.U32.HI R39, RZ, R44, R41 ;  /* 0x0000002cff274219 */ /* 0x002fe20000011629 */
[----:B------:R-:W0:Y:S01]  /*144d0*/  MUFU.EX2 R36, R43 ;  /* 0x0000002b00247308 */ /* 0x000e220000000800 */
[----:B------:R-:W-:Y:S01]  /*144e0*/  FADD.FTZ R42, R188, R37 ;  /* 0x00000025bc2a7221 */ /* 0x000fe20000010000 */
[----:B----4-:R-:W-:Y:S01]  /*144f0*/  FADD.FTZ R40, R34, R35 ;  /* 0x0000002322287221 */ /* 0x010fe20000010000 */
[----:B------:R-:W-:Y:S01]  /*14500*/  ISETP.GE.AND P4, PT, R57, 0x1, PT ;  /* 0x000000013900780c */ /* 0x000fe20003f86270 */
[----:B------:R-:W-:Y:S02]  /*14510*/  IMAD.IADD R39, R102, 0x1, R39 ;  /* 0x0000000166277824 */ /* 0x000fe400078e0227 */
[----:B------:R-:W-:Y:S01]  /*14520*/  FADD.FTZ R37, R25, R42 ;  /* 0x0000002a19257221 */ /* 0x000fe20000010000 */
[----:B------:R-:W-:Y:S01]  /*14530*/  F2FP.F16.F32.PACK_AB R188, R188, R29 ;  /* 0x0000001dbcbc723e */ /* 0x000fe200000000ff */
[----:B------:R-:W1:Y:S01]  /*14540*/  MUFU.EX2 R27, R27 ;  /* 0x0000001b001b7308 */ /* 0x000e620000000800 */
[----:B---3--:R-:W-:Y:S01]  /*14550*/  FADD.FTZ R35, R67, R40 ;  /* 0x0000002843237221 */ /* 0x008fe20000010000 */
[C---:B------:R-:W-:Y:S01]  /*14560*/  FADD.FTZ R40, R190.reuse, R37 ;  /* 0x00000025be287221 */ /* 0x040fe20000010000 */
[----:B------:R-:W-:Y:S01]  /*14570*/  F2FP.F16.F32.PACK_AB R190, R190, R25 ;  /* 0x00000019bebe723e */ /* 0x000fe200000000ff */
[----:B------:R-:W-:Y:S01]  /*14580*/  IMAD.IADD R56, R39, 0x1, R56 ;  /* 0x0000000127387824 */ /* 0x000fe200078e0238 */
[----:B------:R-:W-:-:S03]  /*14590*/  F2FP.F16.F32.PACK_AB R195, R34, R65 ;  /* 0x0000004122c3723e */ /* 0x000fc600000000ff */
[----:B------:R-:W2:Y:S01]  /*145a0*/  MUFU.EX2 R38, R47 ;  /* 0x0000002f00267308 */ /* 0x000ea20000000800 */
[C---:B0-----:R-:W-:Y:S01]  /*145b0*/  FADD.FTZ R0, R36.reuse, R35 ;  /* 0x0000002324007221 */ /* 0x041fe20000010000 */
[----:B------:R-:W-:Y:S01]  /*145c0*/  FADD.FTZ R35, R9, R40 ;  /* 0x0000002809237221 */ /* 0x000fe20000010000 */
[----:B------:R-:W-:-:S03]  /*145d0*/  F2FP.F16.F32.PACK_AB R189, R36, R67 ;  /* 0x0000004324bd723e */ /* 0x000fc600000000ff */
[C---:B------:R-:W-:Y:S01]  /*145e0*/  FADD.FTZ R40, R184.reuse, R35 ;  /* 0x00000023b8287221 */ /* 0x040fe20000010000 */
[----:B------:R-:W-:Y:S01]  /*145f0*/  F2FP.F16.F32.PACK_AB R184, R184, R9 ;  /* 0x00000009b8b8723e */ /* 0x000fe200000000ff */
[----:B------:R-:W0:Y:S01]  /*14600*/  MUFU.EX2 R69, R69 ;  /* 0x0000004500457308 */ /* 0x000e220000000800 */
[----:B-1----:R-:W-:Y:S01]  /*14610*/  FADD.FTZ R33, R27, R0 ;  /* 0x000000001b217221 */ /* 0x002fe20000010000 */
[----:B------:R-:W-:-:S06]  /*14620*/  FADD.FTZ R221, R3, R40 ;  /* 0x0000002803dd7221 */ /* 0x000fcc0000010000 */
        /* <DEDUP_REMOVED lines=9> */
[----:B--2---:R-:W-:Y:S01]  /*146c0*/  FADD.FTZ R9, R71, R8 ;  /* 0x0000000847097221 */ /* 0x004fe20000010000 */
[----:B------:R-:W-:Y:S02]  /*146d0*/  VIADD R8, R95, 0xfffffffe ;  /* 0xfffffffe5f087836 */ /* 0x000fe40000000000 */
[C---:B0-----:R-:W-:Y:S01]  /*146e0*/  FADD.FTZ R221, R30.reuse, R221 ;  /* 0x000000dd1edd7221 */ /* 0x041fe20000010000 */
[----:B------:R-:W-:Y:S01]  /*146f0*/  F2FP.F16.F32.PACK_AB R186, R30, R3 ;  /* 0x000000031eba723e */ /* 0x000fe200000000ff */
[C---:B-1----:R-:W-:Y:S01]  /*14700*/  FADD.FTZ R9, R0.reuse, R9 ;  /* 0x0000000900097221 */ /* 0x042fe20000010000 */
[----:B------:R-:W-:Y:S01]  /*14710*/  F2FP.F16.F32.PACK_AB R187, R0, R71 ;  /* 0x0000004700bb723e */ /* 0x000fe200000000ff */
[----:B------:R-:W-:Y:S06]  /*14720*/  @!P4 BRA `(.L_x_1764) ;  /* 0x000000000048c947 */ /* 0x000fec0003800000 */
[C---:B------:R-:W-:Y:S01]  /*14730*/  ISETP.GT.AND P1, PT, R39.reuse, RZ, PT ;  /* 0x000000ff2700720c */ /* 0x040fe20003f24270 */
[----:B------:R-:W-:Y:S01]  /*14740*/  BSSY B0, `(.L_x_1765) ;  /* 0x000000e000007945 */ /* 0x000fe20003800000 */
[----:B------:R-:W-:-:S11]  /*14750*/  IADD3 R0, R39, -0x1, RZ ;  /* 0xffffffff27007810 */ /* 0x000fd60007ffe0ff */
        /* <DEDUP_REMOVED lines=8> */
.L_x_1766:
[----:B------:R-:W-:-:S13]  /*147e0*/  ISETP.NE.AND P1, PT, R57, 0x1, PT ;  /* 0x000000013900780c */ /* 0x000fda0003f25270 */
[----:B------:R-:W0:Y:S02]  /*147f0*/  @P1 LDC.64 R24, c[0x0][0x9e8] ;  /* 0x00027a00ff181b82 */ /* 0x000e240000000a00 */
[----:B0-----:R-:W-:-:S05]  /*14800*/  @P1 IMAD.HI.U32 R24, R0, R24, RZ ;  /* 0x0000001800181227 */ /* 0x001fca00078e00ff */
[----:B------:R-:W-:-:S07]  /*14810*/  @P1 SHF.R.U32.HI R0, RZ, R25, R24 ;  /* 0x00000019ff001219 */ /* 0x000fce0000011618 */
.L_x_1767:
[----:B------:R-:W-:Y:S05]  /*14820*/  BSYNC B0 ;  /* 0x0000000000007941 */ /* 0x000fea0003800000 */
.L_x_1765:
[----:B------:R-:W-:-:S05]  /*14830*/  IMAD R57, R0, R57, R57 ;  /* 0x0000003900397224 */ /* 0x000fca00078e0239 */
[----:B------:R-:W-:-:S07]  /*14840*/  VIMNMX R56, R56, R57, PT ;  /* 0x0000003938387248 */ /* 0x000fce0003fe0100 */
.L_x_1764:
[----:B------:R-:W2:Y:S01]  /*14850*/  LDL R25, [R1+0x68] ;  /* 0x0000680001197983 */ /* 0x000ea20000100800 */
[----:B------:R-:W-:Y:S01]  /*14860*/  SHF.R.S32.HI R3, RZ, 0x1f, R56 ;  /* 0x0000001fff037819 */ /* 0x000fe20000011438 */
[----:B------:R-:W-:Y:S01]  /*14870*/  BSSY B1, `(.L_x_1768) ;  /* 0x000032b000017945 */ /* 0x000fe20003800000 */
[----:B------:R-:W-:Y:S01]  /*14880*/  IMAD.MOV.U32 R0, RZ, RZ, 0x3f800000 ;  /* 0x3f800000ff007424 */ /* 0x000fe200078e00ff */
[----:B------:R-:W-:Y:S02]  /*14890*/  CS2R R150, SRZ ;  /* 0x0000000000967805 */ /* 0x000fe4000001ff00 */
[----:B------:R-:W-:Y:S01]  /*148a0*/  LEA.HI R24, R3, R56, RZ, 0x6 ;  /* 0x0000003803187211 */ /* 0x000fe200078f30ff */
[----:B------:R-:W-:Y:S01]  /*148b0*/  IMAD.MOV.U32 R3, RZ, RZ, 0x3f800000 ;  /* 0x3f800000ff037424 */ /* 0x000fe200078e00ff */
[----:B------:R-:W-:Y:S02]  /*148c0*/  CS2R R148, SRZ ;  /* 0x0000000000947805 */ /* 0x000fe4000001ff00 */
[----:B------:R-:W-:-:S02]  /*148d0*/  CS2R R146, SRZ ;  /* 0x0000000000927805 */ /* 0x000fc4000001ff00 */
[----:B------:R-:W-:Y:S02]  /*148e0*/  SHF.R.S32.HI R24, RZ, 0x6, R24 ;  /* 0x00000006ff187819 */ /* 0x000fe40000011418 */
        /* <DEDUP_REMOVED lines=60> */
[----:B--2---:R-:W-:-:S04]  /*14cb0*/  VIMNMX R25, R25, R24, !PT ;  /* 0x0000001819197248 */ /* 0x004fc80007fe0100 */
[----:B------:R-:W-:Y:S01]  /*14cc0*/  ISETP.GE.AND P1, PT, R8, R25, PT ;  /* 0x000000190800720c */ /* 0x000fe20003f26270 */
[----:B------:R0:W-:Y:S02]  /*14cd0*/  STL [R1+0x10], R25 ;  /* 0x0000101901007387 */ /* 0x0001e40000100800 */
[----:B0-----:R-:W-:-:S10]  /*14ce0*/  CS2R R24, SRZ ;  /* 0x0000000000187805 */ /* 0x001fd4000001ff00 */
[----:B------:R-:W-:Y:S05]  /*14cf0*/  @!P1 BRA `(.L_x_1769) ;  /* 0x0000002c00889947 */ /* 0x000fea0003800000 */
[----:B------:R-:W-:Y:S01]  /*14d00*/  BSSY B0, `(.L_x_1770) ;  /* 0x00002dd000007945 */ /* 0x000fe20003800000 */
[----:B------:R-:W-:Y:S01]  /*14d10*/  IMAD.MOV.U32 R0, RZ, RZ, 0x3f800000 ;  /* 0x3f800000ff007424 */ /* 0x000fe200078e00ff */
[----:B------:R-:W-:-:S07]  /*14d20*/  MOV R151, RZ ;  /* 0x000000ff00977202 */ /* 0x000fce0000000f00 */
.L_x_1791:
[----:B------:R-:W-:-:S05]  /*14d30*/  VIADD R222, R204, 0x1 ;  /* 0x00000001ccde7836 */ /* 0x000fca0000000000 */
[----:B------:R-:W-:-:S04]  /*14d40*/  ISETP.NE.AND P1, PT, R222, 0x2, PT ;  /* 0x00000002de00780c */ /* 0x000fc80003f25270 */
[----:B------:R-:W-:Y:S02]  /*14d50*/  SEL R226, RZ, 0x1, P1 ;  /* 0x00000001ffe27807 */ /* 0x000fe40000800000 */
[----:B------:R-:W-:Y:S02]  /*14d60*/  SEL R222, R222, RZ, P1 ;  /* 0x000000ffdede7207 */ /* 0x000fe40000800000 */
[----:B------:R-:W-:Y:S01]  /*14d70*/  LOP3.LUT R226, R218, R226, RZ, 0x3c, !PT ;  /* 0x000000e2dae27212 */ /* 0x000fe200078e3cff */
[----:B------:R-:W-:Y:S06]  /*14d80*/  @!P0 BRA `(.L_x_1771) ;  /* 0x0000000000048947 */ /* 0x000fec0003800000 */
[----:B------:R-:W-:Y:S01]  /*14d90*/  BPT.TRAP 0x1 ;  /* 0x000000040000795c */ /* 0x000fe20000300000 */
.L_x_1771:
[----:B------:R-:W-:Y:S01]  /*14da0*/  IMAD R223, R222, 0x8, R18 ;  /* 0x00000008dedf7824 */ /* 0x000fe200078e0212 */
[----:B------:R-:W-:-:S04]  /*14db0*/  SHF.L.U32 R152, R226, 0x1f, RZ ;  /* 0x0000001fe2987819 */ /* 0x000fc800000006ff */
[----:B------:R0:W1:Y:S01]  /*14dc0*/  SYNCS.PHASECHK.TRANS64.TRYWAIT P1, [R223+URZ+0x30830], R152 ;  /* 0x03083098df0075a7 */ /* 0x000062000802017f */
[----:B------:R-:W-:Y:S05]  /*14dd0*/  @!P0 BRA `(.L_x_1772) ;  /* 0x0000000000048947 */ /* 0x000fea0003800000 */
[----:B------:R-:W-:Y:S01]  /*14de0*/  BPT.TRAP 0x1 ;  /* 0x000000040000795c */ /* 0x000fe20000300000 */
.L_x_1772:
[----:B------:R-:W2:Y:S01]  /*14df0*/  LDL R2, [R1+0x44] ;  /* 0x0000440001027983 */ /* 0x000ea20000100800 */
[----:B------:R-:W-:Y:S01]  /*14e00*/  BSSY B2, `(.L_x_1773) ;  /* 0x0000007000027945 */ /* 0x000fe20003800000 */
[----:B--2---:R-:W-:-:S04]  /*14e10*/  IMAD R2, R222, 0x800, R2 ;  /* 0x00000800de027824 */ /* 0x004fc800078e0202 */
[C---:B------:R-:W-:Y:S01]  /*14e20*/  VIADD R156, R2.reuse, 0x2 ;  /* 0x00000002029c7836 */ /* 0x040fe20000000000 */
[----:B------:R-:W-:Y:S01]  /*14e30*/  IADD3 R155, R2, 0x4, RZ ;  /* 0x00000004029b7810 */ /* 0x000fe20007ffe0ff */
[----:B-1----:R-:W-:Y:S06]  /*14e40*/  @P1 BRA `(.L_x_1774) ;  /* 0x0000000000081947 */ /* 0x002fec0003800000 */
[----:B------:R-:W1:Y:S02]  /*14e50*/  SYNCS.PHASECHK.TRANS64.TRYWAIT P1, [R223+URZ+0x30830], R152 ;  /* 0x03083098df0075a7 */ /* 0x000e64000802017f */
[----:B-1----:R-:W-:Y:S05]  /*14e60*/  @!P1 BRA `(.L_x_1775) ;  /* 0x0000015000f49947 */ /* 0x002fea0003800000 */
.L_x_1774:
[----:B------:R-:W-:Y:S05]  /*14e70*/  BSYNC B2 ;  /* 0x0000000000027941 */ /* 0x000fea0003800000 */
.L_x_1773:
[----:B------:R2:W-:Y:S04]  /*14e80*/  STL.64 [R1+0xd0], R18 ;  /* 0x0000d01201007387 */ /* 0x0005e80000100a00 */
[----:B--2---:R-:W2:Y:S04]  /*14e90*/  LDL.64 R18, [R1+0x38] ;  /* 0x0000380001127983 */ /* 0x004ea80000100a00 */
[----:B------:R3:W-:Y:S04]  /*14ea0*/  STL.64 [R1+0xc8], R16 ;  /* 0x0000c81001007387 */ /* 0x0007e80000100a00 */
[----:B---3--:R-:W3:Y:S04]  /*14eb0*/  LDL.64 R16, [R1+0x30] ;  /* 0x0000300001107983 */ /* 0x008ee80000100a00 */
[----:B------:R4:W-:Y:S04]  /*14ec0*/  STL.64 [R1+0xc0], R8 ;  /* 0x0000c00801007387 */ /* 0x0009e80000100a00 */
[----:B----4-:R-:W4:Y:S01]  /*14ed0*/  LDL.64 R8, [R1+0x28] ;  /* 0x0000280001087983 */ /* 0x010f220000100a00 */
[----:B01----:R-:W-:-:S02]  /*14ee0*/  IMAD.MOV.U32 R152, RZ, RZ, R2 ;  /* 0x000000ffff987224 */ /* 0x003fc400078e0002 */
[----:B------:R-:W-:Y:S01]  /*14ef0*/  VIADD R154, R2, 0x6 ;  /* 0x00000006029a7836 */ /* 0x000fe20000000000 */
[----:B------:R0:W-:Y:S02]  /*14f00*/  STL.64 [R1+0xb8], R4 ;  /* 0x0000b80401007387 */ /* 0x0001e40000100a00 */
[----:B------:R-:W-:Y:S01]  /*14f10*/  R2UR UR6, R152 ;  /* 0x00000000980672ca */ /* 0x000fe200000e0000 */
[----:B------:R-:W-:-:S05]  /*14f20*/  IMAD.MOV.U32 R152, RZ, RZ, R156 ;  /* 0x000000ffff987224 */ /* 0x000fca00078e009c */
[----:B------:R-:W-:Y:S02]  /*14f30*/  R2UR UR4, R152 ;  /* 0x00000000980472ca */ /* 0x000fe400000e0000 */
[----:B------:R-:W-:Y:S01]  /*14f40*/  MOV R152, R155 ;  /* 0x0000009b00987202 */ /* 0x000fe20000000f00 */
[----:B------:R-:W-:Y:S02]  /*14f50*/  IMAD.MOV.U32 R155, RZ, RZ, 0x40000040 ;  /* 0x40000040ff9b7424 */ /* 0x000fe400078e00ff */
[----:B------:R-:W-:Y:S01]  /*14f60*/  IMAD.MOV.U32 R153, RZ, RZ, 0x40000040 ;  /* 0x40000040ff997424 */ /* 0x000fe200078e00ff */
[----:B------:R-:W-:Y:S01]  /*14f70*/  R2UR UR8, R152 ;  /* 0x00000000980872ca */ /* 0x000fe200000e0000 */
[----:B------:R-:W-:Y:S01]  /*14f80*/  VIADD R152, R2, 0x200 ;  /* 0x0000020002987836 */ /* 0x000fe20000000000 */
[----:B------:R-:W-:Y:S01]  /*14f90*/  R2UR UR10, R154 ;  /* 0x000000009a0a72ca */ /* 0x000fe200000e0000 */
[----:B------:R-:W-:Y:S01]  /*14fa0*/  VIADD R156, R2, 0x204 ;  /* 0x00000204029c7836 */ /* 0x000fe20000000000 */
[----:B------:R-:W-:Y:S01]  /*14fb0*/  R2UR UR11, R155 ;  /* 0x000000009b0b72ca */ /* 0x000fe200000e0000 */
[----:B------:R-:W-:Y:S01]  /*14fc0*/  IMAD.MOV.U32 R157, RZ, RZ, 0x40000040 ;  /* 0x40000040ff9d7424 */ /* 0x000fe200078e00ff */
[----:B------:R-:W-:Y:S01]  /*14fd0*/  R2UR UR14, R152 ;  /* 0x00000000980e72ca */ /* 0x000fe200000e0000 */
[----:B0-----:R-:W4:Y:S01]  /*14fe0*/  LDL.64 R4, [R1+0x20] ;  /* 0x0000200001047983 */ /* 0x001f220000100a00 */
[C---:B------:R-:W-:Y:S01]  /*14ff0*/  IADD3 R152, R2.reuse, 0x206, RZ ;  /* 0x0000020602987810 */ /* 0x040fe20007ffe0ff */
[----:B------:R-:W-:Y:S01]  /*15000*/  VIADD R154, R2, 0x202 ;  /* 0x00000202029a7836 */ /* 0x000fe20000000000 */
[----:B------:R-:W-:Y:S01]  /*15010*/  R2UR UR5, R153 ;  /* 0x00000000990572ca */ /* 0x000fe200000e0000 */
[-C--:B------:R-:W-:Y:S01]  /*15020*/  FMUL.FTZ R24, R24, R3.reuse ;  /* 0x0000000318187220 */ /* 0x080fe20000410000 */
[----:B------:R-:W-:Y:S01]  /*15030*/  R2UR UR26, R152 ;  /* 0x00000000981a72ca */ /* 0x000fe200000e0000 */
[----:B------:R-:W-:Y:S01]  /*15040*/  VIADD R152, R2, 0x404 ;  /* 0x0000040402987836 */ /* 0x000fe20000000000 */
[----:B------:R-:W-:Y:S01]  /*15050*/  R2UR UR22, R156 ;  /* 0x000000009c1672ca */ /* 0x000fe200000e0000 */
[----:B------:R-:W-:Y:S01]  /*15060*/  VIADD R156, R2, 0x400 ;  /* 0x00000400029c7836 */ /* 0x000fe20000000000 */
[----:B------:R-:W-:Y:S01]  /*15070*/  R2UR UR18, R154 ;  /* 0x000000009a1272ca */ /* 0x000fe200000e0000 */
[----:B------:R-:W-:Y:S01]  /*15080*/  VIADD R154, R2, 0x402 ;  /* 0x00000402029a7836 */ /* 0x000fe20000000000 */
[----:B------:R-:W-:Y:S01]  /*15090*/  R2UR UR38, R152 ;  /* 0x00000000982672ca */ /* 0x000fe200000e0000 */
[----:B------:R-:W-:Y:S01]  /*150a0*/  VIADD R152, R2, 0x600 ;  /* 0x0000060002987836 */ /* 0x000fe20000000000 */
[----:B------:R-:W-:Y:S01]  /*150b0*/  R2UR UR30, R156 ;  /* 0x000000009c1e72ca */ /* 0x000fe200000e0000 */
[-C--:B------:R-:W-:Y:S01]  /*150c0*/  FMUL.FTZ R25, R25, R3.reuse ;  /* 0x0000000319197220 */ /* 0x080fe20000410000 */
[----:B------:R-:W-:Y:S01]  /*150d0*/  IADD3 R156, R2, 0x406, RZ ;  /* 0x00000406029c7810 */ /* 0x000fe20007ffe0ff */
[-C--:B------:R-:W-:Y:S01]  /*150e0*/  FMUL.FTZ R28, R28, R3.reuse ;  /* 0x000000031c1c7220 */ /* 0x080fe20000410000 */
[----:B------:R-:W-:Y:S01]  /*150f0*/  MOV R229, UR11 ;  /* 0x0000000b00e57c02 */ /* 0x000fe20008000f00 */
[----:B------:R-:W-:Y:S01]  /*15100*/  UMOV UR11, UR5 ;  /* 0x00000005000b7c82 */ /* 0x000fe20008000000 */
[----:B------:R-:W-:Y:S01]  /*15110*/  MOV R227, UR10 ;  /* 0x0000000a00e37c02 */ /* 0x000fe20008000f00 */
[----:B------:R-:W-:Y:S01]  /*15120*/  UMOV UR10, UR4 ;  /* 0x00000004000a7c82 */ /* 0x000fe20008000000 */
        /* <DEDUP_REMOVED lines=10> */
[----:B------:R-:W-:Y:S01]  /*151d0*/  R2UR UR5, R7 ;  /* 0x00000000070572ca */ /* 0x000fe200000e0000 */
[-C--:B------:R-:W-:Y:S01]  /*151e0*/  FMUL.FTZ R33, R33, R3.reuse ;  /* 0x0000000321217220 */ /* 0x080fe20000410000 */
[C---:B------:R-:W-:Y:S01]  /*151f0*/  R2UR UR9, R153.reuse ;  /* 0x00000000990972ca */ /* 0x040fe200000e0000 */
[-C--:B------:R-:W-:Y:S01]  /*15200*/  FMUL.FTZ R36, R36, R3.reuse ;  /* 0x0000000324247220 */ /* 0x080fe20000410000 */
[----:B------:R-:W-:Y:S01]  /*15210*/  R2UR UR15, R153 ;  /* 0x00000000990f72ca */ /* 0x000fe200000e0000 */
        /* <DEDUP_REMOVED lines=29> */
[----:B------:R-:W-:Y:S01]  /*153f0*/  WARPGROUP.ARRIVE ;  /* 0x00000000000079c5 */ /* 0x000fe20000000000 */
[-C--:B------:R-:W-:Y:S01]  /*15400*/  FMUL.FTZ R68, R68, R3.reuse ;  /* 0x0000000344447220 */ /* 0x080fe20000410000 */
[-C--:B------:R-:W-:Y:S01]  /*15410*/  FMUL.FTZ R69, R69, R3.reuse ;  /* 0x0000000345457220 */ /* 0x080fe20000410000 */
[-C--:B------:R-:W-:Y:S01]  /*15420*/  FMUL.FTZ R72, R72, R3.reuse ;  /* 0x0000000348487220 */ /* 0x080fe20000410000 */
[-C--:B------:R-:W-:Y:S01]  /*15430*/  FMUL.FTZ R73, R73, R3.reuse ;  /* 0x0000000349497220 */ /* 0x080fe20000410000 */
[-C--:B------:R-:W-:Y:S01]  /*15440*/  FMUL.FTZ R76, R76, R3.reuse ;  /* 0x000000034c4c7220 */ /* 0x080fe20000410000 */
[----:B------:R-:W-:Y:S01]  /*15450*/  HGMMA.64x64x16.F32 R152, gdesc[UR4], RZ, !UPT, gsb0 ;  /* 0x00e00000049879f0 */ /* 0x000fe2000c0008ff */
[----:B------:R-:W-:Y:S01]  /*15460*/  UMOV UR6, UR8 ;  /* 0x0000000800067c82 */ /* 0x000fe20008000000 */
[----:B------:R-:W-:Y:S01]  /*15470*/  UMOV UR7, UR9 ;  /* 0x0000000900077c82 */ /* 0x000fe20008000000 */
        /* <DEDUP_REMOVED lines=36> */
[----:B------:R-:W-:-:S02]  /*156c0*/  FMUL.FTZ R149, R149, R3 ;  /* 0x0000000395957220 */ /* 0x000fc40000410000 */
[----:B------:R-:W4:Y:S01]  /*156d0*/  LDL.64 R2, [R1+0x18] ;  /* 0x0000180001027983 */ /* 0x000f220000100a00 */
        /* <DEDUP_REMOVED lines=66> */
[----:B--2---:R-:W-:-:S02]  /*15b00*/  R2UR UR8, R18 ;  /* 0x00000000120872ca */ /* 0x004fc400000e0000 */
[----:B------:R-:W-:Y:S02]  /*15b10*/  R2UR UR9, R19 ;  /* 0x00000000130972ca */ /* 0x000fe400000e0000 */
[----:B------:R-:W-:Y:S01]  /*15b20*/  R2UR UR20, R216 ;  /* 0x00000000d81472ca */ /* 0x000fe200000e0000 */
[----:B------:R0:W5:Y:S10]  /*15b30*/  LDL.LU.64 R18, [R1+0xd0] ;  /* 0x0000d00001127983 */ /* 0x0001740000300a00 */
[----:B------:R-:W-:Y:S01]  /*15b40*/  HGMMA.64x64x16.F32 R152, gdesc[UR8], R152, gsb0 ;  /* 0x00e00000089879f0 */ /* 0x000fe20008000898 */
[----:B---3--:R-:W-:-:S02]  /*15b50*/  R2UR UR4, R16 ;  /* 0x00000000100472ca */ /* 0x008fc400000e0000 */
[----:B------:R-:W-:Y:S02]  /*15b60*/  R2UR UR5, R17 ;  /* 0x00000000110572ca */ /* 0x000fe400000e0000 */
[----:B------:R-:W-:Y:S01]  /*15b70*/  R2UR UR11, R229 ;  /* 0x00000000e50b72ca */ /* 0x000fe200000e0000 */
[----:B------:R0:W5:Y:S01]  /*15b80*/  LDL.LU.64 R16, [R1+0xc8] ;  /* 0x0000c80001107983 */ /* 0x0001620000300a00 */
[----:B------:R-:W-:Y:S01]  /*15b90*/  R2UR UR10, R227 ;  /* 0x00000000e30a72ca */ /* 0x000fe200000e0000 */
[----:B------:R-:W-:Y:S02]  /*15ba0*/  WARPGROUP.DEPBAR.LE gsb0, 0x0 ;  /* 0x00008000000079c5 */ /* 0x000fe40000010000 */
[----:B------:R-:W-:-:S06]  /*15bb0*/  WARPGROUP.ARRIVE ;  /* 0x00000000000079c5 */ /* 0x000fcc0000000000 */
[----:B------:R-:W-:Y:S01]  /*15bc0*/  HGMMA.64x64x16.F32 R152, gdesc[UR4], R152, gsb0 ;  /* 0x00e00000049879f0 */ /* 0x000fe20008000898 */
[----:B----4-:R-:W-:Y:S02]  /*15bd0*/  R2UR UR8, R8 ;  /* 0x00000000080872ca */ /* 0x010fe400000e0000 */
[----:B------:R-:W-:Y:S02]  /*15be0*/  R2UR UR9, R9 ;  /* 0x00000000090972ca */ /* 0x000fe400000e0000 */
[----:B------:R-:W-:Y:S01]  /*15bf0*/  R2UR UR12, R4 ;  /* 0x00000000040c72ca */ /* 0x000fe200000e0000 */
[----:B------:R0:W5:Y:S01]  /*15c00*/  LDL.LU.64 R8, [R1+0xc0] ;  /* 0x0000c00001087983 */ /* 0x0001620000300a00 */
[----:B------:R-:W-:Y:S02]  /*15c10*/  WARPGROUP.DEPBAR.LE gsb0, 0x0 ;  /* 0x00008000000079c5 */ /* 0x000fe40000010000 */
[----:B------:R-:W-:-:S07]  /*15c20*/  WARPGROUP.ARRIVE ;  /* 0x00000000000079c5 */ /* 0x000fce0000000000 */
[----:B------:R-:W-:Y:S01]  /*15c30*/  HGMMA.64x64x16.F32 R152, gdesc[UR8], R152, gsb0 ;  /* 0x00e00000089879f0 */ /* 0x000fe20008000898 */
[----:B------:R-:W-:Y:S02]  /*15c40*/  R2UR UR13, R5 ;  /* 0x00000000050d72ca */ /* 0x000fe400000e0000 */
[----:B------:R-:W-:Y:S01]  /*15c50*/  R2UR UR16, R2 ;  /* 0x00000000021072ca */ /* 0x000fe200000e0000 */
[----:B------:R0:W5:Y:S01]  /*15c60*/  LDL.LU.64 R4, [R1+0xb8] ;  /* 0x0000b80001047983 */ /* 0x0001620000300a00 */
[----:B------:R-:W-:Y:S02]  /*15c70*/  WARPGROUP.DEPBAR.LE gsb0, 0x0 ;  /* 0x00008000000079c5 */ /* 0x000fe40000010000 */
[----:B------:R-:W-:-:S07]  /*15c80*/  WARPGROUP.ARRIVE ;  /* 0x00000000000079c5 */ /* 0x000fce0000000000 */
[----:B------:R-:W-:Y:S01]  /*15c90*/  HGMMA.64x64x16.F32 R152, gdesc[UR12], R152, gsb0 ;  /* 0x00e000000c9879f0 */ /* 0x000fe20008000898 */
[----:B------:R-:W-:Y:S02]  /*15ca0*/  R2UR UR17, R3 ;  /* 0x00000000031172ca */ /* 0x000fe400000e0000 */
[----:B------:R-:W-:Y:S02]  /*15cb0*/  WARPGROUP.DEPBAR.LE gsb0, 0x0 ;  /* 0x00008000000079c5 */ /* 0x000fe40000010000 */
[----:B------:R-:W-:-:S09]  /*15cc0*/  WARPGROUP.ARRIVE ;  /* 0x00000000000079c5 */ /* 0x000fd20000000000 */
[----:B------:R-:W-:Y:S01]  /*15cd0*/  HGMMA.64x64x16.F32 R152, gdesc[UR16], R152, gsb0 ;  /* 0x00e00000109879f0 */ /* 0x000fe20008000898 */
[----:B------:R-:W-:Y:S02]  /*15ce0*/  R2UR UR21, R217 ;  /* 0x00000000d91572ca */ /* 0x000fe400000e0000 */
[----:B------:R-:W-:Y:S02]  /*15cf0*/  WARPGROUP.DEPBAR.LE gsb0, 0x0 ;  /* 0x00008000000079c5 */ /* 0x000fe40000010000 */
[----:B------:R-:W-:-:S09]  /*15d00*/  WARPGROUP.ARRIVE ;  /* 0x00000000000079c5 */ /* 0x000fd20000000000 */
[----:B------:R-:W-:Y:S01]  /*15d10*/  HGMMA.64x64x16.F32 R152, gdesc[UR20], R152, gsb0 ;  /* 0x00e00000149879f0 */ /* 0x000fe20008000898 */
[----:B------:R-:W-:Y:S02]  /*15d20*/  R2UR UR24, R214 ;  /* 0x00000000d61872ca */ /* 0x000fe400000e0000 */
[----:B------:R-:W-:Y:S01]  /*15d30*/  R2UR UR25, R215 ;  /* 0x00000000d71972ca */ /* 0x000fe200000e0000 */
[----:B------:R-:W-:Y:S02]  /*15d40*/  WARPGROUP.DEPBAR.LE gsb0, 0x0 ;  /* 0x00008000000079c5 */ /* 0x000fe40000010000 */
[----:B------:R-:W-:-:S10]  /*15d50*/  WARPGROUP.ARRIVE ;  /* 0x00000000000079c5 */ /* 0x000fd40000000000 */
        /* <DEDUP_REMOVED lines=44> */
.L_x_1776:
[----:B------:R-:W-:Y:S02]  /*16020*/  SHF.L.U32 R0, R218, 0x1f, RZ ;  /* 0x0000001fda007819 */ /* 0x000fe400000006ff */
[----:B-----5:R-:W-:-:S04]  /*16030*/  LEA R218, R204, R18, 0x3 ;  /* 0x00000012ccda7211 */ /* 0x020fc800078e18ff */
[----:B------:R0:W1:Y:S01]  /*16040*/  SYNCS.PHASECHK.TRANS64.TRYWAIT P1, [R218+URZ+0x30850], R0 ;  /* 0x03085000da0075a7 */ /* 0x000062000802017f */
[----:B------:R-:W-:Y:S05]  /*16050*/  @!P0 BRA `(.L_x_1777) ;  /* 0x0000000000048947 */ /* 0x000fea0003800000 */
[----:B------:R-:W-:Y:S01]  /*16060*/  BPT.TRAP 0x1 ;  /* 0x000000040000795c */ /* 0x000fe20000300000 */
.L_x_1777:
[----:B------:R-:W-:Y:S04]  /*16070*/  BSSY B2, `(.L_x_1778) ;  /* 0x0000004000027945 */ /* 0x000fe80003800000 */
[----:B-1----:R-:W-:Y:S05]  /*16080*/  @P1 BRA `(.L_x_1779) ;  /* 0x0000000000081947 */ /* 0x002fea0003800000 */
[----:B------:R-:W1:Y:S02]  /*16090*/  SYNCS.PHASECHK.TRANS64.TRYWAIT P1, [R218+URZ+0x30850], R0 ;  /* 0x03085000da0075a7 */ /* 0x000e64000802017f */
[----:B-1----:R-:W-:Y:S05]  /*160a0*/  @!P1 BRA `(.L_x_1780) ;  /* 0x0000014000789947 */ /* 0x002fea0003800000 */
.L_x_1779:
[----:B------:R-:W-:Y:S05]  /*160b0*/  BSYNC B2 ;  /* 0x0000000000027941 */ /* 0x000fea0003800000 */
.L_x_1778:
[----:B01----:R-:W-:Y:S01]  /*160c0*/  VIADD R0, R18, 0x400 ;  /* 0x0000040012007836 */ /* 0x003fe20000000000 */
[----:B------:R-:W-:Y:S01]  /*160d0*/  WARPGROUP.ARRIVE ;  /* 0x00000000000079c5 */ /* 0x000fe20000000000 */
[----:B------:R-:W-:-:S03]  /*160e0*/  IMAD.MOV.U32 R3, RZ, RZ, 0x40000040 ;  /* 0x40000040ff037424 */ /* 0x000fc600078e00ff */
[----:B------:R-:W-:Y:S02]  /*160f0*/  SHF.R.U32.HI R0, RZ, 0x4, R0 ;  /* 0x00000004ff007819 */ /* 0x000fe40000011600 */
[----:B------:R-:W-:Y:S01]  /*16100*/  R2UR UR7, R3 ;  /* 0x00000000030772ca */ /* 0x000fe200000e0000 */
[----:B------:R-:W-:Y:S01]  /*16110*/  IMAD.MOV.U32 R3, RZ, RZ, 0x40000040 ;  /* 0x40000040ff037424 */ /* 0x000fe200078e00ff */
[----:B------:R-:W-:-:S04]  /*16120*/  LOP3.LUT R0, R0, 0x3fff, RZ, 0xc0, !PT ;  /* 0x00003fff00007812 */ /* 0x000fc800078ec0ff */
[----:B------:R-:W-:-:S05]  /*16130*/  LOP3.LUT R0, R0, 0x2000000, RZ, 0xfc, !PT ;  /* 0x0200000000007812 */ /* 0x000fca00078efcff */
[----:B------:R-:W-:-:S05]  /*16140*/  IMAD R2, R204, 0x800, R0 ;  /* 0x00000800cc027824 */ /* 0x000fca00078e0200 */
[----:B------:R-:W-:-:S13]  /*16150*/  R2UR UR6, R2 ;  /* 0x00000000020672ca */ /* 0x000fda00000e0000 */
[----:B------:R-:W-:Y:S03]  /*16160*/  HGMMA.64x256x16.F32 R24, R196, gdesc[UR4].tnspB, R24, gsb0 ;  /* 0x43e00004c4187df0 */ /* 0x000fe60008000818 */
[----:B------:R-:W-:Y:S02]  /*16170*/  WARPGROUP.DEPBAR.LE gsb0, 0x0 ;  /* 0x00008000000079c5 */ /* 0x000fe40000010000 */
[----:B------:R-:W-:Y:S01]  /*16180*/  VIADD R196, R2, 0x80 ;  /* 0x0000008002c47836 */ /* 0x000fe20000000000 */
[----:B------:R-:W-:Y:S01]  /*16190*/  MOV R197, 0x40000040 ;  /* 0x4000004000c57802 */ /* 0x000fe20000000f00 */
[----:B------:R-:W-:-:S03]  /*161a0*/  WARPGROUP.ARRIVE ;  /* 0x00000000000079c5 */ /* 0x000fc60000000000 */
[----:B------:R-:W-:Y:S02]  /*161b0*/  R2UR UR6, R196 ;  /* 0x00000000c40672ca */ /* 0x000fe400000e0000 */
[----:B------:R-:W-:-:S15]  /*161c0*/  R2UR UR7, R197 ;  /* 0x00000000c50772ca */ /* 0x000fde00000e0000 */
[----:B------:R-:W-:-:S01]  /*161d0*/  NOP ;  /* 0x0000000000007918 */ /* 0x000fc20000000000 */
[----:B------:R-:W-:Y:S03]  /*161e0*/  HGMMA.64x256x16.F32 R24, R192, gdesc[UR4].tnspB, R24, gsb0 ;  /* 0x43e00004c0187df0 */ /* 0x000fe60008000818 */
[----:B------:R-:W-:Y:S02]  /*161f0*/  WARPGROUP.DEPBAR.LE gsb0, 0x0 ;  /* 0x00008000000079c5 */ /* 0x000fe40000010000 */
[C---:B------:R-:W-:Y:S01]  /*16200*/  VIADD R192, R2.reuse, 0x100 ;  /* 0x0000010002c07836 */ /* 0x040fe20000000000 */
[----:B------:R-:W-:Y:S01]  /*16210*/  WARPGROUP.ARRIVE ;  /* 0x00000000000079c5 */ /* 0x000fe20000000000 */
[----:B------:R-:W-:Y:S02]  /*16220*/  IMAD.MOV.U32 R193, RZ, RZ, 0x40000040 ;  /* 0x40000040ffc17424 */ /* 0x000fe400078e00ff */
[----:B------:R-:W-:Y:S01]  /*16230*/  VIADD R2, R2, 0x180 ;  /* 0x0000018002027836 */ /* 0x000fe20000000000 */
[----:B------:R-:W-:-:S02]  /*16240*/  R2UR UR6, R192 ;  /* 0x00000000c00672ca */ /* 0x000fc400000e0000 */
[----:B------:R-:W-:-:S15]  /*16250*/  R2UR UR7, R193 ;  /* 0x00000000c10772ca */ /* 0x000fde00000e0000 */
[----:B------:R-:W-:-:S01]  /*16260*/  NOP ;  /* 0x0000000000007918 */ /* 0x000fc20000000000 */
        /* <DEDUP_REMOVED lines=10> */
.L_x_1781:
[----:B------:R-:W2:Y:S01]  /*16310*/  LDL R184, [R1+0x4c] ;  /* 0x00004c0001b87983 */ /* 0x000ea20000100800 */
[----:B------:R-:W0:Y:S03]  /*16320*/  LDC R0, c[0x0][0x448] ;  /* 0x00011200ff007b82 */ /* 0x000e260000000800 */
[----:B------:R-:W2:Y:S04]  /*16330*/  LDL R3, [R1+0x64] ;  /* 0x0000640001037983 */ /* 0x000ea80000100800 */
[----:B------:R-:W3:Y:S04]  /*16340*/  LDL R191, [R1+0x4] ;  /* 0x0000040001bf7983 */ /* 0x000ee80000100800 */
[----:B------:R-:W4:Y:S01]  /*16350*/  LDL R192, [R1+0x8] ;  /* 0x0000080001c07983 */ /* 0x000f220000100800 */
[----:B------:R-:W-:Y:S01]  /*16360*/  VIADD R223, R223, 0x30840 ;  /* 0x00030840dfdf7836 */ /* 0x000fe20000000000 */
[----:B------:R-:W-:Y:S01]  /*16370*/  ULDC UR4, c[0x0][0x9dc] ;  /* 0x0002770000047ab9 */ /* 0x000fe20000000800 */
[----:B0-----:R-:W-:-:S13]  /*16380*/  ISETP.NE.AND P1, PT, R0, 0x1, PT ;  /* 0x000000010000780c */ /* 0x001fda0003f25270 */
[----:B------:R-:W0:Y:S08]  /*16390*/  @P1 LDC R2, c[0x0][0x44c] ;  /* 0x00011300ff021b82 */ /* 0x000e300000000800 */
[----:B------:R-:W1:Y:S01]  /*163a0*/  @P1 LDC R0, c[0x0][0x450] ;  /* 0x00011400ff001b82 */ /* 0x000e620000000800 */
[----:B------:R-:W-:Y:S02]  /*163b0*/  LOP3.LUT P5, RZ, R22, 0x20, RZ, 0xc0, !PT ;  /* 0x0000002016ff7812 */ /* 0x000fe400078ac0ff */
[----:B--2---:R-:W-:-:S05]  /*163c0*/  IADD3 R188, R3, R184, RZ ;  /* 0x000000b803bc7210 */ /* 0x004fca0007ffe0ff */
[----:B0-----:R-:W-:-:S05]  /*163d0*/  @P1 IMAD.HI.U32 R2, R188, R2, RZ ;  /* 0x00000002bc021227 */ /* 0x001fca00078e00ff */
[----:B-1----:R-:W-:Y:S01]  /*163e0*/  @P1 SHF.R.U32.HI R188, RZ, R0, R2 ;  /* 0x00000000ffbc1219 */ /* 0x002fe20000011602 */
[----:B------:R-:W-:Y:S01]  /*163f0*/  IMAD.SHL.U32 R0, R8, 0x40, RZ ;  /* 0x0000004008007824 */ /* 0x000fe200078e00ff */
[----:B---3--:R-:W-:-:S03]  /*16400*/  PRMT R223, R191, 0x654, R223 ;  /* 0x00000654bfdf7816 */ /* 0x008fc600000000df */
[----:B------:R-:W0:Y:S01]  /*16410*/  SHFL.IDX PT, R189, R188, RZ, 0x1c1f ;  /* 0x001c1fffbcbd7589 */ /* 0x000e2200000e0000 */
[----:B------:R-:W-:Y:S01]  /*16420*/  IADD3 R186, -R0, 0x1, RZ ;  /* 0x0000000100ba7810 */ /* 0x000fe20007ffe1ff */
[----:B------:R1:W-:Y:S04]  /*16430*/  SYNCS.ARRIVE.TRANS64.RED.A1T0 RZ, [R223+URZ], RZ ;  /* 0x000000ffdfff79a7 */ /* 0x0003e8000810043f */
[----:B----4-:R-:W-:Y:S02]  /*16440*/  IMAD R186, R192, -0x2, R186 ;  /* 0xfffffffec0ba7824 */ /* 0x010fe400078e02ba */
[----:B-1----:R-:W-:-:S03]  /*16450*/  IMAD.U32 R223, RZ, RZ, UR4 ;  /* 0x00000004ffdf7e24 */ /* 0x002fc6000f8e00ff */
[----:B------:R-:W-:Y:S01]  /*16460*/  IADD3 R186, -R219, R186, R220 ;  /* 0x000000badbba7210 */ /* 0x000fe20007ffe1dc */
[----:B------:R-:W-:Y:S01]  /*16470*/  ULDC UR4, c[0x0][0x9e0] ;  /* 0x0002780000047ab9 */ /* 0x000fe20000000800 */
[----:B------:R-:W-:-:S05]  /*16480*/  LOP3.LUT R187, RZ, R223, RZ, 0x33, !PT ;  /* 0x000000dfffbb7212 */ /* 0x000fca00078e33ff */
[----:B------:R-:W-:Y:S01]  /*16490*/  IMAD.IADD R187, R187, 0x1, R186 ;  /* 0x00000001bbbb7824 */ /* 0x000fe200078e02ba */
[----:B------:R-:W-:-:S03]  /*164a0*/  IADD3 R186, R186, UR4, RZ ;  /* 0x00000004baba7c10 */ /* 0x000fc6000fffe0ff */
[--C-:B0-----:R-:W-:Y:S02]  /*164b0*/  IMAD.IADD R184, R187, 0x1, R189.reuse ;  /* 0x00000001bbb87824 */ /* 0x101fe400078e02bd */
[----:B------:R-:W-:Y:S01]  /*164c0*/  IMAD.IADD R185, R186, 0x1, R189 ;  /* 0x00000001bab97824 */ /* 0x000fe200078e02bd */
[----:B------:R-:W-:Y:S06]  /*164d0*/  @!P5 BRA `(.L_x_1782) ;  /* 0x000000000060d947 */ /* 0x000fec0003800000 */
[----:B------:R-:W-:Y:S01]  /*164e0*/  IADD3 R189, -R219, R220, R189 ;  /* 0x000000dcdbbd7210 */ /* 0x000fe20007ffe1bd */
[----:B------:R-:W-:Y:S03]  /*164f0*/  BSSY B2, `(.L_x_1783) ;  /* 0x0000012000027945 */ /* 0x000fe60003800000 */
        /* <DEDUP_REMOVED lines=11> */
.L_x_1784:
[----:B------:R-:W-:Y:S02]  /*165b0*/  ULDC UR4, c[0x0][0x9e4] ;  /* 0x0002790000047ab9 */ /* 0x000fe40000000800 */
[----:B------:R-:W-:-:S05]  /*165c0*/  IMAD.U32 R190, RZ, RZ, UR4 ;  /* 0x00000004ffbe7e24 */ /* 0x000fca000f8e00ff */
[----:B------:R-:W-:-:S13]  /*165d0*/  ISETP.NE.AND P1, PT, R190, 0x1, PT ;  /* 0x00000001be00780c */ /* 0x000fda0003f25270 */
[----:B------:R-:W0:Y:S02]  /*165e0*/  @P1 LDC.64 R2, c[0x0][0x9e8] ;  /* 0x00027a00ff021b82 */ /* 0x000e240000000a00 */
[----:B0-----:R-:W-:-:S05]  /*165f0*/  @P1 IMAD.HI.U32 R2, R189, R2, RZ ;  /* 0x00000002bd021227 */ /* 0x001fca00078e00ff */
[----:B------:R-:W-:-:S07]  /*16600*/  @P1 SHF.R.U32.HI R189, RZ, R3, R2 ;  /* 0x00000003ffbd1219 */ /* 0x000fce0000011602 */
.L_x_1785:
[----:B------:R-:W-:Y:S05]  /*16610*/  BSYNC B2 ;  /* 0x0000000000027941 */ /* 0x000fea0003800000 */
.L_x_1783:
[----:B------:R-:W-:-:S04]  /*16620*/  IMAD R189, R189, R190, -R0 ;  /* 0x000000bebdbd7224 */ /* 0x000fc800078e0a00 */
[----:B------:R-:W-:-:S05]  /*16630*/  IMAD R189, R192, -0x2, R189 ;  /* 0xfffffffec0bd7824 */ /* 0x000fca00078e02bd */
[----:B------:R-:W-:Y:S02]  /*16640*/  VIMNMX R184, R184, R189, !PT ;  /* 0x000000bdb8b87248 */ /* 0x000fe40007fe0100 */
[----:B------:R-:W-:-:S07]  /*16650*/  VIADDMNMX R185, R189, R190, R185, PT ;  /* 0x000000bebdb97246 */ /* 0x000fce00038001b9 */
.L_x_1782:
[----:B------:R-:W-:Y:S01]  /*16660*/  ISETP.GT.AND P1, PT, R8, -0x1, PT ;  /* 0xffffffff0800780c */ /* 0x000fe20003f24270 */
[----:B------:R-:W0:Y:S03]  /*16670*/  SHFL.IDX PT, R188, R188, 0x1, 0x1c1f ;  /* 0x003c1f00bcbc7f89 */ /* 0x000e2600000e0000 */
[C---:B------:R-:W-:Y:S02]  /*16680*/  ISETP.GT.AND P2, PT, R184.reuse, RZ, P1 ;  /* 0x000000ffb800720c */ /* 0x040fe40000f44270 */
[C---:B------:R-:W-:Y:S02]  /*16690*/  ISETP.GT.AND P4, PT, R184.reuse, 0x1, P1 ;  /* 0x00000001b800780c */ /* 0x040fe40000f84270 */
[----:B------:R-:W-:Y:S02]  /*166a0*/  ISETP.LT.OR P3, PT, R185, 0x1, P2 ;  /* 0x00000001b900780c */ /* 0x000fe40001761670 */
[----:B------:R-:W-:-:S02]  /*166b0*/  ISETP.GT.AND P2, PT, R184, 0x8, P1 ;  /* 0x00000008b800780c */ /* 0x000fc40000f44270 */
[----:B------:R-:W-:Y:S02]  /*166c0*/  FSEL R152, R152, -INF , !P3 ;  /* 0xff80000098987808 */ /* 0x000fe40005800000 */
[----:B------:R-:W-:Y:S02]  /*166d0*/  ISETP.GT.AND P3, PT, R184, 0x9, P1 ;  /* 0x00000009b800780c */ /* 0x000fe40000f64270 */
[C---:B------:R-:W-:Y:S02]  /*166e0*/  ISETP.LT.OR P4, PT, R185.reuse, 0x2, P4 ;  /* 0x00000002b900780c */ /* 0x040fe40002781670 */
[C---:B------:R-:W-:Y:S02]  /*166f0*/  ISETP.LT.OR P2, PT, R185.reuse, 0x9, P2 ;  /* 0x00000009b900780c */ /* 0x040fe40001741670 */
[----:B------:R-:W-:Y:S02]  /*16700*/  ISETP.LT.OR P3, PT, R185, 0xa, P3 ;  /* 0x0000000ab900780c */ /* 0x000fe40001f61670 */
[----:B------:R-:W-:-:S02]  /*16710*/  FSEL R153, R153, -INF , !P4 ;  /* 0xff80000099997808 */ /* 0x000fc40006000000 */
[----:B------:R-:W-:Y:S01]  /*16720*/  FSEL R156, R156, -INF , !P2 ;  /* 0xff8000009c9c7808 */ /* 0x000fe20005000000 */
[----:B0-----:R-:W-:Y:S01]  /*16730*/  IMAD.IADD R187, R187, 0x1, R188 ;  /* 0x00000001bbbb7824 */ /* 0x001fe200078e02bc */
[----:B------:R-:W-:Y:S02]  /*16740*/  FSEL R157, R157, -INF , !P3 ;  /* 0xff8000009d9d7808 */ /* 0x000fe40005800000 */
[C---:B------:R-:W-:Y:S02]  /*16750*/  ISETP.GT.AND P4, PT, R184.reuse, 0x10, P1 ;  /* 0x00000010b800780c */ /* 0x040fe40000f84270 */
[C---:B------:R-:W-:Y:S02]  /*16760*/  ISETP.GT.AND P2, PT, R184.reuse, 0x11, P1 ;  /* 0x00000011b800780c */ /* 0x040fe40000f44270 */
[----:B------:R-:W-:Y:S02]  /*16770*/  ISETP.GT.AND P3, PT, R184, 0x18, P1 ;  /* 0x00000018b800780c */ /* 0x000fe40000f64270 */
[----:B------:R-:W-:-:S02]  /*16780*/  ISETP.LT.OR P4, PT, R185, 0x11, P4 ;  /* 0x00000011b900780c */ /* 0x000fc40002781670 */
[C---:B------:R-:W-:Y:S02]  /*16790*/  ISETP.LT.OR P2, PT, R185.reuse, 0x12, P2 ;  /* 0x00000012b900780c */ /* 0x040fe40001741670 */
[----:B------:R-:W-:Y:S02]  /*167a0*/  ISETP.LT.OR P3, PT, R185, 0x19, P3 ;  /* 0x00000019b900780c */ /* 0x000fe40001f61670 */
[----:B------:R-:W-:Y:S02]  /*167b0*/  FSEL R160, R160, -INF , !P4 ;  /* 0xff800000a0a07808 */ /* 0x000fe40006000000 */
[----:B------:R-:W-:Y:S02]  /*167c0*/  FSEL R161, R161, -INF , !P2 ;  /* 0xff800000a1a17808 */ /* 0x000fe40005000000 */
[----:B------:R-:W-:Y:S02]  /*167d0*/  FSEL R164, R164, -INF , !P3 ;  /* 0xff800000a4a47808 */ /* 0x000fe40005800000 */
[----:B------:R-:W-:-:S02]  /*167e0*/  ISETP.GT.AND P4, PT, R184, 0x19, P1 ;  /* 0x00000019b800780c */ /* 0x000fc40000f84270 */
[C---:B------:R-:W-:Y:S02]  /*167f0*/  ISETP.GT.AND P2, PT, R184.reuse, 0x20, P1 ;  /* 0x00000020b800780c */ /* 0x040fe40000f44270 */
[----:B------:R-:W-:Y:S02]  /*16800*/  ISETP.GT.AND P3, PT, R184, 0x21, P1 ;  /* 0x00000021b800780c */ /* 0x000fe40000f64270 */
[C---:B------:R-:W-:Y:S02]  /*16810*/  ISETP.LT.OR P4, PT, R185.reuse, 0x1a, P4 ;  /* 0x0000001ab900780c */ /* 0x040fe40002781670 */
[C---:B------:R-:W-:Y:S02]  /*16820*/  ISETP.LT.OR P2, PT, R185.reuse, 0x21, P2 ;  /* 0x00000021b900780c */ /* 0x040fe40001741670 */
[----:B------:R-:W-:Y:S02]  /*16830*/  ISETP.LT.OR P3, PT, R185, 0x22, P3 ;  /* 0x00000022b900780c */ /* 0x000fe40001f61670 */
[----:B------:R-:W-:-:S02]  /*16840*/  FSEL R165, R165, -INF , !P4 ;  /* 0xff800000a5a57808 */ /* 0x000fc40006000000 */
[----:B------:R-:W-:Y:S02]  /*16850*/  FSEL R168, R168, -INF , !P2 ;  /* 0xff800000a8a87808 */ /* 0x000fe40005000000 */
        /* <DEDUP_REMOVED lines=16> */
[----:B------:R-:W-:-:S02]  /*16960*/  IADD3 R186, R186, R188, RZ ;  /* 0x000000bcbaba7210 */ /* 0x000fc40007ffe0ff */
[----:B------:R-:W-:Y:S02]  /*16970*/  FSEL R177, R177, -INF , !P4 ;  /* 0xff800000b1b17808 */ /* 0x000fe40006000000 */
[----:B------:R-:W-:Y:S02]  /*16980*/  FSEL R180, R180, -INF , !P2 ;  /* 0xff800000b4b47808 */ /* 0x000fe40005000000 */
[----:B------:R-:W-:Y:S01]  /*16990*/  FSEL R181, R181, -INF , !P3 ;  /* 0xff800000b5b57808 */ /* 0x000fe20005800000 */
        /* <DEDUP_REMOVED lines=14> */
.L_x_1788:
[----:B------:R-:W-:Y:S02]  /*16a80*/  ULDC UR4, c[0x0][0x9e4] ;  /* 0x0002790000047ab9 */ /* 0x000fe40000000800 */
[----:B------:R-:W-:-:S05]  /*16a90*/  IMAD.U32 R184, RZ, RZ, UR4 ;  /* 0x00000004ffb87e24 */ /* 0x000fca000f8e00ff */
[----:B------:R-:W-:-:S13]  /*16aa0*/  ISETP.NE.AND P2, PT, R184, 0x1, PT ;  /* 0x00000001b800780c */ /* 0x000fda0003f45270 */
[----:B------:R-:W0:Y:S02]  /*16ab0*/  @P2 LDC.64 R2, c[0x0][0x9e8] ;  /* 0x00027a00ff022b82 */ /* 0x000e240000000a00 */
[----:B0-----:R-:W-:-:S05]  /*16ac0*/  @P2 IMAD.HI.U32 R2, R188, R2, RZ ;  /* 0x00000002bc022227 */ /* 0x001fca00078e00ff */
[----:B------:R-:W-:-:S07]  /*16ad0*/  @P2 SHF.R.U32.HI R188, RZ, R3, R2 ;  /* 0x00000003ffbc2219 */ /* 0x000fce0000011602 */
.L_x_1789:
[----:B------:R-:W-:Y:S05]  /*16ae0*/  BSYNC B2 ;  /* 0x0000000000027941 */ /* 0x000fea0003800000 */
.L_x_1787:
[----:B------:R-:W-:-:S04]  /*16af0*/  IMAD R0, R188, R184, -R0 ;  /* 0x000000b8bc007224 */ /* 0x000fc800078e0a00 */
[----:B------:R-:W-:-:S05]  /*16b00*/  IMAD R0, R192, -0x2, R0 ;  /* 0xfffffffec0007824 */ /* 0x000fca00078e0200 */
[----:B------:R-:W-:Y:S02]  /*16b10*/  VIMNMX R187, R187, R0, !PT ;  /* 0x00000000bbbb7248 */ /* 0x000fe40007fe0100 */
[----:B------:R-:W-:-:S07]  /*16b20*/  VIADDMNMX R186, R0, R184, R186, PT ;  /* 0x000000b800ba7246 */ /* 0x000fce00038001ba */
.L_x_1786:
[----:B------:R-:W-:Y:S01]  /*16b30*/  FMNMX.FTZ R2, R152, R5, !PT ;  /* 0x0000000598027209 */ /* 0x000fe20007810000 */
[----:B------:R-:W-:Y:S01]  /*16b40*/  ULDC UR4, c[0x0][0x988] ;  /* 0x0002620000047ab9 */ /* 0x000fe20000000800 */
[----:B------:R-:W-:Y:S02]  /*16b50*/  LOP3.LUT R22, R22, 0xffffdfff, RZ, 0xc0, !PT ;  /* 0xffffdfff16167812 */ /* 0x000fe400078ec0ff */
[----:B------:R-:W-:Y:S02]  /*16b60*/  FMNMX.FTZ R2, R153, R2, !PT ;  /* 0x0000000299027209 */ /* 0x000fe40007810000 */
[C---:B------:R-:W-:Y:S02]  /*16b70*/  ISETP.GT.AND P2, PT, R187.reuse, 0x1, P1 ;  /* 0x00000001bb00780c */ /* 0x040fe40000f44270 */
[----:B------:R-:W-:Y:S02]  /*16b80*/  FMNMX.FTZ R2, R156, R2, !PT ;  /* 0x000000029c027209 */ /* 0x000fe40007810000 */
[----:B------:R-:W-:-:S02]  /*16b90*/  ISETP.GT.AND P3, PT, R187, 0x8, P1 ;  /* 0x00000008bb00780c */ /* 0x000fc40000f64270 */
[----:B------:R-:W-:Y:S02]  /*16ba0*/  FMNMX.FTZ R2, R157, R2, !PT ;  /* 0x000000029d027209 */ /* 0x000fe40007810000 */
[----:B------:R-:W-:Y:S02]  /*16bb0*/  @P0 LOP3.LUT R22, R22, 0x2000, RZ, 0xfc, !PT ;  /* 0x0000200016160812 */ /* 0x000fe400078efcff */
[----:B------:R-:W-:Y:S02]  /*16bc0*/  FMNMX.FTZ R2, R160, R2, !PT ;  /* 0x00000002a0027209 */ /* 0x000fe40007810000 */
[----:B------:R-:W-:Y:S02]  /*16bd0*/  ISETP.GT.AND P0, PT, R187, 0x21, P1 ;  /* 0x00000021bb00780c */ /* 0x000fe40000f04270 */
[----:B------:R-:W-:Y:S02]  /*16be0*/  FMNMX.FTZ R2, R161, R2, !PT ;  /* 0x00000002a1027209 */ /* 0x000fe40007810000 */
[----:B------:R-:W-:-:S02]  /*16bf0*/  ISETP.LT.OR P2, PT, R186, 0x2, P2 ;  /* 0x00000002ba00780c */ /* 0x000fc40001741670 */
[----:B------:R-:W-:Y:S02]  /*16c00*/  FMNMX.FTZ R2, R164, R2, !PT ;  /* 0x00000002a4027209 */ /* 0x000fe40007810000 */
[----:B------:R-:W-:Y:S02]  /*16c10*/  ISETP.LT.OR P3, PT, R186, 0x9, P3 ;  /* 0x00000009ba00780c */ /* 0x000fe40001f61670 */
[----:B------:R-:W-:Y:S02]  /*16c20*/  FMNMX.FTZ R2, R165, R2, !PT ;  /* 0x00000002a5027209 */ /* 0x000fe40007810000 */
[----:B------:R-:W-:Y:S02]  /*16c30*/  FSEL R0, R155, -INF , !P2 ;  /* 0xff8000009b007808 */ /* 0x000fe40005000000 */
[----:B------:R-:W-:Y:S02]  /*16c40*/  FMNMX.FTZ R2, R168, R2, !PT ;  /* 0x00000002a8027209 */ /* 0x000fe40007810000 */
[----:B------:R-:W-:-:S02]  /*16c50*/  FSEL R158, R158, -INF , !P3 ;  /* 0xff8000009e9e7808 */ /* 0x000fc40005800000 */
[----:B------:R-:W-:Y:S02]  /*16c60*/  FMNMX.FTZ R2, R169, R2, !PT ;  /* 0x00000002a9027209 */ /* 0x000fe40007810000 */
[C---:B------:R-:W-:Y:S02]  /*16c70*/  ISETP.GT.AND P4, PT, R187.reuse, 0x9, P1 ;  /* 0x00000009bb00780c */ /* 0x040fe40000f84270 */
[----:B------:R-:W-:Y:S02]  /*16c80*/  FMNMX.FTZ R2, R172, R2, !PT ;  /* 0x00000002ac027209 */ /* 0x000fe40007810000 */
[----:B------:R-:W-:Y:S02]  /*16c90*/  ISETP.GT.AND P2, PT, R187, 0x10, P1 ;  /* 0x00000010bb00780c */ /* 0x000fe40000f44270 */
[----:B------:R-:W-:Y:S02]  /*16ca0*/  FMNMX.FTZ R2, R173, R2, !PT ;  /* 0x00000002ad027209 */ /* 0x000fe40007810000 */
[----:B------:R-:W-:-:S02]  /*16cb0*/  ISETP.GT.AND P3, PT, R187, 0x11, P1 ;  /* 0x00000011bb00780c */ /* 0x000fc40000f64270 */
[----:B------:R-:W-:Y:S02]  /*16cc0*/  FMNMX.FTZ R2, R176, R2, !PT ;  /* 0x00000002b0027209 */ /* 0x000fe40007810000 */
[----:B------:R-:W-:Y:S02]  /*16cd0*/  LOP3.LUT R22, R22, 0xffff7fff, RZ, 0xc0, !PT ;  /* 0xffff7fff16167812 */ /* 0x000fe400078ec0ff */
[----:B------:R-:W-:Y:S02]  /*16ce0*/  FMNMX.FTZ R2, R177, R2, !PT ;  /* 0x00000002b1027209 */ /* 0x000fe40007810000 */
[----:B------:R-:W-:Y:S02]  /*16cf0*/  ISETP.LT.OR P4, PT, R186, 0xa, P4 ;  /* 0x0000000aba00780c */ /* 0x000fe40002781670 */
[----:B------:R-:W-:Y:S02]  /*16d00*/  FMNMX.FTZ R2, R180, R2, !PT ;  /* 0x00000002b4027209 */ /* 0x000fe40007810000 */
[----:B------:R-:W-:-:S02]  /*16d10*/  ISETP.LT.OR P2, PT, R186, 0x11, P2 ;  /* 0x00000011ba00780c */ /* 0x000fc40001741670 */
[----:B------:R-:W-:Y:S02]  /*16d20*/  FMNMX.FTZ R2, R181, R2, !PT ;  /* 0x00000002b5027209 */ /* 0x000fe40007810000 */
[----:B------:R-:W-:Y:S02]  /*16d30*/  ISETP.LT.OR P3, PT, R186, 0x12, P3 ;  /* 0x00000012ba00780c */ /* 0x000fe40001f61670 */
[----:B------:R-:W-:Y:S01]  /*16d40*/  @P0 LOP3.LUT R22, R22, 0x8000, RZ, 0xfc, !PT ;  /* 0x0000800016160812 */ /* 0x000fe200078efcff */
[----:B------:R-:W0:Y:S01]  /*16d50*/  SHFL.BFLY PT, R3, R2, 0x2, 0x1f ;  /* 0x0c401f0002037f89 */ /* 0x000e2200000e0000 */
[----:B------:R-:W-:Y:S02]  /*16d60*/  ISETP.GT.AND P0, PT, R187, RZ, P1 ;  /* 0x000000ffbb00720c */ /* 0x000fe40000f04270 */
[----:B------:R-:W-:Y:S02]  /*16d70*/  FSEL R159, R159, -INF , !P4 ;  /* 0xff8000009f9f7808 */ /* 0x000fe40006000000 */
[----:B------:R-:W-:-:S02]  /*16d80*/  FSEL R162, R162, -INF , !P2 ;  /* 0xff800000a2a27808 */ /* 0x000fc40005000000 */
[----:B------:R-:W-:Y:S02]  /*16d90*/  FSEL R163, R163, -INF , !P3 ;  /* 0xff800000a3a37808 */ /* 0x000fe40005800000 */
[C---:B------:R-:W-:Y:S02]  /*16da0*/  ISETP.GT.AND P4, PT, R187.reuse, 0x18, P1 ;  /* 0x00000018bb00780c */ /* 0x040fe40000f84270 */
[C---:B------:R-:W-:Y:S02]  /*16db0*/  ISETP.GT.AND P2, PT, R187.reuse, 0x19, P1 ;  /* 0x00000019bb00780c */ /* 0x040fe40000f44270 */
[----:B------:R-:W-:Y:S02]  /*16dc0*/  ISETP.GT.AND P3, PT, R187, 0x20, P1 ;  /* 0x00000020bb00780c */ /* 0x000fe40000f64270 */
[C---:B------:R-:W-:Y:S02]  /*16dd0*/  ISETP.LT.OR P4, PT, R186.reuse, 0x19, P4 ;  /* 0x00000019ba00780c */ /* 0x040fe40002781670 */
[----:B------:R-:W-:-:S02]  /*16de0*/  ISETP.LT.OR P2, PT, R186, 0x1a, P2 ;  /* 0x0000001aba00780c */ /* 0x000fc40001741670 */
[----:B------:R-:W-:Y:S02]  /*16df0*/  ISETP.LT.OR P3, PT, R186, 0x21, P3 ;  /* 0x00000021ba00780c */ /* 0x000fe40001f61670 */
[----:B------:R-:W-:Y:S02]  /*16e00*/  LOP3.LUT R22, R22, 0xfffffff7, RZ, 0xc0, !PT ;  /* 0xfffffff716167812 */ /* 0x000fe400078ec0ff */
[----:B------:R-:W-:Y:S02]  /*16e10*/  FSEL R166, R166, -INF , !P4 ;  /* 0xff800000a6a67808 */ /* 0x000fe40006000000 */
[----:B------:R-:W-:Y:S02]  /*16e20*/  FSEL R167, R167, -INF , !P2 ;  /* 0xff800000a7a77808 */ /* 0x000fe40005000000 */
[----:B------:R-:W-:Y:S02]  /*16e30*/  FSEL R170, R170, -INF , !P3 ;  /* 0xff800000aaaa7808 */ /* 0x000fe40005800000 */
[----:B------:R-:W-:-:S02]  /*16e40*/  ISETP.GT.AND P2, PT, R187, 0x28, P1 ;  /* 0x00000028bb00780c */ /* 0x000fc40000f44270 */
[C---:B------:R-:W-:Y:S02]  /*16e50*/  ISETP.GT.AND P3, PT, R187.reuse, 0x29, P1 ;  /* 0x00000029bb00780c */ /* 0x040fe40000f64270 */
[C---:B------:R-:W-:Y:S02]  /*16e60*/  ISETP.GT.AND P4, PT, R187.reuse, 0x30, P1 ;  /* 0x00000030bb00780c */ /* 0x040fe40000f84270 */
[C---:B------:R-:W-:Y:S02]  /*16e70*/  ISETP.GT.AND P5, PT, R187.reuse, 0x31, P1 ;  /* 0x00000031bb00780c */ /* 0x040fe40000fa4270 */
[C---:B------:R-:W-:Y:S02]  /*16e80*/  ISETP.GT.AND P6, PT, R187.reuse, 0x38, P1 ;  /* 0x00000038bb00780c */ /* 0x040fe40000fc4270 */
[----:B------:R-:W-:Y:S02]  /*16e90*/  ISETP.GT.AND P1, PT, R187, 0x39, P1 ;  /* 0x00000039bb00780c */ /* 0x000fe40000f24270 */
[----:B------:R-:W-:-:S02]  /*16ea0*/  @P0 LOP3.LUT R22, R22, 0x8, RZ, 0xfc, !PT ;  /* 0x0000000816160812 */ /* 0x000fc400078efcff */
[----:B0-----:R-:W-:Y:S01]  /*16eb0*/  FMNMX.FTZ R3, R2, R3, !PT ;  /* 0x0000000302037209 */ /* 0x001fe20007810000 */
[----:B------:R-:W-:Y:S01]  /*16ec0*/  IMAD.U32 R2, RZ, RZ, UR4 ;  /* 0x00000004ff027e24 */ /* 0x000fe2000f8e00ff */
[C---:B------:R-:W-:Y:S02]  /*16ed0*/  LOP3.LUT P0, RZ, R22.reuse, 0x8000, RZ, 0xc0, !PT ;  /* 0x0000800016ff7812 */ /* 0x040fe4000780c0ff */
[----:B------:R-:W-:Y:S01]  /*16ee0*/  LOP3.LUT R22, R22, 0xfffffffd, RZ, 0xc0, !PT ;  /* 0xfffffffd16167812 */ /* 0x000fe200078ec0ff */
[----:B------:R-:W0:Y:S01]  /*16ef0*/  SHFL.BFLY PT, R155, R3, 0x1, 0x1f ;  /* 0x0c201f00039b7f89 */ /* 0x000e2200000e0000 */
[C---:B------:R-:W-:Y:S02]  /*16f00*/  ISETP.LT.OR P0, PT, R186.reuse, 0x22, P0 ;  /* 0x00000022ba00780c */ /* 0x040fe40000701670 */
[----:B------:R-:W-:Y:S02]  /*16f10*/  ISETP.LT.OR P4, PT, R186, 0x31, P4 ;  /* 0x00000031ba00780c */ /* 0x000fe40002781670 */
[----:B------:R-:W-:-:S02]  /*16f20*/  @P1 LOP3.LUT R22, R22, 0x2, RZ, 0xfc, !PT ;  /* 0x0000000216161812 */ /* 0x000fc400078efcff */
[----:B------:R-:W-:Y:S02]  /*16f30*/  ISETP.LT.OR P5, PT, R186, 0x32, P5 ;  /* 0x00000032ba00780c */ /* 0x000fe40002fa1670 */
[C---:B------:R-:W-:Y:S02]  /*16f40*/  LOP3.LUT P1, RZ, R22.reuse, 0x8, RZ, 0xc0, !PT ;  /* 0x0000000816ff7812 */ /* 0x040fe4000782c0ff */
[----:B------:R-:W-:Y:S02]  /*16f50*/  LOP3.LUT R22, R22, 0xffffffef, RZ, 0xc0, !PT ;  /* 0xffffffef16167812 */ /* 0x000fe400078ec0ff */
[----:B------:R-:W-:Y:S02]  /*16f60*/  ISETP.LT.OR P1, PT, R186, 0x1, P1 ;  /* 0x00000001ba00780c */ /* 0x000fe40000f21670 */
[----:B------:R-:W-:Y:S02]  /*16f70*/  @P0 LOP3.LUT R22, R22, 0x10, RZ, 0xfc, !PT ;  /* 0x0000001016160812 */ /* 0x000fe400078efcff */
[----:B------:R-:W-:-:S02]  /*16f80*/  ISETP.LT.OR P0, PT, R186, 0x29, P2 ;  /* 0x00000029ba00780c */ /* 0x000fc40001701670 */
[C---:B------:R-:W-:Y:S02]  /*16f90*/  LOP3.LUT P2, RZ, R22.reuse, 0x2, RZ, 0xc0, !PT ;  /* 0x0000000216ff7812 */ /* 0x040fe4000784c0ff */
[----:B------:R-:W-:Y:S02]  /*16fa0*/  LOP3.LUT R22, R22, 0xfffffffb, RZ, 0xc0, !PT ;  /* 0xfffffffb16167812 */ /* 0x000fe400078ec0ff */
[----:B------:R-:W-:Y:S02]  /*16fb0*/  FSEL R154, R154, -INF , !P1 ;  /* 0xff8000009a9a7808 */ /* 0x000fe40004800000 */
[----:B0-----:R-:W-:Y:S02]  /*16fc0*/  FMNMX.FTZ R155, R3, R155, !PT ;  /* 0x0000009b039b7209 */ /* 0x001fe40007810000 */
[----:B------:R-:W-:Y:S02]  /*16fd0*/  FSEL R178, R178, -INF , !P4 ;  /* 0xff800000b2b27808 */ /* 0x000fe40006000000 */
[----:B------:R-:W-:-:S02]  /*16fe0*/  ISETP.LT.OR P6, PT, R186, 0x39, P6 ;  /* 0x00000039ba00780c */ /* 0x000fc400037c1670 */
[----:B------:R-:W-:Y:S02]  /*16ff0*/  @P0 LOP3.LUT R22, R22, 0x4, RZ, 0xfc, !PT ;  /* 0x0000000416160812 */ /* 0x000fe400078efcff */
[----:B------:R-:W-:Y:S02]  /*17000*/  ISETP.LT.OR P0, PT, R186, 0x2a, P3 ;  /* 0x0000002aba00780c */ /* 0x000fe40001f01670 */
[C---:B------:R-:W-:Y:S02]  /*17010*/  FSETP.NEU.FTZ.AND P3, PT, R155.reuse, -INF , PT ;  /* 0xff8000009b00780b */ /* 0x040fe40003f7d000 */
[----:B------:R-:W-:Y:S02]  /*17020*/  LOP3.LUT R22, R22, 0xffffbfff, RZ, 0xc0, !PT ;  /* 0xffffbfff16167812 */ /* 0x000fe400078ec0ff */
[----:B------:R-:W-:Y:S02]  /*17030*/  FSEL R3, R155, RZ, P3 ;  /* 0x000000ff9b037208 */ /* 0x000fe40001800000 */
[----:B------:R-:W-:-:S02]  /*17040*/  FSEL R179, R179, -INF , !P5 ;  /* 0xff800000b3b37808 */ /* 0x000fc40006800000 */
[----:B------:R-:W-:Y:S01]  /*17050*/  ISETP.LT.OR P2, PT, R186, 0x3a, P2 ;  /* 0x0000003aba00780c */ /* 0x000fe20001741670 */
[----:B------:R-:W-:Y:S01]  /*17060*/  FADD.FTZ R3, -R3, R5 ;  /* 0x0000000503037221 */ /* 0x000fe20000010100 */
[-C--:B------:R-:W-:Y:S01]  /*17070*/  FMUL.FTZ R5, R155, R2.reuse ;  /* 0x000000029b057220 */ /* 0x080fe20000410000 */
[----:B------:R-:W-:Y:S02]  /*17080*/  @P0 LOP3.LUT R22, R22, 0x4000, RZ, 0xfc, !PT ;  /* 0x0000400016160812 */ /* 0x000fe400078efcff */
[----:B------:R-:W-:Y:S01]  /*17090*/  FSEL R182, R182, -INF , !P6 ;  /* 0xff800000b6b67808 */ /* 0x000fe20007000000 */
[-C--:B------:R-:W-:Y:S01]  /*170a0*/  FMUL.FTZ R3, R3, R2.reuse ;  /* 0x0000000203037220 */ /* 0x080fe20000410000 */
[----:B------:R-:W-:Y:S02]  /*170b0*/  FSEL R5, R5, RZ, P3 ;  /* 0x000000ff05057208 */ /* 0x000fe40001800000 */
[C---:B------:R-:W-:Y:S02]  /*170c0*/  LOP3.LUT P0, RZ, R22.reuse, 0x10, RZ, 0xc0, !PT ;  /* 0x0000001016ff7812 */ /* 0x040fe4000780c0ff */
[----:B------:R-:W-:Y:S01]  /*170d0*/  LOP3.LUT P3, RZ, R22, 0x4, RZ, 0xc0, !PT ;  /* 0x0000000416ff7812 */ /* 0x000fe2000786c0ff */
[-CC-:B------:R-:W-:Y:S01]  /*170e0*/  FFMA.FTZ R152, R152, R2.reuse, -R5.reuse ;  /* 0x0000000298987223 */ /* 0x180fe20000010805 */
        /* <DEDUP_REMOVED lines=14> */
[----:B------:R-:W-:Y:S01]  /*171d0*/  FFMA.FTZ R5, R181, R2, -R5 ;  /* 0x00000002b5057223 */ /* 0x000fe20000010805 */
[----:B------:R-:W-:Y:S01]  /*171e0*/  FMNMX.FTZ R181, R154, R4, !PT ;  /* 0x000000049ab57209 */ /* 0x000fe20007810000 */
[----:B------:R-:W-:Y:S01]  /*171f0*/  MUFU.EX2 R196, R152 ;  /* 0x0000009800c47308 */ /* 0x000fe20000000800 */
[----:B------:R-:W-:-:S02]  /*17200*/  FSEL R171, R171, -INF , !P0 ;  /* 0xff800000abab7808 */ /* 0x000fc40004000000 */
[----:B------:R-:W-:Y:S02]  /*17210*/  FMNMX.FTZ R181, R0, R181, !PT ;  /* 0x000000b500b57209 */ /* 0x000fe40007810000 */
[----:B------:R-:W-:Y:S02]  /*17220*/  LOP3.LUT P0, RZ, R22, 0x4000, RZ, 0xc0, !PT ;  /* 0x0000400016ff7812 */ /* 0x000fe4000780c0ff */
[----:B------:R-:W-:Y:S01]  /*17230*/  FMNMX.FTZ R181, R158, R181, !PT ;  /* 0x000000b59eb57209 */ /* 0x000fe20007810000 */
[----:B------:R-:W0:Y:S01]  /*17240*/  MUFU.EX2 R3, R3 ;  /* 0x0000000300037308 */ /* 0x000e220000000800 */
[----:B------:R-:W-:Y:S02]  /*17250*/  FSEL R174, R174, -INF , !P3 ;  /* 0xff800000aeae7808 */ /* 0x000fe40005800000 */
[----:B------:R-:W-:Y:S02]  /*17260*/  FMNMX.FTZ R181, R159, R181, !PT ;  /* 0x000000b59fb57209 */ /* 0x000fe40007810000 */
[----:B------:R-:W-:-:S02]  /*17270*/  FSEL R175, R175, -INF , !P0 ;  /* 0xff800000afaf7808 */ /* 0x000fc40004000000 */
[----:B------:R-:W-:Y:S01]  /*17280*/  FMNMX.FTZ R181, R162, R181, !PT ;  /* 0x000000b5a2b57209 */ /* 0x000fe20007810000 */
[----:B------:R-:W1:Y:S01]  /*17290*/  MUFU.EX2 R153, R153 ;  /* 0x0000009900997308 */ /* 0x000e620000000800 */
[----:B------:R-:W-:Y:S02]  /*172a0*/  FSEL R183, R183, -INF , !P2 ;  /* 0xff800000b7b77808 */ /* 0x000fe40005000000 */
[----:B------:R-:W-:Y:S02]  /*172b0*/  FMNMX.FTZ R181, R163, R181, !PT ;  /* 0x000000b5a3b57209 */ /* 0x000fe40007810000 */
[----:B------:R-:W-:Y:S02]  /*172c0*/  LOP3.LUT P0, RZ, R22, 0x2000, RZ, 0xc0, !PT ;  /* 0x0000200016ff7812 */ /* 0x000fe4000780c0ff */
[----:B------:R-:W-:Y:S01]  /*172d0*/  FMNMX.FTZ R181, R166, R181, !PT ;  /* 0x000000b5a6b57209 */ /* 0x000fe20007810000 */
[----:B------:R-:W2:Y:S01]  /*172e0*/  MUFU.EX2 R156, R156 ;  /* 0x0000009c009c7308 */ /* 0x000ea20000000800 */
[----:B0-----:R-:W-:-:S02]  /*172f0*/  FFMA.FTZ R221, R3, R221, R196 ;  /* 0x000000dd03dd7223 */ /* 0x001fc400000100c4 */
[----:B------:R-:W-:-:S04]  /*17300*/  FMNMX.FTZ R181, R167, R181, !PT ;  /* 0x000000b5a7b57209 */ /* 0x000fc80007810000 */
[----:B------:R-:W-:Y:S01]  /*17310*/  FMNMX.FTZ R181, R170, R181, !PT ;  /* 0x000000b5aab57209 */ /* 0x000fe20007810000 */
[----:B------:R-:W-:Y:S03]  /*17320*/  MUFU.EX2 R157, R157 ;  /* 0x0000009d009d7308 */ /* 0x000fe60000000800 */
        /* <DEDUP_REMOVED lines=9> */
[----:B------:R-:W-:-:S05]  /*173c0*/  FMNMX.FTZ R181, R183, R181, !PT ;  /* 0x000000b5b7b57209 */ /* 0x000fca0007810000 */
[----:B------:R-:W0:Y:S01]  /*173d0*/  SHFL.BFLY PT, R184, R181, 0x2, 0x1f ;  /* 0x0c401f00b5b87f89 */ /* 0x000e2200000e0000 */
        /* <DEDUP_REMOVED lines=9> */
[----:B0-----:R-:W-:-:S04]  /*17470*/  FMNMX.FTZ R152, R181, R184, !PT ;  /* 0x000000b8b5987209 */ /* 0x001fc80007810000 */
[----:B------:R-:W-:-:S03]  /*17480*/  FSETP.NEU.FTZ.AND P1, PT, R152, -INF , PT ;  /* 0xff8000009800780b */ /* 0x000fc60003f3d000 */
[----:B------:R-:W-:Y:S01]  /*17490*/  MUFU.EX2 R180, R180 ;  /* 0x000000b400b47308 */ /* 0x000fe20000000800 */
[----:B------:R-:W-:-:S05]  /*174a0*/  FSEL R181, R152, RZ, P1 ;  /* 0x000000ff98b57208 */ /* 0x000fca0000800000 */
[----:B------:R-:W-:Y:S01]  /*174b0*/  FADD.FTZ R4, -R181, R4 ;  /* 0x00000004b5047221 */ /* 0x000fe20000010100 */
[-C--:B------:R-:W-:Y:S01]  /*174c0*/  FMUL.FTZ R181, R152, R2.reuse ;  /* 0x0000000298b57220 */ /* 0x080fe20000410000 */
[----:B------:R-:W-:Y:S02]  /*174d0*/  MUFU.EX2 R5, R5 ;  /* 0x0000000500057308 */ /* 0x000fe40000000800 */
[----:B------:R-:W-:Y:S02]  /*174e0*/  FMUL.FTZ R4, R4, R2 ;  /* 0x0000000204047220 */ /* 0x000fe40000410000 */
[----:B------:R-:W-:-:S05]  /*174f0*/  FSEL R181, R181, RZ, P1 ;  /* 0x000000ffb5b57208 */ /* 0x000fca0000800000 */
        /* <DEDUP_REMOVED lines=17> */
[----:B------:R-:W-:-:S04]  /*17610*/  FFMA.FTZ R181, R183, R2, -R181 ;  /* 0x00000002b7b57223 */ /* 0x000fc800000108b5 */
[----:B------:R1:W0:Y:S08]  /*17620*/  MUFU.EX2 R0, R4 ;  /* 0x0000000400007308 */ /* 0x0002300000000800 */
[----:B------:R-:W3:Y:S01]  /*17630*/  MUFU.EX2 R158, R158 ;  /* 0x0000009e009e7308 */ /* 0x000ee20000000800 */
[----:B-1----:R-:W-:-:S04]  /*17640*/  FADD.FTZ R4, R153, R221 ;  /* 0x000000dd99047221 */ /* 0x002fc80000010000 */
[----:B--2---:R-:W-:-:S03]  /*17650*/  FADD.FTZ R4, R156, R4 ;  /* 0x000000049c047221 */ /* 0x004fc60000010000 */
[----:B------:R-:W1:Y:S01]  /*17660*/  MUFU.EX2 R159, R159 ;  /* 0x0000009f009f7308 */ /* 0x000e620000000800 */
[----:B0-----:R-:W-:Y:S01]  /*17670*/  FFMA.FTZ R9, R0, R9, R154 ;  /* 0x0000000900097223 */ /* 0x001fe2000001009a */
[----:B------:R-:W-:-:S03]  /*17680*/  FADD.FTZ R4, R157, R4 ;  /* 0x000000049d047221 */ /* 0x000fc60000010000 */
[----:B------:R-:W-:Y:S01]  /*17690*/  FADD.FTZ R9, R197, R9 ;  /* 0x00000009c5097221 */ /* 0x000fe20000010000 */
[----:B------:R-:W-:Y:S02]  /*176a0*/  FADD.FTZ R4, R160, R4 ;  /* 0x00000004a0047221 */ /* 0x000fe40000010000 */
[----:B------:R-:W0:Y:S01]  /*176b0*/  MUFU.EX2 R162, R162 ;  /* 0x000000a200a27308 */ /* 0x000e220000000800 */
[----:B---3--:R-:W-:Y:S01]  /*176c0*/  FADD.FTZ R9, R158, R9 ;  /* 0x000000099e097221 */ /* 0x008fe20000010000 */
[----:B------:R-:W-:-:S04]  /*176d0*/  FADD.FTZ R4, R161, R4 ;  /* 0x00000004a1047221 */ /* 0x000fc80000010000 */
[----:B------:R-:W-:Y:S02]  /*176e0*/  FADD.FTZ R4, R164, R4 ;  /* 0x00000004a4047221 */ /* 0x000fe40000010000 */
[----:B------:R-:W2:Y:S01]  /*176f0*/  MUFU.EX2 R163, R163 ;  /* 0x000000a300a37308 */ /* 0x000ea20000000800 */
[----:B-1----:R-:W-:Y:S01]  /*17700*/  FADD.FTZ R9, R159, R9 ;  /* 0x000000099f097221 */ /* 0x002fe20000010000 */
[----:B------:R-:W-:-:S04]  /*17710*/  FADD.FTZ R4, R165, R4 ;  /* 0x00000004a5047221 */ /* 0x000fc80000010000 */
[----:B------:R-:W-:Y:S02]  /*17720*/  FADD.FTZ R4, R168, R4 ;  /* 0x00000004a8047221 */ /* 0x000fe40000010000 */
[----:B------:R-:W1:Y:S01]  /*17730*/  MUFU.EX2 R166, R166 ;  /* 0x000000a600a67308 */ /* 0x000e620000000800 */
[----:B0-----:R-:W-:Y:S01]  /*17740*/  FADD.FTZ R9, R162, R9 ;  /* 0x00000009a2097221 */ /* 0x001fe20000010000 */
[----:B------:R-:W-:-:S04]  /*17750*/  FADD.FTZ R4, R169, R4 ;  /* 0x00000004a9047221 */ /* 0x000fc80000010000 */
[----:B------:R-:W-:Y:S02]  /*17760*/  FADD.FTZ R4, R172, R4 ;  /* 0x00000004ac047221 */ /* 0x000fe40000010000 */
[----:B------:R-:W0:Y:S01]  /*17770*/  MUFU.EX2 R167, R167 ;  /* 0x000000a700a77308 */ /* 0x000e220000000800 */
[----:B--2---:R-:W-:Y:S01]  /*17780*/  FADD.FTZ R9, R163, R9 ;  /* 0x00000009a3097221 */ /* 0x004fe20000010000 */
        /* <DEDUP_REMOVED lines=8> */
[----:B------:R-:W-:-:S06]  /*17810*/  FADD.FTZ R221, R5, R4 ;  /* 0x0000000405dd7221 */ /* 0x000fcc0000010000 */
        /* <DEDUP_REMOVED lines=11> */
[----:B0-----:R-:W-:-:S04]  /*178d0*/  FADD.FTZ R9, R179, R9 ;  /* 0x00000009b3097221 */ /* 0x001fc80000010000 */
[----:B--2---:R-:W-:-:S04]  /*178e0*/  FADD.FTZ R9, R182, R9 ;  /* 0x00000009b6097221 */ /* 0x004fc80000010000 */
[----:B-1----:R-:W-:Y:S01]  /*178f0*/  FADD.FTZ R9, R181, R9 ;  /* 0x00000009b5097221 */ /* 0x002fe20000010000 */
[----:B------:R-:W-:Y:S06]  /*17900*/  @!P0 BRA `(.L_x_1790) ;  /* 0x0000000000048947 */ /* 0x000fec0003800000 */
[----:B------:R-:W-:Y:S01]  /*17910*/  BPT.TRAP 0x1 ;  /* 0x000000040000795c */ /* 0x000fe20000300000 */
.L_x_1790:
[----:B------:R-:W2:Y:S01]  /*17920*/  LDL R4, [R1+0x10] ;  /* 0x0000100001047983 */ /* 0x000ea20000100800 */
[----:B------:R-:W-:Y:S02]  /*17930*/  IADD3 R218, R218, 0x30860, RZ ;  /* 0x00030860dada7810 */ /* 0x000fe40007ffe0ff */
[----:B------:R-:W-:Y:S01]  /*17940*/  F2FP.F16.F32.PACK_AB R186, R5, R180 ;  /* 0x000000b405ba723e */ /* 0x000fe200000000ff */
[----:B------:R-:W-:Y:S01]  /*17950*/  IMAD.MOV.U32 R5, RZ, RZ, R155 ;  /* 0x000000ffff057224 */ /* 0x000fe200078e009b */
[----:B------:R-:W-:Y:S02]  /*17960*/  PRMT R218, R191, 0x654, R218 ;  /* 0x00000654bfda7816 */ /* 0x000fe400000000da */
[----:B------:R-:W-:Y:S02]  /*17970*/  F2FP.F16.F32.PACK_AB R196, R153, R196 ;  /* 0x000000c499c4723e */ /* 0x000fe400000000ff */
[----:B------:R0:W-:Y:S01]  /*17980*/  SYNCS.ARRIVE.TRANS64.RED.A1T0 RZ, [R218+URZ], RZ ;  /* 0x000000ffdaff79a7 */ /* 0x0001e2000810043f */
[----:B------:R-:W-:-:S02]  /*17990*/  F2FP.F16.F32.PACK_AB R197, R197, R154 ;  /* 0x0000009ac5c5723e */ /* 0x000fc400000000ff */
[----:B------:R-:W-:Y:S02]  /*179a0*/  F2FP.F16.F32.PACK_AB R198, R157, R156 ;  /* 0x0000009c9dc6723e */ /* 0x000fe400000000ff */
[----:B------:R-:W-:Y:S02]  /*179b0*/  F2FP.F16.F32.PACK_AB R199, R159, R158 ;  /* 0x0000009e9fc7723e */ /* 0x000fe400000000ff */
[----:B------:R-:W-:Y:S01]  /*179c0*/  F2FP.F16.F32.PACK_AB R192, R161, R160 ;  /* 0x000000a0a1c0723e */ /* 0x000fe200000000ff */
[----:B0-----:R-:W-:Y:S01]  /*179d0*/  IMAD.MOV.U32 R218, RZ, RZ, R226 ;  /* 0x000000ffffda7224 */ /* 0x001fe200078e00e2 */
        /* <DEDUP_REMOVED lines=10> */
[----:B------:R-:W-:Y:S02]  /*17a80*/  MOV R204, R222 ;  /* 0x000000de00cc7202 */ /* 0x000fe40000000f00 */
[C---:B--2---:R-:W-:Y:S01]  /*17a90*/  ISETP.GT.AND P1, PT, R8.reuse, R4, PT ;  /* 0x000000040800720c */ /* 0x044fe20003f24270 */
[----:B------:R-:W-:Y:S02]  /*17aa0*/  VIADD R8, R8, 0xffffffff ;  /* 0xffffffff08087836 */ /* 0x000fe40000000000 */
[----:B------:R-:W-:-:S10]  /*17ab0*/  IMAD.MOV.U32 R4, RZ, RZ, R152 ;  /* 0x000000ffff047224 */ /* 0x000fd400078e0098 */
[----:B------:R-:W-:Y:S05]  /*17ac0*/  @P1 BRA `(.L_x_1791) ;  /* 0xffffffd000981947 */ /* 0x000fea000383ffff */
[----:B------:R-:W-:Y:S05]  /*17ad0*/  BSYNC B0 ;  /* 0x0000000000007941 */ /* 0x000fea0003800000 */
.L_x_1770:
[----:B------:R-:W-:Y:S02]  /*17ae0*/  IMAD.MOV.U32 R4, RZ, RZ, R152 ;  /* 0x000000ffff047224 */ /* 0x000fe400078e0098 */
[----:B------:R-:W-:Y:S02]  /*17af0*/  IMAD.MOV.U32 R5, RZ, RZ, R155 ;  /* 0x000000ffff057224 */ /* 0x000fe400078e009b */
[----:B------:R-:W-:Y:S02]  /*17b00*/  IMAD.MOV.U32 R204, RZ, RZ, R222 ;  /* 0x000000ffffcc7224 */ /* 0x000fe400078e00de */
[----:B------:R-:W-:-:S07]  /*17b10*/  IMAD.MOV.U32 R218, RZ, RZ, R226 ;  /* 0x000000ffffda7224 */ /* 0x000fce00078e00e2 */
.L_x_1769:
[----:B------:R-:W-:Y:S05]  /*17b20*/  BSYNC B1 ;  /* 0x0000000000017941 */ /* 0x000fea0003800000 */
.L_x_1768:
[----:B------:R-:W2:Y:S01]  /*17b30*/  LDL R153, [R1+0x4c] ;  /* 0x00004c0001997983 */ /* 0x000ea20000100800 */
[----:B------:R-:W0:Y:S01]  /*17b40*/  LDC R152, c[0x0][0x448] ;  /* 0x00011200ff987b82 */ /* 0x000e220000000800 */
[----:B------:R-:W-:-:S07]  /*17b50*/  LOP3.LUT R22, R22, 0xffffffdf, RZ, 0xc0, !PT ;  /* 0xffffffdf16167812 */ /* 0x000fce00078ec0ff */
[----:B------:R-:W1:Y:S01]  /*17b60*/  LDC R155, c[0x0][0x9e4] ;  /* 0x00027900ff9b7b82 */ /* 0x000e620000000800 */
[----:B0-----:R-:W-:-:S13]  /*17b70*/  ISETP.NE.AND P1, PT, R152, 0x1, PT ;  /* 0x000000019800780c */ /* 0x001fda0003f25270 */
[----:B------:R-:W0:Y:S01]  /*17b80*/  @P1 LDC R154, c[0x0][0x44c] ;  /* 0x00011300ff9a1b82 */ /* 0x000e220000000800 */
[----:B------:R-:W-:-:S04]  /*17b90*/  @P1 LOP3.LUT R22, R22, 0x20, RZ, 0xfc, !PT ;  /* 0x0000002016161812 */ /* 0x000fc800078efcff */
[----:B------:R-:W-:-:S03]  /*17ba0*/  LOP3.LUT R22, R22, 0xffffffbf, RZ, 0xc0, !PT ;  /* 0xffffffbf16167812 */ /* 0x000fc600078ec0ff */
[----:B------:R-:W3:Y:S01]  /*17bb0*/  @P1 LDC R152, c[0x0][0x450] ;  /* 0x00011400ff981b82 */ /* 0x000ee20000000800 */
[----:B--2---:R-:W-:-:S05]  /*17bc0*/  IADD3 R153, R153, 0x7f, RZ ;  /* 0x0000007f99997810 */ /* 0x004fca0007ffe0ff */
[----:B0-----:R-:W-:-:S05]  /*17bd0*/  @P1 IMAD.HI.U32 R154, R153, R154, RZ ;  /* 0x0000009a999a1227 */ /* 0x001fca00078e00ff */
[----:B---3--:R-:W-:Y:S02]  /*17be0*/  @P1 SHF.R.U32.HI R153, RZ, R152, R154 ;  /* 0x00000098ff991219 */ /* 0x008fe4000001169a */
[----:B-1----:R-:W-:Y:S02]  /*17bf0*/  ISETP.GE.AND P1, PT, R155, 0x1, PT ;  /* 0x000000019b00780c */ /* 0x002fe40003f26270 */
[----:B------:R-:W-:-:S05]  /*17c00*/  IADD3 R152, R220, 0x1, -R219 ;  /* 0x00000001dc987810 */ /* 0x000fca0007ffe8db */
[----:B------:R-:W-:-:S04]  /*17c10*/  IMAD.IADD R153, R152, 0x1, R153 ;  /* 0x0000000198997824 */ /* 0x000fc800078e0299 */
[----:B------:R-:W-:Y:S02]  /*17c20*/  IMAD.IADD R223, R153, 0x1, -R223 ;  /* 0x0000000199df7824 */ /* 0x000fe400078e0adf */
[----:B------:R-:W-:Y:S01]  /*17c30*/  @P1 LOP3.LUT R22, R22, 0x40, RZ, 0xfc, !PT ;  /* 0x0000004016161812 */ /* 0x000fe200078efcff */
[----:B------:R-:W-:Y:S06]  /*17c40*/  @!P1 BRA `(.L_x_1792) ;  /* 0x0000000000489947 */ /* 0x000fec0003800000 */
[----:B------:R-:W-:Y:S01]  /*17c50*/  IMAD.MOV.U32 R154, RZ, RZ, R153 ;  /* 0x000000ffff9a7224 */ /* 0x000fe200078e0099 */
[----:B------:R-:W-:Y:S04]  /*17c60*/  BSSY B0, `(.L_x_1793) ;  /* 0x000000e000007945 */ /* 0x000fe80003800000 */
        /* <DEDUP_REMOVED lines=9> */
.L_x_1794:
[----:B------:R-:W-:-:S13]  /*17d00*/  ISETP.NE.AND P1, PT, R155, 0x1, PT ;  /* 0x000000019b00780c */ /* 0x000fda0003f25270 */
[----:B------:R-:W0:Y:S02]  /*17d10*/  @P1 LDC.64 R152, c[0x0][0x9e8] ;  /* 0x00027a00ff981b82 */ /* 0x000e240000000a00 */
[----:B0-----:R-:W-:-:S05]  /*17d20*/  @P1 IMAD.HI.U32 R152, R154, R152, RZ ;  /* 0x000000989a981227 */ /* 0x001fca00078e00ff */
[----:B------:R-:W-:-:S07]  /*17d30*/  @P1 SHF.R.U32.HI R154, RZ, R153, R152 ;  /* 0x00000099ff9a1219 */ /* 0x000fce0000011698 */
.L_x_1795:
[----:B------:R-:W-:Y:S05]  /*17d40*/  BSYNC B0 ;  /* 0x0000000000007941 */ /* 0x000fea0003800000 */
.L_x_1793:
[----:B------:R-:W-:-:S05]  /*17d50*/  IMAD R154, R154, R155, RZ ;  /* 0x0000009b9a9a7224 */ /* 0x000fca00078e02ff */
[----:B------:R-:W-:-:S07]  /*17d60*/  VIMNMX R223, R223, R154, !PT ;  /* 0x0000009adfdf7248 */ /* 0x000fce0007fe0100 */
.L_x_1792:
[----:B------:R-:W2:Y:S01]  /*17d70*/  LDL R153, [R1+0x68] ;  /* 0x0000680001997983 */ /* 0x000ea20000100800 */
[----:B------:R-:W-:Y:S01]  /*17d80*/  VIADD R223, R223, 0x3f ;  /* 0x0000003fdfdf7836 */ /* 0x000fe20000000000 */
[----:B------:R-:W-:Y:S04]  /*17d90*/  BSSY B0, `(.L_x_1796) ;  /* 0x0000224000007945 */ /* 0x000fe80003800000 */
[----:B------:R-:W-:-:S04]  /*17da0*/  SHF.R.S32.HI R152, RZ, 0x1f, R223 ;  /* 0x0000001fff987819 */ /* 0x000fc800000114df */
[----:B------:R-:W-:-:S04]  /*17db0*/  LEA.HI R152, R152, R223, RZ, 0x6 ;  /* 0x000000df98987211 */ /* 0x000fc800078f30ff */
[----:B------:R-:W-:-:S04]  /*17dc0*/  SHF.R.S32.HI R152, RZ, 0x6, R152 ;  /* 0x00000006ff987819 */ /* 0x000fc80000011498 */
[----:B--2---:R-:W-:-:S04]  /*17dd0*/  VIMNMX R153, R153, R152, !PT ;  /* 0x0000009899997248 */ /* 0x004fc80007fe0100 */
[----:B------:R-:W-:Y:S01]  /*17de0*/  ISETP.GE.AND P1, PT, R8, R153, PT ;  /* 0x000000990800720c */ /* 0x000fe20003f26270 */
[----:B------:R0:W-:-:S12]  /*17df0*/  STL [R1+0x48], R153 ;  /* 0x0000489901007387 */ /* 0x0001d80000100800 */
[----:B0-----:R-:W-:Y:S05]  /*17e00*/  @!P1 BRA `(.L_x_1797) ;  /* 0x0000002000709947 */ /* 0x001fea0003800000 */
[----:B------:R-:W-:Y:S01]  /*17e10*/  BSSY B1, `(.L_x_1798) ;  /* 0x000021a000017945 */ /* 0x000fe20003800000 */
[----:B------:R-:W-:Y:S01]  /*17e20*/  IMAD.MOV.U32 R227, RZ, RZ, R8 ;  /* 0x000000ffffe37224 */ /* 0x000fe200078e0008 */
[----:B------:R-:W-:Y:S01]  /*17e30*/  MOV R226, R4 ;  /* 0x0000000400e27202 */ /* 0x000fe20000000f00 */
[----:B------:R-:W-:Y:S02]  /*17e40*/  IMAD.MOV.U32 R222, RZ, RZ, R5 ;  /* 0x000000ffffde7224 */ /* 0x000fe400078e0005 */
[----:B------:R-:W-:Y:S02]  /*17e50*/  IMAD.MOV.U32 R8, RZ, RZ, R218 ;  /* 0x000000ffff087224 */ /* 0x000fe400078e00da */
[----:B------:R-:W-:-:S07]  /*17e60*/  IMAD.MOV.U32 R229, RZ, RZ, R204 ;  /* 0x000000ffffe57224 */ /* 0x000fce00078e00cc */
.L_x_1811:
[----:B------:R-:W-:-:S04]  /*17e70*/  ISETP.NE.AND P1, PT, R229, 0x1, PT ;  /* 0x00000001e500780c */ /* 0x000fc80003f25270 */
[----:B------:R-:W-:-:S04]  /*17e80*/  SEL R218, RZ, 0x1, P1 ;  /* 0x00000001ffda7807 */ /* 0x000fc80000800000 */
[----:B------:R-:W-:Y:S01]  /*17e90*/  LOP3.LUT R218, R8, R218, RZ, 0x3c, !PT ;  /* 0x000000da08da7212 */ /* 0x000fe200078e3cff */
[----:B------:R-:W-:Y:S06]  /*17ea0*/  @!P0 BRA `(.L_x_1799) ;  /* 0x0000000000048947 */ /* 0x000fec0003800000 */
[----:B------:R-:W-:Y:S01]  /*17eb0*/  BPT.TRAP 0x1 ;  /* 0x000000040000795c */ /* 0x000fe20000300000 */
.L_x_1799:
[----:B------:R-:W-:Y:S02]  /*17ec0*/  IADD3 R204, R229, 0x1, RZ ;  /* 0x00000001e5cc7810 */ /* 0x000fe40007ffe0ff */
[----:B------:R-:W-:Y:S02]  /*17ed0*/  SHF.L.U32 R4, R218, 0x1f, RZ ;  /* 0x0000001fda047819 */ /* 0x000fe400000006ff */
[----:B------:R-:W-:-:S04]  /*17ee0*/  ISETP.NE.AND P1, PT, R204, 0x2, PT ;  /* 0x00000002cc00780c */ /* 0x000fc80003f25270 */
[----:B------:R-:W-:-:S05]  /*17ef0*/  SEL R204, R204, RZ, P1 ;  /* 0x000000ffcccc7207 */ /* 0x000fca0000800000 */
[----:B------:R-:W-:-:S04]  /*17f00*/  IMAD R223, R204, 0x8, R18 ;  /* 0x00000008ccdf7824 */ /* 0x000fc800078e0212 */
[----:B------:R0:W1:Y:S01]  /*17f10*/  SYNCS.PHASECHK.TRANS64.TRYWAIT P1, [R223+URZ+0x30830], R4 ;  /* 0x03083004df0075a7 */ /* 0x000062000802017f */
[----:B------:R-:W-:Y:S05]  /*17f20*/  @!P0 BRA `(.L_x_1800) ;  /* 0x0000000000048947 */ /* 0x000fea0003800000 */
[----:B------:R-:W-:Y:S01]  /*17f30*/  BPT.TRAP 0x1 ;  /* 0x000000040000795c */ /* 0x000fe20000300000 */
.L_x_1800:
[----:B------:R-:W2:Y:S01]  /*17f40*/  LDL R2, [R1+0x44] ;  /* 0x0000440001027983 */ /* 0x000ea20000100800 */
[----:B------:R-:W-:Y:S01]  /*17f50*/  BSSY B2, `(.L_x_1801) ;  /* 0x0000007000027945 */ /* 0x000fe20003800000 */
[----:B--2---:R-:W-:-:S04]  /*17f60*/  IMAD R2, R204, 0x800, R2 ;  /* 0x00000800cc027824 */ /* 0x004fc800078e0202 */
[C---:B------:R-:W-:Y:S02]  /*17f70*/  VIADD R154, R2.reuse, 0x2 ;  /* 0x00000002029a7836 */ /* 0x040fe40000000000 */
[----:B------:R-:W-:Y:S01]  /*17f80*/  VIADD R153, R2, 0x4 ;  /* 0x0000000402997836 */ /* 0x000fe20000000000 */
[----:B-1----:R-:W-:Y:S06]  /*17f90*/  @P1 BRA `(.L_x_1802) ;  /* 0x0000000000081947 */ /* 0x002fec0003800000 */
[----:B------:R-:W1:Y:S02]  /*17fa0*/  SYNCS.PHASECHK.TRANS64.TRYWAIT P1, [R223+URZ+0x30830], R4 ;  /* 0x03083004df0075a7 */ /* 0x000e64000802017f */
[----:B-1----:R-:W-:Y:S05]  /*17fb0*/  @!P1 BRA `(.L_x_1803) ;  /* 0x0000012000c89947 */ /* 0x002fea0003800000 */
.L_x_1802:
[----:B------:R-:W-:Y:S05]  /*17fc0*/  BSYNC B2 ;  /* 0x0000000000027941 */ /* 0x000fea0003800000 */
.L_x_1801:
[----:B------:R-:W-:Y:S04]  /*17fd0*/  STL.64 [R1+0xd0], R22 ;  /* 0x0000d01601007387 */ /* 0x000fe80000100a00 */
[----:B------:R-:W-:Y:S04]  /*17fe0*/  STL [R1+0xc8], R18 ;  /* 0x0000c81201007387 */ /* 0x000fe80000100800 */
[----:B------:R2:W-:Y:S04]  /*17ff0*/  STL.64 [R1+0xc0], R16 ;  /* 0x0000c01001007387 */ /* 0x0005e80000100a00 */
[----:B--2---:R-:W2:Y:S04]  /*18000*/  LDL.64 R16, [R1+0x30] ;  /* 0x0000300001107983 */ /* 0x004ea80000100a00 */
[----:B------:R3:W-:Y:S04]  /*18010*/  STL.64 [R1+0xb8], R8 ;  /* 0x0000b80801007387 */ /* 0x0007e80000100a00 */
[----:B------:R-:W4:Y:S01]  /*18020*/  LDL.64 R22, [R1+0x38] ;  /* 0x0000380001167983 */ /* 0x000f220000100a00 */
[----:B01----:R-:W-:-:S04]  /*18030*/  MOV R4, R2 ;  /* 0x0000000200047202 */ /* 0x003fc80000000f00 */
[----:B------:R-:W-:Y:S01]  /*18040*/  R2UR UR6, R4 ;  /* 0x00000000040672ca */ /* 0x000fe200000e0000 */
[----:B------:R-:W-:Y:S02]  /*18050*/  IMAD.MOV.U32 R4, RZ, RZ, R154 ;  /* 0x000000ffff047224 */ /* 0x000fe400078e009a */
[----:B------:R-:W-:Y:S01]  /*18060*/  VIADD R152, R2, 0x6 ;  /* 0x0000000602987836 */ /* 0x000fe20000000000 */
[----:B---3--:R-:W3:Y:S01]  /*18070*/  LDL.64 R8, [R1+0x28] ;  /* 0x0000280001087983 */ /* 0x008ee20000100a00 */
[----:B------:R-:W-:Y:S01]  /*18080*/  IMAD.MOV.U32 R5, RZ, RZ, 0x40000040 ;  /* 0x40000040ff057424 */ /* 0x000fe200078e00ff */
[----:B------:R-:W-:Y:S01]  /*18090*/  R2UR UR4, R4 ;  /* 0x00000000040472ca */ /* 0x000fe200000e0000 */
[----:B------:R-:W-:Y:S01]  /*180a0*/  IMAD.MOV.U32 R4, RZ, RZ, R153 ;  /* 0x000000ffff047224 */ /* 0x000fe200078e0099 */
[----:B------:R-:W-:Y:S01]  /*180b0*/  R2UR UR10, R152 ;  /* 0x00000000980a72ca */ /* 0x000fe200000e0000 */
[----:B------:R-:W-:Y:S01]  /*180c0*/  IMAD.MOV.U32 R153, RZ, RZ, 0x40000040 ;  /* 0x40000040ff997424 */ /* 0x000fe200078e00ff */
[----:B------:R-:W-:-:S02]  /*180d0*/  R2UR UR7, R5 ;  /* 0x00000000050772ca */ /* 0x000fc400000e0000 */
[----:B------:R-:W-:Y:S02]  /*180e0*/  R2UR UR8, R4 ;  /* 0x00000000040872ca */ /* 0x000fe400000e0000 */
[----:B------:R-:W-:Y:S02]  /*180f0*/  R2UR UR11, R153 ;  /* 0x00000000990b72ca */ /* 0x000fe400000e0000 */
[C---:B------:R-:W-:Y:S01]  /*18100*/  IADD3 R4, R2.reuse, 0x200, RZ ;  /* 0x0000020002047810 */ /* 0x040fe20007ffe0ff */
[----:B------:R-:W-:Y:S01]  /*18110*/  VIADD R154, R2, 0x204 ;  /* 0x00000204029a7836 */ /* 0x000fe20000000000 */
[C---:B------:R-:W-:Y:S02]  /*18120*/  R2UR UR5, R5.reuse ;  /* 0x00000000050572ca */ /* 0x040fe400000e0000 */
[----:B------:R-:W-:Y:S01]  /*18130*/  R2UR UR14, R4 ;  /* 0x00000000040e72ca */ /* 0x000fe200000e0000 */
[----:B------:R-:W-:Y:S01]  /*18140*/  VIADD R4, R2, 0x206 ;  /* 0x0000020602047836 */ /* 0x000fe20000000000 */
[----:B------:R-:W-:Y:S01]  /*18150*/  R2UR UR22, R154 ;  /* 0x000000009a1672ca */ /* 0x000fe200000e0000 */
[----:B------:R-:W-:Y:S01]  /*18160*/  FMUL.FTZ R24, R24, R3 ;  /* 0x0000000318187220 */ /* 0x000fe20000410000 */
[----:B------:R-:W-:-:S02]  /*18170*/  R2UR UR9, R5 ;  /* 0x00000000050972ca */ /* 0x000fc400000e0000 */
[----:B------:R-:W-:Y:S02]  /*18180*/  R2UR UR26, R4 ;  /* 0x00000000041a72ca */ /* 0x000fe400000e0000 */
[----:B------:R-:W-:Y:S01]  /*18190*/  MOV R152, UR11 ;  /* 0x0000000b00987c02 */ /* 0x000fe20008000f00 */
[C---:B------:R-:W-:Y:S02]  /*181a0*/  VIADD R4, R2.reuse, 0x404 ;  /* 0x0000040402047836 */ /* 0x040fe40000000000 */
[----:B------:R-:W-:Y:S02]  /*181b0*/  VIADD R154, R2, 0x400 ;  /* 0x00000400029a7836 */ /* 0x000fe40000000000 */
[----:B------:R0:W-:Y:S01]  /*181c0*/  STL [R1+0x14], R152 ;  /* 0x0000149801007387 */ /* 0x0001e20000100800 */
[----:B------:R-:W-:Y:S02]  /*181d0*/  R2UR UR38, R4 ;  /* 0x00000000042672ca */ /* 0x000fe400000e0000 */
[----:B------:R-:W-:-:S02]  /*181e0*/  IADD3 R4, R2, 0x600, RZ ;  /* 0x0000060002047810 */ /* 0x000fc40007ffe0ff */
[----:B------:R-:W-:Y:S01]  /*181f0*/  R2UR UR30, R154 ;  /* 0x000000009a1e72ca */ /* 0x000fe200000e0000 */
[----:B0-----:R-:W-:Y:S01]  /*18200*/  VIADD R152, R2, 0x202 ;  /* 0x0000020202987836 */ /* 0x001fe20000000000 */
[----:B------:R-:W-:Y:S01]  /*18210*/  R2UR UR46, R4 ;  /* 0x00000000042e72ca */ /* 0x000fe200000e0000 */
[----:B------:R-:W-:-:S03]  /*18220*/  VIADD R154, R2, 0x406 ;  /* 0x00000406029a7836 */ /* 0x000fc60000000000 */
[----:B------:R-:W-:Y:S01]  /*18230*/  R2UR UR18, R152 ;  /* 0x00000000981272ca */ /* 0x000fe200000e0000 */
[C---:B------:R-:W-:Y:S02]  /*18240*/  VIADD R152, R2.reuse, 0x402 ;  /* 0x0000040202987836 */ /* 0x040fe40000000000 */
[----:B------:R-:W-:Y:S01]  /*18250*/  VIADD R4, R2, 0x606 ;  /* 0x0000060602047836 */ /* 0x000fe20000000000 */
[----:B------:R-:W-:Y:S01]  /*18260*/  R2UR UR42, R154 ;  /* 0x000000009a2a72ca */ /* 0x000fe200000e0000 */
[----:B------:R-:W-:Y:S01]  /*18270*/  VIADD R154, R2, 0x602 ;  /* 0x00000602029a7836 */ /* 0x000fe20000000000 */
[----:B------:R-:W-:Y:S01]  /*18280*/  R2UR UR34, R152 ;  /* 0x00000000982272ca */ /* 0x000fe200000e0000 */
[----:B------:R-:W-:Y:S01]  /*18290*/  VIADD R152, R2, 0x604 ;  /* 0x0000060402987836 */ /* 0x000fe20000000000 */
        /* <DEDUP_REMOVED lines=69> */
[----:B------:R-:W3:Y:S01]  /*186f0*/  LDL.64 R4, [R1+0x18] ;  /* 0x0000180001047983 */ /* 0x000ee20000100a00 */
[-C--:B------:R-:W-:Y:S01]  /*18700*/  FMUL.FTZ R26, R26, R0.reuse ;  /* 0x000000001a1a7220 */ /* 0x080fe20000410000 */
[-C--:B------:R-:W-:Y:S01]  /*18710*/  FMUL.FTZ R27, R27, R0.reuse ;  /* 0x000000001b1b7220 */ /* 0x080fe20000410000 */
[-C--:B------:R-:W-:Y:S01]  /*18720*/  FMUL.FTZ R30, R30, R0.reuse ;  /* 0x000000001e1e7220 */ /* 0x080fe20000410000 */
[----:B------:R-:W3:Y:S01]  /*18730*/  LDL.64 R2, [R1+0x20] ;  /* 0x0000200001027983 */ /* 0x000ee20000100a00 */
        /* <DEDUP_REMOVED lines=61> */
[----:B------:R-:W3:Y:S01]  /*18b10*/  LDL.LU R0, [R1+0x14] ;  /* 0x0000140001007983 */ /* 0x000ee20000300800 */
[----:B------:R-:W-:Y:S01]  /*18b20*/  MOV R18, UR10 ;  /* 0x0000000a00127c02 */ /* 0x000fe20008000f00 */
[----:B------:R-:W-:Y:S01]  /*18b30*/  UMOV UR10, UR4 ;  /* 0x00000004000a7c82 */ /* 0x000fe20008000000 */
[----:B------:R-:W-:Y:S01]  /*18b40*/  UMOV UR11, UR5 ;  /* 0x00000005000b7c82 */ /* 0x000fe20008000000 */
[----:B------:R-:W-:Y:S02]  /*18b50*/  R2UR UR4, R6 ;  /* 0x00000000060472ca */ /* 0x000fe400000e0000 */
[----:B------:R-:W-:Y:S02]  /*18b60*/  R2UR UR5, R7 ;  /* 0x00000000070572ca */ /* 0x000fe400000e0000 */
[----:B------:R-:W-:Y:S02]  /*18b70*/  MOV R155, 0x40000040 ;  /* 0x40000040009b7802 */ /* 0x000fe40000000f00 */
[----:B------:R-:W-:-:S02]  /*18b80*/  R2UR UR19, R153 ;  /* 0x00000000991372ca */ /* 0x000fc400000e0000 */
[C---:B------:R-:W-:Y:S02]  /*18b90*/  R2UR UR23, R155.reuse ;  /* 0x000000009b1772ca */ /* 0x040fe400000e0000 */
[----:B------:R-:W-:Y:S02]  /*18ba0*/  R2UR UR31, R155 ;  /* 0x000000009b1f72ca */ /* 0x000fe400000e0000 */
[----:B------:R-:W-:Y:S02]  /*18bb0*/  R2UR UR35, R153 ;  /* 0x00000000992372ca */ /* 0x000fe400000e0000 */
[C---:B------:R-:W-:Y:S02]  /*18bc0*/  R2UR UR43, R155.reuse ;  /* 0x000000009b2b72ca */ /* 0x040fe400000e0000 */
[----:B------:R-:W-:Y:S02]  /*18bd0*/  R2UR UR50, R154 ;  /* 0x000000009a3272ca */ /* 0x000fe400000e0000 */
[----:B------:R-:W-:-:S02]  /*18be0*/  R2UR UR51, R155 ;  /* 0x000000009b3372ca */ /* 0x000fc400000e0000 */
[----:B------:R-:W-:Y:S02]  /*18bf0*/  R2UR UR54, R152 ;  /* 0x00000000983672ca */ /* 0x000fe400000e0000 */
[----:B------:R-:W-:Y:S02]  /*18c00*/  R2UR UR55, R153 ;  /* 0x00000000993772ca */ /* 0x000fe400000e0000 */
[----:B------:R-:W-:-:S06]  /*18c10*/  WARPGROUP.ARRIVE ;  /* 0x00000000000079c5 */ /* 0x000fcc0000000000 */
[----:B------:R-:W-:Y:S01]  /*18c20*/  HGMMA.64x64x16.F32 R152, gdesc[UR4], RZ, !UPT, gsb0 ;  /* 0x00e00000049879f0 */ /* 0x000fe2000c0008ff */
[----:B------:R-:W-:Y:S01]  /*18c30*/  UMOV UR6, UR8 ;  /* 0x0000000800067c82 */ /* 0x000fe20008000000 */
[----:B------:R-:W-:Y:S01]  /*18c40*/  UMOV UR7, UR9 ;  /* 0x0000000900077c82 */ /* 0x000fe20008000000 */
[----:B----4-:R-:W-:Y:S02]  /*18c50*/  R2UR UR8, R22 ;  /* 0x00000000160872ca */ /* 0x010fe400000e0000 */
[----:B------:R-:W-:Y:S02]  /*18c60*/  R2UR UR9, R23 ;  /* 0x00000000170972ca */ /* 0x000fe400000e0000 */
[----:B--2---:R-:W-:Y:S01]  /*18c70*/  R2UR UR4, R16 ;  /* 0x00000000100472ca */ /* 0x004fe200000e0000 */
        /* <DEDUP_REMOVED lines=9> */
[----:B---3--:R-:W-:Y:S01]  /*18d10*/  R2UR UR8, R8 ;  /* 0x00000000080872ca */ /* 0x008fe200000e0000 */
[----:B------:R0:W5:Y:S01]  /*18d20*/  LDL.LU R18, [R1+0xc8] ;  /* 0x0000c80001127983 */ /* 0x0001620000300800 */
[----:B------:R-:W-:Y:S02]  /*18d30*/  R2UR UR9, R9 ;  /* 0x00000000090972ca */ /* 0x000fe400000e0000 */
[----:B------:R-:W-:Y:S01]  /*18d40*/  R2UR UR20, R216 ;  /* 0x00000000d81472ca */ /* 0x000fe200000e0000 */
[----:B------:R0:W5:Y:S01]  /*18d50*/  LDL.LU.64 R16, [R1+0xc0] ;  /* 0x0000c00001107983 */ /* 0x0001620000300a00 */
[----:B------:R-:W-:Y:S02]  /*18d60*/  R2UR UR21, R217 ;  /* 0x00000000d91572ca */ /* 0x000fe400000e0000 */
[----:B------:R-:W-:Y:S01]  /*18d70*/  R2UR UR24, R214 ;  /* 0x00000000d61872ca */ /* 0x000fe200000e0000 */
[----:B------:R0:W5:Y:S01]  /*18d80*/  LDL.LU.64 R8, [R1+0xb8] ;  /* 0x0000b80001087983 */ /* 0x0001620000300a00 */
[----:B------:R-:W-:-:S02]  /*18d90*/  WARPGROUP.DEPBAR.LE gsb0, 0x0 ;  /* 0x00008000000079c5 */ /* 0x000fc40000010000 */
[----:B------:R-:W-:Y:S01]  /*18da0*/  WARPGROUP.ARRIVE ;  /* 0x00000000000079c5 */ /* 0x000fe20000000000 */
[----:B------:R-:W-:-:S13]  /*18db0*/  R2UR UR11, R0 ;  /* 0x00000000000b72ca */ /* 0x000fda00000e0000 */
        /* <DEDUP_REMOVED lines=12> */
[----:B------:R-:W-:-:S06]  /*18e80*/  WARPGROUP.ARRIVE ;  /* 0x00000000000079c5 */ /* 0x000fcc0000000000 */
        /* <DEDUP_REMOVED lines=48> */
.L_x_1804:
[----:B-----5:R-:W-:Y:S01]  /*19190*/  SHF.L.U32 R0, R8, 0x1f, RZ ;  /* 0x0000001f08007819 */ /* 0x020fe200000006ff */
[----:B------:R-:W-:-:S04]  /*191a0*/  IMAD R8, R229, 0x8, R18 ;  /* 0x00000008e5087824 */ /* 0x000fc800078e0212 */
[----:B------:R0:W1:Y:S01]  /*191b0*/  SYNCS.PHASECHK.TRANS64.TRYWAIT P1, [R8+URZ+0x30850], R0 ;  /* 0x03085000080075a7 */ /* 0x000062000802017f */
[----:B------:R-:W-:Y:S05]  /*191c0*/  @!P0 BRA `(.L_x_1805) ;  /* 0x0000000000048947 */ /* 0x000fea0003800000 */
[----:B------:R-:W-:Y:S01]  /*191d0*/  BPT.TRAP 0x1 ;  /* 0x000000040000795c */ /* 0x000fe20000300000 */
.L_x_1805:
[----:B------:R-:W-:Y:S04]  /*191e0*/  BSSY B2, `(.L_x_1806) ;  /* 0x0000004000027945 */ /* 0x000fe80003800000 */
[----:B-1----:R-:W-:Y:S05]  /*191f0*/  @P1 BRA `(.L_x_1807) ;  /* 0x0000000000081947 */ /* 0x002fea0003800000 */
[----:B------:R-:W1:Y:S02]  /*19200*/  SYNCS.PHASECHK.TRANS64.TRYWAIT P1, [R8+URZ+0x30850], R0 ;  /* 0x03085000080075a7 */ /* 0x000e64000802017f */
[----:B-1----:R-:W-:Y:S05]  /*19210*/  @!P1 BRA `(.L_x_1808) ;  /* 0x0000011000449947 */ /* 0x002fea0003800000 */
.L_x_1807:
[----:B------:R-:W-:Y:S05]  /*19220*/  BSYNC B2 ;  /* 0x0000000000027941 */ /* 0x000fea0003800000 */
.L_x_1806:
[----:B01----:R-:W-:Y:S01]  /*19230*/  IADD3 R0, R18, 0x400, RZ ;  /* 0x0000040012007810 */ /* 0x003fe20007ffe0ff */
[----:B------:R-:W-:Y:S01]  /*19240*/  IMAD.MOV.U32 R3, RZ, RZ, 0x40000040 ;  /* 0x40000040ff037424 */ /* 0x000fe200078e00ff */
[----:B------:R-:W-:Y:S01]  /*19250*/  WARPGROUP.ARRIVE ;  /* 0x00000000000079c5 */ /* 0x000fe20000000000 */
[----:B------:R-:W-:Y:S01]  /*19260*/  IMAD.MOV.U32 R5, RZ, RZ, 0x40000040 ;  /* 0x40000040ff057424 */ /* 0x000fe200078e00ff */
        /* <DEDUP_REMOVED lines=12> */
[C---:B------:R-:W-:Y:S01]  /*19330*/  IADD3 R4, R2.reuse, 0x100, RZ ;  /* 0x0000010002047810 */ /* 0x040fe20007ffe0ff */
[----:B------:R-:W-:Y:S01]  /*19340*/  VIADD R2, R2, 0x180 ;  /* 0x0000018002027836 */ /* 0x000fe20000000000 */
[----:B------:R-:W-:Y:S02]  /*19350*/  WARPGROUP.DEPBAR.LE gsb0, 0x0 ;  /* 0x00008000000079c5 */ /* 0x000fe40000010000 */
[----:B------:R-:W-:-:S15]  /*19360*/  WARPGROUP.ARRIVE ;  /* 0x00000000000079c5 */ /* 0x000fde0000000000 */
[----:B------:R-:W-:-:S04]  /*19370*/  NOP ;  /* 0x0000000000007918 */ /* 0x000fc80000000000 */
        /* <DEDUP_REMOVED lines=16> */
.L_x_1809:
[----:B------:R-:W2:Y:S01]  /*19480*/  LDL R185, [R1+0x4] ;  /* 0x0000040001b97983 */ /* 0x000ea20000100800 */
[----:B------:R-:W-:Y:S01]  /*19490*/  FMNMX.FTZ R0, R152, R222, !PT ;  /* 0x000000de98007209 */ /* 0x000fe20007810000 */
[----:B------:R-:W-:Y:S01]  /*194a0*/  ULDC UR4, c[0x0][0x988] ;  /* 0x0002620000047ab9 */ /* 0x000fe20000000800 */
[----:B------:R-:W-:Y:S02]  /*194b0*/  VIADD R223, R223, 0x30840 ;  /* 0x00030840dfdf7836 */ /* 0x000fe40000000000 */
[----:B------:R-:W-:-:S04]  /*194c0*/  FMNMX.FTZ R0, R153, R0, !PT ;  /* 0x0000000099007209 */ /* 0x000fc80007810000 */
        /* <DEDUP_REMOVED lines=13> */
[----:B------:R-:W-:-:S05]  /*195a0*/  FMNMX.FTZ R0, R181, R0, !PT ;  /* 0x00000000b5007209 */ /* 0x000fca0007810000 */
[----:B------:R-:W0:Y:S02]  /*195b0*/  SHFL.BFLY PT, R2, R0, 0x2, 0x1f ;  /* 0x0c401f0000027f89 */ /* 0x000e2400000e0000 */
[----:B0-----:R-:W-:Y:S02]  /*195c0*/  FMNMX.FTZ R2, R0, R2, !PT ;  /* 0x0000000200027209 */ /* 0x001fe40007810000 */
[----:B------:R-:W-:-:S03]  /*195d0*/  FMNMX.FTZ R0, R154, R226, !PT ;  /* 0x000000e29a007209 */ /* 0x000fc60007810000 */
[----:B------:R-:W0:Y:S01]  /*195e0*/  SHFL.BFLY PT, R5, R2, 0x1, 0x1f ;  /* 0x0c201f0002057f89 */ /* 0x000e2200000e0000 */
[----:B------:R-:W-:-:S04]  /*195f0*/  FMNMX.FTZ R0, R155, R0, !PT ;  /* 0x000000009b007209 */ /* 0x000fc80007810000 */
[----:B------:R-:W-:-:S04]  /*19600*/  FMNMX.FTZ R0, R158, R0, !PT ;  /* 0x000000009e007209 */ /* 0x000fc80007810000 */
[----:B------:R-:W-:-:S04]  /*19610*/  FMNMX.FTZ R0, R159, R0, !PT ;  /* 0x000000009f007209 */ /* 0x000fc80007810000 */
[----:B------:R-:W-:-:S04]  /*19620*/  FMNMX.FTZ R0, R162, R0, !PT ;  /* 0x00000000a2007209 */ /* 0x000fc80007810000 */
[----:B------:R-:W-:-:S04]  /*19630*/  FMNMX.FTZ R0, R163, R0, !PT ;  /* 0x00000000a3007209 */ /* 0x000fc80007810000 */
[----:B------:R-:W-:Y:S02]  /*19640*/  FMNMX.FTZ R0, R166, R0, !PT ;  /* 0x00000000a6007209 */ /* 0x000fe40007810000 */
[----:B0-----:R-:W-:Y:S02]  /*19650*/  FMNMX.FTZ R5, R2, R5, !PT ;  /* 0x0000000502057209 */ /* 0x001fe40007810000 */
[----:B------:R-:W-:-:S03]  /*19660*/  FMNMX.FTZ R0, R167, R0, !PT ;  /* 0x00000000a7007209 */ /* 0x000fc60007810000 */
[----:B------:R-:W-:Y:S01]  /*19670*/  FADD.FTZ R3, -R5, R222 ;  /* 0x000000de05037221 */ /* 0x000fe20000010100 */
        /* <DEDUP_REMOVED lines=9> */
[----:B0-----:R-:W-:-:S05]  /*19710*/  FMNMX.FTZ R2, R0, R2, !PT ;  /* 0x0000000200027209 */ /* 0x001fca0007810000 */
[----:B------:R-:W0:Y:S02]  /*19720*/  SHFL.BFLY PT, R4, R2, 0x1, 0x1f ;  /* 0x0c201f0002047f89 */ /* 0x000e2400000e0000 */
[----:B0-----:R-:W-:Y:S02]  /*19730*/  FMNMX.FTZ R4, R2, R4, !PT ;  /* 0x0000000402047209 */ /* 0x001fe40007810000 */
[----:B------:R-:W-:-:S03]  /*19740*/  MOV R2, UR4 ;  /* 0x0000000400027c02 */ /* 0x000fc60008000f00 */
[----:B------:R-:W-:Y:S02]  /*19750*/  FADD.FTZ R0, -R4, R226 ;  /* 0x000000e204007221 */ /* 0x000fe40000010100 */
[-C--:B------:R-:W-:Y:S01]  /*19760*/  FMUL.FTZ R184, R5, R2.reuse ;  /* 0x0000000205b87220 */ /* 0x080fe20000410000 */
[-C--:B------:R-:W-:Y:S01]  /*19770*/  FMUL.FTZ R3, R3, R2.reuse ;  /* 0x0000000203037220 */ /* 0x080fe20000410000 */
[-C--:B------:R-:W-:Y:S02]  /*19780*/  FMUL.FTZ R0, R0, R2.reuse ;  /* 0x0000000200007220 */ /* 0x080fe40000410000 */
        /* <DEDUP_REMOVED lines=15> */
[-C--:B------:R-:W-:Y:S01]  /*19880*/  FFMA.FTZ R181, R181, R2.reuse, -R184 ;  /* 0x00000002b5b57223 */ /* 0x080fe200000108b8 */
[-C--:B------:R-:W-:Y:S01]  /*19890*/  FMUL.FTZ R184, R4, R2.reuse ;  /* 0x0000000204b87220 */ /* 0x080fe20000410000 */
[----:B------:R-:W-:Y:S03]  /*198a0*/  MUFU.EX2 R3, R3 ;  /* 0x0000000300037308 */ /* 0x000fe60000000800 */
        /* <DEDUP_REMOVED lines=18> */
[----:B------:R-:W1:Y:S01]  /*199d0*/  MUFU.EX2 R197, R154 ;  /* 0x0000009a00c57308 */ /* 0x000e620000000800 */
[----:B0-----:R-:W-:-:S07]  /*199e0*/  FFMA.FTZ R221, R3, R221, R152 ;  /* 0x000000dd03dd7223 */ /* 0x001fce0000010098 */
[----:B------:R-:W0:Y:S08]  /*199f0*/  MUFU.EX2 R153, R153 ;  /* 0x0000009900997308 */ /* 0x000e300000000800 */
[----:B------:R-:W3:Y:S01]  /*19a00*/  MUFU.EX2 R155, R155 ;  /* 0x0000009b009b7308 */ /* 0x000ee20000000800 */
[----:B-1----:R-:W-:-:S07]  /*19a10*/  FFMA.FTZ R9, R0, R9, R197 ;  /* 0x0000000900097223 */ /* 0x002fce00000100c5 */
[----:B------:R-:W1:Y:S01]  /*19a20*/  MUFU.EX2 R156, R156 ;  /* 0x0000009c009c7308 */ /* 0x000e620000000800 */
[----:B0-----:R-:W-:-:S07]  /*19a30*/  FADD.FTZ R221, R153, R221 ;  /* 0x000000dd99dd7221 */ /* 0x001fce0000010000 */
[----:B------:R-:W0:Y:S01]  /*19a40*/  MUFU.EX2 R158, R158 ;  /* 0x0000009e009e7308 */ /* 0x000e220000000800 */
[----:B---3--:R-:W-:Y:S01]  /*19a50*/  FADD.FTZ R154, R155, R9 ;  /* 0x000000099b9a7221 */ /* 0x008fe20000010000 */
[----:B--2---:R-:W-:-:S06]  /*19a60*/  PRMT R223, R185, 0x654, R223 ;  /* 0x00000654b9df7816 */ /* 0x004fcc00000000df */
[----:B------:R-:W2:Y:S01]  /*19a70*/  MUFU.EX2 R157, R157 ;  /* 0x0000009d009d7308 */ /* 0x000ea20000000800 */
[----:B-1----:R-:W-:Y:S01]  /*19a80*/  FADD.FTZ R9, R156, R221 ;  /* 0x000000dd9c097221 */ /* 0x002fe20000010000 */
[----:B------:R1:W-:Y:S06]  /*19a90*/  SYNCS.ARRIVE.TRANS64.RED.A1T0 RZ, [R223+URZ], RZ ;  /* 0x000000ffdfff79a7 */ /* 0x0003ec000810043f */
[----:B------:R-:W3:Y:S01]  /*19aa0*/  MUFU.EX2 R159, R159 ;  /* 0x0000009f009f7308 */ /* 0x000ee20000000800 */
[----:B0-----:R-:W-:-:S07]  /*19ab0*/  FADD.FTZ R154, R158, R154 ;  /* 0x0000009a9e9a7221 */ /* 0x001fce0000010000 */
[----:B------:R-:W0:Y:S01]  /*19ac0*/  MUFU.EX2 R160, R160 ;  /* 0x000000a000a07308 */ /* 0x000e220000000800 */
[----:B--2---:R-:W-:-:S07]  /*19ad0*/  FADD.FTZ R9, R157, R9 ;  /* 0x000000099d097221 */ /* 0x004fce0000010000 */
[----:B------:R-:W2:Y:S01]  /*19ae0*/  MUFU.EX2 R162, R162 ;  /* 0x000000a200a27308 */ /* 0x000ea20000000800 */
[----:B---3--:R-:W-:-:S07]  /*19af0*/  FADD.FTZ R154, R159, R154 ;  /* 0x0000009a9f9a7221 */ /* 0x008fce0000010000 */
        /* <DEDUP_REMOVED lines=43> */
[----:B0-----:R-:W-:Y:S01]  /*19db0*/  FADD.FTZ R182, R187, R182 ;  /* 0x000000b6bbb67221 */ /* 0x001fe20000010000 */
[----:B--2---:R-:W-:-:S03]  /*19dc0*/  FADD.FTZ R221, R181, R9 ;  /* 0x00000009b5dd7221 */ /* 0x004fc60000010000 */
[----:B---3--:R-:W-:Y:S01]  /*19dd0*/  FADD.FTZ R9, R154, R182 ;  /* 0x000000b69a097221 */ /* 0x008fe20000010000 */
[----:B-1----:R-:W-:Y:S06]  /*19de0*/  @!P0 BRA `(.L_x_1810) ;  /* 0x0000000000048947 */ /* 0x002fec0003800000 */
[----:B------:R-:W-:Y:S01]  /*19df0*/  BPT.TRAP 0x1 ;  /* 0x000000040000795c */ /* 0x000fe20000300000 */
.L_x_1810:
[----:B------:R-:W2:Y:S01]  /*19e00*/  LDL R182, [R1+0x48] ;  /* 0x0000480001b67983 */ /* 0x000ea20000100800 */
[----:B------:R-:W-:Y:S01]  /*19e10*/  VIADD R8, R8, 0x30860 ;  /* 0x0003086008087836 */ /* 0x000fe20000000000 */
[----:B------:R-:W-:Y:S01]  /*19e20*/  F2FP.F16.F32.PACK_AB R196, R153, R152 ;  /* 0x0000009899c4723e */ /* 0x000fe200000000ff */
[----:B------:R-:W-:Y:S01]  /*19e30*/  IMAD.MOV.U32 R226, RZ, RZ, R4 ;  /* 0x000000ffffe27224 */ /* 0x000fe200078e0004 */
[----:B------:R-:W-:Y:S01]  /*19e40*/  F2FP.F16.F32.PACK_AB R197, R155, R197 ;  /* 0x000000c59bc5723e */ /* 0x000fe200000000ff */
[----:B------:R-:W-:Y:S01]  /*19e50*/  IMAD.MOV.U32 R222, RZ, RZ, R5 ;  /* 0x000000ffffde7224 */ /* 0x000fe200078e0005 */
[----:B------:R-:W-:Y:S01]  /*19e60*/  PRMT R8, R185, 0x654, R8 ;  /* 0x00000654b9087816 */ /* 0x000fe20000000008 */
[----:B------:R-:W-:Y:S01]  /*19e70*/  IMAD.MOV.U32 R229, RZ, RZ, R204 ;  /* 0x000000ffffe57224 */ /* 0x000fe200078e00cc */
[----:B------:R-:W-:Y:S02]  /*19e80*/  F2FP.F16.F32.PACK_AB R198, R157, R156 ;  /* 0x0000009c9dc6723e */ /* 0x000fe400000000ff */
        /* <DEDUP_REMOVED lines=14> */
[----:B0-----:R-:W-:Y:S02]  /*19f70*/  MOV R8, R218 ;  /* 0x000000da00087202 */ /* 0x001fe40000000f00 */
[C---:B--2---:R-:W-:Y:S01]  /*19f80*/  ISETP.GT.AND P1, PT, R227.reuse, R182, PT ;  /* 0x000000b6e300720c */ /* 0x044fe20003f24270 */
[----:B------:R-:W-:-:S12]  /*19f90*/  VIADD R227, R227, 0xffffffff ;  /* 0xffffffffe3e37836 */ /* 0x000fd80000000000 */
[----:B------:R-:W-:Y:S05]  /*19fa0*/  @P1 BRA `(.L_x_1811) ;  /* 0xffffffdc00b01947 */ /* 0x000fea000383ffff */
[----:B------:R-:W-:Y:S05]  /*19fb0*/  BSYNC B1 ;  /* 0x0000000000017941 */ /* 0x000fea0003800000 */
.L_x_1798:
[----:B------:R-:W-:-:S07]  /*19fc0*/  IMAD.MOV.U32 R8, RZ, RZ, R227 ;  /* 0x000000ffff087224 */ /* 0x000fce00078e00e3 */
.L_x_1797:
[----:B------:R-:W-:Y:S05]  /*19fd0*/  BSYNC B0 ;  /* 0x0000000000007941 */ /* 0x000fea0003800000 */
.L_x_1796:
[----:B------:R-:W2:Y:S01]  /*19fe0*/  LDL R152, [R1+0x68] ;  /* 0x0000680001987983 */ /* 0x000ea20000100800 */
[----:B------:R-:W-:Y:S01]  /*19ff0*/  BSSY B0, `(.L_x_1812) ;  /* 0x00002e4000007945 */ /* 0x000fe20003800000 */
[----:B--2---:R-:W-:-:S13]  /*1a000*/  ISETP.GE.AND P1, PT, R8, R152, PT ;  /* 0x000000980800720c */ /* 0x004fda0003f26270 */
[----:B------:R-:W-:Y:S05]  /*1a010*/  @!P1 BRA `(.L_x_1813) ;  /* 0x0000002c00849947 */ /* 0x000fea0003800000 */
[----:B------:R-:W-:Y:S01]  /*1a020*/  IMAD.MOV.U32 R227, RZ, RZ, R4 ;  /* 0x000000ffffe37224 */ /* 0x000fe200078e0004 */
[----:B------:R-:W-:Y:S01]  /*1a030*/  MOV R222, R218 ;  /* 0x000000da00de7202 */ /* 0x000fe20000000f00 */
[----:B------:R-:W-:Y:S02]  /*1a040*/  IMAD.MOV.U32 R226, RZ, RZ, R5 ;  /* 0x000000ffffe27224 */ /* 0x000fe400078e0005 */
[----:B------:R-:W-:-:S07]  /*1a050*/  IMAD.MOV.U32 R229, RZ, RZ, R204 ;  /* 0x000000ffffe57224 */ /* 0x000fce00078e00cc */
.L_x_1834:
[----:B------:R-:W-:-:S04]  /*1a060*/  ISETP.NE.AND P1, PT, R229, 0x1, PT ;  /* 0x00000001e500780c */ /* 0x000fc80003f25270 */
[----:B------:R-:W-:-:S04]  /*1a070*/  SEL R218, RZ, 0x1, P1 ;  /* 0x00000001ffda7807 */ /* 0x000fc80000800000 */
[----:B------:R-:W-:Y:S01]  /*1a080*/  LOP3.LUT R218, R222, R218, RZ, 0x3c, !PT ;  /* 0x000000dadeda7212 */ /* 0x000fe200078e3cff */
[----:B------:R-:W-:Y:S06]  /*1a090*/  @!P0 BRA `(.L_x_1814) ;  /* 0x0000000000048947 */ /* 0x000fec0003800000 */
[----:B------:R-:W-:Y:S01]  /*1a0a0*/  BPT.TRAP 0x1 ;  /* 0x000000040000795c */ /* 0x000fe20000300000 */
.L_x_1814:
[----:B------:R-:W-:Y:S01]  /*1a0b0*/  VIADD R204, R229, 0x1 ;  /* 0x00000001e5cc7836 */ /* 0x000fe20000000000 */
[----:B------:R-:W-:-:S04]  /*1a0c0*/  SHF.L.U32 R4, R218, 0x1f, RZ ;  /* 0x0000001fda047819 */ /* 0x000fc800000006ff */
[----:B------:R-:W-:-:S04]  /*1a0d0*/  ISETP.NE.AND P1, PT, R204, 0x2, PT ;  /* 0x00000002cc00780c */ /* 0x000fc80003f25270 */
[----:B------:R-:W-:-:S05]  /*1a0e0*/  SEL R204, R204, RZ, P1 ;  /* 0x000000ffcccc7207 */ /* 0x000fca0000800000 */
[----:B------:R-:W-:-:S04]  /*1a0f0*/  IMAD R223, R204, 0x8, R18 ;  /* 0x00000008ccdf7824 */ /* 0x000fc800078e0212 */
[----:B------:R0:W1:Y:S01]  /*1a100*/  SYNCS.PHASECHK.TRANS64.TRYWAIT P1, [R223+URZ+0x30830], R4 ;  /* 0x03083004df0075a7 */ /* 0x000062000802017f */
[----:B------:R-:W-:Y:S05]  /*1a110*/  @!P0 BRA `(.L_x_1815) ;  /* 0x0000000000048947 */ /* 0x000fea0003800000 */
[----:B------:R-:W-:Y:S01]  /*1a120*/  BPT.TRAP 0x1 ;  /* 0x000000040000795c */ /* 0x000fe20000300000 */
.L_x_1815:
        /* <DEDUP_REMOVED lines=8> */
.L_x_1817:
[----:B------:R-:W-:Y:S05]  /*1a1b0*/  BSYNC B1 ;  /* 0x0000000000017941 */ /* 0x000fea0003800000 */
.L_x_1816:
[----:B------:R-:W-:Y:S04]  /*1a1c0*/  STL.64 [R1+0xd0], R22 ;  /* 0x0000d01601007387 */ /* 0x000fe80000100a00 */
[----:B------:R-:W-:Y:S04]  /*1a1d0*/  STL [R1+0xc8], R18 ;  /* 0x0000c81201007387 */ /* 0x000fe80000100800 */
[----:B------:R2:W-:Y:S04]  /*1a1e0*/  STL.64 [R1+0xc0], R16 ;  /* 0x0000c01001007387 */ /* 0x0005e80000100a00 */
[----:B--2---:R-:W2:Y:S04]  /*1a1f0*/  LDL.64 R16, [R1+0x30] ;  /* 0x0000300001107983 */ /* 0x004ea80000100a00 */
[----:B------:R3:W-:Y:S04]  /*1a200*/  STL.64 [R1+0xb8], R8 ;  /* 0x0000b80801007387 */ /* 0x0007e80000100a00 */
[----:B------:R-:W4:Y:S01]  /*1a210*/  LDL.64 R22, [R1+0x38] ;  /* 0x0000380001167983 */ /* 0x000f220000100a00 */
[----:B01----:R-:W-:-:S05]  /*1a220*/  IMAD.MOV.U32 R4, RZ, RZ, R2 ;  /* 0x000000ffff047224 */ /* 0x003fca00078e0002 */
[----:B------:R-:W-:Y:S02]  /*1a230*/  R2UR UR6, R4 ;  /* 0x00000000040672ca */ /* 0x000fe400000e0000 */
[----:B------:R-:W-:Y:S01]  /*1a240*/  MOV R4, R154 ;  /* 0x0000009a00047202 */ /* 0x000fe20000000f00 */
[----:B------:R-:W-:Y:S01]  /*1a250*/  VIADD R152, R2, 0x6 ;  /* 0x0000000602987836 */ /* 0x000fe20000000000 */
[----:B---3--:R-:W3:Y:S01]  /*1a260*/  LDL.64 R8, [R1+0x28] ;  /* 0x0000280001087983 */ /* 0x008ee20000100a00 */
[----:B------:R-:W-:Y:S01]  /*1a270*/  IMAD.MOV.U32 R5, RZ, RZ, 0x40000040 ;  /* 0x40000040ff057424 */ /* 0x000fe200078e00ff */
[----:B------:R-:W-:Y:S01]  /*1a280*/  R2UR UR4, R4 ;  /* 0x00000000040472ca */ /* 0x000fe200000e0000 */
[----:B------:R-:W-:Y:S01]  /*1a290*/  IMAD.MOV.U32 R4, RZ, RZ, R153 ;  /* 0x000000ffff047224 */ /* 0x000fe200078e0099 */
[----:B------:R-:W-:Y:S01]  /*1a2a0*/  R2UR UR10, R152 ;  /* 0x00000000980a72ca */ /* 0x000fe200000e0000 */
[----:B------:R-:W-:Y:S01]  /*1a2b0*/  IMAD.MOV.U32 R153, RZ, RZ, 0x40000040 ;  /* 0x40000040ff997424 */ /* 0x000fe200078e00ff */
[----:B------:R-:W-:-:S02]  /*1a2c0*/  IADD3 R154, R2, 0x204, RZ ;  /* 0x00000204029a7810 */ /* 0x000fc40007ffe0ff */
[----:B------:R-:W-:Y:S01]  /*1a2d0*/  R2UR UR8, R4 ;  /* 0x00000000040872ca */ /* 0x000fe200000e0000 */
[----:B------:R-:W-:Y:S01]  /*1a2e0*/  VIADD R4, R2, 0x200 ;  /* 0x0000020002047836 */ /* 0x000fe20000000000 */
[----:B------:R-:W-:Y:S01]  /*1a2f0*/  R2UR UR11, R153 ;  /* 0x00000000990b72ca */ /* 0x000fe200000e0000 */
[-C--:B------:R-:W-:Y:S01]  /*1a300*/  FMUL.FTZ R24, R24, R3.reuse ;  /* 0x0000000318187220 */ /* 0x080fe20000410000 */
[----:B------:R-:W-:Y:S02]  /*1a310*/  R2UR UR7, R5 ;  /* 0x00000000050772ca */ /* 0x000fe400000e0000 */
[----:B------:R-:W-:Y:S01]  /*1a320*/  R2UR UR14, R4 ;  /* 0x00000000040e72ca */ /* 0x000fe200000e0000 */
[----:B------:R-:W-:Y:S01]  /*1a330*/  VIADD R4, R2, 0x206 ;  /* 0x0000020602047836 */ /* 0x000fe20000000000 */
[----:B------:R-:W-:Y:S01]  /*1a340*/  R2UR UR22, R154 ;  /* 0x000000009a1672ca */ /* 0x000fe200000e0000 */
[----:B------:R-:W-:Y:S01]  /*1a350*/  FMUL.FTZ R25, R25, R3 ;  /* 0x0000000319197220 */ /* 0x000fe20000410000 */
[----:B------:R-:W-:-:S02]  /*1a360*/  R2UR UR5, R5 ;  /* 0x00000000050572ca */ /* 0x000fc400000e0000 */
[----:B------:R-:W-:Y:S01]  /*1a370*/  R2UR UR26, R4 ;  /* 0x00000000041a72ca */ /* 0x000fe200000e0000 */
[----:B------:R-:W-:Y:S01]  /*1a380*/  FMUL.FTZ R28, R28, R3 ;  /* 0x000000031c1c7220 */ /* 0x000fe20000410000 */
[----:B------:R-:W-:Y:S02]  /*1a390*/  R2UR UR9, R5 ;  /* 0x00000000050972ca */ /* 0x000fe400000e0000 */
[----:B------:R-:W-:Y:S02]  /*1a3a0*/  MOV R152, UR11 ;  /* 0x0000000b00987c02 */ /* 0x000fe40008000f00 */
[C---:B------:R-:W-:Y:S01]  /*1a3b0*/  IADD3 R4, R2.reuse, 0x404, RZ ;  /* 0x0000040402047810 */ /* 0x040fe20007ffe0ff */
[----:B------:R-:W-:Y:S02]  /*1a3c0*/  VIADD R154, R2, 0x400 ;  /* 0x00000400029a7836 */ /* 0x000fe40000000000 */
[----:B------:R0:W-:Y:S01]  /*1a3d0*/  STL [R1+0x14], R152 ;  /* 0x0000149801007387 */ /* 0x0001e20000100800 */
[----:B------:R-:W-:Y:S01]  /*1a3e0*/  R2UR UR38, R4 ;  /* 0x00000000042672ca */ /* 0x000fe200000e0000 */
[----:B------:R-:W-:Y:S01]  /*1a3f0*/  VIADD R4, R2, 0x600 ;  /* 0x0000060002047836 */ /* 0x000fe20000000000 */
[----:B------:R-:W-:Y:S01]  /*1a400*/  R2UR UR30, R154 ;  /* 0x000000009a1e72ca */ /* 0x000fe200000e0000 */
[----:B------:R-:W-:-:S02]  /*1a410*/  VIADD R154, R2, 0x406 ;  /* 0x00000406029a7836 */ /* 0x000fc40000000000 */
[----:B0-----:R-:W-:Y:S01]  /*1a420*/  VIADD R152, R2, 0x202 ;  /* 0x0000020202987836 */ /* 0x001fe20000000000 */
[----:B------:R-:W-:Y:S02]  /*1a430*/  R2UR UR46, R4 ;  /* 0x00000000042e72ca */ /* 0x000fe400000e0000 */
[----:B------:R-:W-:Y:S02]  /*1a440*/  IADD3 R4, R2, 0x606, RZ ;  /* 0x0000060602047810 */ /* 0x000fe40007ffe0ff */
[----:B------:R-:W-:Y:S01]  /*1a450*/  R2UR UR18, R152 ;  /* 0x00000000981272ca */ /* 0x000fe200000e0000 */
[----:B------:R-:W-:Y:S01]  /*1a460*/  VIADD R152, R2, 0x402 ;  /* 0x0000040202987836 */ /* 0x000fe20000000000 */
[----:B------:R-:W-:Y:S01]  /*1a470*/  R2UR UR42, R154 ;  /* 0x000000009a2a72ca */ /* 0x000fe200000e0000 */
[----:B------:R-:W-:Y:S01]  /*1a480*/  VIADD R154, R2, 0x602 ;  /* 0x00000602029a7836 */ /* 0x000fe20000000000 */
[----:B------:R-:W-:Y:S01]  /*1a490*/  R2UR UR15, R5 ;  /* 0x00000000050f72ca */ /* 0x000fe200000e0000 */
[-C--:B------:R-:W-:Y:S01]  /*1a4a0*/  FMUL.FTZ R29, R29, R3.reuse ;  /* 0x000000031d1d7220 */ /* 0x080fe20000410000 */
[----:B------:R-:W-:Y:S01]  /*1a4b0*/  R2UR UR34, R152 ;  /* 0x00000000982272ca */ /* 0x000fe200000e0000 */
[----:B------:R-:W-:Y:S01]  /*1a4c0*/  VIADD R152, R2, 0x604 ;  /* 0x0000060402987836 */ /* 0x000fe20000000000 */
        /* <DEDUP_REMOVED lines=135> */
[----:B------:R-:W-:Y:S01]  /*1ad40*/  R2UR UR4, R6 ;  /* 0x00000000060472ca */ /* 0x000fe200000e0000 */
[----:B------:R-:W-:Y:S01]  /*1ad50*/  IMAD.MOV.U32 R155, RZ, RZ, 0x40000040 ;  /* 0x40000040ff9b7424 */ /* 0x000fe200078e00ff */
[----:B------:R-:W-:Y:S02]  /*1ad60*/  R2UR UR5, R7 ;  /* 0x00000000070572ca */ /* 0x000fe400000e0000 */
[----:B------:R-:W-:Y:S02]  /*1ad70*/  R2UR UR19, R153 ;  /* 0x00000000991372ca */ /* 0x000fe400000e0000 */
[----:B------:R-:W-:-:S02]  /*1ad80*/  R2UR UR23, R155 ;  /* 0x000000009b1772ca */ /* 0x000fc400000e0000 */
[----:B------:R-:W-:Y:S02]  /*1ad90*/  R2UR UR31, R155 ;  /* 0x000000009b1f72ca */ /* 0x000fe400000e0000 */
[----:B------:R-:W-:Y:S02]  /*1ada0*/  R2UR UR35, R153 ;  /* 0x00000000992372ca */ /* 0x000fe400000e0000 */
[C---:B------:R-:W-:Y:S02]  /*1adb0*/  R2UR UR43, R155.reuse ;  /* 0x000000009b2b72ca */ /* 0x040fe400000e0000 */
[----:B------:R-:W-:Y:S02]  /*1adc0*/  R2UR UR50, R154 ;  /* 0x000000009a3272ca */ /* 0x000fe400000e0000 */
[----:B------:R-:W-:Y:S02]  /*1add0*/  R2UR UR51, R155 ;  /* 0x000000009b3372ca */ /* 0x000fe400000e0000 */
[----:B------:R-:W-:-:S02]  /*1ade0*/  R2UR UR54, R152 ;  /* 0x00000000983672ca */ /* 0x000fc400000e0000 */
[----:B------:R-:W-:Y:S02]  /*1adf0*/  R2UR UR55, R153 ;  /* 0x00000000993772ca */ /* 0x000fe400000e0000 */
[----:B------:R-:W-:-:S06]  /*1ae00*/  WARPGROUP.ARRIVE ;  /* 0x00000000000079c5 */ /* 0x000fcc0000000000 */
[----:B------:R-:W-:Y:S01]  /*1ae10*/  HGMMA.64x64x16.F32 R152, gdesc[UR4], RZ, !UPT, gsb0 ;  /* 0x00e00000049879f0 */ /* 0x000fe2000c0008ff */
[----:B------:R-:W-:Y:S01]  /*1ae20*/  UMOV UR6, UR8 ;  /* 0x0000000800067c82 */ /* 0x000fe20008000000 */
[----:B------:R-:W-:Y:S01]  /*1ae30*/  UMOV UR7, UR9 ;  /* 0x0000000900077c82 */ /* 0x000fe20008000000 */
[----:B----4-:R-:W-:Y:S02]  /*1ae40*/  R2UR UR8, R22 ;  /* 0x00000000160872ca */ /* 0x010fe400000e0000 */
[----:B------:R-:W-:Y:S01]  /*1ae50*/  R2UR UR9, R23 ;  /* 0x00000000170972ca */ /* 0x000fe200000e0000 */
[----:B------:R-:W-:Y:S02]  /*1ae60*/  WARPGROUP.DEPBAR.LE gsb0, 0x0 ;  /* 0x00008000000079c5 */ /* 0x000fe40000010000 */
[----:B------:R-:W-:Y:S01]  /*1ae70*/  WARPGROUP.ARRIVE ;  /* 0x00000000000079c5 */ /* 0x000fe20000000000 */
[----:B--2---:R-:W-:Y:S01]  /*1ae80*/  R2UR UR4, R16 ;  /* 0x00000000100472ca */ /* 0x004fe200000e0000 */
[----:B------:R0:W5:Y:S08]  /*1ae90*/  LDL.LU.64 R22, [R1+0xd0] ;  /* 0x0000d00001167983 */ /* 0x0001700000300a00 */
[----:B------:R-:W-:Y:S01]  /*1aea0*/  HGMMA.64x64x16.F32 R152, gdesc[UR8], R152, gsb0 ;  /* 0x00e00000089879f0 */ /* 0x000fe20008000898 */
[----:B------:R-:W-:-:S02]  /*1aeb0*/  R2UR UR5, R17 ;  /* 0x00000000110572ca */ /* 0x000fc400000e0000 */
        /* <DEDUP_REMOVED lines=76> */
.L_x_1819:
[----:B------:R-:W-:Y:S01]  /*1b380*/  SHF.L.U32 R0, R222, 0x1f, RZ ;  /* 0x0000001fde007819 */ /* 0x000fe200000006ff */
[----:B-----5:R-:W-:-:S04]  /*1b390*/  IMAD R222, R229, 0x8, R18 ;  /* 0x00000008e5de7824 */ /* 0x020fc800078e0212 */
[----:B------:R0:W1:Y:S01]  /*1b3a0*/  SYNCS.PHASECHK.TRANS64.TRYWAIT P1, [R222+URZ+0x30850], R0 ;  /* 0x03085000de0075a7 */ /* 0x000062000802017f */
[----:B------:R-:W-:Y:S05]  /*1b3b0*/  @!P0 BRA `(.L_x_1820) ;  /* 0x0000000000048947 */ /* 0x000fea0003800000 */
[----:B------:R-:W-:Y:S01]  /*1b3c0*/  BPT.TRAP 0x1 ;  /* 0x000000040000795c */ /* 0x000fe20000300000 */
.L_x_1820:
[----:B------:R-:W-:Y:S04]  /*1b3d0*/  BSSY B1, `(.L_x_1821) ;  /* 0x0000004000017945 */ /* 0x000fe80003800000 */
[----:B-1----:R-:W-:Y:S05]  /*1b3e0*/  @P1 BRA `(.L_x_1822) ;  /* 0x0000000000081947 */ /* 0x002fea0003800000 */
[----:B------:R-:W1:Y:S02]  /*1b3f0*/  SYNCS.PHASECHK.TRANS64.TRYWAIT P1, [R222+URZ+0x30850], R0 ;  /* 0x03085000de0075a7 */ /* 0x000e64000802017f */
[----:B-1----:R-:W-:Y:S05]  /*1b400*/  @!P1 BRA `(.L_x_1823) ;  /* 0x000000ec00f09947 */ /* 0x002fea0003800000 */
.L_x_1822:
[----:B------:R-:W-:Y:S05]  /*1b410*/  BSYNC B1 ;  /* 0x0000000000017941 */ /* 0x000fea0003800000 */
.L_x_1821:
[----:B01----:R-:W-:Y:S01]  /*1b420*/  VIADD R0, R18, 0x400 ;  /* 0x0000040012007836 */ /* 0x003fe20000000000 */
[----:B------:R-:W-:Y:S01]  /*1b430*/  WARPGROUP.ARRIVE ;  /* 0x00000000000079c5 */ /* 0x000fe20000000000 */
[----:B------:R-:W-:Y:S02]  /*1b440*/  IMAD.MOV.U32 R3, RZ, RZ, 0x40000040 ;  /* 0x40000040ff037424 */ /* 0x000fe400078e00ff */
[----:B------:R-:W-:Y:S01]  /*1b450*/  IMAD.MOV.U32 R5, RZ, RZ, 0x40000040 ;  /* 0x40000040ff057424 */ /* 0x000fe200078e00ff */
[----:B------:R-:W-:Y:S02]  /*1b460*/  SHF.R.U32.HI R0, RZ, 0x4, R0 ;  /* 0x00000004ff007819 */ /* 0x000fe40000011600 */
[----:B------:R-:W-:Y:S02]  /*1b470*/  R2UR UR7, R3 ;  /* 0x00000000030772ca */ /* 0x000fe400000e0000 */
[----:B------:R-:W-:Y:S02]  /*1b480*/  LOP3.LUT R0, R0, 0x3fff, RZ, 0xc0, !PT ;  /* 0x00003fff00007812 */ /* 0x000fe400078ec0ff */
[----:B------:R-:W-:-:S02]  /*1b490*/  MOV R3, 0x40000040 ;  /* 0x4000004000037802 */ /* 0x000fc40000000f00 */
[----:B------:R-:W-:-:S05]  /*1b4a0*/  LOP3.LUT R0, R0, 0x2000000, RZ, 0xfc, !PT ;  /* 0x0200000000007812 */ /* 0x000fca00078efcff */
[----:B------:R-:W-:-:S05]  /*1b4b0*/  IMAD R2, R229, 0x800, R0 ;  /* 0x00000800e5027824 */ /* 0x000fca00078e0200 */
[C---:B------:R-:W-:Y:S02]  /*1b4c0*/  R2UR UR6, R2.reuse ;  /* 0x00000000020672ca */ /* 0x040fe400000e0000 */
[----:B------:R-:W-:-:S11]  /*1b4d0*/  IADD3 R4, R2, 0x80, RZ ;  /* 0x0000008002047810 */ /* 0x000fd60007ffe0ff */
[----:B------:R-:W-:Y:S01]  /*1b4e0*/  HGMMA.64x256x16.F32 R24, R196, gdesc[UR4].tnspB, R24, gsb0 ;  /* 0x43e00004c4187df0 */ /* 0x000fe20008000818 */
[----:B------:R-:W-:Y:S01]  /*1b4f0*/  R2UR UR6, R4 ;  /* 0x00000000040672ca */ /* 0x000fe200000e0000 */
[C---:B------:R-:W-:Y:S01]  /*1b500*/  VIADD R4, R2.reuse, 0x100 ;  /* 0x0000010002047836 */ /* 0x040fe20000000000 */
[----:B------:R-:W-:Y:S01]  /*1b510*/  R2UR UR7, R5 ;  /* 0x00000000050772ca */ /* 0x000fe200000e0000 */
[----:B------:R-:W-:Y:S02]  /*1b520*/  IMAD.MOV.U32 R5, RZ, RZ, 0x40000040 ;  /* 0x40000040ff057424 */ /* 0x000fe400078e00ff */
        /* <DEDUP_REMOVED lines=20> */
.L_x_1824:
[----:B------:R-:W2:Y:S01]  /*1b670*/  LDL R4, [R1+0x4c] ;  /* 0x00004c0001047983 */ /* 0x000ea20000100800 */
[----:B------:R-:W0:Y:S01]  /*1b680*/  LDC R0, c[0x0][0x448] ;  /* 0x00011200ff007b82 */ /* 0x000e220000000800 */
[----:B------:R-:W-:Y:S02]  /*1b690*/  ULDC UR4, c[0x0][0x9dc] ;  /* 0x0002770000047ab9 */ /* 0x000fe40000000800 */
[----:B------:R-:W2:Y:S04]  /*1b6a0*/  LDL R3, [R1+0x64] ;  /* 0x0000640001037983 */ /* 0x000ea80000100800 */
[----:B------:R-:W3:Y:S04]  /*1b6b0*/  LDL R190, [R1+0x8] ;  /* 0x0000080001be7983 */ /* 0x000ee80000100800 */
[----:B------:R-:W4:Y:S01]  /*1b6c0*/  LDL R189, [R1+0x4] ;  /* 0x0000040001bd7983 */ /* 0x000f220000100800 */
[----:B------:R-:W-:Y:S01]  /*1b6d0*/  VIADD R223, R223, 0x30840 ;  /* 0x00030840dfdf7836 */ /* 0x000fe20000000000 */
[----:B------:R-:W-:Y:S01]  /*1b6e0*/  ULOP3.LUT UR4, URZ, UR4, URZ, 0x33, !UPT ;  /* 0x000000043f047292 */ /* 0x000fe2000f8e333f */
[----:B------:R-:W-:Y:S01]  /*1b6f0*/  ULDC UR5, c[0x0][0x9e0] ;  /* 0x0002780000057ab9 */ /* 0x000fe20000000800 */
[----:B0-----:R-:W-:-:S13]  /*1b700*/  ISETP.NE.AND P1, PT, R0, 0x1, PT ;  /* 0x000000010000780c */ /* 0x001fda0003f25270 */
[----:B------:R-:W0:Y:S08]  /*1b710*/  @P1 LDC R2, c[0x0][0x44c] ;  /* 0x00011300ff021b82 */ /* 0x000e300000000800 */
[----:B------:R-:W1:Y:S01]  /*1b720*/  @P1 LDC R0, c[0x0][0x450] ;  /* 0x00011400ff001b82 */ /* 0x000e620000000800 */
[----:B--2---:R-:W-:-:S07]  /*1b730*/  IMAD.IADD R186, R3, 0x1, R4 ;  /* 0x0000000103ba7824 */ /* 0x004fce00078e0204 */
[----:B------:R-:W2:Y:S01]  /*1b740*/  LDC R3, c[0x0][0x9e4] ;  /* 0x00027900ff037b82 */ /* 0x000ea20000000800 */
[----:B0-----:R-:W-:Y:S01]  /*1b750*/  @P1 IMAD.HI.U32 R2, R186, R2, RZ ;  /* 0x00000002ba021227 */ /* 0x001fe200078e00ff */
[----:B----4-:R-:W-:-:S04]  /*1b760*/  PRMT R223, R189, 0x654, R223 ;  /* 0x00000654bddf7816 */ /* 0x010fc800000000df */
[----:B-1----:R-:W-:Y:S01]  /*1b770*/  @P1 SHF.R.U32.HI R186, RZ, R0, R2 ;  /* 0x00000000ffba1219 */ /* 0x002fe20000011602 */
[----:B------:R-:W-:Y:S01]  /*1b780*/  IMAD.SHL.U32 R0, R8, 0x40, RZ ;  /* 0x0000004008007824 */ /* 0x000fe200078e00ff */
[----:B------:R0:W-:Y:S03]  /*1b790*/  SYNCS.ARRIVE.TRANS64.RED.A1T0 RZ, [R223+URZ], RZ ;  /* 0x000000ffdfff79a7 */ /* 0x0001e6000810043f */
[----:B------:R-:W1:Y:S01]  /*1b7a0*/  SHFL.IDX PT, R187, R186, RZ, 0x1c1f ;  /* 0x001c1fffbabb7589 */ /* 0x000e6200000e0000 */
[----:B------:R-:W-:-:S05]  /*1b7b0*/  IADD3 R2, -R0, 0x1, RZ ;  /* 0x0000000100027810 */ /* 0x000fca0007ffe1ff */
[----:B---3--:R-:W-:Y:S01]  /*1b7c0*/  IMAD R2, R190, -0x2, R2 ;  /* 0xfffffffebe027824 */ /* 0x008fe200078e0202 */
[----:B--2---:R-:W-:-:S04]  /*1b7d0*/  ISETP.GE.AND P5, PT, R3, 0x1, PT ;  /* 0x000000010300780c */ /* 0x004fc80003fa6270 */
[----:B------:R-:W-:-:S05]  /*1b7e0*/  IADD3 R184, -R219, R2, R220 ;  /* 0x00000002dbb87210 */ /* 0x000fca0007ffe1dc */
[C---:B------:R-:W-:Y:S01]  /*1b7f0*/  VIADD R185, R184.reuse, UR5 ;  /* 0x00000005b8b97c36 */ /* 0x040fe20008000000 */
[----:B------:R-:W-:-:S03]  /*1b800*/  IADD3 R184, R184, UR4, RZ ;  /* 0x00000004b8b87c10 */ /* 0x000fc6000fffe0ff */
[--C-:B-1----:R-:W-:Y:S02]  /*1b810*/  IMAD.IADD R5, R185, 0x1, R187.reuse ;  /* 0x00000001b9057824 */ /* 0x102fe400078e02bb */
[----:B------:R-:W-:Y:S01]  /*1b820*/  IMAD.IADD R4, R184, 0x1, R187 ;  /* 0x00000001b8047824 */ /* 0x000fe200078e02bb */
[----:B0-----:R-:W-:Y:S06]  /*1b830*/  @!P5 BRA `(.L_x_1825) ;  /* 0x000000000060d947 */ /* 0x001fec0003800000 */
        /* <DEDUP_REMOVED lines=13> */
.L_x_1827:
[----:B------:R-:W-:Y:S02]  /*1b910*/  ULDC UR4, c[0x0][0x9e4] ;  /* 0x0002790000047ab9 */ /* 0x000fe40000000800 */
[----:B------:R-:W-:-:S05]  /*1b920*/  IMAD.U32 R188, RZ, RZ, UR4 ;  /* 0x00000004ffbc7e24 */ /* 0x000fca000f8e00ff */
[----:B------:R-:W-:-:S13]  /*1b930*/  ISETP.NE.AND P1, PT, R188, 0x1, PT ;  /* 0x00000001bc00780c */ /* 0x000fda0003f25270 */
[----:B------:R-:W0:Y:S02]  /*1b940*/  @P1 LDC.64 R2, c[0x0][0x9e8] ;  /* 0x00027a00ff021b82 */ /* 0x000e240000000a00 */
[----:B0-----:R-:W-:-:S05]  /*1b950*/  @P1 IMAD.HI.U32 R2, R187, R2, RZ ;  /* 0x00000002bb021227 */ /* 0x001fca00078e00ff */
[----:B------:R-:W-:-:S07]  /*1b960*/  @P1 SHF.R.U32.HI R187, RZ, R3, R2 ;  /* 0x00000003ffbb1219 */ /* 0x000fce0000011602 */
.L_x_1828:
[----:B------:R-:W-:Y:S05]  /*1b970*/  BSYNC B1 ;  /* 0x0000000000017941 */ /* 0x000fea0003800000 */
.L_x_1826:
[----:B------:R-:W-:-:S04]  /*1b980*/  IMAD R187, R187, R188, -R0 ;  /* 0x000000bcbbbb7224 */ /* 0x000fc800078e0a00 */
[----:B------:R-:W-:-:S05]  /*1b990*/  IMAD R187, R190, -0x2, R187 ;  /* 0xfffffffebebb7824 */ /* 0x000fca00078e02bb */
[----:B------:R-:W-:Y:S02]  /*1b9a0*/  VIMNMX R4, R4, R187, !PT ;  /* 0x000000bb04047248 */ /* 0x000fe40007fe0100 */
[----:B------:R-:W-:-:S07]  /*1b9b0*/  VIADDMNMX R5, R187, R188, R5, PT ;  /* 0x000000bcbb057246 */ /* 0x000fce0003800105 */
.L_x_1825:
        /* <DEDUP_REMOVED lines=66> */
.L_x_1831:
[----:B------:R-:W-:Y:S02]  /*1bde0*/  ULDC UR4, c[0x0][0x9e4] ;  /* 0x0002790000047ab9 */ /* 0x000fe40000000800 */
[----:B------:R-:W-:-:S05]  /*1bdf0*/  IMAD.U32 R4, RZ, RZ, UR4 ;  /* 0x00000004ff047e24 */ /* 0x000fca000f8e00ff */
[----:B------:R-:W-:-:S13]  /*1be00*/  ISETP.NE.AND P2, PT, R4, 0x1, PT ;  /* 0x000000010400780c */ /* 0x000fda0003f45270 */
[----:B------:R-:W0:Y:S02]  /*1be10*/  @P2 LDC.64 R2, c[0x0][0x9e8] ;  /* 0x00027a00ff022b82 */ /* 0x000e240000000a00 */
[----:B0-----:R-:W-:-:S05]  /*1be20*/  @P2 IMAD.HI.U32 R2, R186, R2, RZ ;  /* 0x00000002ba022227 */ /* 0x001fca00078e00ff */
[----:B------:R-:W-:-:S07]  /*1be30*/  @P2 SHF.R.U32.HI R186, RZ, R3, R2 ;  /* 0x00000003ffba2219 */ /* 0x000fce0000011602 */
.L_x_1832:
[----:B------:R-:W-:Y:S05]  /*1be40*/  BSYNC B1 ;  /* 0x0000000000017941 */ /* 0x000fea0003800000 */
.L_x_1830:
[----:B------:R-:W-:-:S04]  /*1be50*/  IMAD R0, R186, R4, -R0 ;  /* 0x00000004ba007224 */ /* 0x000fc800078e0a00 */
[----:B------:R-:W-:-:S05]  /*1be60*/  IMAD R0, R190, -0x2, R0 ;  /* 0xfffffffebe007824 */ /* 0x000fca00078e0200 */
[----:B------:R-:W-:Y:S02]  /*1be70*/  VIMNMX R184, R184, R0, !PT ;  /* 0x00000000b8b87248 */ /* 0x000fe40007fe0100 */
[----:B------:R-:W-:-:S07]  /*1be80*/  VIADDMNMX R185, R0, R4, R185, PT ;  /* 0x0000000400b97246 */ /* 0x000fce00038001b9 */
.L_x_1829:
[----:B------:R-:W-:Y:S01]  /*1be90*/  FMNMX.FTZ R0, R152, R226, !PT ;  /* 0x000000e298007209 */ /* 0x000fe20007810000 */
[----:B------:R-:W-:Y:S01]  /*1bea0*/  ULDC UR4, c[0x0][0x988] ;  /* 0x0002620000047ab9 */ /* 0x000fe20000000800 */
[----:B------:R-:W-:Y:S02]  /*1beb0*/  LOP3.LUT R22, R22, 0xffffdfff, RZ, 0xc0, !PT ;  /* 0xffffdfff16167812 */ /* 0x000fe400078ec0ff */
[----:B------:R-:W-:Y:S02]  /*1bec0*/  FMNMX.FTZ R0, R153, R0, !PT ;  /* 0x0000000099007209 */ /* 0x000fe40007810000 */
[----:B------:R-:W-:Y:S02]  /*1bed0*/  ISETP.GT.AND P2, PT, R184, 0x1, P1 ;  /* 0x00000001b800780c */ /* 0x000fe40000f44270 */
[----:B------:R-:W-:Y:S02]  /*1bee0*/  FMNMX.FTZ R0, R156, R0, !PT ;  /* 0x000000009c007209 */ /* 0x000fe40007810000 */
[----:B------:R-:W-:-:S02]  /*1bef0*/  ISETP.GT.AND P3, PT, R184, 0x8, P1 ;  /* 0x00000008b800780c */ /* 0x000fc40000f64270 */
[----:B------:R-:W-:Y:S02]  /*1bf00*/  FMNMX.FTZ R0, R157, R0, !PT ;  /* 0x000000009d007209 */ /* 0x000fe40007810000 */
[----:B------:R-:W-:Y:S02]  /*1bf10*/  @P0 LOP3.LUT R22, R22, 0x2000, RZ, 0xfc, !PT ;  /* 0x0000200016160812 */ /* 0x000fe400078efcff */
[----:B------:R-:W-:Y:S02]  /*1bf20*/  FMNMX.FTZ R0, R160, R0, !PT ;  /* 0x00000000a0007209 */ /* 0x000fe40007810000 */
[----:B------:R-:W-:Y:S02]  /*1bf30*/  ISETP.LT.OR P2, PT, R185, 0x2, P2 ;  /* 0x00000002b900780c */ /* 0x000fe40001741670 */
[----:B------:R-:W-:Y:S02]  /*1bf40*/  FMNMX.FTZ R0, R161, R0, !PT ;  /* 0x00000000a1007209 */ /* 0x000fe40007810000 */
[----:B------:R-:W-:-:S02]  /*1bf50*/  ISETP.LT.OR P3, PT, R185, 0x9, P3 ;  /* 0x00000009b900780c */ /* 0x000fc40001f61670 */
[----:B------:R-:W-:Y:S02]  /*1bf60*/  FMNMX.FTZ R0, R164, R0, !PT ;  /* 0x00000000a4007209 */ /* 0x000fe40007810000 */
[----:B------:R-:W-:Y:S02]  /*1bf70*/  ISETP.GT.AND P0, PT, R184, 0x21, P1 ;  /* 0x00000021b800780c */ /* 0x000fe40000f04270 */
[----:B------:R-:W-:Y:S02]  /*1bf80*/  FMNMX.FTZ R0, R165, R0, !PT ;  /* 0x00000000a5007209 */ /* 0x000fe40007810000 */
[----:B------:R-:W-:Y:S02]  /*1bf90*/  FSEL R155, R155, -INF , !P2 ;  /* 0xff8000009b9b7808 */ /* 0x000fe40005000000 */
[----:B------:R-:W-:Y:S02]  /*1bfa0*/  FMNMX.FTZ R0, R168, R0, !PT ;  /* 0x00000000a8007209 */ /* 0x000fe40007810000 */
[----:B------:R-:W-:-:S02]  /*1bfb0*/  FSEL R158, R158, -INF , !P3 ;  /* 0xff8000009e9e7808 */ /* 0x000fc40005800000 */
[----:B------:R-:W-:Y:S02]  /*1bfc0*/  FMNMX.FTZ R0, R169, R0, !PT ;  /* 0x00000000a9007209 */ /* 0x000fe40007810000 */
[----:B------:R-:W-:Y:S02]  /*1bfd0*/  ISETP.GT.AND P4, PT, R184, 0x9, P1 ;  /* 0x00000009b800780c */ /* 0x000fe40000f84270 */
[----:B------:R-:W-:Y:S02]  /*1bfe0*/  FMNMX.FTZ R0, R172, R0, !PT ;  /* 0x00000000ac007209 */ /* 0x000fe40007810000 */
[C---:B------:R-:W-:Y:S02]  /*1bff0*/  ISETP.GT.AND P2, PT, R184.reuse, 0x10, P1 ;  /* 0x00000010b800780c */ /* 0x040fe40000f44270 */
[----:B------:R-:W-:Y:S02]  /*1c000*/  FMNMX.FTZ R0, R173, R0, !PT ;  /* 0x00000000ad007209 */ /* 0x000fe40007810000 */
[----:B------:R-:W-:-:S02]  /*1c010*/  ISETP.GT.AND P3, PT, R184, 0x11, P1 ;  /* 0x00000011b800780c */ /* 0x000fc40000f64270 */
[----:B------:R-:W-:Y:S02]  /*1c020*/  FMNMX.FTZ R0, R176, R0, !PT ;  /* 0x00000000b0007209 */ /* 0x000fe40007810000 */
[----:B------:R-:W-:Y:S02]  /*1c030*/  ISETP.LT.OR P4, PT, R185, 0xa, P4 ;  /* 0x0000000ab900780c */ /* 0x000fe40002781670 */
[----:B------:R-:W-:Y:S02]  /*1c040*/  FMNMX.FTZ R0, R177, R0, !PT ;  /* 0x00000000b1007209 */ /* 0x000fe40007810000 */
[C---:B------:R-:W-:Y:S02]  /*1c050*/  ISETP.LT.OR P2, PT, R185.reuse, 0x11, P2 ;  /* 0x00000011b900780c */ /* 0x040fe40001741670 */
[----:B------:R-:W-:Y:S02]  /*1c060*/  ISETP.LT.OR P3, PT, R185, 0x12, P3 ;  /* 0x00000012b900780c */ /* 0x000fe40001f61670 */
[----:B------:R-:W-:-:S02]  /*1c070*/  LOP3.LUT R22, R22, 0xffff7fff, RZ, 0xc0, !PT ;  /* 0xffff7fff16167812 */ /* 0x000fc400078ec0ff */
[----:B------:R-:W-:Y:S02]  /*1c080*/  FMNMX.FTZ R0, R180, R0, !PT ;  /* 0x00000000b4007209 */ /* 0x000fe40007810000 */
[----:B------:R-:W-:Y:S02]  /*1c090*/  FSEL R159, R159, -INF , !P4 ;  /* 0xff8000009f9f7808 */ /* 0x000fe40006000000 */
[----:B------:R-:W-:Y:S02]  /*1c0a0*/  FSEL R162, R162, -INF , !P2 ;  /* 0xff800000a2a27808 */ /* 0x000fe40005000000 */
[----:B------:R-:W-:Y:S02]  /*1c0b0*/  FSEL R163, R163, -INF , !P3 ;  /* 0xff800000a3a37808 */ /* 0x000fe40005800000 */
[C---:B------:R-:W-:Y:S02]  /*1c0c0*/  ISETP.GT.AND P4, PT, R184.reuse, 0x18, P1 ;  /* 0x00000018b800780c */ /* 0x040fe40000f84270 */
[----:B------:R-:W-:-:S02]  /*1c0d0*/  ISETP.GT.AND P2, PT, R184, 0x19, P1 ;  /* 0x00000019b800780c */ /* 0x000fc40000f44270 */
[----:B------:R-:W-:Y:S02]  /*1c0e0*/  ISETP.GT.AND P3, PT, R184, 0x20, P1 ;  /* 0x00000020b800780c */ /* 0x000fe40000f64270 */
[----:B------:R-:W-:Y:S02]  /*1c0f0*/  @P0 LOP3.LUT R22, R22, 0x8000, RZ, 0xfc, !PT ;  /* 0x0000800016160812 */ /* 0x000fe400078efcff */
[----:B------:R-:W-:Y:S02]  /*1c100*/  ISETP.GT.AND P0, PT, R184, RZ, P1 ;  /* 0x000000ffb800720c */ /* 0x000fe40000f04270 */
[----:B------:R-:W-:Y:S02]  /*1c110*/  FMNMX.FTZ R0, R181, R0, !PT ;  /* 0x00000000b5007209 */ /* 0x000fe40007810000 */
[C---:B------:R-:W-:Y:S02]  /*1c120*/  ISETP.LT.OR P4, PT, R185.reuse, 0x19, P4 ;  /* 0x00000019b900780c */ /* 0x040fe40002781670 */
[C---:B------:R-:W-:Y:S01]  /*1c130*/  ISETP.LT.OR P2, PT, R185.reuse, 0x1a, P2 ;  /* 0x0000001ab900780c */ /* 0x040fe20001741670 */
[----:B------:R-:W0:Y:S01]  /*1c140*/  SHFL.BFLY PT, R2, R0, 0x2, 0x1f ;  /* 0x0c401f0000027f89 */ /* 0x000e2200000e0000 */
[----:B------:R-:W-:-:S02]  /*1c150*/  ISETP.LT.OR P3, PT, R185, 0x21, P3 ;  /* 0x00000021b900780c */ /* 0x000fc40001f61670 */
[----:B------:R-:W-:Y:S02]  /*1c160*/  FSEL R166, R166, -INF , !P4 ;  /* 0xff800000a6a67808 */ /* 0x000fe40006000000 */
[----:B------:R-:W-:Y:S02]  /*1c170*/  FSEL R167, R167, -INF , !P2 ;  /* 0xff800000a7a77808 */ /* 0x000fe40005000000 */
[----:B------:R-:W-:Y:S02]  /*1c180*/  FSEL R170, R170, -INF , !P3 ;  /* 0xff800000aaaa7808 */ /* 0x000fe40005800000 */
[C---:B------:R-:W-:Y:S02]  /*1c190*/  ISETP.GT.AND P2, PT, R184.reuse, 0x28, P1 ;  /* 0x00000028b800780c */ /* 0x040fe40000f44270 */
[C---:B------:R-:W-:Y:S02]  /*1c1a0*/  ISETP.GT.AND P3, PT, R184.reuse, 0x29, P1 ;  /* 0x00000029b800780c */ /* 0x040fe40000f64270 */
[----:B------:R-:W-:-:S02]  /*1c1b0*/  ISETP.GT.AND P4, PT, R184, 0x30, P1 ;  /* 0x00000030b800780c */ /* 0x000fc40000f84270 */
[C---:B------:R-:W-:Y:S02]  /*1c1c0*/  ISETP.GT.AND P5, PT, R184.reuse, 0x31, P1 ;  /* 0x00000031b800780c */ /* 0x040fe40000fa4270 */
[----:B------:R-:W-:Y:S02]  /*1c1d0*/  ISETP.GT.AND P6, PT, R184, 0x38, P1 ;  /* 0x00000038b800780c */ /* 0x000fe40000fc4270 */
[----:B------:R-:W-:Y:S02]  /*1c1e0*/  LOP3.LUT R22, R22, 0xfffffff7, RZ, 0xc0, !PT ;  /* 0xfffffff716167812 */ /* 0x000fe400078ec0ff */
[----:B------:R-:W-:Y:S02]  /*1c1f0*/  ISETP.GT.AND P1, PT, R184, 0x39, P1 ;  /* 0x00000039b800780c */ /* 0x000fe40000f24270 */
[----:B------:R-:W-:Y:S02]  /*1c200*/  @P0 LOP3.LUT R22, R22, 0x8, RZ, 0xfc, !PT ;  /* 0x0000000816160812 */ /* 0x000fe400078efcff */
[----:B0-----:R-:W-:-:S02]  /*1c210*/  FMNMX.FTZ R2, R0, R2, !PT ;  /* 0x0000000200027209 */ /* 0x001fc40007810000 */
[C---:B------:R-:W-:Y:S02]  /*1c220*/  LOP3.LUT P0, RZ, R22.reuse, 0x8000, RZ, 0xc0, !PT ;  /* 0x0000800016ff7812 */ /* 0x040fe4000780c0ff */
[----:B------:R-:W-:Y:S01]  /*1c230*/  LOP3.LUT R22, R22, 0xfffffffd, RZ, 0xc0, !PT ;  /* 0xfffffffd16167812 */ /* 0x000fe200078ec0ff */
[----:B------:R-:W0:Y:S01]  /*1c240*/  SHFL.BFLY PT, R5, R2, 0x1, 0x1f ;  /* 0x0c201f0002057f89 */ /* 0x000e2200000e0000 */
[C---:B------:R-:W-:Y:S02]  /*1c250*/  ISETP.LT.OR P0, PT, R185.reuse, 0x22, P0 ;  /* 0x00000022b900780c */ /* 0x040fe40000701670 */
[C---:B------:R-:W-:Y:S02]  /*1c260*/  ISETP.LT.OR P4, PT, R185.reuse, 0x31, P4 ;  /* 0x00000031b900780c */ /* 0x040fe40002781670 */
[----:B------:R-:W-:Y:S02]  /*1c270*/  @P1 LOP3.LUT R22, R22, 0x2, RZ, 0xfc, !PT ;  /* 0x0000000216161812 */ /* 0x000fe400078efcff */
[----:B------:R-:W-:-:S02]  /*1c280*/  ISETP.LT.OR P5, PT, R185, 0x32, P5 ;  /* 0x00000032b900780c */ /* 0x000fc40002fa1670 */
[C---:B------:R-:W-:Y:S02]  /*1c290*/  LOP3.LUT P1, RZ, R22.reuse, 0x8, RZ, 0xc0, !PT ;  /* 0x0000000816ff7812 */ /* 0x040fe4000782c0ff */
[----:B------:R-:W-:Y:S02]  /*1c2a0*/  LOP3.LUT R22, R22, 0xffffffef, RZ, 0xc0, !PT ;  /* 0xffffffef16167812 */ /* 0x000fe400078ec0ff */
[C---:B------:R-:W-:Y:S02]  /*1c2b0*/  ISETP.LT.OR P1, PT, R185.reuse, 0x1, P1 ;  /* 0x00000001b900780c */ /* 0x040fe40000f21670 */
[----:B------:R-:W-:Y:S02]  /*1c2c0*/  @P0 LOP3.LUT R22, R22, 0x10, RZ, 0xfc, !PT ;  /* 0x0000001016160812 */ /* 0x000fe400078efcff */
[----:B------:R-:W-:Y:S02]  /*1c2d0*/  FSEL R154, R154, -INF , !P1 ;  /* 0xff8000009a9a7808 */ /* 0x000fe40004800000 */
[----:B------:R-:W-:-:S02]  /*1c2e0*/  ISETP.LT.OR P0, PT, R185, 0x29, P2 ;  /* 0x00000029b900780c */ /* 0x000fc40001701670 */
[----:B------:R-:W-:Y:S02]  /*1c2f0*/  FMNMX.FTZ R4, R154, R227, !PT ;  /* 0x000000e39a047209 */ /* 0x000fe40007810000 */
[C---:B------:R-:W-:Y:S02]  /*1c300*/  LOP3.LUT P2, RZ, R22.reuse, 0x2, RZ, 0xc0, !PT ;  /* 0x0000000216ff7812 */ /* 0x040fe4000784c0ff */
[----:B------:R-:W-:Y:S02]  /*1c310*/  FMNMX.FTZ R4, R155, R4, !PT ;  /* 0x000000049b047209 */ /* 0x000fe40007810000 */
[----:B------:R-:W-:Y:S02]  /*1c320*/  LOP3.LUT R22, R22, 0xfffffffb, RZ, 0xc0, !PT ;  /* 0xfffffffb16167812 */ /* 0x000fe400078ec0ff */
[----:B------:R-:W-:Y:S02]  /*1c330*/  FMNMX.FTZ R4, R158, R4, !PT ;  /* 0x000000049e047209 */ /* 0x000fe40007810000 */
[----:B0-----:R-:W-:Y:S01]  /*1c340*/  FMNMX.FTZ R5, R2, R5, !PT ;  /* 0x0000000502057209 */ /* 0x001fe20007810000 */
[----:B------:R-:W-:Y:S01]  /*1c350*/  IMAD.U32 R2, RZ, RZ, UR4 ;  /* 0x00000004ff027e24 */ /* 0x000fe2000f8e00ff */
[----:B------:R-:W-:-:S02]  /*1c360*/  @P0 LOP3.LUT R22, R22, 0x4, RZ, 0xfc, !PT ;  /* 0x0000000416160812 */ /* 0x000fc400078efcff */
[----:B------:R-:W-:Y:S01]  /*1c370*/  ISETP.LT.OR P0, PT, R185, 0x2a, P3 ;  /* 0x0000002ab900780c */ /* 0x000fe20001f01670 */
[----:B------:R-:W-:Y:S01]  /*1c380*/  FMUL.FTZ R3, R5, R2 ;  /* 0x0000000205037220 */ /* 0x000fe20000410000 */
[----:B------:R-:W-:Y:S02]  /*1c390*/  FMNMX.FTZ R4, R159, R4, !PT ;  /* 0x000000049f047209 */ /* 0x000fe40007810000 */
[----:B------:R-:W-:Y:S02]  /*1c3a0*/  LOP3.LUT R22, R22, 0xffffbfff, RZ, 0xc0, !PT ;  /* 0xffffbfff16167812 */ /* 0x000fe400078ec0ff */
[----:B------:R-:W-:Y:S02]  /*1c3b0*/  FMNMX.FTZ R4, R162, R4, !PT ;  /* 0x00000004a2047209 */ /* 0x000fe40007810000 */
[----:B------:R-:W-:Y:S02]  /*1c3c0*/  FSETP.NEU.FTZ.AND P3, PT, R5, -INF , PT ;  /* 0xff8000000500780b */ /* 0x000fe40003f7d000 */
[----:B------:R-:W-:-:S02]  /*1c3d0*/  FMNMX.FTZ R4, R163, R4, !PT ;  /* 0x00000004a3047209 */ /* 0x000fc40007810000 */
[----:B------:R-:W-:Y:S02]  /*1c3e0*/  FSEL R0, R5, RZ, P3 ;  /* 0x000000ff05007208 */ /* 0x000fe40001800000 */
[----:B------:R-:W-:Y:S02]  /*1c3f0*/  @P0 LOP3.LUT R22, R22, 0x4000, RZ, 0xfc, !PT ;  /* 0x0000400016160812 */ /* 0x000fe400078efcff */
[----:B------:R-:W-:Y:S01]  /*1c400*/  FMNMX.FTZ R4, R166, R4, !PT ;  /* 0x00000004a6047209 */ /* 0x000fe20007810000 */
[----:B------:R-:W-:Y:S01]  /*1c410*/  FADD.FTZ R0, -R0, R226 ;  /* 0x000000e200007221 */ /* 0x000fe20000010100 */
[----:B------:R-:W-:Y:S02]  /*1c420*/  LOP3.LUT P0, RZ, R22, 0x10, RZ, 0xc0, !PT ;  /* 0x0000001016ff7812 */ /* 0x000fe4000780c0ff */
[----:B------:R-:W-:Y:S01]  /*1c430*/  FMNMX.FTZ R4, R167, R4, !PT ;  /* 0x00000004a7047209 */ /* 0x000fe20007810000 */
[----:B------:R-:W-:Y:S01]  /*1c440*/  FMUL.FTZ R184, R0, R2 ;  /* 0x0000000200b87220 */ /* 0x000fe20000410000 */
[----:B------:R-:W-:-:S02]  /*1c450*/  FSEL R3, R3, RZ, P3 ;  /* 0x000000ff03037208 */ /* 0x000fc40001800000 */
[----:B------:R-:W-:Y:S02]  /*1c460*/  LOP3.LUT P3, RZ, R22, 0x4, RZ, 0xc0, !PT ;  /* 0x0000000416ff7812 */ /* 0x000fe4000786c0ff */
[----:B------:R-:W-:Y:S01]  /*1c470*/  FSEL R171, R171, -INF , !P0 ;  /* 0xff800000abab7808 */ /* 0x000fe20004000000 */
[--C-:B------:R-:W-:Y:S01]  /*1c480*/  FFMA.FTZ R152, R152, R2, -R3.reuse ;  /* 0x0000000298987223 */ /* 0x100fe20000010803 */
[----:B------:R-:W-:Y:S01]  /*1c490*/  FMNMX.FTZ R4, R170, R4, !PT ;  /* 0x00000004aa047209 */ /* 0x000fe20007810000 */
[-CC-:B------:R-:W-:Y:S01]  /*1c4a0*/  FFMA.FTZ R153, R153, R2.reuse, -R3.reuse ;  /* 0x0000000299997223 */ /* 0x180fe20000010803 */
[----:B------:R-:W-:Y:S01]  /*1c4b0*/  LOP3.LUT P0, RZ, R22, 0x4000, RZ, 0xc0, !PT ;  /* 0x0000400016ff7812 */ /* 0x000fe2000780c0ff */
[-CC-:B------:R-:W-:Y:S01]  /*1c4c0*/  FFMA.FTZ R156, R156, R2.reuse, -R3.reuse ;  /* 0x000000029c9c7223 */ /* 0x180fe20000010803 */
[----:B------:R-:W-:Y:S01]  /*1c4d0*/  FSEL R174, R174, -INF , !P3 ;  /* 0xff800000aeae7808 */ /* 0x000fe20005800000 */
[--C-:B------:R-:W-:Y:S01]  /*1c4e0*/  FFMA.FTZ R157, R157, R2, -R3.reuse ;  /* 0x000000029d9d7223 */ /* 0x100fe20000010803 */
[----:B------:R-:W-:Y:S01]  /*1c4f0*/  FMNMX.FTZ R4, R171, R4, !PT ;  /* 0x00000004ab047209 */ /* 0x000fe20007810000 */
        /* <DEDUP_REMOVED lines=9> */
[----:B------:R-:W-:Y:S01]  /*1c590*/  ISETP.LT.OR P6, PT, R185, 0x39, P6 ;  /* 0x00000039b900780c */ /* 0x000fe200037c1670 */
        /* <DEDUP_REMOVED lines=11> */
[----:B------:R-:W-:Y:S01]  /*1c650*/  FSEL R183, R183, -INF , !P2 ;  /* 0xff800000b7b77808 */ /* 0x000fe20005000000 */
[----:B------:R-:W-:Y:S01]  /*1c660*/  FFMA.FTZ R3, R181, R2, -R3 ;  /* 0x00000002b5037223 */ /* 0x000fe20000010803 */
[----:B------:R-:W-:Y:S01]  /*1c670*/  FMNMX.FTZ R4, R182, R4, !PT ;  /* 0x00000004b6047209 */ /* 0x000fe20007810000 */
[----:B------:R-:W-:Y:S01]  /*1c680*/  MUFU.EX2 R152, R152 ;  /* 0x0000009800987308 */ /* 0x000fe20000000800 */
[----:B------:R-:W-:-:S02]  /*1c690*/  LOP3.LUT P0, RZ, R22, 0x2000, RZ, 0xc0, !PT ;  /* 0x0000200016ff7812 */ /* 0x000fc4000780c0ff */
[----:B------:R-:W-:-:S05]  /*1c6a0*/  FMNMX.FTZ R4, R183, R4, !PT ;  /* 0x00000004b7047209 */ /* 0x000fca0007810000 */
[----:B------:R-:W0:Y:S01]  /*1c6b0*/  SHFL.BFLY PT, R181, R4, 0x2, 0x1f ;  /* 0x0c401f0004b57f89 */ /* 0x000e2200000e0000 */
        /* <DEDUP_REMOVED lines=10> */
[C---:B------:R-:W-:Y:S01]  /*1c760*/  FSETP.NEU.FTZ.AND P1, PT, R4.reuse, -INF , PT ;  /* 0xff8000000400780b */ /* 0x040fe20003f3d000 */
[C---:B-1----:R-:W-:Y:S02]  /*1c770*/  FMUL.FTZ R3, R4.reuse, R2 ;  /* 0x0000000204037220 */ /* 0x042fe40000410000 */
[----:B------:R-:W-:Y:S01]  /*1c780*/  MUFU.EX2 R165, R165 ;  /* 0x000000a500a57308 */ /* 0x000fe20000000800 */
[----:B------:R-:W-:Y:S02]  /*1c790*/  FSEL R181, R4, RZ, P1 ;  /* 0x000000ff04b57208 */ /* 0x000fe40000800000 */
[----:B------:R-:W-:-:S03]  /*1c7a0*/  FSEL R0, R3, RZ, P1 ;  /* 0x000000ff03007208 */ /* 0x000fc60000800000 */
[----:B------:R-:W-:Y:S02]  /*1c7b0*/  FADD.FTZ R181, -R181, R227 ;  /* 0x000000e3b5b57221 */ /* 0x000fe40000010100 */
[----:B------:R-:W0:Y:S01]  /*1c7c0*/  MUFU.EX2 R3, R184 ;  /* 0x000000b800037308 */ /* 0x000e220000000800 */
[-CC-:B------:R-:W-:Y:S01]  /*1c7d0*/  FFMA.FTZ R154, R154, R2.reuse, -R0.reuse ;  /* 0x000000029a9a7223 */ /* 0x180fe20000010800 */
[-CC-:B------:R-:W-:Y:S01]  /*1c7e0*/  FFMA.FTZ R155, R155, R2.reuse, -R0.reuse ;  /* 0x000000029b9b7223 */ /* 0x180fe20000010800 */
[-C--:B------:R-:W-:Y:S01]  /*1c7f0*/  FMUL.FTZ R181, R181, R2.reuse ;  /* 0x00000002b5b57220 */ /* 0x080fe20000410000 */
        /* <DEDUP_REMOVED lines=14> */
[----:B------:R-:W-:Y:S01]  /*1c8e0*/  MUFU.EX2 R154, R154 ;  /* 0x0000009a009a7308 */ /* 0x000fe20000000800 */
[----:B0-----:R-:W-:-:S04]  /*1c8f0*/  FFMA.FTZ R221, R3, R221, R152 ;  /* 0x000000dd03dd7223 */ /* 0x001fc80000010098 */
[----:B------:R-:W-:-:S03]  /*1c900*/  FADD.FTZ R221, R153, R221 ;  /* 0x000000dd99dd7221 */ /* 0x000fc60000010000 */
[----:B------:R-:W0:Y:S08]  /*1c910*/  MUFU.EX2 R0, R181 ;  /* 0x000000b500007308 */ /* 0x000e300000000800 */
[----:B------:R-:W1:Y:S08]  /*1c920*/  MUFU.EX2 R155, R155 ;  /* 0x0000009b009b7308 */ /* 0x000e700000000800 */
[----:B------:R-:W2:Y:S01]  /*1c930*/  MUFU.EX2 R158, R158 ;  /* 0x0000009e009e7308 */ /* 0x000ea20000000800 */
[----:B0-----:R-:W-:-:S07]  /*1c940*/  FFMA.FTZ R9, R0, R9, R154 ;  /* 0x0000000900097223 */ /* 0x001fce000001009a */
[----:B------:R-:W0:Y:S01]  /*1c950*/  MUFU.EX2 R159, R159 ;  /* 0x0000009f009f7308 */ /* 0x000e220000000800 */
[----:B-1----:R-:W-:Y:S01]  /*1c960*/  FADD.FTZ R181, R155, R9 ;  /* 0x000000099bb57221 */ /* 0x002fe20000010000 */
[----:B------:R-:W-:-:S04]  /*1c970*/  FADD.FTZ R9, R156, R221 ;  /* 0x000000dd9c097221 */ /* 0x000fc80000010000 */
[----:B------:R-:W-:Y:S02]  /*1c980*/  FADD.FTZ R9, R157, R9 ;  /* 0x000000099d097221 */ /* 0x000fe40000010000 */
[----:B------:R-:W1:Y:S01]  /*1c990*/  MUFU.EX2 R162, R162 ;  /* 0x000000a200a27308 */ /* 0x000e620000000800 */
[----:B--2---:R-:W-:Y:S01]  /*1c9a0*/  FADD.FTZ R181, R158, R181 ;  /* 0x000000b59eb57221 */ /* 0x004fe20000010000 */
[----:B------:R-:W-:-:S04]  /*1c9b0*/  FADD.FTZ R9, R160, R9 ;  /* 0x00000009a0097221 */ /* 0x000fc80000010000 */
[----:B------:R-:W-:Y:S02]  /*1c9c0*/  FADD.FTZ R9, R161, R9 ;  /* 0x00000009a1097221 */ /* 0x000fe40000010000 */
[----:B------:R-:W2:Y:S01]  /*1c9d0*/  MUFU.EX2 R163, R163 ;  /* 0x000000a300a37308 */ /* 0x000ea20000000800 */
[----:B0-----:R-:W-:Y:S01]  /*1c9e0*/  FADD.FTZ R181, R159, R181 ;  /* 0x000000b59fb57221 */ /* 0x001fe20000010000 */
[----:B------:R-:W-:-:S04]  /*1c9f0*/  FADD.FTZ R9, R164, R9 ;  /* 0x00000009a4097221 */ /* 0x000fc80000010000 */
[----:B------:R-:W-:Y:S02]  /*1ca00*/  FADD.FTZ R9, R165, R9 ;  /* 0x00000009a5097221 */ /* 0x000fe40000010000 */
        /* <DEDUP_REMOVED lines=33> */
[----:B--2---:R-:W-:-:S04]  /*1cc20*/  FADD.FTZ R9, R180, R9 ;  /* 0x00000009b4097221 */ /* 0x004fc80000010000 */
[----:B------:R-:W-:Y:S01]  /*1cc30*/  FADD.FTZ R221, R186, R9 ;  /* 0x00000009badd7221 */ /* 0x000fe20000010000 */
[----:B0-----:R-:W-:-:S04]  /*1cc40*/  FADD.FTZ R181, R182, R181 ;  /* 0x000000b5b6b57221 */ /* 0x001fc80000010000 */
[----:B-1----:R-:W-:Y:S01]  /*1cc50*/  FADD.FTZ R9, R183, R181 ;  /* 0x000000b5b7097221 */ /* 0x002fe20000010000 */
[----:B------:R-:W-:Y:S06]  /*1cc60*/  @!P0 BRA `(.L_x_1833) ;  /* 0x0000000000048947 */ /* 0x000fec0003800000 */
[----:B------:R-:W-:Y:S01]  /*1cc70*/  BPT.TRAP 0x1 ;  /* 0x000000040000795c */ /* 0x000fe20000300000 */
.L_x_1833:
[----:B------:R-:W2:Y:S01]  /*1cc80*/  LDL R181, [R1+0x68] ;  /* 0x0000680001b57983 */ /* 0x000ea20000100800 */
[----:B------:R-:W-:Y:S01]  /*1cc90*/  IADD3 R222, R222, 0x30860, RZ ;  /* 0x00030860dede7810 */ /* 0x000fe20007ffe0ff */
[----:B------:R-:W-:Y:S01]  /*1cca0*/  IMAD.MOV.U32 R227, RZ, RZ, R4 ;  /* 0x000000ffffe37224 */ /* 0x000fe200078e0004 */
        /* <DEDUP_REMOVED lines=22> */
[----:B------:R-:W-:-:S12]  /*1ce10*/  VIADD R8, R8, 0xffffffff ;  /* 0xffffffff08087836 */ /* 0x000fd80000000000 */
[----:B------:R-:W-:Y:S05]  /*1ce20*/  @P1 BRA `(.L_x_1834) ;  /* 0xffffffd0008c1947 */ /* 0x000fea000383ffff */
.L_x_1813:
[----:B------:R-:W-:Y:S05]  /*1ce30*/  BSYNC B0 ;  /* 0x0000000000007941 */ /* 0x000fea0003800000 */
.L_x_1812:
        /* <DEDUP_REMOVED lines=131> */
.L_x_1835:
[----:B------:R-:W-:Y:S01]  /*1d670*/  IMAD R8, R204, 0x8, R18 ;  /* 0x00000008cc087824 */ /* 0x000fe200078e0212 */
[----:B------:R-:W-:-:S04]  /*1d680*/  SHF.L.U32 R3, R218, 0x1f, RZ ;  /* 0x0000001fda037819 */ /* 0x000fc800000006ff */
[----:B------:R0:W1:Y:S01]  /*1d690*/  SYNCS.PHASECHK.TRANS64.TRYWAIT P1, [R8+URZ+0x30850], R3 ;  /* 0x03085003080075a7 */ /* 0x000062000802017f */
[----:B------:R-:W-:Y:S05]  /*1d6a0*/  @!P0 BRA `(.L_x_1836) ;  /* 0x0000000000048947 */ /* 0x000fea0003800000 */
[----:B------:R-:W-:Y:S01]  /*1d6b0*/  BPT.TRAP 0x1 ;  /* 0x000000040000795c */ /* 0x000fe20000300000 */
.L_x_1836:
        /* <DEDUP_REMOVED lines=9> */
.L_x_1838:
[----:B------:R-:W-:Y:S05]  /*1d750*/  BSYNC B0 ;  /* 0x0000000000007941 */ /* 0x000fea0003800000 */
.L_x_1837:
[----:B------:R-:W-:Y:S01]  /*1d760*/  IMAD.MOV.U32 R6, RZ, RZ, R0 ;  /* 0x000000ffff067224 */ /* 0x000fe200078e0000 */
[----:B------:R-:W-:Y:S01]  /*1d770*/  MOV R7, 0x40000040 ;  /* 0x4000004000077802 */ /* 0x000fe20000000f00 */
[----:B------:R-:W-:-:S03]  /*1d780*/  WARPGROUP.ARRIVE ;  /* 0x00000000000079c5 */ /* 0x000fc60000000000 */
[----:B------:R-:W-:Y:S01]  /*1d790*/  R2UR UR6, R6 ;  /* 0x00000000060672ca */ /* 0x000fe200000e0000 */
[----:B------:R-:W-:Y:S01]  /*1d7a0*/  VIADD R6, R0, 0x80 ;  /* 0x0000008000067836 */ /* 0x000fe20000000000 */
[----:B------:R-:W-:Y:S01]  /*1d7b0*/  R2UR UR7, R7 ;  /* 0x00000000070772ca */ /* 0x000fe200000e0000 */
[----:B------:R-:W-:-:S12]  /*1d7c0*/  IMAD.MOV.U32 R7, RZ, RZ, 0x40000040 ;  /* 0x40000040ff077424 */ /* 0x000fd800078e00ff */
[----:B------:R-:W-:Y:S01]  /*1d7d0*/  HGMMA.64x256x16.F32 R24, R196, gdesc[UR4].tnspB, R24, gsb0 ;  /* 0x43e00004c4187df0 */ /* 0x000fe20008000818 */
[----:B------:R-:W-:Y:S01]  /*1d7e0*/  R2UR UR6, R6 ;  /* 0x00000000060672ca */ /* 0x000fe200000e0000 */
[----:B------:R-:W-:Y:S01]  /*1d7f0*/  VIADD R6, R0, 0x100 ;  /* 0x0000010000067836 */ /* 0x000fe20000000000 */
[----:B------:R-:W-:Y:S01]  /*1d800*/  R2UR UR7, R7 ;  /* 0x00000000070772ca */ /* 0x000fe200000e0000 */
[----:B------:R-:W-:Y:S01]  /*1d810*/  IMAD.MOV.U32 R7, RZ, RZ, 0x40000040 ;  /* 0x40000040ff077424 */ /* 0x000fe200078e00ff */
[----:B------:R-:W-:Y:S02]  /*1d820*/  WARPGROUP.DEPBAR.LE gsb0, 0x0 ;  /* 0x00008000000079c5 */ /* 0x000fe40000010000 */
[----:B------:R-:W-:-:S15]  /*1d830*/  WARPGROUP.ARRIVE ;  /* 0x00000000000079c5 */ /* 0x000fde0000000000 */
[----:B------:R-:W-:-:S06]  /*1d840*/  NOP ;  /* 0x0000000000007918 */ /* 0x000fcc0000000000 */
[----:B------:R-:W-:Y:S01]  /*1d850*/  HGMMA.64x256x16.F32 R24, R192, gdesc[UR4].tnspB, R24, gsb0 ;  /* 0x43e00004c0187df0 */ /* 0x000fe20008000818 */
[----:B------:R-:W-:Y:S02]  /*1d860*/  R2UR UR6, R6 ;  /* 0x00000000060672ca */ /* 0x000fe400000e0000 */
[----:B------:R-:W-:Y:S01]  /*1d870*/  R2UR UR7, R7 ;  /* 0x00000000070772ca */ /* 0x000fe200000e0000 */
[----:B------:R-:W-:Y:S01]  /*1d880*/  IMAD.MOV.U32 R7, RZ, RZ, 0x40000040 ;  /* 0x40000040ff077424 */ /* 0x000fe200078e00ff */
[----:B------:R-:W-:Y:S02]  /*1d890*/  IADD3 R6, R0, 0x180, RZ ;  /* 0x0000018000067810 */ /* 0x000fe40007ffe0ff */
[----:B------:R-:W2:Y:S02]  /*1d8a0*/  SHFL.BFLY PT, R0, R221, 0x2, 0x1f ;  /* 0x0c401f00dd007f89 */ /* 0x000ea400000e0000 */
[----:B--2---:R-:W-:-:S05]  /*1d8b0*/  FADD.FTZ R0, R0, R221 ;  /* 0x000000dd00007221 */ /* 0x004fca0000010000 */
[----:B01----:R-:W0:Y:S02]  /*1d8c0*/  SHFL.BFLY PT, R3, R0, 0x1, 0x1f ;  /* 0x0c201f0000037f89 */ /* 0x003e2400000e0000 */
[----:B0-----:R-:W-:Y:S01]  /*1d8d0*/  FADD.FTZ R13, R0, R3 ;  /* 0x00000003000d7221 */ /* 0x001fe20000010000 */
[----:B------:R-:W-:Y:S02]  /*1d8e0*/  IMAD.MOV.U32 R3, RZ, RZ, -0x800000 ;  /* 0xff800000ff037424 */ /* 0x000fe400078e00ff */
[----:B------:R-:W-:Y:S02]  /*1d8f0*/  IMAD.MOV.U32 R0, RZ, RZ, -0x800000 ;  /* 0xff800000ff007424 */ /* 0x000fe400078e00ff */
[----:B------:R-:W-:-:S13]  /*1d900*/  FSETP.NE.FTZ.AND P1, PT, R13, RZ, PT ;  /* 0x000000ff0d00720b */ /* 0x000fda0003f35000 */
[----:B------:R-:W0:Y:S02]  /*1d910*/  @P1 MUFU.LG2 R11, R13 ;  /* 0x0000000d000b1308 */ /* 0x000e240000000c00 */
[----:B0-----:R-:W-:Y:S01]  /*1d920*/  @P1 FMUL.FTZ R11, R11, 0.69314718246459960938 ;  /* 0x3f3172180b0b1820 */ /* 0x001fe20000410000 */
[----:B------:R-:W-:Y:S02]  /*1d930*/  WARPGROUP.DEPBAR.LE gsb0, 0x0 ;  /* 0x00008000000079c5 */ /* 0x000fe40000010000 */
[----:B------:R-:W-:-:S06]  /*1d940*/  WARPGROUP.ARRIVE ;  /* 0x00000000000079c5 */ /* 0x000fcc0000000000 */
[----:B------:R-:W-:Y:S01]  /*1d950*/  HGMMA.64x256x16.F32 R24, R188, gdesc[UR4].tnspB, R24, gsb0 ;  /* 0x43e00004bc187df0 */ /* 0x000fe20008000818 */
[----:B------:R-:W-:Y:S02]  /*1d960*/  R2UR UR6, R6 ;  /* 0x00000000060672ca */ /* 0x000fe400000e0000 */
[----:B------:R-:W-:Y:S01]  /*1d970*/  R2UR UR7, R7 ;  /* 0x00000000070772ca */ /* 0x000fe200000e0000 */
[----:B------:R-:W0:Y:S02]  /*1d980*/  SHFL.BFLY PT, R6, R9, 0x2, 0x1f ;  /* 0x0c401f0009067f89 */ /* 0x000e2400000e0000 */
[----:B0-----:R-:W-:-:S05]  /*1d990*/  FADD.FTZ R10, R6, R9 ;  /* 0x00000009060a7221 */ /* 0x001fca0000010000 */
[----:B------:R-:W0:Y:S02]  /*1d9a0*/  SHFL.BFLY PT, R7, R10, 0x1, 0x1f ;  /* 0x0c201f000a077f89 */ /* 0x000e2400000e0000 */
[----:B0-----:R-:W-:Y:S01]  /*1d9b0*/  FADD.FTZ R14, R10, R7 ;  /* 0x000000070a0e7221 */ /* 0x001fe20000010000 */
[----:B------:R-:W-:Y:S01]  /*1d9c0*/  CS2R R6, SRZ ;  /* 0x0000000000067805 */ /* 0x000fe2000001ff00 */
[----:B------:R-:W-:-:S03]  /*1d9d0*/  @P1 FMUL.FTZ R10, R2, 0.69314718246459960938 ;  /* 0x3f317218020a1820 */ /* 0x000fc60000410000 */
[----:B------:R-:W-:Y:S01]  /*1d9e0*/  FSETP.NE.FTZ.AND P2, PT, R14, RZ, PT ;  /* 0x000000ff0e00720b */ /* 0x000fe20003f55000 */
[----:B------:R-:W-:Y:S01]  /*1d9f0*/  @P1 FFMA.FTZ R3, R10, R5, R11 ;  /* 0x000000050a031223 */ /* 0x000fe2000001000b */
        /* <DEDUP_REMOVED lines=12> */
.L_x_1840:
[----:B------:R-:W2:Y:S01]  /*1dac0*/  LDL.LU R2, [R1+0x4] ;  /* 0x0000040001027983 */ /* 0x000ea20000300800 */
[----:B------:R-:W-:Y:S02]  /*1dad0*/  VIADD R4, R8, 0x30860 ;  /* 0x0003086008047836 */ /* 0x000fe40000000000 */
[-C--:B------:R-:W-:Y:S01]  /*1dae0*/  FMUL.FTZ R24, R24, R7.reuse ;  /* 0x0000000718187220 */ /* 0x080fe20000410000 */
[----:B------:R-:W-:Y:S01]  /*1daf0*/  FMUL.FTZ R25, R25, R7 ;  /* 0x0000000719197220 */ /* 0x000fe20000410000 */
[----:B------:R-:W3:Y:S01]  /*1db00*/  LDL.LU R18, [R1+0x7c] ;  /* 0x00007c0001127983 */ /* 0x000ee20000300800 */
[----:B------:R-:W-:Y:S01]  /*1db10*/  IADD3 R204, R204, 0x1, RZ ;  /* 0x00000001cccc7810 */ /* 0x000fe20007ffe0ff */
[----:B------:R-:W-:-:S03]  /*1db20*/  FMUL.FTZ R14, R27, R6 ;  /* 0x000000061b0e7220 */ /* 0x000fc60000410000 */
[----:B------:R-:W-:Y:S01]  /*1db30*/  ISETP.NE.AND P1, PT, R204, 0x2, PT ;  /* 0x00000002cc00780c */ /* 0x000fe20003f25270 */
[-C--:B------:R-:W-:Y:S01]  /*1db40*/  FMUL.FTZ R172, R112, R7.reuse ;  /* 0x0000000770ac7220 */ /* 0x080fe20000410000 */
[-C--:B------:R-:W-:Y:S02]  /*1db50*/  FMUL.FTZ R173, R116, R7.reuse ;  /* 0x0000000774ad7220 */ /* 0x080fe40000410000 */
        /* <DEDUP_REMOVED lines=122> */
[----:B------:R-:W-:-:S02]  /*1e300*/  LOP3.LUT R218, R218, R27, RZ, 0x3c, !PT ;  /* 0x0000001bdada7212 */ /* 0x000fc400078e3cff */
[----:B------:R-:W-:Y:S02]  /*1e310*/  SEL R204, R204, RZ, P1 ;  /* 0x000000ffcccc7207 */ /* 0x000fe40000800000 */
[----:B--2---:R-:W-:Y:S01]  /*1e320*/  PRMT R4, R2, 0x654, R4 ;  /* 0x0000065402047816 */ /* 0x004fe20000000004 */
[----:B---3--:R-:W-:Y:S02]  /*1e330*/  VIADD R18, R18, 0x1 ;  /* 0x0000000112127836 */ /* 0x008fe40000000000 */
[----:B------:R-:W-:Y:S01]  /*1e340*/  FMUL.FTZ R2, R37, R7 ;  /* 0x0000000725027220 */ /* 0x000fe20000410000 */
[----:B------:R0:W-:Y:S02]  /*1e350*/  SYNCS.ARRIVE.TRANS64.RED.A1T0 RZ, [R4+URZ], RZ ;  /* 0x000000ff04ff79a7 */ /* 0x0001e4000810043f */
[----:B------:R1:W-:Y:S01]  /*1e360*/  STL [R1+0x7c], R18 ;  /* 0x00007c1201007387 */ /* 0x0003e20000100800 */
[-C--:B------:R-:W-:Y:S01]  /*1e370*/  FMUL.FTZ R7, R38, R6.reuse ;  /* 0x0000000626077220 */ /* 0x080fe20000410000 */
[----:B0-----:R-:W-:-:S07]  /*1e380*/  FMUL.FTZ R4, R26, R6 ;  /* 0x000000061a047220 */ /* 0x001fce0000410000 */
.L_x_1666:
[----:B------:R-:W0:Y:S08]  /*1e390*/  S2UR UR4, SR_CgaCtaId ;  /* 0x00000000000479c3 */ /* 0x000e300000008800 */
[----:B------:R-:W-:Y:S01]  /*1e3a0*/  BAR.SYNC.DEFER_BLOCKING 0x5, 0x180 ;  /* 0x0146000000007b1d */ /* 0x000fe20000010000 */
[----:B-1----:R-:W-:-:S05]  /*1e3b0*/  MOV R18, 0x400 ;  /* 0x0000040000127802 */ /* 0x002fca0000000f00 */
[----:B------:R-:W-:Y:S01]  /*1e3c0*/  BSSY B0, `(.L_x_1841) ;  /* 0x00002d0000007945 */ /* 0x000fe20003800000 */
[----:B0-----:R-:W-:-:S05]  /*1e3d0*/  IMAD.U32 R6, RZ, RZ, UR4 ;  /* 0x00000004ff067e24 */ /* 0x001fca000f8e00ff */
[----:B------:R0:W-:Y:S01]  /*1e3e0*/  STL [R1+0x4], R6 ;  /* 0x0000040601007387 */ /* 0x0001e20000100800 */
[----:B------:R-:W-:-:S05]  /*1e3f0*/  LEA R18, R6, R18, 0x18 ;  /* 0x0000001206127211 */ /* 0x000fca00078ec0ff */
[----:B------:R0:W1:Y:S01]  /*1e400*/  LDS.128 R36, [R18+0x308d0] ;  /* 0x0308d00012247984 */ /* 0x0000620000000c00 */
[----:B------:R-:W-:Y:S06]  /*1e410*/  BAR.ARV 0x4, 0x180 ;  /* 0x0106000000007b1d */ /* 0x000fec0000002000 */
[----:B------:R-:W-:Y:S05]  /*1e420*/  @P0 BRA `(.L_x_1842) ;  /* 0x0000001c00d80947 */ /* 0x000fea0003800000 */
[----:B0-----:R-:W2:Y:S04]  /*1e430*/  LDL R6, [R1+0xb4] ;  /* 0x0000b40001067983 */ /* 0x001ea80000100800 */
[----:B------:R-:W3:Y:S01]  /*1e440*/  LDL R180, [R1+0x78] ;  /* 0x0000780001b47983 */ /* 0x000ee20000100800 */
[----:B------:R-:W0:Y:S01]  /*1e450*/  S2R R27, SR_SWINHI ;  /* 0x00000000001b7919 */ /* 0x000e220000002f00 */
[----:B------:R-:W-:Y:S01]  /*1e460*/  F2FP.F16.F32.PACK_AB R24, R25, R24 ;  /* 0x000000181918723e */ /* 0x000fe200000000ff */
[----:B------:R-:W-:Y:S01]  /*1e470*/  ULDC.64 UR4, c[0x0][0xc00] ;  /* 0x0003000000047ab9 */ /* 0x000fe20000000a00 */
[----:B------:R-:W4:Y:S01]  /*1e480*/  LDL R178, [R1+0x74] ;  /* 0x0000740001b27983 */ /* 0x000f220000100800 */
        /* <DEDUP_REMOVED lines=26> */
[----:B------:R-:W-:Y:S01]  /*1e630*/  BAR.SYNC.DEFER_BLOCKING 0x1, 0x100 ;  /* 0x0044000000007b1d */ /* 0x000fe20000010000 */
[----:B--2---:R-:W-:-:S03]  /*1e640*/  IMAD.WIDE R134, R6, 0x2, R34 ;  /* 0x0000000206867825 */ /* 0x004fc600078e0222 */
[C---:B------:R-:W-:Y:S02]  /*1e650*/  IADD3 R95, P1, R134.reuse, 0x20, RZ ;  /* 0x00000020865f7810 */ /* 0x040fe40007f3e0ff */
[----:B------:R-:W-:Y:S02]  /*1e660*/  IADD3 R103, P0, R134, 0x40, RZ ;  /* 0x0000004086677810 */ /* 0x000fe40007f1e0ff */
[----:B------:R-:W-:Y:S02]  /*1e670*/  LOP3.LUT R94, R95, 0x380, RZ, 0xc0, !PT ;  /* 0x000003805f5e7812 */ /* 0x000fe400078ec0ff */
[----:B------:R-:W-:Y:S02]  /*1e680*/  LOP3.LUT R102, R103, 0x380, RZ, 0xc0, !PT ;  /* 0x0000038067667812 */ /* 0x000fe400078ec0ff */
[----:B------:R-:W-:Y:S02]  /*1e690*/  SHF.R.U64 R94, R94, 0x3, RZ ;  /* 0x000000035e5e7819 */ /* 0x000fe400000012ff */
[----:B------:R-:W-:-:S02]  /*1e6a0*/  IADD3 R119, P5, R134, 0x4040, RZ ;  /* 0x0000404086777810 */ /* 0x000fc40007fbe0ff */
[----:B------:R-:W-:Y:S01]  /*1e6b0*/  LOP3.LUT R94, R94, R95, RZ, 0x3c, !PT ;  /* 0x0000005f5e5e7212 */ /* 0x000fe200078e3cff */
[--C-:B------:R-:W-:Y:S01]  /*1e6c0*/  IMAD.X R95, RZ, RZ, R135.reuse, P1 ;  /* 0x000000ffff5f7224 */ /* 0x100fe200008e0687 */
[----:B------:R-:W-:Y:S02]  /*1e6d0*/  SHF.R.U64 R102, R102, 0x3, RZ ;  /* 0x0000000366667819 */ /* 0x000fe400000012ff */
[C---:B------:R-:W-:Y:S02]  /*1e6e0*/  IADD3 R123, P1, R134.reuse, 0x8000, RZ ;  /* 0x00008000867b7810 */ /* 0x040fe40007f3e0ff */
[----:B------:R-:W-:Y:S02]  /*1e6f0*/  IADD3 R121, P2, R134, 0x4060, RZ ;  /* 0x0000406086797810 */ /* 0x000fe40007f5e0ff */
[----:B------:R-:W-:Y:S02]  /*1e700*/  LOP3.LUT R118, R119, 0x380, RZ, 0xc0, !PT ;  /* 0x0000038077767812 */ /* 0x000fe400078ec0ff */
[----:B------:R-:W-:Y:S01]  /*1e710*/  LOP3.LUT R102, R102, R103, RZ, 0x3c, !PT ;  /* 0x0000006766667212 */ /* 0x000fe200078e3cff */
[----:B------:R-:W-:Y:S01]  /*1e720*/  IMAD.X R103, RZ, RZ, R135, P0 ;  /* 0x000000ffff677224 */ /* 0x000fe200000e0687 */
[----:B------:R-:W-:-:S02]  /*1e730*/  LOP3.LUT R122, R123, 0x380, RZ, 0xc0, !PT ;  /* 0x000003807b7a7812 */ /* 0x000fc400078ec0ff */
[C---:B------:R-:W-:Y:S02]  /*1e740*/  LOP3.LUT R27, R134.reuse, 0x380, RZ, 0xc0, !PT ;  /* 0x00000380861b7812 */ /* 0x040fe400078ec0ff */
[C---:B------:R-:W-:Y:S02]  /*1e750*/  IADD3 R107, P4, R134.reuse, 0x60, RZ ;  /* 0x00000060866b7810 */ /* 0x040fe40007f9e0ff */
[C---:B------:R-:W-:Y:S02]  /*1e760*/  IADD3 R111, P3, R134.reuse, 0x4000, RZ ;  /* 0x00004000866f7810 */ /* 0x040fe40007f7e0ff */
[----:B------:R-:W-:Y:S02]  /*1e770*/  LOP3.LUT R120, R121, 0x380, RZ, 0xc0, !PT ;  /* 0x0000038079787812 */ /* 0x000fe400078ec0ff */
[----:B------:R-:W-:Y:S02]  /*1e780*/  IADD3 R125, P0, R134, 0x8020, RZ ;  /* 0x00008020867d7810 */ /* 0x000fe40007f1e0ff */
[----:B------:R-:W-:-:S02]  /*1e790*/  SHF.R.U64 R118, R118, 0x3, RZ ;  /* 0x0000000376767819 */ /* 0x000fc400000012ff */
[----:B------:R-:W-:Y:S02]  /*1e7a0*/  SHF.R.U64 R122, R122, 0x3, RZ ;  /* 0x000000037a7a7819 */ /* 0x000fe400000012ff */
[----:B------:R-:W-:Y:S02]  /*1e7b0*/  SHF.R.U64 R27, R27, 0x3, RZ ;  /* 0x000000031b1b7819 */ /* 0x000fe400000012ff */
[----:B------:R-:W-:Y:S02]  /*1e7c0*/  LOP3.LUT R106, R107, 0x380, RZ, 0xc0, !PT ;  /* 0x000003806b6a7812 */ /* 0x000fe400078ec0ff */
[----:B------:R-:W-:Y:S02]  /*1e7d0*/  IADD3 R115, P6, R134, 0x4020, RZ ;  /* 0x0000402086737810 */ /* 0x000fe40007fde0ff */
[----:B------:R-:W-:Y:S02]  /*1e7e0*/  LOP3.LUT R110, R111, 0x380, RZ, 0xc0, !PT ;  /* 0x000003806f6e7812 */ /* 0x000fe400078ec0ff */
[----:B------:R-:W-:-:S02]  /*1e7f0*/  SHF.R.U64 R120, R120, 0x3, RZ ;  /* 0x0000000378787819 */ /* 0x000fc400000012ff */
[----:B------:R-:W-:Y:S02]  /*1e800*/  LOP3.LUT R124, R125, 0x380, RZ, 0xc0, !PT ;  /* 0x000003807d7c7812 */ /* 0x000fe400078ec0ff */
[----:B------:R-:W-:Y:S01]  /*1e810*/  LOP3.LUT R118, R118, R119, RZ, 0x3c, !PT ;  /* 0x0000007776767212 */ /* 0x000fe200078e3cff */
[--C-:B------:R-:W-:Y:S01]  /*1e820*/  IMAD.X R119, RZ, RZ, R135.reuse, P5 ;  /* 0x000000ffff777224 */ /* 0x100fe200028e0687 */
[----:B------:R-:W-:Y:S01]  /*1e830*/  LOP3.LUT R122, R122, R123, RZ, 0x3c, !PT ;  /* 0x0000007b7a7a7212 */ /* 0x000fe200078e3cff */
[--C-:B------:R-:W-:Y:S01]  /*1e840*/  IMAD.X R123, RZ, RZ, R135.reuse, P1 ;  /* 0x000000ffff7b7224 */ /* 0x100fe200008e0687 */
[----:B------:R-:W-:Y:S01]  /*1e850*/  LOP3.LUT R26, R27, R134, RZ, 0x3c, !PT ;  /* 0x000000861b1a7212 */ /* 0x000fe200078e3cff */
[----:B------:R-:W-:Y:S01]  /*1e860*/  IMAD.MOV.U32 R27, RZ, RZ, R135 ;  /* 0x000000ffff1b7224 */ /* 0x000fe200078e0087 */
[----:B------:R-:W-:Y:S02]  /*1e870*/  SHF.R.U64 R106, R106, 0x3, RZ ;  /* 0x000000036a6a7819 */ /* 0x000fe400000012ff */
[----:B------:R-:W-:-:S02]  /*1e880*/  LOP3.LUT R114, R115, 0x380, RZ, 0xc0, !PT ;  /* 0x0000038073727812 */ /* 0x000fc400078ec0ff */
[----:B------:R-:W-:Y:S02]  /*1e890*/  IADD3 R177, P5, R134, 0xc020, RZ ;  /* 0x0000c02086b17810 */ /* 0x000fe40007fbe0ff */
[----:B------:R-:W-:Y:S02]  /*1e8a0*/  SHF.R.U64 R110, R110, 0x3, RZ ;  /* 0x000000036e6e7819 */ /* 0x000fe400000012ff */
[----:B------:R-:W-:Y:S02]  /*1e8b0*/  LOP3.LUT R120, R120, R121, RZ, 0x3c, !PT ;  /* 0x0000007978787212 */ /* 0x000fe400078e3cff */
[----:B------:R-:W-:Y:S02]  /*1e8c0*/  SHF.R.U64 R124, R124, 0x3, RZ ;  /* 0x000000037c7c7819 */ /* 0x000fe400000012ff */
[----:B------:R-:W-:Y:S02]  /*1e8d0*/  IADD3 R181, P1, R134, 0xc060, RZ ;  /* 0x0000c06086b57810 */ /* 0x000fe40007f3e0ff */
[----:B------:R-:W-:-:S02]  /*1e8e0*/  IADD3.X R121, RZ, R135, RZ, P2, !PT ;  /* 0x00000087ff797210 */ /* 0x000fc400017fe4ff */
[----:B------:R-:W-:Y:S02]  /*1e8f0*/  IADD3 R179, P2, R134, 0xc040, RZ ;  /* 0x0000c04086b37810 */ /* 0x000fe40007f5e0ff */
[----:B------:R-:W-:Y:S02]  /*1e900*/  LOP3.LUT R106, R106, R107, RZ, 0x3c, !PT ;  /* 0x0000006b6a6a7212 */ /* 0x000fe400078e3cff */
[----:B------:R-:W-:Y:S02]  /*1e910*/  SHF.R.U64 R114, R114, 0x3, RZ ;  /* 0x0000000372727819 */ /* 0x000fe400000012ff */
[----:B------:R-:W-:Y:S02]  /*1e920*/  LOP3.LUT R4, R177, 0x380, RZ, 0xc0, !PT ;  /* 0x00000380b1047812 */ /* 0x000fe400078ec0ff */
[----:B------:R-:W-:Y:S01]  /*1e930*/  LOP3.LUT R110, R110, R111, RZ, 0x3c, !PT ;  /* 0x0000006f6e6e7212 */ /* 0x000fe200078e3cff */
[----:B------:R-:W-:Y:S01]  /*1e940*/  IMAD.X R111, RZ, RZ, R135, P3 ;  /* 0x000000ffff6f7224 */ /* 0x000fe200018e0687 */
[----:B------:R-:W-:-:S02]  /*1e950*/  IADD3.X R107, RZ, R135, RZ, P4, !PT ;  /* 0x00000087ff6b7210 */ /* 0x000fc400027fe4ff */
[----:B------:R-:W-:Y:S01]  /*1e960*/  LOP3.LUT R124, R124, R125, RZ, 0x3c, !PT ;  /* 0x0000007d7c7c7212 */ /* 0x000fe200078e3cff */
[----:B------:R-:W-:Y:S01]  /*1e970*/  IMAD.X R125, RZ, RZ, R135, P0 ;  /* 0x000000ffff7d7224 */ /* 0x000fe200000e0687 */
[----:B------:R-:W-:Y:S02]  /*1e980*/  MOV R6, R26 ;  /* 0x0000001a00067202 */ /* 0x000fe40000000f00 */
[----:B------:R-:W-:Y:S02]  /*1e990*/  LOP3.LUT R14, R181, 0x380, RZ, 0xc0, !PT ;  /* 0x00000380b50e7812 */ /* 0x000fe400078ec0ff */
[----:B------:R-:W-:Y:S02]  /*1e9a0*/  IADD3 R127, P4, R134, 0x8040, RZ ;  /* 0x00008040867f7810 */ /* 0x000fe40007f9e0ff */
[----:B------:R-:W-:Y:S02]  /*1e9b0*/  F2FP.F16.F32.PACK_AB R27, R12, R30 ;  /* 0x0000001e0c1b723e */ /* 0x000fe400000000ff */
[----:B------:R-:W-:-:S02]  /*1e9c0*/  IADD3 R129, P3, R134, 0x8060, RZ ;  /* 0x0000806086817810 */ /* 0x000fc40007f7e0ff */
[----:B------:R-:W-:Y:S02]  /*1e9d0*/  F2FP.F16.F32.PACK_AB R26, R29, R28 ;  /* 0x0000001c1d1a723e */ /* 0x000fe400000000ff */
[----:B------:R-:W-:Y:S02]  /*1e9e0*/  LOP3.LUT R12, R179, 0x380, RZ, 0xc0, !PT ;  /* 0x00000380b30c7812 */ /* 0x000fe400078ec0ff */
[----:B------:R-:W-:Y:S02]  /*1e9f0*/  ISETP.NE.U32.AND P0, PT, RZ, UR4, PT ;  /* 0x00000004ff007c0c */ /* 0x000fe4000bf05070 */
[----:B------:R-:W-:Y:S01]  /*1ea00*/  LOP3.LUT R114, R114, R115, RZ, 0x3c, !PT ;  /* 0x0000007372727212 */ /* 0x000fe200078e3cff */
[----:B------:R-:W-:Y:S01]  /*1ea10*/  IMAD.X R115, RZ, RZ, R135, P6 ;  /* 0x000000ffff737224 */ /* 0x000fe200030e0687 */
[----:B------:R-:W-:Y:S02]  /*1ea20*/  SHF.R.U64 R4, R4, 0x3, RZ ;  /* 0x0000000304047819 */ /* 0x000fe400000012ff */
[----:B------:R-:W-:-:S02]  /*1ea30*/  SHF.R.U64 R14, R14, 0x3, RZ ;  /* 0x000000030e0e7819 */ /* 0x000fc400000012ff */
[----:B------:R-:W-:Y:S02]  /*1ea40*/  IADD3 R131, P6, R134, 0xc000, RZ ;  /* 0x0000c00086837810 */ /* 0x000fe40007fde0ff */
[----:B------:R-:W-:Y:S01]  /*1ea50*/  LOP3.LUT R126, R127, 0x380, RZ, 0xc0, !PT ;  /* 0x000003807f7e7812 */ /* 0x000fe200078ec0ff */
[--C-:B------:R-:W-:Y:S01]  /*1ea60*/  IMAD.X R29, RZ, RZ, R135.reuse, P1 ;  /* 0x000000ffff1d7224 */ /* 0x100fe200008e0687 */
[----:B------:R-:W-:Y:S01]  /*1ea70*/  LOP3.LUT R128, R129, 0x380, RZ, 0xc0, !PT ;  /* 0x0000038081807812 */ /* 0x000fe200078ec0ff */
[----:B------:R0:W-:Y:S01]  /*1ea80*/  STSM.16.M88.4 [R6], R24 ;  /* 0x0000001806007844 */ /* 0x0001e20000000200 */
[----:B------:R-:W-:Y:S02]  /*1ea90*/  SHF.R.U64 R12, R12, 0x3, RZ ;  /* 0x000000030c0c7819 */ /* 0x000fe400000012ff */
[----:B------:R-:W-:Y:S01]  /*1eaa0*/  ISETP.NE.AND.EX P0, PT, RZ, UR5, PT, P0 ;  /* 0x00000005ff007c0c */ /* 0x000fe2000bf05300 */
[----:B------:R-:W-:Y:S01]  /*1eab0*/  ULDC.64 UR4, c[0x0][0xc08] ;  /* 0x0003020000047ab9 */ /* 0x000fe20000000a00 */
[----:B------:R-:W-:Y:S01]  /*1eac0*/  LOP3.LUT R138, R4, R177, RZ, 0x3c, !PT ;  /* 0x000000b1048a7212 */ /* 0x000fe200078e3cff */
[----:B------:R-:W-:Y:S01]  /*1ead0*/  IMAD.X R143, RZ, RZ, R135, P2 ;  /* 0x000000ffff8f7224 */ /* 0x000fe200010e0687 */
[----:B------:R-:W-:-:S02]  /*1eae0*/  LOP3.LUT R28, R14, R181, RZ, 0x3c, !PT ;  /* 0x000000b50e1c7212 */ /* 0x000fc400078e3cff */
[----:B------:R-:W-:Y:S02]  /*1eaf0*/  MOV R94, R94 ;  /* 0x0000005e005e7202 */ /* 0x000fe40000000f00 */
[----:B------:R-:W-:Y:S02]  /*1eb00*/  F2FP.F16.F32.PACK_AB R4, R33, R153 ;  /* 0x000000992104723e */ /* 0x000fe400000000ff */
[----:B------:R-:W-:Y:S02]  /*1eb10*/  LOP3.LUT R130, R131, 0x380, RZ, 0xc0, !PT ;  /* 0x0000038083827812 */ /* 0x000fe400078ec0ff */
[----:B------:R-:W-:Y:S02]  /*1eb20*/  SHF.R.U64 R126, R126, 0x3, RZ ;  /* 0x000000037e7e7819 */ /* 0x000fe400000012ff */
[----:B0-----:R-:W-:Y:S02]  /*1eb30*/  F2FP.F16.F32.PACK_AB R6, R2, R154 ;  /* 0x0000009a0206723e */ /* 0x001fe400000000ff */
[----:B------:R-:W-:-:S02]  /*1eb40*/  ISETP.NE.U32.AND P2, PT, RZ, UR4, PT ;  /* 0x00000004ff007c0c */ /* 0x000fc4000bf45070 */
[----:B------:R-:W-:Y:S02]  /*1eb50*/  SHF.R.U64 R128, R128, 0x3, RZ ;  /* 0x0000000380807819 */ /* 0x000fe400000012ff */
[----:B------:R-:W-:Y:S02]  /*1eb60*/  LOP3.LUT R142, R12, R179, RZ, 0x3c, !PT ;  /* 0x000000b30c8e7212 */ /* 0x000fe400078e3cff */
[----:B------:R-:W-:Y:S02]  /*1eb70*/  MOV R102, R102 ;  /* 0x0000006600667202 */ /* 0x000fe40000000f00 */
[----:B------:R-:W-:Y:S02]  /*1eb80*/  MOV R106, R106 ;  /* 0x0000006a006a7202 */ /* 0x000fe40000000f00 */
[----:B------:R-:W-:Y:S02]  /*1eb90*/  F2FP.F16.F32.PACK_AB R12, R49, R157 ;  /* 0x0000009d310c723e */ /* 0x000fe400000000ff */
[----:B------:R-:W-:Y:S01]  /*1eba0*/  F2FP.F16.F32.PACK_AB R14, R53, R52 ;  /* 0x00000034350e723e */ /* 0x000fe200000000ff */
[----:B------:R0:W-:Y:S01]  /*1ebb0*/  STSM.16.M88.4 [R94], R4 ;  /* 0x000000045e007844 */ /* 0x0001e20000000200 */
[----:B------:R-:W-:-:S02]  /*1ebc0*/  MOV R110, R110 ;  /* 0x0000006e006e7202 */ /* 0x000fc40000000f00 */
[----:B------:R-:W-:Y:S02]  /*1ebd0*/  MOV R2, R28 ;  /* 0x0000001c00027202 */ /* 0x000fe40000000f00 */
[----:B------:R-:W-:Y:S02]  /*1ebe0*/  F2FP.F16.F32.PACK_AB R24, R57, R158 ;  /* 0x0000009e3918723e */ /* 0x000fe400000000ff */
[----:B------:R-:W-:Y:S02]  /*1ebf0*/  F2FP.F16.F32.PACK_AB R25, R59, R58 ;  /* 0x0000003a3b19723e */ /* 0x000fe400000000ff */
[----:B------:R-:W-:Y:S02]  /*1ec00*/  F2FP.F16.F32.PACK_AB R26, R61, R159 ;  /* 0x0000009f3d1a723e */ /* 0x000fe400000000ff */
[----:B------:R-:W-:Y:S02]  /*1ec10*/  F2FP.F16.F32.PACK_AB R27, R63, R62 ;  /* 0x0000003e3f1b723e */ /* 0x000fe400000000ff */
[----:B------:R-:W-:-:S02]  /*1ec20*/  SHF.R.U64 R130, R130, 0x3, RZ ;  /* 0x0000000382827819 */ /* 0x000fc400000012ff */
[----:B------:R-:W-:Y:S01]  /*1ec30*/  LOP3.LUT R126, R126, R127, RZ, 0x3c, !PT ;  /* 0x0000007f7e7e7212 */ /* 0x000fe200078e3cff */
[--C-:B------:R-:W-:Y:S01]  /*1ec40*/  IMAD.X R127, RZ, RZ, R135.reuse, P4 ;  /* 0x000000ffff7f7224 */ /* 0x100fe200020e0687 */
[----:B------:R-:W-:Y:S02]  /*1ec50*/  MOV R114, R114 ;  /* 0x0000007200727202 */ /* 0x000fe40000000f00 */
[----:B------:R-:W-:Y:S02]  /*1ec60*/  F2FP.F16.F32.PACK_AB R28, R65, R160 ;  /* 0x000000a0411c723e */ /* 0x000fe400000000ff */
[----:B------:R-:W-:Y:S02]  /*1ec70*/  F2FP.F16.F32.PACK_AB R29, R67, R66 ;  /* 0x00000042431d723e */ /* 0x000fe400000000ff */
[----:B------:R-:W-:Y:S02]  /*1ec80*/  F2FP.F16.F32.PACK_AB R30, R69, R161 ;  /* 0x000000a1451e723e */ /* 0x000fe400000000ff */
[----:B------:R-:W-:Y:S01]  /*1ec90*/  ISETP.NE.AND.EX P2, PT, RZ, UR5, PT, P2 ;  /* 0x00000005ff007c0c */ /* 0x000fe2000bf45320 */
[----:B------:R2:W-:Y:S01]  /*1eca0*/  STSM.16.M88.4 [R102], R8 ;  /* 0x0000000866007844 */ /* 0x0005e20000000200 */
[----:B------:R-:W-:Y:S01]  /*1ecb0*/  LOP3.LUT R128, R128, R129, RZ, 0x3c, !PT ;  /* 0x0000008180807212 */ /* 0x000fe200078e3cff */
[----:B------:R-:W-:Y:S01]  /*1ecc0*/  IMAD.X R129, RZ, RZ, R135, P3 ;  /* 0x000000ffff817224 */ /* 0x000fe200018e0687 */
[----:B------:R-:W-:-:S02]  /*1ecd0*/  MOV R118, R118 ;  /* 0x0000007600767202 */ /* 0x000fc40000000f00 */
[----:B0-----:R-:W-:Y:S02]  /*1ece0*/  F2FP.F16.F32.PACK_AB R4, R73, R162 ;  /* 0x000000a24904723e */ /* 0x001fe400000000ff */
[----:B------:R-:W-:Y:S02]  /*1ecf0*/  F2FP.F16.F32.PACK_AB R5, R75, R74 ;  /* 0x0000004a4b05723e */ /* 0x000fe400000000ff */
[----:B------:R-:W-:Y:S02]  /*1ed00*/  F2FP.F16.F32.PACK_AB R6, R77, R163 ;  /* 0x000000a34d06723e */ /* 0x000fe400000000ff */
[----:B------:R-:W-:Y:S01]  /*1ed10*/  F2FP.F16.F32.PACK_AB R7, R79, R78 ;  /* 0x0000004e4f07723e */ /* 0x000fe200000000ff */
[----:B------:R0:W-:Y:S01]  /*1ed20*/  STSM.16.M88.4 [R106], R12 ;  /* 0x0000000c6a007844 */ /* 0x0001e20000000200 */
[----:B------:R-:W-:Y:S01]  /*1ed30*/  MOV R120, R120 ;  /* 0x0000007800787202 */ /* 0x000fe20000000f00 */
[----:B------:R-:W-:Y:S01]  /*1ed40*/  IMAD.X R139, RZ, RZ, R135, P5 ;  /* 0x000000ffff8b7224 */ /* 0x000fe200028e0687 */
[----:B------:R-:W-:Y:S01]  /*1ed50*/  LOP3.LUT R130, R130, R131, RZ, 0x3c, !PT ;  /* 0x0000008382827212 */ /* 0x000fe200078e3cff */
[----:B------:R-:W-:Y:S01]  /*1ed60*/  STSM.16.M88.4 [R110], R24 ;  /* 0x000000186e007844 */ /* 0x000fe20000000200 */
[----:B--2---:R-:W-:-:S02]  /*1ed70*/  F2FP.F16.F32.PACK_AB R8, R81, R164 ;  /* 0x000000a45108723e */ /* 0x004fc400000000ff */
[----:B------:R-:W-:Y:S02]  /*1ed80*/  F2FP.F16.F32.PACK_AB R9, R83, R82 ;  /* 0x000000525309723e */ /* 0x000fe400000000ff */
[----:B------:R-:W-:Y:S02]  /*1ed90*/  F2FP.F16.F32.PACK_AB R10, R85, R165 ;  /* 0x000000a5550a723e */ /* 0x000fe400000000ff */
[----:B------:R-:W-:Y:S01]  /*1eda0*/  F2FP.F16.F32.PACK_AB R11, R87, R86 ;  /* 0x00000056570b723e */ /* 0x000fe200000000ff */
[----:B------:R-:W-:Y:S01]  /*1edb0*/  STSM.16.M88.4 [R114], R28 ;  /* 0x0000001c72007844 */ /* 0x000fe20000000200 */
[----:B------:R-:W-:Y:S02]  /*1edc0*/  MOV R122, R122 ;  /* 0x0000007a007a7202 */ /* 0x000fe40000000f00 */
[----:B------:R-:W-:Y:S02]  /*1edd0*/  IADD3.X R131, RZ, R135, RZ, P6, !PT ;  /* 0x00000087ff837210 */ /* 0x000fe400037fe4ff */
[----:B0-----:R-:W-:-:S02]  /*1ede0*/  F2FP.F16.F32.PACK_AB R12, R89, R166 ;  /* 0x000000a6590c723e */ /* 0x001fc400000000ff */
[----:B------:R-:W-:Y:S02]  /*1edf0*/  F2FP.F16.F32.PACK_AB R13, R91, R90 ;  /* 0x0000005a5b0d723e */ /* 0x000fe400000000ff */
[----:B------:R-:W-:Y:S02]  /*1ee00*/  F2FP.F16.F32.PACK_AB R14, R93, R167 ;  /* 0x000000a75d0e723e */ /* 0x000fe400000000ff */
[----:B------:R-:W-:Y:S01]  /*1ee10*/  F2FP.F16.F32.PACK_AB R15, R21, R20 ;  /* 0x00000014150f723e */ /* 0x000fe200000000ff */
[----:B------:R0:W-:Y:S01]  /*1ee20*/  STSM.16.M88.4 [R118], R4 ;  /* 0x0000000476007844 */ /* 0x0001e20000000200 */
[----:B------:R-:W-:Y:S02]  /*1ee30*/  MOV R124, R124 ;  /* 0x0000007c007c7202 */ /* 0x000fe40000000f00 */
[----:B------:R-:W-:Y:S02]  /*1ee40*/  F2FP.F16.F32.PACK_AB R52, R97, R168 ;  /* 0x000000a86134723e */ /* 0x000fe400000000ff */
[----:B------:R-:W-:-:S02]  /*1ee50*/  F2FP.F16.F32.PACK_AB R53, R99, R98 ;  /* 0x000000626335723e */ /* 0x000fc400000000ff */
[----:B------:R-:W-:Y:S01]  /*1ee60*/  MOV R126, R126 ;  /* 0x0000007e007e7202 */ /* 0x000fe20000000f00 */
[----:B------:R2:W-:Y:S01]  /*1ee70*/  STSM.16.M88.4 [R120], R8 ;  /* 0x0000000878007844 */ /* 0x0005e20000000200 */
[----:B------:R-:W-:Y:S02]  /*1ee80*/  MOV R128, R128 ;  /* 0x0000008000807202 */ /* 0x000fe40000000f00 */
[----:B------:R-:W-:Y:S01]  /*1ee90*/  MOV R130, R130 ;  /* 0x0000008200827202 */ /* 0x000fe20000000f00 */
[----:B------:R3:W-:Y:S01]  /*1eea0*/  STSM.16.M88.4 [R122], R12 ;  /* 0x0000000c7a007844 */ /* 0x0007e20000000200 */
[----:B-1----:R-:W-:Y:S02]  /*1eeb0*/  MOV R36, R138 ;  /* 0x0000008a00247202 */ /* 0x002fe40000000f00 */
[----:B0-----:R-:W-:Y:S02]  /*1eec0*/  F2FP.F16.F32.PACK_AB R4, R113, R172 ;  /* 0x000000ac7104723e */ /* 0x001fe400000000ff */
[----:B------:R-:W-:-:S02]  /*1eed0*/  F2FP.F16.F32.PACK_AB R5, R56, R50 ;  /* 0x000000323805723e */ /* 0x000fc400000000ff */
[----:B------:R-:W-:Y:S02]  /*1eee0*/  F2FP.F16.F32.PACK_AB R6, R117, R173 ;  /* 0x000000ad7506723e */ /* 0x000fe400000000ff */
[----:B------:R-:W-:Y:S01]  /*1eef0*/  F2FP.F16.F32.PACK_AB R7, R64, R60 ;  /* 0x0000003c4007723e */ /* 0x000fe200000000ff */
[----:B------:R-:W-:Y:S01]  /*1ef00*/  STSM.16.M88.4 [R124], R52 ;  /* 0x000000347c007844 */ /* 0x000fe20000000200 */
[----:B--2---:R-:W-:Y:S02]  /*1ef10*/  F2FP.F16.F32.PACK_AB R8, R112, R174 ;  /* 0x000000ae7008723e */ /* 0x004fe400000000ff */
[----:B------:R-:W-:Y:S02]  /*1ef20*/  F2FP.F16.F32.PACK_AB R9, R71, R68 ;  /* 0x000000444709723e */ /* 0x000fe400000000ff */
[----:B------:R-:W-:Y:S02]  /*1ef30*/  F2FP.F16.F32.PACK_AB R10, R116, R175 ;  /* 0x000000af740a723e */ /* 0x000fe400000000ff */
[----:B------:R-:W-:Y:S01]  /*1ef40*/  F2FP.F16.F32.PACK_AB R11, R76, R72 ;  /* 0x000000484c0b723e */ /* 0x000fe200000000ff */
[----:B------:R-:W-:Y:S01]  /*1ef50*/  STSM.16.M88.4 [R126], R40 ;  /* 0x000000287e007844 */ /* 0x000fe20000000200 */
[----:B------:R-:W-:Y:S01]  /*1ef60*/  F2FP.F16.F32.PACK_AB R153, R84, R80 ;  /* 0x000000505499723e */ /* 0x000fe200000000ff */
[----:B---3--:R-:W0:Y:S01]  /*1ef70*/  LDC.64 R12, c[0x0][0xc00] ;  /* 0x00030000ff0c7b82 */ /* 0x008e220000000a00 */
[----:B------:R-:W-:Y:S01]  /*1ef80*/  F2FP.F16.F32.PACK_AB R154, R133, R132 ;  /* 0x00000084859a723e */ /* 0x000fe200000000ff */
[----:B------:R1:W-:Y:S01]  /*1ef90*/  STSM.16.M88.4 [R128], R4 ;  /* 0x0000000480007844 */ /* 0x0003e20000000200 */
[----:B------:R-:W-:-:S02]  /*1efa0*/  MOV R142, R142 ;  /* 0x0000008e008e7202 */ /* 0x000fc40000000f00 */
[----:B------:R-:W-:Y:S02]  /*1efb0*/  F2FP.F16.F32.PACK_AB R138, R141, R140 ;  /* 0x0000008c8d8a723e */ /* 0x000fe400000000ff */
[----:B------:R-:W-:Y:S01]  /*1efc0*/  F2FP.F16.F32.PACK_AB R139, R108, R104 ;  /* 0x000000686c8b723e */ /* 0x000fe200000000ff */
[----:B------:R-:W-:Y:S01]  /*1efd0*/  STSM.16.M88.4 [R130], R8 ;  /* 0x0000000882007844 */ /* 0x000fe20000000200 */
[----:B------:R-:W-:Y:S01]  /*1efe0*/  ULDC UR4, c[0x0][0xa88] ;  /* 0x0002a20000047ab9 */ /* 0x000fe20000000800 */
[----:B------:R-:W-:Y:S01]  /*1eff0*/  IMAD.MOV.U32 R20, RZ, RZ, RZ ;  /* 0x000000ffff147224 */ /* 0x000fe200078e00ff */
[----:B------:R-:W2:Y:S01]  /*1f000*/  LDC R80, c[0x0][0xbe8] ;  /* 0x0002fa00ff507b82 */ /* 0x000ea20000000800 */
[----:B------:R-:W-:Y:S04]  /*1f010*/  STSM.16.M88.4 [R36], R152 ;  /* 0x0000009824007844 */ /* 0x000fe80000000200 */
[----:B------:R-:W-:Y:S03]  /*1f020*/  STSM.16.M88.4 [R142], R136 ;  /* 0x000000888e007844 */ /* 0x000fe60000000200 */
[----:B-1----:R-:W1:Y:S01]  /*1f030*/  @P2 LDC.64 R4, c[0x0][0xc08] ;  /* 0x00030200ff042b82 */ /* 0x002e620000000a00 */
[----:B------:R4:W-:Y:S01]  /*1f040*/  STSM.16.M88.4 [R2], R144 ;  /* 0x0000009002007844 */ /* 0x0009e20000000200 */
[----:B------:R-:W-:Y:S01]  /*1f050*/  MOV R7, UR4 ;  /* 0x0000000400077c02 */ /* 0x000fe20008000f00 */
[----:B0-----:R-:W-:-:S05]  /*1f060*/  IMAD.WIDE R12, R180, 0x4, R12 ;  /* 0x00000004b40c7825 */ /* 0x001fca00078e020c */
[----:B------:R-:W-:Y:S01]  /*1f070*/  BAR.SYNC.DEFER_BLOCKING 0x1, 0x100 ;  /* 0x0044000000007b1d */ /* 0x000fe20000010000 */
[----:B-1----:R-:W-:-:S05]  /*1f080*/  @P2 IMAD.WIDE R4, R180, 0x4, R4 ;  /* 0x00000004b4042825 */ /* 0x002fca00078e0204 */
[----:B------:R0:W5:Y:S04]  /*1f090*/  @P0 LDG.E R20, desc[UR60][R12.64] ;  /* 0x0000003c0c140981 */ /* 0x000168000c1e1900 */
[----:B------:R0:W5:Y:S01]  /*1f0a0*/  @P2 LDG.E R7, desc[UR60][R4.64] ;  /* 0x0000003c04072981 */ /* 0x000162000c1e1900 */
[----:B--2---:R-:W-:-:S13]  /*1f0b0*/  ISETP.NE.AND P1, PT, R80, 0x1, PT ;  /* 0x000000015000780c */ /* 0x004fda0003f25270 */
[----:B------:R-:W1:Y:S08]  /*1f0c0*/  @P1 LDC R6, c[0x0][0xbec] ;  /* 0x0002fb00ff061b82 */ /* 0x000e700000000800 */
[----:B------:R-:W2:Y:S01]  /*1f0d0*/  @P1 LDC R15, c[0x0][0xbf0] ;  /* 0x0002fc00ff0f1b82 */ /* 0x000ea20000000800 */
[----:B----4-:R-:W-:Y:S01]  /*1f0e0*/  SHF.R.S32.HI R2, RZ, 0x1f, R178 ;  /* 0x0000001fff027819 */ /* 0x010fe200000114b2 */
[----:B0-----:R-:W-:Y:S06]  /*1f0f0*/  @P2 BRA `(.L_x_1843) ;  /* 0x0000000000102947 */ /* 0x001fec0003800000 */
[----:B------:R-:W-:Y:S05]  /*1f100*/  @!P0 BRA `(.L_x_1843) ;  /* 0x00000000000c8947 */ /* 0x000fea0003800000 */
[----:B------:R-:W3:Y:S04]  /*1f110*/  LDG.E R4, desc[UR60][R12.64] ;  /* 0x0000003c0c047981 */ /* 0x000ee8000c1e1900 */
[----:B-----5:R-:W3:Y:S02]  /*1f120*/  LDG.E R7, desc[UR60][R12.64+0x4] ;  /* 0x0000043c0c077981 */ /* 0x020ee4000c1e1900 */
[----:B---3--:R-:W-:-:S07]  /*1f130*/  IMAD.IADD R7, R7, 0x1, -R4 ;  /* 0x0000000107077824 */ /* 0x008fce00078e0a04 */
.L_x_1843:
[----:B------:R-:W3:Y:S01]  /*1f140*/  LDL R5, [R1+0x64] ;  /* 0x0000640001057983 */ /* 0x000ee20000100800 */
[----:B------:R-:W-:-:S03]  /*1f150*/  ULDC.64 UR4, c[0x0][0xb90] ;  /* 0x0002e40000047ab9 */ /* 0x000fc60000000a00 */
[----:B------:R-:W4:Y:S01]  /*1f160*/  LDL R87, [R1+0x70] ;  /* 0x0000700001577983 */ /* 0x000f220000100800 */
[----:B-----5:R-:W-:Y:S02]  /*1f170*/  SHF.R.S32.HI R21, RZ, 0x1f, R20 ;  /* 0x0000001fff157819 */ /* 0x020fe40000011414 */
[----:B------:R-:W-:Y:S01]  /*1f180*/  SHF.R.S32.HI R36, RZ, 0x1f, R180 ;  /* 0x0000001fff247819 */ /* 0x000fe200000114b4 */
[----:B------:R-:W3:Y:S01]  /*1f190*/  LDL.LU R86, [R1+0x4c] ;  /* 0x00004c0001567983 */ /* 0x000ee20000300800 */
[----:B------:R-:W-:Y:S01]  /*1f1a0*/  SEL R81, R180, RZ, !P0 ;  /* 0x000000ffb4517207 */ /* 0x000fe20004000000 */
[----:B------:R-:W-:Y:S01]  /*1f1b0*/  IMAD R82, R7, R80, RZ ;  /* 0x0000005007527224 */ /* 0x000fe200078e02ff */
[----:B------:R-:W0:Y:S01]  /*1f1c0*/  @P1 LDC R83, c[0x0][0xbec] ;  /* 0x0002fb00ff531b82 */ /* 0x000e220000000800 */
[----:B------:R-:W4:Y:S01]  /*1f1d0*/  LDL R84, [R1+0xc] ;  /* 0x00000c0001547983 */ /* 0x000f220000100800 */
[----:B------:R-:W-:Y:S01]  /*1f1e0*/  IMAD R4, R2, UR4, RZ ;  /* 0x0000000402047c24 */ /* 0x000fe2000f8e02ff */
[----:B------:R-:W-:-:S02]  /*1f1f0*/  SEL R36, R36, RZ, !P0 ;  /* 0x000000ff24247207 */ /* 0x000fc40004000000 */
[----:B------:R-:W2:Y:S01]  /*1f200*/  LDL R14, [R1+0xb0] ;  /* 0x0000b000010e7983 */ /* 0x000ea20000100800 */
[C---:B------:R-:W-:Y:S02]  /*1f210*/  IMAD R13, R178.reuse, UR5, R4 ;  /* 0x00000005b20d7c24 */ /* 0x040fe4000f8e0204 */
[----:B------:R-:W0:Y:S01]  /*1f220*/  @P1 LDC R85, c[0x0][0xbf0] ;  /* 0x0002fc00ff551b82 */ /* 0x000e220000000800 */
[----:B------:R-:W2:Y:S01]  /*1f230*/  LDL R10, [R1+0x80] ;  /* 0x00008000010a7983 */ /* 0x000ea20000100800 */
[----:B---3--:R-:W-:Y:S02]  /*1f240*/  IMAD.IADD R25, R5, 0x1, R86 ;  /* 0x0000000105197824 */ /* 0x008fe400078e0256 */
[----:B------:R-:W-:Y:S01]  /*1f250*/  IMAD.WIDE.U32 R4, R178, UR4, R20 ;  /* 0x00000004b2047c25 */ /* 0x000fe2000f8e0014 */
[----:B------:R-:W-:-:S03]  /*1f260*/  ULDC.64 UR4, c[0x0][0xb98] ;  /* 0x0002e60000047ab9 */ /* 0x000fc60000000a00 */
[----:B-1----:R-:W-:-:S04]  /*1f270*/  @P1 IMAD.HI.U32 R6, R25, R6, RZ ;  /* 0x0000000619061227 */ /* 0x002fc800078e00ff */
[----:B----4-:R-:W-:Y:S02]  /*1f280*/  IMAD R11, R84, 0x8, R87 ;  /* 0x00000008540b7824 */ /* 0x010fe400078e0257 */
[----:B------:R-:W-:Y:S01]  /*1f290*/  IMAD.MOV.U32 R9, RZ, RZ, R25 ;  /* 0x000000ffff097224 */ /* 0x000fe200078e0019 */
[----:B--2---:R-:W-:Y:S01]  /*1f2a0*/  @P1 SHF.R.U32.HI R9, RZ, R15, R6 ;  /* 0x0000000fff091219 */ /* 0x004fe20000011606 */
[----:B------:R-:W-:Y:S01]  /*1f2b0*/  IMAD.IADD R5, R5, 0x1, R13 ;  /* 0x0000000105057824 */ /* 0x000fe200078e020d */
[----:B------:R-:W-:-:S03]  /*1f2c0*/  SHF.L.U32 R11, R11, 0x3, RZ ;  /* 0x000000030b0b7819 */ /* 0x000fc600000006ff */
[----:B------:R-:W-:Y:S02]  /*1f2d0*/  IMAD.MOV R13, RZ, RZ, -R9 ;  /* 0x000000ffff0d7224 */ /* 0x000fe400078e0a09 */
[----:B------:R-:W-:-:S04]  /*1f2e0*/  IMAD.WIDE R34, R11, 0x2, R34 ;  /* 0x000000020b227825 */ /* 0x000fc800078e0222 */
[----:B------:R-:W-:Y:S02]  /*1f2f0*/  IMAD R6, R36, UR4, RZ ;  /* 0x0000000424067c24 */ /* 0x000fe4000f8e02ff */
[----:B------:R-:W-:-:S04]  /*1f300*/  IMAD.WIDE.U32 R4, R81, UR4, R4 ;  /* 0x0000000451047c25 */ /* 0x000fc8000f8e0004 */
[----:B------:R-:W-:Y:S01]  /*1f310*/  IMAD R11, R80, R13, R25 ;  /* 0x0000000d500b7224 */ /* 0x000fe200078e0219 */
[----:B------:R-:W-:Y:S01]  /*1f320*/  SHF.R.S32.HI R13, RZ, 0x1f, R9 ;  /* 0x0000001fff0d7819 */ /* 0x000fe20000011409 */
[----:B------:R-:W-:Y:S01]  /*1f330*/  IMAD R8, R81, UR5, R6 ;  /* 0x0000000551087c24 */ /* 0x000fe2000f8e0206 */
[----:B------:R-:W-:Y:S01]  /*1f340*/  IADD3 R4, P0, R9, R4, RZ ;  /* 0x0000000409047210 */ /* 0x000fe20007f1e0ff */
[----:B------:R-:W-:Y:S01]  /*1f350*/  ULDC.64 UR4, c[0x0][0xb88] ;  /* 0x0002e20000047ab9 */ /* 0x000fe20000000a00 */
        /* <DEDUP_REMOVED lines=8> */
[----:B------:R-:W-:Y:S02]  /*1f3e0*/  LEA.HI.X R4, R4, UR5, R5, 0x2, P0 ;  /* 0x0000000504047c11 */ /* 0x000fe400080f1405 */
[C---:B------:R-:W-:Y:S01]  /*1f3f0*/  IADD3 R33, P2, R34.reuse, 0x5000, RZ ;  /* 0x0000500022217810 */ /* 0x040fe20007f5e0ff */
[----:B------:R-:W-:Y:S01]  /*1f400*/  SHFL.IDX PT, R54, R6, RZ, 0x1c1f ;  /* 0x001c1fff06367589 */ /* 0x000fe200000e0000 */
[----:B------:R-:W-:Y:S01]  /*1f410*/  IADD3 R25, P0, R34, 0x3000, RZ ;  /* 0x0000300022197810 */ /* 0x000fe20007f1e0ff */
[----:B------:R-:W-:Y:S01]  /*1f420*/  IMAD.IADD R15, R14, 0x1, R86 ;  /* 0x000000010e0f7824 */ /* 0x000fe200078e0256 */
[----:B------:R-:W-:Y:S02]  /*1f430*/  ULDC.64 UR4, c[0x0][0xaa0] ;  /* 0x0002a80000047ab9 */ /* 0x000fe40000000a00 */
[----:B------:R-:W-:Y:S02]  /*1f440*/  LOP3.LUT R24, R25, 0x380, RZ, 0xc0, !PT ;  /* 0x0000038019187812 */ /* 0x000fe400078ec0ff */
[----:B------:R-:W-:-:S02]  /*1f450*/  LOP3.LUT R32, R33, 0x380, RZ, 0xc0, !PT ;  /* 0x0000038021207812 */ /* 0x000fc400078ec0ff */
[----:B------:R-:W-:Y:S02]  /*1f460*/  SHF.R.U64 R24, R24, 0x3, RZ ;  /* 0x0000000318187819 */ /* 0x000fe400000012ff */
[----:B------:R-:W-:Y:S02]  /*1f470*/  SHF.R.U64 R32, R32, 0x3, RZ ;  /* 0x0000000320207819 */ /* 0x000fe400000012ff */
[----:B------:R-:W-:Y:S01]  /*1f480*/  LOP3.LUT R24, R24, R25, RZ, 0x3c, !PT ;  /* 0x0000001918187212 */ /* 0x000fe200078e3cff */
[--C-:B------:R-:W-:Y:S01]  /*1f490*/  IMAD.X R25, RZ, RZ, R35.reuse, P0 ;  /* 0x000000ffff197224 */ /* 0x100fe200000e0623 */
[----:B------:R-:W-:Y:S02]  /*1f4a0*/  IADD3 R53, P0, R34, 0x9000, RZ ;  /* 0x0000900022357810 */ /* 0x000fe40007f1e0ff */
[----:B------:R-:W-:Y:S01]  /*1f4b0*/  LOP3.LUT R32, R32, R33, RZ, 0x3c, !PT ;  /* 0x0000002120207212 */ /* 0x000fe200078e3cff */
[----:B------:R-:W-:Y:S01]  /*1f4c0*/  IMAD.X R33, RZ, RZ, R35, P2 ;  /* 0x000000ffff217224 */ /* 0x000fe200010e0623 */
[----:B------:R-:W-:-:S02]  /*1f4d0*/  LOP3.LUT R52, R53, 0x380, RZ, 0xc0, !PT ;  /* 0x0000038035347812 */ /* 0x000fc400078ec0ff */
[----:B------:R-:W-:Y:S01]  /*1f4e0*/  IADD3 R61, P2, R34, 0xb000, RZ ;  /* 0x0000b000223d7810 */ /* 0x000fe20007f5e0ff */
[----:B------:R-:W1:Y:S01]  /*1f4f0*/  SHFL.IDX PT, R55, R4, RZ, 0x1c1f ;  /* 0x001c1fff04377589 */ /* 0x000e6200000e0000 */
[----:B------:R-:W-:Y:S02]  /*1f500*/  SHF.R.U64 R52, R52, 0x3, RZ ;  /* 0x0000000334347819 */ /* 0x000fe400000012ff */
[----:B------:R-:W-:Y:S02]  /*1f510*/  LOP3.LUT R60, R61, 0x380, RZ, 0xc0, !PT ;  /* 0x000003803d3c7812 */ /* 0x000fe400078ec0ff */
[----:B------:R-:W-:Y:S01]  /*1f520*/  LOP3.LUT R52, R52, R53, RZ, 0x3c, !PT ;  /* 0x0000003534347212 */ /* 0x000fe200078e3cff */
[----:B------:R-:W-:Y:S01]  /*1f530*/  IMAD.X R53, RZ, RZ, R35, P0 ;  /* 0x000000ffff357224 */ /* 0x000fe200000e0623 */
[----:B------:R-:W-:Y:S02]  /*1f540*/  SHF.R.U64 R60, R60, 0x3, RZ ;  /* 0x000000033c3c7819 */ /* 0x000fe400000012ff */
[----:B------:R-:W-:-:S02]  /*1f550*/  LOP3.LUT P0, RZ, R10, 0x3, RZ, 0xc0, !PT ;  /* 0x000000030aff7812 */ /* 0x000fc4000780c0ff */
[----:B------:R-:W-:Y:S01]  /*1f560*/  LOP3.LUT R60, R60, R61, RZ, 0x3c, !PT ;  /* 0x0000003d3c3c7212 */ /* 0x000fe200078e3cff */
[----:B------:R-:W-:Y:S01]  /*1f570*/  IMAD.X R61, RZ, RZ, R35, P2 ;  /* 0x000000ffff3d7224 */ /* 0x000fe200010e0623 */
[C---:B------:R-:W-:Y:S01]  /*1f580*/  ISETP.GE.OR P2, PT, R15.reuse, R82, P0 ;  /* 0x000000520f00720c */ /* 0x040fe20000746670 */
[----:B------:R-:W-:Y:S04]  /*1f590*/  SHFL.IDX PT, R58, R6, 0x1, 0x1c1f ;  /* 0x003c1f00063a7f89 */ /* 0x000fe800000e0000 */
[----:B------:R-:W2:Y:S01]  /*1f5a0*/  SHFL.IDX PT, R59, R4, 0x1, 0x1c1f ;  /* 0x003c1f00043b7f89 */ /* 0x000ea200000e0000 */
[----:B------:R-:W-:-:S05]  /*1f5b0*/  VIADD R5, R15, 0x8 ;  /* 0x000000080f057836 */ /* 0x000fca0000000000 */
[----:B------:R-:W-:Y:S02]  /*1f5c0*/  ISETP.GE.OR P0, PT, R5, R82, P0 ;  /* 0x000000520500720c */ /* 0x000fe40000706670 */
[----:B-1----:R1:W-:Y:S02]  /*1f5d0*/  @!P2 ST.E desc[UR60][R54.64], R3 ;  /* 0x000000033600a985 */ /* 0x0023e4000c10193c */
[----:B-1----:R-:W-:-:S04]  /*1f5e0*/  IMAD R3, R21, UR4, RZ ;  /* 0x0000000415037c24 */ /* 0x002fc8000f8e02ff */
[C---:B------:R-:W-:Y:S02]  /*1f5f0*/  IMAD R3, R20.reuse, UR5, R3 ;  /* 0x0000000514037c24 */ /* 0x040fe4000f8e0203 */
[----:B------:R-:W-:Y:S01]  /*1f600*/  IMAD.WIDE.U32 R20, R20, UR4, RZ ;  /* 0x0000000414147c25 */ /* 0x000fe2000f8e00ff */
[----:B------:R-:W-:-:S03]  /*1f610*/  ULDC.64 UR4, c[0x0][0xae8] ;  /* 0x0002ba0000047ab9 */ /* 0x000fc60000000a00 */
[----:B------:R-:W-:Y:S02]  /*1f620*/  IMAD.IADD R3, R21, 0x1, R3 ;  /* 0x0000000115037824 */ /* 0x000fe400078e0203 */
[----:B------:R-:W-:Y:S01]  /*1f630*/  IMAD R21, R87, 0x20, R84 ;  /* 0x0000002057157824 */ /* 0x000fe200078e0254 */
[----:B--2---:R1:W-:Y:S01]  /*1f640*/  @!P0 ST.E desc[UR60][R58.64], R0 ;  /* 0x000000003a008985 */ /* 0x0043e2000c10193c */
[----:B------:R-:W-:Y:S02]  /*1f650*/  IADD3 R87, R84, R86, RZ ;  /* 0x0000005654577210 */ /* 0x000fe40007ffe0ff */
[C---:B------:R-:W-:Y:S02]  /*1f660*/  IADD3 R9, P5, R34.reuse, 0x1000, RZ ;  /* 0x0000100022097810 */ /* 0x040fe40007fbe0ff */
[C---:B------:R-:W-:Y:S02]  /*1f670*/  IADD3 R13, P4, R34.reuse, 0x2000, RZ ;  /* 0x00002000220d7810 */ /* 0x040fe40007f9e0ff */
[----:B------:R-:W-:-:S02]  /*1f680*/  IADD3 R29, P3, R34, 0x4000, RZ ;  /* 0x00004000221d7810 */ /* 0x000fc40007f7e0ff */
[C---:B------:R-:W-:Y:S02]  /*1f690*/  IADD3 R41, P6, R34.reuse, 0x6000, RZ ;  /* 0x0000600022297810 */ /* 0x040fe40007fde0ff */
[----:B------:R-:W-:Y:S01]  /*1f6a0*/  LOP3.LUT R11, R34, 0x380, RZ, 0xc0, !PT ;  /* 0x00000380220b7812 */ /* 0x000fe200078ec0ff */
[----:B-1----:R-:W-:Y:S01]  /*1f6b0*/  IMAD R0, R2, UR4, RZ ;  /* 0x0000000402007c24 */ /* 0x002fe2000f8e02ff */
[----:B------:R-:W5:Y:S01]  /*1f6c0*/  LD.E.128 R24, desc[UR60][R24.64] ;  /* 0x0000003c18187980 */ /* 0x000f62000c101d00 */
[----:B------:R-:W-:Y:S01]  /*1f6d0*/  IMAD.MOV.U32 R2, RZ, RZ, R20 ;  /* 0x000000ffff027224 */ /* 0x000fe200078e0014 */
[----:B------:R-:W-:Y:S02]  /*1f6e0*/  IADD3 R20, R86, R21, RZ ;  /* 0x0000001556147210 */ /* 0x000fe40007ffe0ff */
[----:B------:R1:W5:Y:S01]  /*1f6f0*/  LDL R86, [R1] ;  /* 0x0000000001567983 */ /* 0x0003620000100800 */
[----:B------:R-:W-:Y:S02]  /*1f700*/  LOP3.LUT R8, R9, 0x380, RZ, 0xc0, !PT ;  /* 0x0000038009087812 */ /* 0x000fe400078ec0ff */
[----:B------:R-:W-:Y:S01]  /*1f710*/  LOP3.LUT R12, R13, 0x380, RZ, 0xc0, !PT ;  /* 0x000003800d0c7812 */ /* 0x000fe200078ec0ff */
[----:B------:R-:W-:Y:S01]  /*1f720*/  IMAD.MOV.U32 R5, RZ, RZ, R35 ;  /* 0x000000ffff057224 */ /* 0x000fe200078e0023 */
[----:B------:R-:W-:Y:S01]  /*1f730*/  LOP3.LUT R28, R29, 0x380, RZ, 0xc0, !PT ;  /* 0x000003801d1c7812 */ /* 0x000fe200078ec0ff */
[----:B------:R-:W5:Y:S01]  /*1f740*/  LD.E.128 R52, desc[UR60][R52.64] ;  /* 0x0000003c34347980 */ /* 0x000f62000c101d00 */
[----:B------:R-:W-:-:S02]  /*1f750*/  SHF.R.U64 R8, R8, 0x3, RZ ;  /* 0x0000000308087819 */ /* 0x000fc400000012ff */
[----:B------:R-:W-:Y:S01]  /*1f760*/  SHF.R.U64 R12, R12, 0x3, RZ ;  /* 0x000000030c0c7819 */ /* 0x000fe200000012ff */
[----:B------:R-:W5:Y:S01]  /*1f770*/  LD.E.128 R60, desc[UR60][R60.64] ;  /* 0x0000003c3c3c7980 */ /* 0x000f62000c101d00 */
[----:B------:R-:W-:Y:S02]  /*1f780*/  SHF.R.U64 R28, R28, 0x3, RZ ;  /* 0x000000031c1c7819 */ /* 0x000fe400000012ff */
[----:B------:R-:W-:Y:S01]  /*1f790*/  LOP3.LUT R8, R8, R9, RZ, 0x3c, !PT ;  /* 0x0000000908087212 */ /* 0x000fe200078e3cff */
[--C-:B------:R-:W-:Y:S01]  /*1f7a0*/  IMAD.X R9, RZ, RZ, R35.reuse, P5 ;  /* 0x000000ffff097224 */ /* 0x100fe200028e0623 */
[----:B------:R-:W-:Y:S02]  /*1f7b0*/  LOP3.LUT R12, R12, R13, RZ, 0x3c, !PT ;  /* 0x0000000d0c0c7212 */ /* 0x000fe400078e3cff */
[----:B------:R-:W-:Y:S01]  /*1f7c0*/  LOP3.LUT R28, R28, R29, RZ, 0x3c, !PT ;  /* 0x0000001d1c1c7212 */ /* 0x000fe200078e3cff */
[----:B------:R-:W-:Y:S01]  /*1f7d0*/  IMAD.X R29, RZ, RZ, R35, P3 ;  /* 0x000000ffff1d7224 */ /* 0x000fe200018e0623 */
[----:B------:R-:W-:-:S02]  /*1f7e0*/  IADD3.X R13, RZ, R35, RZ, P4, !PT ;  /* 0x00000023ff0d7210 */ /* 0x000fc400027fe4ff */
[C---:B------:R-:W-:Y:S02]  /*1f7f0*/  IADD3 R45, P5, R34.reuse, 0x7000, RZ ;  /* 0x00007000222d7810 */ /* 0x040fe40007fbe0ff */
[----:B------:R-:W-:Y:S02]  /*1f800*/  IADD3 R49, P4, R34, 0x8000, RZ ;  /* 0x0000800022317810 */ /* 0x000fe40007f9e0ff */
[----:B------:R-:W-:Y:S01]  /*1f810*/  LOP3.LUT R40, R41, 0x380, RZ, 0xc0, !PT ;  /* 0x0000038029287812 */ /* 0x000fe200078ec0ff */
[----:B------:R-:W-:Y:S01]  /*1f820*/  IMAD R21, R178, UR5, R0 ;  /* 0x00000005b2157c24 */ /* 0x000fe2000f8e0200 */
[----:B------:R-:W-:Y:S01]  /*1f830*/  IADD3 R57, P3, R34, 0xa000, RZ ;  /* 0x0000a00022397810 */ /* 0x000fe20007f7e0ff */
[----:B------:R-:W-:Y:S01]  /*1f840*/  IMAD.WIDE.U32 R2, R178, UR4, R2 ;  /* 0x00000004b2027c25 */ /* 0x000fe2000f8e0002 */
[----:B------:R-:W-:Y:S01]  /*1f850*/  LOP3.LUT R44, R45, 0x380, RZ, 0xc0, !PT ;  /* 0x000003802d2c7812 */ /* 0x000fe200078ec0ff */
[----:B------:R-:W-:Y:S01]  /*1f860*/  ULDC.64 UR4, c[0x0][0xaf0] ;  /* 0x0002bc0000047ab9 */ /* 0x000fe20000000a00 */
[----:B------:R-:W-:Y:S01]  /*1f870*/  LOP3.LUT R48, R49, 0x380, RZ, 0xc0, !PT ;  /* 0x0000038031307812 */ /* 0x000fe200078ec0ff */
[----:B------:R-:W5:Y:S01]  /*1f880*/  LD.E.128 R12, desc[UR60][R12.64] ;  /* 0x0000003c0c0c7980 */ /* 0x000f62000c101d00 */
[----:B------:R-:W-:-:S02]  /*1f890*/  LOP3.LUT R56, R57, 0x380, RZ, 0xc0, !PT ;  /* 0x0000038039387812 */ /* 0x000fc400078ec0ff */
[----:B------:R-:W-:Y:S01]  /*1f8a0*/  SHF.R.U64 R40, R40, 0x3, RZ ;  /* 0x0000000328287819 */ /* 0x000fe200000012ff */
[----:B------:R-:W5:Y:S01]  /*1f8b0*/  LD.E.128 R28, desc[UR60][R28.64] ;  /* 0x0000003c1c1c7980 */ /* 0x000f62000c101d00 */
[----:B------:R-:W-:Y:S02]  /*1f8c0*/  SHF.R.U64 R44, R44, 0x3, RZ ;  /* 0x000000032c2c7819 */ /* 0x000fe400000012ff */
[----:B------:R-:W-:Y:S02]  /*1f8d0*/  SHF.R.U64 R48, R48, 0x3, RZ ;  /* 0x0000000330307819 */ /* 0x000fe400000012ff */
[----:B------:R-:W-:Y:S02]  /*1f8e0*/  SHF.R.U64 R56, R56, 0x3, RZ ;  /* 0x0000000338387819 */ /* 0x000fe400000012ff */
[----:B------:R-:W-:Y:S01]  /*1f8f0*/  LOP3.LUT R40, R40, R41, RZ, 0x3c, !PT ;  /* 0x0000002928287212 */ /* 0x000fe200078e3cff */
[----:B------:R-:W-:Y:S01]  /*1f900*/  IMAD.X R41, RZ, RZ, R35, P6 ;  /* 0x000000ffff297224 */ /* 0x000fe200030e0623 */
[----:B------:R-:W-:-:S02]  /*1f910*/  LOP3.LUT R44, R44, R45, RZ, 0x3c, !PT ;  /* 0x0000002d2c2c7212 */ /* 0x000fc400078e3cff */
[----:B------:R-:W-:Y:S01]  /*1f920*/  LOP3.LUT R48, R48, R49, RZ, 0x3c, !PT ;  /* 0x0000003130307212 */ /* 0x000fe200078e3cff */
[----:B------:R-:W-:Y:S01]  /*1f930*/  IMAD.X R49, RZ, RZ, R35, P4 ;  /* 0x000000ffff317224 */ /* 0x000fe200020e0623 */
[----:B------:R-:W-:Y:S01]  /*1f940*/  LOP3.LUT R56, R56, R57, RZ, 0x3c, !PT ;  /* 0x0000003938387212 */ /* 0x000fe200078e3cff */
[----:B0-----:R-:W-:Y:S01]  /*1f950*/  @P1 IMAD.HI.U32 R0, R20, R83, RZ ;  /* 0x0000005314001227 */ /* 0x001fe200078e00ff */
[-C--:B------:R-:W-:Y:S01]  /*1f960*/  IADD3.X R45, RZ, R35.reuse, RZ, P5, !PT ;  /* 0x00000023ff2d7210 */ /* 0x080fe20002ffe4ff */
[----:B------:R-:W5:Y:S01]  /*1f970*/  LD.E.128 R40, desc[UR60][R40.64] ;  /* 0x0000003c28287980 */ /* 0x000f62000c101d00 */
[C---:B------:R-:W-:Y:S02]  /*1f980*/  IADD3 R65, P6, R34.reuse, 0xc000, RZ ;  /* 0x0000c00022417810 */ /* 0x040fe40007fde0ff */
[C---:B------:R-:W-:Y:S01]  /*1f990*/  IADD3 R69, P5, R34.reuse, 0xd000, RZ ;  /* 0x0000d00022457810 */ /* 0x040fe20007fbe0ff */
[----:B------:R-:W-:Y:S01]  /*1f9a0*/  IMAD.IADD R3, R3, 0x1, R21 ;  /* 0x0000000103037824 */ /* 0x000fe200078e0215 */
[----:B------:R-:W-:Y:S01]  /*1f9b0*/  IADD3 R73, P4, R34, 0xe000, RZ ;  /* 0x0000e00022497810 */ /* 0x000fe20007f9e0ff */
[----:B------:R-:W-:Y:S01]  /*1f9c0*/  IMAD R36, R36, UR4, RZ ;  /* 0x0000000424247c24 */ /* 0x000fe2000f8e02ff */
[----:B------:R-:W-:Y:S01]  /*1f9d0*/  IADD3.X R57, RZ, R35, RZ, P3, !PT ;  /* 0x00000023ff397210 */ /* 0x000fe20001ffe4ff */
[----:B------:R-:W5:Y:S01]  /*1f9e0*/  LD.E.128 R44, desc[UR60][R44.64] ;  /* 0x0000003c2c2c7980 */ /* 0x000f62000c101d00 */
[----:B------:R-:W-:-:S02]  /*1f9f0*/  IADD3 R7, P3, R34, 0xf000, RZ ;  /* 0x0000f00022077810 */ /* 0x000fc40007f7e0ff */
[----:B------:R-:W-:Y:S01]  /*1fa00*/  LOP3.LUT R64, R65, 0x380, RZ, 0xc0, !PT ;  /* 0x0000038041407812 */ /* 0x000fe200078ec0ff */
[----:B------:R-:W5:Y:S01]  /*1fa10*/  LD.E.128 R48, desc[UR60][R48.64] ;  /* 0x0000003c30307980 */ /* 0x000f62000c101d00 */
[----:B------:R-:W-:Y:S02]  /*1fa20*/  LOP3.LUT R68, R69, 0x380, RZ, 0xc0, !PT ;  /* 0x0000038045447812 */ /* 0x000fe400078ec0ff */
[----:B------:R-:W-:Y:S01]  /*1fa30*/  LOP3.LUT R72, R73, 0x380, RZ, 0xc0, !PT ;  /* 0x0000038049487812 */ /* 0x000fe200078ec0ff */
[----:B------:R-:W-:Y:S01]  /*1fa40*/  IMAD.MOV.U32 R21, RZ, RZ, R20 ;  /* 0x000000ffff157224 */ /* 0x000fe200078e0014 */
[----:B------:R-:W-:Y:S02]  /*1fa50*/  LOP3.LUT R6, R7, 0x380, RZ, 0xc0, !PT ;  /* 0x0000038007067812 */ /* 0x000fe400078ec0ff */
[----:B------:R-:W-:Y:S01]  /*1fa60*/  SHF.R.U64 R11, R11, 0x3, RZ ;  /* 0x000000030b0b7819 */ /* 0x000fe200000012ff */
[C---:B------:R-:W-:Y:S01]  /*1fa70*/  IMAD R83, R81.reuse, UR5, R36 ;  /* 0x0000000551537c24 */ /* 0x040fe2000f8e0224 */
[----:B------:R-:W-:Y:S01]  /*1fa80*/  SHF.R.U64 R64, R64, 0x3, RZ ;  /* 0x0000000340407819 */ /* 0x000fe200000012ff */
[----:B------:R-:W-:Y:S01]  /*1fa90*/  IMAD.WIDE.U32 R2, R81, UR4, R2 ;  /* 0x0000000451027c25 */ /* 0x000fe2000f8e0002 */
[----:B------:R-:W-:Y:S01]  /*1faa0*/  SHF.R.U64 R68, R68, 0x3, RZ ;  /* 0x0000000344447819 */ /* 0x000fe200000012ff */
[----:B------:R-:W-:Y:S01]  /*1fab0*/  ULDC.64 UR4, c[0x0][0xae0] ;  /* 0x0002b80000047ab9 */ /* 0x000fe20000000a00 */
[----:B------:R-:W-:Y:S01]  /*1fac0*/  SHF.R.U64 R72, R72, 0x3, RZ ;  /* 0x0000000348487819 */ /* 0x000fe200000012ff */
[----:B------:R-:W5:Y:S01]  /*1fad0*/  LD.E.128 R56, desc[UR60][R56.64] ;  /* 0x0000003c38387980 */ /* 0x000f62000c101d00 */
[----:B------:R-:W-:-:S02]  /*1fae0*/  @P1 SHF.R.U32.HI R21, RZ, R85, R0 ;  /* 0x00000055ff151219 */ /* 0x000fc40000011600 */
[----:B------:R-:W-:Y:S02]  /*1faf0*/  SHF.R.U64 R6, R6, 0x3, RZ ;  /* 0x0000000306067819 */ /* 0x000fe400000012ff */
[----:B------:R-:W-:Y:S01]  /*1fb00*/  LOP3.LUT R64, R64, R65, RZ, 0x3c, !PT ;  /* 0x0000004140407212 */ /* 0x000fe200078e3cff */
[--C-:B------:R-:W-:Y:S01]  /*1fb10*/  IMAD.X R65, RZ, RZ, R35.reuse, P6 ;  /* 0x000000ffff417224 */ /* 0x100fe200030e0623 */
[----:B------:R-:W-:Y:S01]  /*1fb20*/  LOP3.LUT R68, R68, R69, RZ, 0x3c, !PT ;  /* 0x0000004544447212 */ /* 0x000fe200078e3cff */
[--C-:B------:R-:W-:Y:S01]  /*1fb30*/  IMAD.X R69, RZ, RZ, R35.reuse, P5 ;  /* 0x000000ffff457224 */ /* 0x100fe200028e0623 */
[----:B------:R-:W-:Y:S01]  /*1fb40*/  LOP3.LUT R72, R72, R73, RZ, 0x3c, !PT ;  /* 0x0000004948487212 */ /* 0x000fe200078e3cff */
[----:B------:R-:W-:Y:S01]  /*1fb50*/  IMAD.X R73, RZ, RZ, R35, P4 ;  /* 0x000000ffff497224 */ /* 0x000fe200020e0623 */
[--C-:B------:R-:W-:Y:S01]  /*1fb60*/  SHF.R.S32.HI R0, RZ, 0x1f, R21.reuse ;  /* 0x0000001fff007819 */ /* 0x100fe20000011415 */
[----:B------:R-:W-:Y:S01]  /*1fb70*/  IMAD.MOV R81, RZ, RZ, -R21 ;  /* 0x000000ffff517224 */ /* 0x000fe200078e0a15 */
[----:B------:R-:W-:Y:S01]  /*1fb80*/  LOP3.LUT R4, R11, R34, RZ, 0x3c, !PT ;  /* 0x000000220b047212 */ /* 0x000fe200078e3cff */
[----:B------:R-:W5:Y:S01]  /*1fb90*/  LD.E.128 R64, desc[UR60][R64.64] ;  /* 0x0000003c40407980 */ /* 0x000f62000c101d00 */
[----:B------:R-:W-:-:S02]  /*1fba0*/  IADD3.X R77, RZ, R35, RZ, P3, !PT ;  /* 0x00000023ff4d7210 */ /* 0x000fc40001ffe4ff */
[----:B------:R-:W-:Y:S01]  /*1fbb0*/  LOP3.LUT R76, R6, R7, RZ, 0x3c, !PT ;  /* 0x00000007064c7212 */ /* 0x000fe200078e3cff */
[----:B------:R-:W-:Y:S01]  /*1fbc0*/  IMAD R0, R0, UR4, RZ ;  /* 0x0000000400007c24 */ /* 0x000fe2000f8e02ff */
[----:B------:R-:W5:Y:S01]  /*1fbd0*/  LD.E.128 R4, desc[UR60][R4.64] ;  /* 0x0000003c04047980 */ /* 0x000f62000c101d00 */
[----:B------:R-:W-:Y:S02]  /*1fbe0*/  IMAD R81, R80, R81, R20 ;  /* 0x0000005150517224 */ /* 0x000fe400078e0214 */
[----:B------:R-:W-:Y:S01]  /*1fbf0*/  IMAD.IADD R3, R3, 0x1, R83 ;  /* 0x0000000103037824 */ /* 0x000fe200078e0253 */
[----:B------:R-:W5:Y:S01]  /*1fc00*/  LD.E.128 R8, desc[UR60][R8.64] ;  /* 0x0000003c08087980 */ /* 0x000f62000c101d00 */
[----:B------:R-:W-:-:S03]  /*1fc10*/  IMAD R83, R21, UR5, R0 ;  /* 0x0000000515537c24 */ /* 0x000fc6000f8e0200 */
[----:B------:R-:W5:Y:S01]  /*1fc20*/  LD.E.128 R32, desc[UR60][R32.64] ;  /* 0x0000003c20207980 */ /* 0x000f62000c101d00 */
[----:B------:R-:W-:-:S03]  /*1fc30*/  SHF.R.S32.HI R0, RZ, 0x1f, R81 ;  /* 0x0000001fff007819 */ /* 0x000fc60000011451 */
[----:B------:R-:W5:Y:S04]  /*1fc40*/  LD.E.128 R68, desc[UR60][R68.64] ;  /* 0x0000003c44447980 */ /* 0x000f68000c101d00 */
[----:B------:R-:W5:Y:S04]  /*1fc50*/  LD.E.128 R72, desc[UR60][R72.64] ;  /* 0x0000003c48487980 */ /* 0x000f68000c101d00 */
[----:B------:R-:W5:Y:S01]  /*1fc60*/  LD.E.128 R76, desc[UR60][R76.64] ;  /* 0x0000003c4c4c7980 */ /* 0x000f62000c101d00 */
[----:B------:R-:W-:Y:S01]  /*1fc70*/  IMAD.WIDE.U32 R2, R21, UR4, R2 ;  /* 0x0000000415027c25 */ /* 0x000fe2000f8e0002 */
[----:B------:R-:W-:Y:S01]  /*1fc80*/  ULDC.64 UR4, c[0x0][0xad8] ;  /* 0x0002b60000047ab9 */ /* 0x000fe20000000a00 */
        /* <DEDUP_REMOVED lines=8> */
[----:B------:R-:W-:Y:S01]  /*1fd10*/  IMAD.WIDE.U32 R2, R81, UR4, R2 ;  /* 0x0000000451027c25 */ /* 0x000fe2000f8e0002 */
[----:B------:R-:W-:-:S03]  /*1fd20*/  ISETP.GE.AND P2, PT, R87, R82, PT ;  /* 0x000000525700720c */ /* 0x000fc60003f46270 */
[----:B------:R-:W-:Y:S01]  /*1fd30*/  IMAD R83, R81, UR5, R0 ;  /* 0x0000000551537c24 */ /* 0x000fe2000f8e0200 */
[----:B------:R-:W-:Y:S01]  /*1fd40*/  ULDC.64 UR4, c[0x0][0xa80] ;  /* 0x0002a00000047ab9 */ /* 0x000fe20000000a00 */
[----:B------:R-:W-:Y:S01]  /*1fd50*/  VIADD R0, R18, 0x30820 ;  /* 0x0003082012007836 */ /* 0x000fe20000000000 */
[C---:B------:R-:W-:Y:S01]  /*1fd60*/  LEA R36, P3, R2.reuse, UR4, 0x1 ;  /* 0x0000000402247c11 */ /* 0x040fe2000f8608ff */
[----:B------:R-:W-:Y:S01]  /*1fd70*/  VIADD R21, R87, 0x20 ;  /* 0x0000002057157836 */ /* 0x000fe20000000000 */
[----:B------:R-:W-:Y:S02]  /*1fd80*/  IADD3 R3, R3, R83, RZ ;  /* 0x0000005303037210 */ /* 0x000fe40007ffe0ff */
[----:B------:R-:W-:Y:S02]  /*1fd90*/  PRMT R0, RZ, 0x654, R0 ;  /* 0x00000654ff007816 */ /* 0x000fe40000000000 */
[----:B------:R-:W-:Y:S02]  /*1fda0*/  LEA.HI.X R83, R2, UR5, R3, 0x1, P3 ;  /* 0x0000000502537c11 */ /* 0x000fe400098f0c03 */
[-C--:B------:R-:W-:Y:S01]  /*1fdb0*/  ISETP.GE.AND P1, PT, R21, R82.reuse, PT ;  /* 0x000000521500720c */ /* 0x080fe20003f26270 */
[----:B------:R-:W-:Y:S01]  /*1fdc0*/  VIADD R21, R87, 0x40 ;  /* 0x0000004057157836 */ /* 0x000fe20000000000 */
[----:B0-----:R1:W0:Y:S01]  /*1fdd0*/  SHFL.IDX PT, R84, R36, RZ, 0x181f ;  /* 0x00181fff24547589 */ /* 0x00122200000e0000 */
[----:B------:R-:W-:Y:S01]  /*1fde0*/  BSSY B1, `(.L_x_1844) ;  /* 0x0000016000017945 */ /* 0x000fe20003800000 */
[----:B------:R2:W-:Y:S02]  /*1fdf0*/  SYNCS.ARRIVE.TRANS64.RED.A1T0 RZ, [R0+URZ], RZ ;  /* 0x000000ff00ff79a7 */ /* 0x0005e4000810043f */
[----:B------:R-:W-:Y:S01]  /*1fe00*/  ISETP.GE.AND P0, PT, R21, R82, PT ;  /* 0x000000521500720c */ /* 0x000fe20003f06270 */
[----:B--2---:R1:W2:Y:S01]  /*1fe10*/  SHFL.IDX PT, R0, R83, RZ, 0x181f ;  /* 0x00181fff53007589 */ /* 0x0042a200000e0000 */
[----:B------:R-:W-:Y:S11]  /*1fe20*/  @P2 BRA `(.L_x_1845) ;  /* 0x0000000000442947 */ /* 0x000ff60003800000 */
        /* <DEDUP_REMOVED lines=17> */
.L_x_1845:
[----:B------:R-:W-:Y:S05]  /*1ff40*/  BSYNC B1 ;  /* 0x0000000000017941 */ /* 0x000fea0003800000 */
.L_x_1844:
        /* <DEDUP_REMOVED lines=9> */
[CC--:B---3--:R-:W-:Y:S02]  /*1ffe0*/  @!P4 LEA R2, P6, R16.reuse, R20.reuse, 0x1 ;  /* 0x000000141002c211 */ /* 0x0c8fe400078c08ff */
        /* <DEDUP_REMOVED lines=11> */
.L_x_1847:
[----:B------:R-:W-:Y:S05]  /*200a0*/  BSYNC B1 ;  /* 0x0000000000017941 */ /* 0x000fea0003800000 */
.L_x_1846:
        /* <DEDUP_REMOVED lines=9> */
[CC--:B---3--:R-:W-:Y:S02]  /*20140*/  @!P3 LEA R2, P6, R16.reuse, R8.reuse, 0x1 ;  /* 0x000000081002b211 */ /* 0x0c8fe400078c08ff */
        /* <DEDUP_REMOVED lines=11> */
.L_x_1849:
[----:B------:R-:W-:Y:S05]  /*20200*/  BSYNC B1 ;  /* 0x0000000000017941 */ /* 0x000fea0003800000 */
.L_x_1848:
[----:B0-----:R-:W-:Y:S01]  /*20210*/  VIADD R3, R87, 0x60 ;  /* 0x0000006057037836 */ /* 0x001fe20000000000 */
[----:B-12-4-:R-:W4:Y:S04]  /*20220*/  SHFL.IDX PT, R83, R83, 0x3, 0x181f ;  /* 0x00781f0053537f89 */ /* 0x016f2800000e0000 */
[----:B------:R-:W-:Y:S01]  /*20230*/  ISETP.GE.AND P0, PT, R3, R82, PT ;  /* 0x000000520300720c */ /* 0x000fe20003f06270 */
[----:B------:R-:W0:-:S12]  /*20240*/  SHFL.IDX PT, R36, R36, 0x3, 0x181f ;  /* 0x00781f0024247f89 */ /* 0x000e1800000e0000 */
[----:B------:R-:W-:Y:S05]  /*20250*/  @P0 BRA `(.L_x_1850) ;  /* 0x0000000c00980947 */ /* 0x000fea0003800000 */
[----:B------:R-:W-:Y:S02]  /*20260*/  ULDC UR4, c[0x0][0xac8] ;  /* 0x0002b20000047ab9 */ /* 0x000fe40000000800 */
[----:B------:R-:W-:Y:S02]  /*20270*/  ISETP.GE.AND P3, PT, R16, UR4, PT ;  /* 0x0000000410007c0c */ /* 0x000fe4000bf66270 */
[----:B------:R-:W-:Y:S02]  /*20280*/  ISETP.GE.AND P4, PT, R205, UR4, PT ;  /* 0x00000004cd007c0c */ /* 0x000fe4000bf86270 */
[----:B------:R-:W-:-:S09]  /*20290*/  ISETP.GE.AND P5, PT, R19, UR4, PT ;  /* 0x0000000413007c0c */ /* 0x000fd2000bfa6270 */
[CC--:B0-----:R-:W-:Y:S02]  /*202a0*/  @!P3 LEA R2, P0, R16.reuse, R36.reuse, 0x1 ;  /* 0x000000241002b211 */ /* 0x0c1fe400078008ff */
[-C--:B------:R-:W-:Y:S02]  /*202b0*/  @!P4 LEA R4, P1, R203, R36.reuse, 0x1 ;  /* 0x00000024cb04c211 */ /* 0x080fe400078208ff */
[----:B------:R-:W-:Y:S02]  /*202c0*/  @!P5 LEA R6, P2, R19, R36, 0x1 ;  /* 0x000000241306d211 */ /* 0x000fe400078408ff */
[-C--:B----4-:R-:W-:Y:S02]  /*202d0*/  @!P3 LEA.HI.X R3, R16, R83.reuse, R17, 0x1, P0 ;  /* 0x000000531003b211 */ /* 0x090fe400000f0c11 */
        /* <DEDUP_REMOVED lines=11> */
.L_x_1842:
[----:B------:R-:W2:Y:S01]  /*20390*/  LDL R9, [R1+0x78] ;  /* 0x0000780001097983 */ /* 0x000ea20000100800 */
[----:B------:R-:W-:Y:S01]  /*203a0*/  ULDC.64 UR4, c[0x0][0xc00] ;  /* 0x0003000000047ab9 */ /* 0x000fe20000000a00 */
[----:B------:R-:W2:Y:S01]  /*203b0*/  LDC.64 R2, c[0x0][0xc00] ;  /* 0x00030000ff027b82 */ /* 0x000ea20000000a00 */
[----:B------:R-:W-:Y:S01]  /*203c0*/  ISETP.NE.U32.AND P0, PT, RZ, UR4, PT ;  /* 0x00000004ff007c0c */ /* 0x000fe2000bf05070 */
[----:B0-----:R-:W-:-:S03]  /*203d0*/  IMAD.MOV.U32 R6, RZ, RZ, RZ ;  /* 0x000000ffff067224 */ /* 0x001fc600078e00ff */
[----:B------:R-:W-:Y:S01]  /*203e0*/  ISETP.NE.AND.EX P0, PT, RZ, UR5, PT, P0 ;  /* 0x00000005ff007c0c */ /* 0x000fe2000bf05300 */
[----:B------:R-:W-:Y:S02]  /*203f0*/  ULDC.64 UR4, c[0x0][0xc08] ;  /* 0x0003020000047ab9 */ /* 0x000fe40000000a00 */
[----:B------:R-:W-:Y:S01]  /*20400*/  ISETP.NE.U32.AND P1, PT, RZ, UR4, PT ;  /* 0x00000004ff007c0c */ /* 0x000fe2000bf25070 */
[----:B------:R-:W0:Y:S03]  /*20410*/  LDC R25, c[0x0][0xbe8] ;  /* 0x0002fa00ff197b82 */ /* 0x000e260000000800 */
[----:B------:R-:W-:-:S13]  /*20420*/  ISETP.NE.AND.EX P1, PT, RZ, UR5, PT, P1 ;  /* 0x00000005ff007c0c */ /* 0x000fda000bf25310 */
[----:B------:R-:W3:Y:S01]  /*20430*/  @P1 LDC.64 R4, c[0x0][0xc08] ;  /* 0x00030200ff041b82 */ /* 0x000ee20000000a00 */
[----:B------:R-:W-:Y:S02]  /*20440*/  ULDC UR4, c[0x0][0xa88] ;  /* 0x0002a20000047ab9 */ /* 0x000fe40000000800 */
[----:B------:R-:W-:Y:S01]  /*20450*/  IMAD.U32 R0, RZ, RZ, UR4 ;  /* 0x00000004ff007e24 */ /* 0x000fe2000f8e00ff */
[----:B------:R-:W4:Y:S01]  /*20460*/  S2R R8, SR_TID.X ;  /* 0x0000000000087919 */ /* 0x000f220000002100 */
[----:B--2---:R-:W-:-:S04]  /*20470*/  IMAD.WIDE R2, R9, 0x4, R2 ;  /* 0x0000000409027825 */ /* 0x004fc800078e0202 */
[----:B---3--:R-:W-:Y:S01]  /*20480*/  @P1 IMAD.WIDE R4, R9, 0x4, R4 ;  /* 0x0000000409041825 */ /* 0x008fe200078e0204 */
[----:B------:R2:W5:Y:S04]  /*20490*/  @P0 LDG.E R6, desc[UR60][R2.64] ;  /* 0x0000003c02060981 */ /* 0x000568000c1e1900 */
[----:B------:R2:W5:Y:S01]  /*204a0*/  @P1 LDG.E R0, desc[UR60][R4.64] ;  /* 0x0000003c04001981 */ /* 0x000562000c1e1900 */
[----:B0-----:R-:W-:Y:S01]  /*204b0*/  ISETP.NE.AND P2, PT, R25, 0x1, PT ;  /* 0x000000011900780c */ /* 0x001fe20003f45270 */
[----:B----4-:R-:W-:-:S05]  /*204c0*/  VIADD R7, R8, 0xffffff80 ;  /* 0xffffff8008077836 */ /* 0x010fca0000000000 */
[----:B------:R-:W-:Y:S02]  /*204d0*/  ISETP.GE.AND P3, PT, R7, 0x80, PT ;  /* 0x000000800700780c */ /* 0x000fe40003f66270 */
[----:B------:R-:W-:-:S05]  /*204e0*/  SHF.R.S32.HI R7, RZ, 0x1f, R9 ;  /* 0x0000001fff077819 */ /* 0x000fca0000011409 */
[----:B------:R-:W0:Y:S08]  /*204f0*/  @P2 LDC R14, c[0x0][0xbec] ;  /* 0x0002fb00ff0e2b82 */ /* 0x000e300000000800 */
[----:B------:R-:W3:Y:S01]  /*20500*/  @P2 LDC R27, c[0x0][0xbf0] ;  /* 0x0002fc00ff1b2b82 */ /* 0x000ee20000000800 */
[----:B--2---:R-:W-:Y:S05]  /*20510*/  @P1 BRA `(.L_x_1851) ;  /* 0x0000000000101947 */ /* 0x004fea0003800000 */
[----:B------:R-:W-:Y:S05]  /*20520*/  @!P0 BRA `(.L_x_1851) ;  /* 0x00000000000c8947 */ /* 0x000fea0003800000 */
[----:B------:R-:W2:Y:S04]  /*20530*/  LDG.E R5, desc[UR60][R2.64] ;  /* 0x0000003c02057981 */ /* 0x000ea8000c1e1900 */
[----:B-----5:R-:W2:Y:S02]  /*20540*/  LDG.E R0, desc[UR60][R2.64+0x4] ;  /* 0x0000043c02007981 */ /* 0x020ea4000c1e1900 */
[----:B--2---:R-:W-:-:S07]  /*20550*/  IADD3 R0, -R5, R0, RZ ;  /* 0x0000000005007210 */ /* 0x004fce0007ffe1ff */
.L_x_1851:
[----:B------:R-:W2:Y:S04]  /*20560*/  LDL R24, [R1+0x74] ;  /* 0x0000740001187983 */ /* 0x000ea80000100800 */
[----:B------:R4:W5:Y:S01]  /*20570*/  LDL R20, [R1+0x4c] ;  /* 0x00004c0001147983 */ /* 0x0009620000100800 */
[----:B------:R-:W-:Y:S01]  /*20580*/  BSSY B1, `(.L_x_1852) ;  /* 0x000002c000017945 */ /* 0x000fe20003800000 */
[----:B------:R-:W-:Y:S02]  /*20590*/  SEL R13, R9, RZ, !P0 ;  /* 0x000000ff090d7207 */ /* 0x000fe40004000000 */
[----:B------:R-:W-:Y:S02]  /*205a0*/  SEL R12, R7, RZ, !P0 ;  /* 0x000000ff070c7207 */ /* 0x000fe40004000000 */
[----:B-----5:R-:W-:-:S02]  /*205b0*/  SHF.R.S32.HI R11, RZ, 0x1f, R6 ;  /* 0x0000001fff0b7819 */ /* 0x020fc40000011406 */
[----:B--2---:R-:W-:Y:S01]  /*205c0*/  SHF.R.S32.HI R10, RZ, 0x1f, R24 ;  /* 0x0000001fff0a7819 */ /* 0x004fe20000011418 */
[----:B----4-:R-:W-:Y:S06]  /*205d0*/  @P3 BRA `(.L_x_1853) ;  /* 0x0000000000983947 */ /* 0x010fec0003800000 */
[----:B------:R-:W2:Y:S01]  /*205e0*/  LDC R9, c[0x0][0xbe8] ;  /* 0x0002fa00ff097b82 */ /* 0x000ea20000000800 */
[----:B------:R-:W-:Y:S01]  /*205f0*/  IADD3 R8, R20, -0x80, R8 ;  /* 0xffffff8014087810 */ /* 0x000fe20007ffe008 */
[----:B--2---:R-:W-:-:S05]  /*20600*/  IMAD R2, R0, R9, RZ ;  /* 0x0000000900027224 */ /* 0x004fca00078e02ff */
[----:B------:R-:W-:-:S13]  /*20610*/  ISETP.GE.AND P0, PT, R8, R2, PT ;  /* 0x000000020800720c */ /* 0x000fda0003f06270 */
[----:B------:R-:W-:Y:S05]  /*20620*/  @P0 BRA `(.L_x_1853) ;  /* 0x0000000000840947 */ /* 0x000fea0003800000 */
[----:B------:R-:W-:Y:S01]  /*20630*/  ISETP.NE.AND P0, PT, R9, 0x1, PT ;  /* 0x000000010900780c */ /* 0x000fe20003f05270 */
[----:B------:R-:W-:Y:S01]  /*20640*/  ULDC.64 UR4, c[0x0][0xb90] ;  /* 0x0002e40000047ab9 */ /* 0x000fe20000000a00 */
[----:B------:R-:W-:Y:S02]  /*20650*/  IMAD.MOV.U32 R2, RZ, RZ, R6 ;  /* 0x000000ffff027224 */ /* 0x000fe400078e0006 */
[----:B------:R-:W-:Y:S02]  /*20660*/  IMAD R7, R10, UR4, RZ ;  /* 0x000000040a077c24 */ /* 0x000fe4000f8e02ff */
[----:B------:R-:W-:Y:S02]  /*20670*/  IMAD.MOV.U32 R3, RZ, RZ, R11 ;  /* 0x000000ffff037224 */ /* 0x000fe400078e000b */
[----:B------:R-:W-:Y:S02]  /*20680*/  IMAD.MOV.U32 R5, RZ, RZ, R8 ;  /* 0x000000ffff057224 */ /* 0x000fe400078e0008 */
[----:B------:R-:W-:-:S03]  /*20690*/  IMAD.WIDE.U32 R2, R24, UR4, R2 ;  /* 0x0000000418027c25 */ /* 0x000fc6000f8e0002 */
[----:B------:R-:W2:Y:S01]  /*206a0*/  @P0 LDC R15, c[0x0][0xbec] ;  /* 0x0002fb00ff0f0b82 */ /* 0x000ea20000000800 */
[----:B------:R-:W-:Y:S01]  /*206b0*/  IMAD R7, R24, UR5, R7 ;  /* 0x0000000518077c24 */ /* 0x000fe2000f8e0207 */
[----:B------:R-:W-:-:S03]  /*206c0*/  ULDC.64 UR4, c[0x0][0xb98] ;  /* 0x0002e60000047ab9 */ /* 0x000fc60000000a00 */
[----:B------:R-:W-:-:S03]  /*206d0*/  IMAD.IADD R3, R3, 0x1, R7 ;  /* 0x0000000103037824 */ /* 0x000fc600078e0207 */
[----:B------:R-:W4:Y:S01]  /*206e0*/  @P0 LDC R21, c[0x0][0xbf0] ;  /* 0x0002fc00ff150b82 */ /* 0x000f220000000800 */
[----:B------:R-:W-:-:S04]  /*206f0*/  IMAD.WIDE.U32 R2, R13, UR4, R2 ;  /* 0x000000040d027c25 */ /* 0x000fc8000f8e0002 */
[----:B--2---:R-:W-:-:S05]  /*20700*/  @P0 IMAD.HI.U32 R4, R8, R15, RZ ;  /* 0x0000000f08040227 */ /* 0x004fca00078e00ff */
        /* <DEDUP_REMOVED lines=19> */
.L_x_1853:
[----:B------:R-:W-:Y:S05]  /*20840*/  BSYNC B1 ;  /* 0x0000000000017941 */ /* 0x000fea0003800000 */
.L_x_1852:
[----:B--2---:R-:W2:Y:S01]  /*20850*/  LDL R4, [R1+0x70] ;  /* 0x0000700001047983 */ /* 0x004ea20000100800 */
[----:B------:R-:W-:-:S03]  /*20860*/  ULDC.64 UR4, c[0x0][0xaa0] ;  /* 0x0002a80000047ab9 */ /* 0x000fc60000000a00 */
[----:B------:R-:W2:Y:S04]  /*20870*/  LDL R8, [R1+0xc] ;  /* 0x00000c0001087983 */ /* 0x000ea80000100800 */
[----:B------:R4:W5:Y:S01]  /*20880*/  LDL R15, [R1] ;  /* 0x00000000010f7983 */ /* 0x0009620000100800 */
        /* <DEDUP_REMOVED lines=15> */
[----:B------:R-:W-:Y:S01]  /*20980*/  BSSY B1, `(.L_x_1854) ;  /* 0x0000031000017945 */ /* 0x000fe20003800000 */
[----:B--2---:R-:W-:-:S05]  /*20990*/  IMAD R4, R4, 0x20, R8 ;  /* 0x0000002004047824 */ /* 0x004fca00078e0208 */
[----:B------:R-:W-:-:S05]  /*209a0*/  IADD3 R9, R20, R4, RZ ;  /* 0x0000000414097210 */ /* 0x000fca0007ffe0ff */
[----:B0-----:R-:W-:-:S04]  /*209b0*/  @P2 IMAD.HI.U32 R4, R9, R14, RZ ;  /* 0x0000000e09042227 */ /* 0x001fc800078e00ff */
[----:B------:R-:W-:Y:S01]  /*209c0*/  IMAD.MOV.U32 R5, RZ, RZ, R9 ;  /* 0x000000ffff057224 */ /* 0x000fe200078e0009 */
[----:B---3--:R-:W-:-:S04]  /*209d0*/  @P2 SHF.R.U32.HI R5, RZ, R27, R4 ;  /* 0x0000001bff052219 */ /* 0x008fc80000011604 */
[--C-:B------:R-:W-:Y:S01]  /*209e0*/  SHF.R.S32.HI R4, RZ, 0x1f, R5.reuse ;  /* 0x0000001fff047819 */ /* 0x100fe20000011405 */
[----:B------:R-:W-:-:S04]  /*209f0*/  IMAD.MOV R6, RZ, RZ, -R5 ;  /* 0x000000ffff067224 */ /* 0x000fc800078e0a05 */
[----:B------:R-:W-:Y:S02]  /*20a00*/  IMAD R4, R4, UR4, RZ ;  /* 0x0000000404047c24 */ /* 0x000fe4000f8e02ff */
[----:B------:R-:W-:Y:S02]  /*20a10*/  IMAD R7, R25, R6, R9 ;  /* 0x0000000619077224 */ /* 0x000fe400078e0209 */
[C---:B------:R-:W-:Y:S02]  /*20a20*/  IMAD R9, R5.reuse, UR5, R4 ;  /* 0x0000000505097c24 */ /* 0x040fe4000f8e0204 */
[----:B------:R-:W-:Y:S01]  /*20a30*/  IMAD.WIDE.U32 R2, R5, UR4, R2 ;  /* 0x0000000405027c25 */ /* 0x000fe2000f8e0002 */
[----:B------:R-:W-:Y:S01]  /*20a40*/  SHF.R.S32.HI R4, RZ, 0x1f, R7 ;  /* 0x0000001fff047819 */ /* 0x000fe20000011407 */
[----:B------:R-:W-:-:S03]  /*20a50*/  ULDC.64 UR4, c[0x0][0xad8] ;  /* 0x0002b60000047ab9 */ /* 0x000fc60000000a00 */
[----:B------:R-:W-:Y:S01]  /*20a60*/  IADD3 R3, R3, R9, RZ ;  /* 0x0000000903037210 */ /* 0x000fe20007ffe0ff */
[----:B------:R-:W-:Y:S02]  /*20a70*/  IMAD R4, R4, UR4, RZ ;  /* 0x0000000404047c24 */ /* 0x000fe4000f8e02ff */
[----:B------:R-:W-:Y:S02]  /*20a80*/  IMAD.IADD R6, R8, 0x1, R20 ;  /* 0x0000000108067824 */ /* 0x000fe400078e0214 */
[----:B------:R-:W-:Y:S02]  /*20a90*/  IMAD R25, R0, R25, RZ ;  /* 0x0000001900197224 */ /* 0x000fe400078e02ff */
        /* <DEDUP_REMOVED lines=10> */
[----:B------:R4:W0:Y:S02]  /*20b40*/  SHFL.IDX PT, R2, R4, RZ, 0x181f ;  /* 0x00181fff04027589 */ /* 0x00082400000e0000 */
        /* <DEDUP_REMOVED lines=11> */
[----:B------:R3:W-:Y:S01]  /*20c00*/  @!P5 ST.E.128 desc[UR60][R8.64], RZ ;  /* 0x000000ff0800d985 */ /* 0x0007e2000c101d3c */
[----:B------:R-:W-:Y:S02]  /*20c10*/  @!P4 LEA.HI.X R11, R203, R0, R224, 0x1, P6 ;  /* 0x00000000cb0bc211 */ /* 0x000fe400030f0ce0 */
[----:B------:R-:W-:-:S03]  /*20c20*/  @!P3 LEA R12, P6, R19, R2, 0x1 ;  /* 0x00000002130cb211 */ /* 0x000fc600078c08ff */
[----:B------:R3:W-:Y:S01]  /*20c30*/  @!P4 ST.E.128 desc[UR60][R10.64], RZ ;  /* 0x000000ff0a00c985 */ /* 0x0007e2000c101d3c */
[----:B-----5:R-:W-:Y:S02]  /*20c40*/  @!P3 LEA.HI.X R13, R19, R0, R15, 0x1, P6 ;  /* 0x00000000130db211 */ /* 0x020fe400030f0c0f */
[----:B------:R-:W-:-:S03]  /*20c50*/  @!P2 LEA R2, P6, R23, R2, 0x1 ;  /* 0x000000021702a211 */ /* 0x000fc600078c08ff */
[----:B------:R3:W-:Y:S01]  /*20c60*/  @!P3 ST.E.128 desc[UR60][R12.64], RZ ;  /* 0x000000ff0c00b985 */ /* 0x0007e2000c101d3c */
[----:B------:R-:W-:-:S05]  /*20c70*/  @!P2 LEA.HI.X R3, R23, R0, R228, 0x1, P6 ;  /* 0x000000001703a211 */ /* 0x000fca00030f0ce4 */
[----:B------:R3:W-:Y:S04]  /*20c80*/  @!P2 ST.E.128 desc[UR60][R2.64], RZ ;  /* 0x000000ff0200a985 */ /* 0x0007e8000c101d3c */
.L_x_1855:
[----:B------:R-:W-:Y:S05]  /*20c90*/  BSYNC B1 ;  /* 0x0000000000017941 */ /* 0x000fea0003800000 */
.L_x_1854:
[----:B--2---:R2:W1:Y:S01]  /*20ca0*/  SHFL.IDX PT, R0, R5, 0x1, 0x181f ;  /* 0x00381f0005007f89 */ /* 0x00446200000e0000 */
[----:B------:R-:W-:Y:S03]  /*20cb0*/  BSSY B1, `(.L_x_1856) ;  /* 0x0000014000017945 */ /* 0x000fe60003800000 */
[----:B0--3--:R2:W0:Y:S01]  /*20cc0*/  SHFL.IDX PT, R2, R4, 0x1, 0x181f ;  /* 0x00381f0004027f89 */ /* 0x00942200000e0000 */
[----:B------:R-:W-:Y:S05]  /*20cd0*/  @P1 BRA `(.L_x_1857) ;  /* 0x0000000000441947 */ /* 0x000fea0003800000 */
[----:B------:R-:W-:Y:S02]  /*20ce0*/  ULDC UR4, c[0x0][0xac8] ;  /* 0x0002b20000047ab9 */ /* 0x000fe40000000800 */
[----:B------:R-:W-:Y:S02]  /*20cf0*/  ISETP.GE.AND P4, PT, R16, UR4, PT ;  /* 0x0000000410007c0c */ /* 0x000fe4000bf86270 */
[----:B------:R-:W-:Y:S02]  /*20d00*/  ISETP.GE.AND P3, PT, R205, UR4, PT ;  /* 0x00000004cd007c0c */ /* 0x000fe4000bf66270 */
[----:B------:R-:W-:Y:S02]  /*20d10*/  ISETP.GE.AND P2, PT, R19, UR4, PT ;  /* 0x0000000413007c0c */ /* 0x000fe4000bf46270 */
[----:B------:R-:W-:-:S07]  /*20d20*/  ISETP.GE.AND P1, PT, R23, UR4, PT ;  /* 0x0000000417007c0c */ /* 0x000fce000bf26270 */
[CC--:B0-----:R-:W-:Y:S02]  /*20d30*/  @!P4 LEA R8, P6, R16.reuse, R2.reuse, 0x1 ;  /* 0x000000021008c211 */ /* 0x0c1fe400078c08ff */
[----:B------:R-:W-:Y:S02]  /*20d40*/  @!P3 LEA R10, P5, R203, R2, 0x1 ;  /* 0x00000002cb0ab211 */ /* 0x000fe400078a08ff */
[----:B-1----:R-:W-:Y:S02]  /*20d50*/  @!P4 LEA.HI.X R9, R16, R0, R17, 0x1, P6 ;  /* 0x000000001009c211 */ /* 0x002fe400030f0c11 */
[----:B------:R-:W-:Y:S02]  /*20d60*/  @!P2 LEA R12, P6, R19, R2, 0x1 ;  /* 0x00000002130ca211 */ /* 0x000fe400078c08ff */
[----:B------:R-:W-:Y:S01]  /*20d70*/  @!P3 LEA.HI.X R11, R203, R0, R224, 0x1, P5 ;  /* 0x00000000cb0bb211 */ /* 0x000fe200028f0ce0 */
[----:B------:R3:W-:Y:S01]  /*20d80*/  @!P4 ST.E.128 desc[UR60][R8.64], RZ ;  /* 0x000000ff0800c985 */ /* 0x0007e2000c101d3c */
[----:B------:R-:W-:-:S02]  /*20d90*/  @!P1 LEA R2, P5, R23, R2, 0x1 ;  /* 0x0000000217029211 */ /* 0x000fc400078a08ff */
[-C--:B-----5:R-:W-:Y:S01]  /*20da0*/  @!P2 LEA.HI.X R13, R19, R0.reuse, R15, 0x1, P6 ;  /* 0x00000000130da211 */ /* 0x0a0fe200030f0c0f */
[----:B------:R3:W-:Y:S01]  /*20db0*/  @!P3 ST.E.128 desc[UR60][R10.64], RZ ;  /* 0x000000ff0a00b985 */ /* 0x0007e2000c101d3c */
[----:B------:R-:W-:-:S03]  /*20dc0*/  @!P1 LEA.HI.X R3, R23, R0, R228, 0x1, P5 ;  /* 0x0000000017039211 */ /* 0x000fc600028f0ce4 */
[----:B------:R3:W-:Y:S04]  /*20dd0*/  @!P2 ST.E.128 desc[UR60][R12.64], RZ ;  /* 0x000000ff0c00a985 */ /* 0x0007e8000c101d3c */
[----:B------:R3:W-:Y:S02]  /*20de0*/  @!P1 ST.E.128 desc[UR60][R2.64], RZ ;  /* 0x000000ff02009985 */ /* 0x0007e4000c101d3c */
.L_x_1857:
[----:B------:R-:W-:Y:S05]  /*20df0*/  BSYNC B1 ;  /* 0x0000000000017941 */ /* 0x000fea0003800000 */
.L_x_1856:
[----:B-1----:R1:W1:Y:S01]  /*20e00*/  SHFL.IDX PT, R0, R5, 0x2, 0x181f ;  /* 0x00581f0005007f89 */ /* 0x00226200000e0000 */
[----:B------:R-:W-:Y:S03]  /*20e10*/  BSSY B1, `(.L_x_1858) ;  /* 0x0000014000017945 */ /* 0x000fe60003800000 */
[----:B0--3--:R0:W3:Y:S01]  /*20e20*/  SHFL.IDX PT, R2, R4, 0x2, 0x181f ;  /* 0x00581f0004027f89 */ /* 0x0090e200000e0000 */
        /* <DEDUP_REMOVED lines=9> */
[----:B-1----:R-:W-:Y:S02]  /*20ec0*/  @!P3 LEA.HI.X R9, R16, R0, R17, 0x1, P6 ;  /* 0x000000001009b211 */ /* 0x002fe400030f0c11 */
[----:B------:R-:W-:Y:S02]  /*20ed0*/  @!P0 LEA R2, P6, R23, R2, 0x1 ;  /* 0x0000000217028211 */ /* 0x000fe400078c08ff */
[-C--:B------:R-:W-:Y:S01]  /*20ee0*/  @!P2 LEA.HI.X R11, R203, R0.reuse, R224, 0x1, P5 ;  /* 0x00000000cb0ba211 */ /* 0x080fe200028f0ce0 */
[----:B------:R1:W-:Y:S01]  /*20ef0*/  @!P3 ST.E.128 desc[UR60][R8.64], RZ ;  /* 0x000000ff0800b985 */ /* 0x0003e2000c101d3c */
[----:B-----5:R-:W-:-:S02]  /*20f00*/  @!P1 LEA.HI.X R13, R19, R0, R15, 0x1, P4 ;  /* 0x00000000130d9211 */ /* 0x020fc400020f0c0f */
[----:B------:R-:W-:Y:S01]  /*20f10*/  @!P0 LEA.HI.X R3, R23, R0, R228, 0x1, P6 ;  /* 0x0000000017038211 */ /* 0x000fe200030f0ce4 */
[----:B------:R1:W-:Y:S04]  /*20f20*/  @!P2 ST.E.128 desc[UR60][R10.64], RZ ;  /* 0x000000ff0a00a985 */ /* 0x0003e8000c101d3c */
[----:B------:R1:W-:Y:S04]  /*20f30*/  @!P1 ST.E.128 desc[UR60][R12.64], RZ ;  /* 0x000000ff0c009985 */ /* 0x0003e8000c101d3c */
[----:B------:R1:W-:Y:S02]  /*20f40*/  @!P0 ST.E.128 desc[UR60][R2.64], RZ ;  /* 0x000000ff02008985 */ /* 0x0003e4000c101d3c */
.L_x_1859:
[----:B------:R-:W-:Y:S05]  /*20f50*/  BSYNC B1 ;  /* 0x0000000000017941 */ /* 0x000fea0003800000 */
.L_x_1858:
[----:B-1----:R-:W-:Y:S01]  /*20f60*/  IADD3 R0, R6, 0x60, RZ ;  /* 0x0000006006007810 */ /* 0x002fe20007ffe0ff */
[----:B--2-4-:R-:W1:Y:S03]  /*20f70*/  SHFL.IDX PT, R5, R5, 0x3, 0x181f ;  /* 0x00781f0005057f89 */ /* 0x014e6600000e0000 */
[----:B------:R-:W-:Y:S01]  /*20f80*/  ISETP.GE.AND P0, PT, R0, R25, PT ;  /* 0x000000190000720c */ /* 0x000fe20003f06270 */
[----:B---3--:R2:W3:-:S12]  /*20f90*/  SHFL.IDX PT, R2, R4, 0x3, 0x181f ;  /* 0x00781f0004027f89 */ /* 0x0084d800000e0000 */
[----:B--2---:R-:W-:Y:S05]  /*20fa0*/  @P0 BRA `(.L_x_1850) ;  /* 0x0000000000440947 */ /* 0x004fea0003800000 */
[----:B------:R-:W-:Y:S02]  /*20fb0*/  ULDC UR4, c[0x0][0xac8] ;  /* 0x0002b20000047ab9 */ /* 0x000fe40000000800 */
[----:B------:R-:W-:Y:S02]  /*20fc0*/  ISETP.GE.AND P3, PT, R16, UR4, PT ;  /* 0x0000000410007c0c */ /* 0x000fe4000bf66270 */
[----:B------:R-:W-:Y:S02]  /*20fd0*/  ISETP.GE.AND P2, PT, R205, UR4, PT ;  /* 0x00000004cd007c0c */ /* 0x000fe4000bf46270 */
[----:B------:R-:W-:Y:S02]  /*20fe0*/  ISETP.GE.AND P1, PT, R19, UR4, PT ;  /* 0x0000000413007c0c */ /* 0x000fe4000bf26270 */
[----:B------:R-:W-:-:S07]  /*20ff0*/  ISETP.GE.AND P0, PT, R23, UR4, PT ;  /* 0x0000000417007c0c */ /* 0x000fce000bf06270 */
[CC--:B---3--:R-:W-:Y:S02]  /*21000*/  @!P3 LEA R6, P6, R16.reuse, R2.reuse, 0x1 ;  /* 0x000000021006b211 */ /* 0x0c8fe400078c08ff */
[-C--:B------:R-:W-:Y:S02]  /*21010*/  @!P2 LEA R8, P5, R203, R2.reuse, 0x1 ;  /* 0x00000002cb08a211 */ /* 0x080fe400078a08ff */
[-C--:B------:R-:W-:Y:S02]  /*21020*/  @!P1 LEA R10, P4, R19, R2.reuse, 0x1 ;  /* 0x00000002130a9211 */ /* 0x080fe400078808ff */
[-C--:B-1----:R-:W-:Y:S02]  /*21030*/  @!P3 LEA.HI.X R7, R16, R5.reuse, R17, 0x1, P6 ;  /* 0x000000051007b211 */ /* 0x082fe400030f0c11 */
        /* <DEDUP_REMOVED lines=8> */
.L_x_1850:
[----:B------:R-:W-:Y:S05]  /*210c0*/  BSYNC B0 ;  /* 0x0000000000007941 */ /* 0x000fea0003800000 */
.L_x_1841:
[----:B------:R-:W-:Y:S02]  /*210d0*/  ULDC UR4, c[0x0][0xc3c] ;  /* 0x00030f0000047ab9 */ /* 0x000fe40000000800 */
[----:B------:R-:W-:-:S13]  /*210e0*/  ISETP.GE.AND P0, PT, R39, UR4, PT ;  /* 0x0000000427007c0c */ /* 0x000fda000bf06270 */
[----:B------:R-:W-:Y:S05]  /*210f0*/  @!P0 BRA `(.L_x_1860) ;  /* 0xfffffe0000bc8947 */ /* 0x000fea000383ffff */
[----:B------:R-:W-:Y:S05]  /*21100*/  BRA `(.L_x_1557) ;  /* 0x0000007800687947 */ /* 0x000fea0003800000 */
.L_x_1555:
        /* <DEDUP_REMOVED lines=16> */
.L_x_1861:
        /* <DEDUP_REMOVED lines=31> */
[----:B------:R-:W1:Y:S02]  /*21400*/  SHFL.IDX PT, R6, R8, 0x1f, 0x1f ;  /* 0x03e01f0008067f89 */ /* 0x000e6400000e0000 */
[----:B-1----:R-:W-:-:S04]  /*21410*/  IMAD R6, R6, UR5, RZ ;  /* 0x0000000506067c24 */ /* 0x002fc8000f8e02ff */
[----:B------:R-:W-:Y:S01]  /*21420*/  IMAD.MOV.U32 R3, RZ, RZ, R6 ;  /* 0x000000ffff037224 */ /* 0x000fe200078e0006 */
[----:B0-----:R-:W-:-:S13]  /*21430*/  ISETP.GT.AND P6, PT, R6, UR6, PT ;  /* 0x0000000606007c0c */ /* 0x001fda000bfc4270 */
[----:B------:R-:W-:Y:S05]  /*21440*/  @P6 BRA `(.L_x_1863) ;  /* 0x0000000000986947 */ /* 0x000fea0003800000 */
[----:B------:R-:W0:Y:S01]  /*21450*/  LDC R10, c[0x0][0xc3c] ;  /* 0x00030f00ff0a7b82 */ /* 0x000e220000000800 */
[----:B------:R-:W-:Y:S01]  /*21460*/  IMAD.MOV.U32 R6, RZ, RZ, R3 ;  /* 0x000000ffff067224 */ /* 0x000fe200078e0003 */
[----:B------:R-:W-:Y:S01]  /*21470*/  UMOV UR4, URZ ;  /* 0x0000003f00047c82 */ /* 0x000fe20008000000 */
[----:B------:R-:W-:Y:S01]  /*21480*/  ULDC UR7, c[0x0][0xc3c] ;  /* 0x00030f0000077ab9 */ /* 0x000fe20000000800 */
[----:B------:R-:W-:-:S05]  /*21490*/  ULDC UR5, c[0x0][0xc38] ;  /* 0x00030e0000057ab9 */ /* 0x000fca0000000800 */
.L_x_1867:
[----:B------:R-:W-:Y:S01]  /*214a0*/  UIADD3 UR4, UR4, 0x1f, URZ ;  /* 0x0000001f04047890 */ /* 0x000fe2000fffe03f */
[----:B------:R-:W-:-:S05]  /*214b0*/  MOV R19, UR7 ;  /* 0x0000000700137c02 */ /* 0x000fca0008000f00 */
        /* <DEDUP_REMOVED lines=10> */
.L_x_1866:
[----:B------:R-:W-:Y:S05]  /*21560*/  BSYNC B0 ;  /* 0x0000000000007941 */ /* 0x000fea0003800000 */
.L_x_1865:
        /* <DEDUP_REMOVED lines=20> */
.L_x_1863:
[----:B------:R-:W-:-:S04]  /*216b0*/  IMAD.IADD R13, R6, 0x1, -R3 ;  /* 0x00000001060d7824 */ /* 0x000fc800078e0a03 */
[----:B------:R-:W-:-:S05]  /*216c0*/  IMAD R2, R8, UR5, R13 ;  /* 0x0000000508027c24 */ /* 0x000fca000f8e020d */
[----:B------:R-:W-:Y:S02]  /*216d0*/  ISETP.GT.AND P0, PT, R2, UR6, PT ;  /* 0x0000000602007c0c */ /* 0x000fe4000bf04270 */
[----:B------:R-:W0:Y:S11]  /*216e0*/  LDC.64 R2, c[0x0][0xc90] ;  /* 0x00032400ff027b82 */ /* 0x000e360000000a00 */
[----:B------:R-:W-:-:S04]  /*216f0*/  VOTE.ANY R9, PT, !P0 ;  /* 0x0000000000097806 */ /* 0x000fc800040e0100 */
[----:B------:R-:W1:Y:S02]  /*21700*/  POPC R15, R9 ;  /* 0x00000009000f7309 */ /* 0x000e640000000000 */
[----:B-1----:R-:W-:-:S05]  /*21710*/  IADD3 R19, R15, UR4, RZ ;  /* 0x000000040f137c10 */ /* 0x002fca000fffe0ff */
        /* <DEDUP_REMOVED lines=13> */
.L_x_1868:
[----:B---3--:R-:W-:Y:S01]  /*217f0*/  IMAD R16, R16, UR5, R13 ;  /* 0x0000000510107c24 */ /* 0x008fe2000f8e020d */
[----:B------:R-:W-:Y:S01]  /*21800*/  IABS R2, R6 ;  /* 0x0000000600027213 */ /* 0x000fe20000000000 */
[----:B01----:R-:W-:-:S03]  /*21810*/  IMAD.MOV R11, RZ, RZ, -R3 ;  /* 0x000000ffff0b7224 */ /* 0x003fc600078e0a03 */
[----:B--2---:R-:W-:Y:S01]  /*21820*/  IADD3 R9, -R16, UR6, RZ ;  /* 0x0000000610097c10 */ /* 0x004fe2000fffe1ff */
[----:B------:R-:W-:Y:S01]  /*21830*/  IMAD.MOV R10, RZ, RZ, -R2 ;  /* 0x000000ffff0a7224 */ /* 0x000fe200078e0a02 */
[----:B------:R-:W-:Y:S01]  /*21840*/  MOV R2, RZ ;  /* 0x000000ff00027202 */ /* 0x000fe20000000f00 */
[----:B------:R-:W-:Y:S01]  /*21850*/  IMAD R11, R11, R12, RZ ;  /* 0x0000000c0b0b7224 */ /* 0x000fe200078e02ff */
        /* <DEDUP_REMOVED lines=16> */
[----:B------:R-:W-:Y:S02]  /*21960*/  IMAD R8, R7, R2, RZ ;  /* 0x0000000207087224 */ /* 0x000fe400078e02ff */
[----:B------:R-:W-:Y:S02]  /*21970*/  IMAD.MOV R2, RZ, RZ, -R2 ;  /* 0x000000ffff027224 */ /* 0x000fe400078e0a02 */
[----:B------:R-:W-:Y:S02]  /*21980*/  IMAD.MOV R10, RZ, RZ, -R8 ;  /* 0x000000ffff0a7224 */ /* 0x000fe400078e0a08 */
[----:B------:R-:W-:Y:S02]  /*21990*/  IMAD R13, R6, R2, R9 ;  /* 0x00000002060d7224 */ /* 0x000fe400078e0209 */
[----:B------:R-:W-:Y:S01]  /*219a0*/  IMAD.MOV.U32 R2, RZ, RZ, RZ ;  /* 0x000000ffff027224 */ /* 0x000fe200078e00ff */
[----:B------:R-:W-:-:S04]  /*219b0*/  VIADDMNMX R18, R10, UR5, R7, PT ;  /* 0x000000050a127c46 */ /* 0x000fc8000b800107 */
[-C--:B------:R-:W-:Y:S02]  /*219c0*/  IABS R10, R18.reuse ;  /* 0x00000012000a7213 */ /* 0x080fe40000000000 */
[----:B------:R-:W-:Y:S02]  /*219d0*/  IABS R6, R18 ;  /* 0x0000001200067213 */ /* 0x000fe40000000000 */
[----:B------:R-:W0:Y:S08]  /*219e0*/  I2F.RP R7, R10 ;  /* 0x0000000a00077306 */ /* 0x000e300000209400 */
[----:B0-----:R-:W0:Y:S02]  /*219f0*/  MUFU.RCP R7, R7 ;  /* 0x0000000700077308 */ /* 0x001e240000001000 */
[----:B0-----:R-:W-:-:S06]  /*21a00*/  VIADD R3, R7, 0xffffffe ;  /* 0x0ffffffe07037836 */ /* 0x001fcc0000000000 */
[----:B------:R-:W0:Y:S02]  /*21a10*/  F2I.FTZ.U32.TRUNC.NTZ R3, R3 ;  /* 0x0000000300037305 */ /* 0x000e24000021f000 */
[----:B0-----:R-:W-:-:S05]  /*21a20*/  IADD3 R11, RZ, -R3, RZ ;  /* 0x80000003ff0b7210 */ /* 0x001fca0007ffe0ff */
        /* <DEDUP_REMOVED lines=8> */
[----:B------:R-:W-:Y:S01]  /*21ab0*/  @!P1 IMAD.IADD R3, R3, 0x1, -R10 ;  /* 0x0000000103039824 */ /* 0x000fe200078e0a0a */
[----:B------:R-:W-:Y:S02]  /*21ac0*/  @!P1 IADD3 R2, R2, 0x1, RZ ;  /* 0x0000000102029810 */ /* 0x000fe40007ffe0ff */
[----:B------:R-:W-:Y:S02]  /*21ad0*/  ISETP.NE.AND P1, PT, R18, RZ, PT ;  /* 0x000000ff1200720c */ /* 0x000fe40003f25270 */
[----:B------:R-:W-:Y:S02]  /*21ae0*/  ISETP.GE.U32.AND P0, PT, R3, R10, PT ;  /* 0x0000000a0300720c */ /* 0x000fe40003f06070 */
[----:B------:R-:W-:-:S04]  /*21af0*/  LOP3.LUT R3, R13, R18, RZ, 0x3c, !PT ;  /* 0x000000120d037212 */ /* 0x000fc800078e3cff */
[----:B------:R-:W-:Y:S01]  /*21b00*/  ISETP.GE.AND P2, PT, R3, RZ, PT ;  /* 0x000000ff0300720c */ /* 0x000fe20003f46270 */
[----:B------:R-:W-:-:S06]  /*21b10*/  IMAD.IADD R3, R13, 0x1, R8 ;  /* 0x000000010d037824 */ /* 0x000fcc00078e0208 */
[----:B------:R-:W-:-:S06]  /*21b20*/  @P0 VIADD R2, R2, 0x1 ;  /* 0x0000000102020836 */ /* 0x000fcc0000000000 */
[----:B------:R-:W-:Y:S01]  /*21b30*/  @!P2 IMAD.MOV R2, RZ, RZ, -R2 ;  /* 0x000000ffff02a224 */ /* 0x000fe200078e0a02 */
[----:B------:R-:W-:Y:S01]  /*21b40*/  @!P1 LOP3.LUT R2, RZ, R18, RZ, 0x33, !PT ;  /* 0x00000012ff029212 */ /* 0x000fe200078e33ff */
[----:B------:R-:W-:-:S03]  /*21b50*/  IMAD.MOV R18, RZ, RZ, -R18 ;  /* 0x000000ffff127224 */ /* 0x000fc600078e0a12 */
[----:B------:R-:W-:Y:S01]  /*21b60*/  LOP3.LUT R17, RZ, R2, RZ, 0x33, !PT ;  /* 0x00000002ff117212 */ /* 0x000fe200078e33ff */
[----:B------:R-:W-:-:S03]  /*21b70*/  IMAD R18, R2, R18, R3 ;  /* 0x0000001202127224 */ /* 0x000fc600078e0203 */
[----:B------:R-:W-:Y:S01]  /*21b80*/  IADD3 R17, R4, R17, RZ ;  /* 0x0000001104117210 */ /* 0x000fe20007ffe0ff */
[----:B------:R-:W-:Y:S06]  /*21b90*/  BRA `(.L_x_1869) ;  /* 0x00000000000c7947 */ /* 0x000fec0003800000 */
.L_x_1864:
[----:B------:R-:W-:Y:S02]  /*21ba0*/  IMAD.MOV.U32 R17, RZ, RZ, RZ ;  /* 0x000000ffff117224 */ /* 0x000fe400078e00ff */
[----:B------:R-:W-:Y:S02]  /*21bb0*/  IMAD.U32 R16, RZ, RZ, UR6 ;  /* 0x00000006ff107e24 */ /* 0x000fe4000f8e00ff */
[----:B------:R-:W-:-:S07]  /*21bc0*/  IMAD.MOV.U32 R18, RZ, RZ, RZ ;  /* 0x000000ffff127224 */ /* 0x000fce00078e00ff */
.L_x_1869:
[----:B------:R-:W-:-:S13]  /*21bd0*/  ISETP.NE.AND P0, PT, R5, RZ, PT ;  /* 0x000000ff0500720c */ /* 0x000fda0003f05270 */
[----:B------:R-:W0:Y:S01]  /*21be0*/  @!P0 S2R R3, SR_CgaCtaId ;  /* 0x0000000000038919 */ /* 0x000e220000008800 */
[----:B------:R-:W-:-:S04]  /*21bf0*/  @!P0 MOV R2, 0x400 ;  /* 0x0000040000028802 */ /* 0x000fc80000000f00 */
[----:B0-----:R-:W-:-:S05]  /*21c00*/  @!P0 LEA R2, R3, R2, 0x18 ;  /* 0x0000000203028211 */ /* 0x001fca00078ec0ff */
[----:B------:R0:W-:Y:S01]  /*21c10*/  @!P0 STS.128 [R2+0x308d0], R16 ;  /* 0x0308d01002008388 */ /* 0x0001e20000000c00 */
[----:B------:R-:W-:Y:S06]  /*21c20*/  BAR.ARV 0x5, 0x180 ;  /* 0x0146000000007b1d */ /* 0x000fec0000002000 */
.L_x_1862:
[----:B------:R2:W-:Y:S01]  /*21c30*/  STL [R1+0x34], RZ ;  /* 0x000034ff01007387 */ /* 0x0005e20000100800 */
[----:B------:R-:W-:Y:S01]  /*21c40*/  ULDC UR4, c[0x0][0xc3c] ;  /* 0x00030f0000047ab9 */ /* 0x000fe20000000800 */
[----:B------:R-:W-:Y:S01]  /*21c50*/  IMAD.MOV.U32 R29, RZ, RZ, 0x1 ;  /* 0x00000001ff1d7424 */ /* 0x000fe200078e00ff */
[----:B-1----:R-:W-:Y:S02]  /*21c60*/  ISETP.GE.AND P0, PT, R19, UR4, PT ;  /* 0x0000000413007c0c */ /* 0x002fe4000bf06270 */
[----:B------:R-:W-:-:S11]  /*21c70*/  MOV R25, RZ ;  /* 0x000000ff00197202 */ /* 0x000fd60000000f00 */
[----:B--2---:R-:W-:Y:S05]  /*21c80*/  @P0 BRA `(.L_x_1870) ;  /* 0x0000006800ac0947 */ /* 0x004fea0003800000 */
[----:B------:R-:W2:Y:S01]  /*21c90*/  LDL R4, [R1+0x20] ;  /* 0x0000200001047983 */ /* 0x000ea20000100800 */
[C---:B------:R-:W-:Y:S01]  /*21ca0*/  IMAD.SHL.U32 R37, R0.reuse, 0x8, RZ ;  /* 0x0000000800257824 */ /* 0x040fe200078e00ff */
[----:B0-----:R-:W-:Y:S01]  /*21cb0*/  LOP3.LUT R2, R0, 0x7f, RZ, 0xc0, !PT ;  /* 0x0000007f00027812 */ /* 0x001fe200078ec0ff */
[----:B------:R-:W0:Y:S01]  /*21cc0*/  S2UR UR5, SR_CgaCtaId ;  /* 0x00000000000579c3 */ /* 0x000e220000008800 */
[----:B------:R-:W-:Y:S01]  /*21cd0*/  UMOV UR4, 0x400 ;  /* 0x0000040000047882 */ /* 0x000fe20000000000 */
[----:B------:R-:W-:Y:S01]  /*21ce0*/  BSSY B8, `(.L_x_1870) ;  /* 0x00006a5000087945 */ /* 0x000fe20003800000 */
[----:B------:R-:W-:Y:S01]  /*21cf0*/  LOP3.LUT R3, R37, 0x1f8, RZ, 0xc0, !PT ;  /* 0x000001f825037812 */ /* 0x000fe200078ec0ff */
[----:B------:R-:W-:Y:S01]  /*21d00*/  IMAD.SHL.U32 R34, R2, 0x8, RZ ;  /* 0x0000000802227824 */ /* 0x000fe200078e00ff */
[----:B------:R-:W-:Y:S01]  /*21d10*/  SHF.R.U32.HI R2, RZ, 0x3, R2 ;  /* 0x00000003ff027819 */ /* 0x000fe20000011602 */
[----:B------:R-:W-:Y:S01]  /*21d20*/  IMAD.MOV.U32 R30, RZ, RZ, 0x1 ;  /* 0x00000001ff1e7424 */ /* 0x000fe200078e00ff */
[----:B------:R-:W-:Y:S01]  /*21d30*/  LOP3.LUT R3, R3, 0x38, R0, 0x78, !PT ;  /* 0x0000003803037812 */ /* 0x000fe200078e7800 */
[----:B------:R-:W-:Y:S01]  /*21d40*/  IMAD.SHL.U32 R0, R0, 0x10, RZ ;  /* 0x0000001000007824 */ /* 0x000fe200078e00ff */
[----:B------:R-:W-:Y:S01]  /*21d50*/  LOP3.LUT R37, R37, 0x38, RZ, 0xc0, !PT ;  /* 0x0000003825257812 */ /* 0x000fe200078ec0ff */
[----:B------:R-:W-:Y:S01]  /*21d60*/  IMAD.MOV.U32 R25, RZ, RZ, RZ ;  /* 0x000000ffff197224 */ /* 0x000fe200078e00ff */
[----:B------:R-:W-:Y:S01]  /*21d70*/  LOP3.LUT R34, R3, 0x200, R34, 0xf8, !PT ;  /* 0x0000020003227812 */ /* 0x000fe200078ef822 */
[----:B------:R-:W-:Y:S01]  /*21d80*/  IMAD.MOV.U32 R29, RZ, RZ, 0x1 ;  /* 0x00000001ff1d7424 */ /* 0x000fe200078e00ff */
[----:B------:R-:W-:Y:S01]  /*21d90*/  LOP3.LUT R0, R2, 0x70, R0, 0xf8, !PT ;  /* 0x0000007002007812 */ /* 0x000fe200078ef800 */
[----:B------:R-:W-:Y:S01]  /*21da0*/  ULDC.64 UR36, c[0x0][0x198] ;  /* 0x0000660000247ab9 */ /* 0x000fe20000000a00 */
[----:B------:R-:W-:Y:S01]  /*21db0*/  MOV R27, RZ ;  /* 0x000000ff001b7202 */ /* 0x000fe20000000f00 */
[----:B------:R-:W-:Y:S01]  /*21dc0*/  ULDC UR38, c[0x0][0xc] ;  /* 0x0000030000267ab9 */ /* 0x000fe20000000800 */
[----:B------:R-:W-:-:S02]  /*21dd0*/  LOP3.LUT R2, R37, 0x80, RZ, 0xfc, !PT ;  /* 0x0000008025027812 */ /* 0x000fc400078efcff */
[----:B------:R-:W-:Y:S01]  /*21de0*/  LOP3.LUT R0, R37, 0xc0, RZ, 0xfc, !PT ;  /* 0x000000c025007812 */ /* 0x000fe200078efcff */
[----:B0-----:R-:W-:-:S06]  /*21df0*/  ULEA UR4, UR5, UR4, 0x18 ;  /* 0x0000000405047291 */ /* 0x001fcc000f8ec03f */
[----:B------:R-:W-:-:S04]  /*21e00*/  IMAD.U32 R23, RZ, RZ, UR4 ;  /* 0x00000004ff177e24 */ /* 0x000fc8000f8e00ff */
[----:B------:R-:W-:Y:S01]  /*21e10*/  IMAD R36, R34, 0x2, R23 ;  /* 0x0000000222247824 */ /* 0x000fe200078e0217 */
[----:B--2---:R-:W-:-:S05]  /*21e20*/  LOP3.LUT R3, R4, 0x2, RZ, 0xfc, !PT ;  /* 0x0000000204037812 */ /* 0x004fca00078efcff */
[----:B------:R0:W-:Y:S04]  /*21e30*/  STL [R1+0x44], R3 ;  /* 0x0000440301007387 */ /* 0x0001e80000100800 */
[----:B------:R1:W-:Y:S01]  /*21e40*/  STL [R1+0x34], RZ ;  /* 0x000034ff01007387 */ /* 0x0003e20000100800 */
[----:B0-----:R-:W-:-:S07]  /*21e50*/  LOP3.LUT R3, R37, 0x40, RZ, 0xfc, !PT ;  /* 0x0000004025037812 */ /* 0x001fce00078efcff */
.L_x_1993:
[----:B------:R-:W-:Y:S05]  /*21e60*/  YIELD ;  /* 0x0000000000007946 */ /* 0x000fea0003800000 */
[----:B------:R-:W-:Y:S01]  /*21e70*/  ULDC.64 UR4, c[0x0][0xa28] ;  /* 0x00028a0000047ab9 */ /* 0x000fe20000000a00 */
[----:B------:R-:W-:Y:S01]  /*21e80*/  MOV R11, RZ ;  /* 0x000000ff000b7202 */ /* 0x000fe20000000f00 */
[----:B0-----:R-:W0:Y:S01]  /*21e90*/  LDC.64 R4, c[0x0][0xa00] ;  /* 0x00028000ff047b82 */ /* 0x001e220000000a00 */
[----:B------:R-:W-:Y:S01]  /*21ea0*/  ISETP.NE.U32.AND P0, PT, RZ, UR4, PT ;  /* 0x00000004ff007c0c */ /* 0x000fe2000bf05070 */
[----:B------:R-:W-:-:S03]  /*21eb0*/  ULDC.64 UR6, c[0x0][0xa10] ;  /* 0x0002840000067ab9 */ /* 0x000fc60000000a00 */
[----:B------:R-:W-:Y:S01]  /*21ec0*/  ISETP.NE.AND.EX P0, PT, RZ, UR5, PT, P0 ;  /* 0x00000005ff007c0c */ /* 0x000fe2000bf05300 */
[----:B------:R-:W-:-:S12]  /*21ed0*/  ULDC.64 UR4, c[0x0][0xa18] ;  /* 0x0002860000047ab9 */ /* 0x000fd80000000a00 */
[----:B--2---:R-:W2:Y:S01]  /*21ee0*/  @P0 LDC.64 R2, c[0x0][0xa28] ;  /* 0x00028a00ff020b82 */ /* 0x004ea20000000a00 */
[----:B------:R-:W-:Y:S01]  /*21ef0*/  ISETP.NE.U32.AND P1, PT, RZ, UR6, PT ;  /* 0x00000006ff007c0c */ /* 0x000fe2000bf25070 */
[----:B--2---:R-:W-:-:S05]  /*21f00*/  @P0 IMAD.WIDE R2, R19, 0x4, R2 ;  /* 0x0000000413020825 */ /* 0x004fca00078e0202 */
[----:B------:R2:W3:Y:S01]  /*21f10*/  @P0 LDG.E R11, desc[UR60][R2.64] ;  /* 0x0000003c020b0981 */ /* 0x0004e2000c1e1900 */
[----:B------:R-:W-:Y:S01]  /*21f20*/  ISETP.NE.U32.AND P0, PT, RZ, UR4, PT ;  /* 0x00000004ff007c0c */ /* 0x000fe2000bf05070 */
[----:B------:R-:W-:Y:S01]  /*21f30*/  IMAD.MOV.U32 R35, RZ, RZ, RZ ;  /* 0x000000ffff237224 */ /* 0x000fe200078e00ff */
[----:B------:R-:W-:Y:S01]  /*21f40*/  ISETP.NE.AND.EX P1, PT, RZ, UR7, PT, P1 ;  /* 0x00000007ff007c0c */ /* 0x000fe2000bf25310 */
[----:B------:R-:W-:Y:S01]  /*21f50*/  IMAD.MOV.U32 R0, RZ, RZ, RZ ;  /* 0x000000ffff007224 */ /* 0x000fe200078e00ff */
[----:B------:R-:W-:Y:S01]  /*21f60*/  ISETP.NE.AND.EX P2, PT, RZ, UR5, PT, P0 ;  /* 0x00000005ff007c0c */ /* 0x000fe2000bf45300 */
[----:B------:R-:W-:Y:S01]  /*21f70*/  ULDC.64 UR4, c[0x0][0xa00] ;  /* 0x0002800000047ab9 */ /* 0x000fe20000000a00 */
[----:B0-----:R-:W-:Y:S01]  /*21f80*/  IMAD.WIDE R4, R19, 0x4, R4 ;  /* 0x0000000413047825 */ /* 0x001fe200078e0204 */
[----:B------:R-:W-:Y:S01]  /*21f90*/  ISETP.NE.U32.AND P0, PT, RZ, UR4, PT ;  /* 0x00000004ff007c0c */ /* 0x000fe2000bf05070 */
[----:B--2---:R-:W0:Y:S03]  /*21fa0*/  LDC.64 R2, c[0x0][0xa10] ;  /* 0x00028400ff027b82 */ /* 0x004e260000000a00 */
[----:B------:R-:W-:-:S06]  /*21fb0*/  ISETP.NE.AND.EX P0, PT, RZ, UR5, PT, P0 ;  /* 0x00000005ff007c0c */ /* 0x000fcc000bf05300 */
[----:B------:R-:W2:Y:S07]  /*21fc0*/  @P2 LDC.64 R6, c[0x0][0xa18] ;  /* 0x00028600ff062b82 */ /* 0x000eae0000000a00 */
[----:B------:R-:W5:Y:S01]  /*21fd0*/  @P0 LDG.E R35, desc[UR60][R4.64] ;  /* 0x0000003c04230981 */ /* 0x000f62000c1e1900 */
[----:B0-----:R-:W-:-:S05]  /*21fe0*/  IMAD.WIDE R2, R19, 0x4, R2 ;  /* 0x0000000413027825 */ /* 0x001fca00078e0202 */
[----:B------:R-:W5:Y:S01]  /*21ff0*/  @P1 LDG.E R0, desc[UR60][R2.64] ;  /* 0x0000003c02001981 */ /* 0x000f62000c1e1900 */
[----:B------:R-:W-:Y:S02]  /*22000*/  ULDC UR4, c[0x0][0x288] ;  /* 0x0000a20000047ab9 */ /* 0x000fe40000000800 */
[----:B------:R-:W-:Y:S01]  /*22010*/  IMAD.U32 R31, RZ, RZ, UR4 ;  /* 0x00000004ff1f7e24 */ /* 0x000fe2000f8e00ff */
[----:B------:R-:W-:Y:S02]  /*22020*/  ULDC.64 UR4, c[0x0][0x418] ;  /* 0x0001060000047ab9 */ /* 0x000fe40000000a00 */
[----:B------:R-:W-:-:S03]  /*22030*/  UISETP.NE.U32.AND UP0, UPT, UR4, URZ, UPT ;  /* 0x0000003f0400728c */ /* 0x000fc6000bf05070 */
[----:B------:R-:W-:Y:S01]  /*22040*/  ULDC UR4, c[0x0][0x424] ;  /* 0x0001090000047ab9 */ /* 0x000fe20000000800 */
[----:B------:R-:W-:Y:S01]  /*22050*/  UISETP.NE.AND.EX UP0, UPT, UR5, URZ, UPT, UP0 ;  /* 0x0000003f0500728c */ /* 0x000fe2000bf05300 */
[----:B--2---:R-:W-:Y:S02]  /*22060*/  @P2 IMAD.WIDE R6, R19, 0x4, R6 ;  /* 0x0000000413062825 */ /* 0x004fe400078e0206 */
[----:B------:R-:W-:Y:S01]  /*22070*/  ULDC UR5, c[0x0][0x2f0] ;  /* 0x0000bc0000057ab9 */ /* 0x000fe20000000800 */
[----:B------:R-:W-:Y:S02]  /*22080*/  USEL UR4, UR4, 0x1, UP0 ;  /* 0x0000000104047887 */ /* 0x000fe40008000000 */
[----:B------:R0:W5:Y:S02]  /*22090*/  @P2 LDG.E R31, desc[UR60][R6.64] ;  /* 0x0000003c061f2981 */ /* 0x000164000c1e1900 */
[----:B------:R-:W-:-:S03]  /*220a0*/  UIMAD UR4, UR4, UR5, URZ ;  /* 0x00000005040472a4 */ /* 0x000fc6000f8e023f */
[----:B------:R-:W-:-:S03]  /*220b0*/  ULDC UR5, c[0x0][0x348] ;  /* 0x0000d20000057ab9 */ /* 0x000fc60000000800 */
[----:B------:R-:W-:Y:S01]  /*220c0*/  MOV R9, UR4 ;  /* 0x0000000400097c02 */ /* 0x000fe20008000f00 */
[----:B0-----:R-:W-:Y:S01]  /*220d0*/  IMAD.U32 R6, RZ, RZ, UR5 ;  /* 0x00000005ff067e24 */ /* 0x001fe2000f8e00ff */
[----:B---3--:R0:W-:Y:S01]  /*220e0*/  STL [R1+0x10], R11 ;  /* 0x0000100b01007387 */ /* 0x0081e20000100800 */
[----:B------:R-:W-:Y:S05]  /*220f0*/  @P2 BRA `(.L_x_1871) ;  /* 0x0000000000102947 */ /* 0x000fea0003800000 */
[----:B------:R-:W-:Y:S05]  /*22100*/  @!P0 BRA `(.L_x_1871) ;  /* 0x00000000000c8947 */ /* 0x000fea0003800000 */
[----:B------:R-:W2:Y:S04]  /*22110*/  LDG.E R8, desc[UR60][R4.64] ;  /* 0x0000003c04087981 */ /* 0x000ea8000c1e1900 */
[----:B-----5:R-:W2:Y:S02]  /*22120*/  LDG.E R31, desc[UR60][R4.64+0x4] ;  /* 0x0000043c041f7981 */ /* 0x020ea4000c1e1900 */
[----:B--2---:R-:W-:-:S07]  /*22130*/  IMAD.IADD R31, R31, 0x1, -R8 ;  /* 0x000000011f1f7824 */ /* 0x004fce00078e0a08 */
.L_x_1871:
[----:B------:R-:W-:Y:S02]  /*22140*/  ULDC.64 UR4, c[0x0][0xa20] ;  /* 0x0002880000047ab9 */ /* 0x000fe40000000a00 */
[----:B------:R-:W-:-:S04]  /*22150*/  ISETP.NE.U32.AND P0, PT, RZ, UR4, PT ;  /* 0x00000004ff007c0c */ /* 0x000fc8000bf05070 */
[----:B------:R-:W-:-:S13]  /*22160*/  ISETP.NE.AND.EX P0, PT, RZ, UR5, PT, P0 ;  /* 0x00000005ff007c0c */ /* 0x000fda000bf05300 */
[----:B------:R-:W-:Y:S05]  /*22170*/  @!P0 BRA `(.L_x_1872) ;  /* 0x0000000000108947 */ /* 0x000fea0003800000 */
[----:B------:R-:W2:Y:S02]  /*22180*/  LDC.64 R4, c[0x0][0xa20] ;  /* 0x00028800ff047b82 */ /* 0x000ea40000000a00 */
[----:B--2---:R-:W-:-:S05]  /*22190*/  IMAD.WIDE R4, R19, 0x4, R4 ;  /* 0x0000000413047825 */ /* 0x004fca00078e0204 */
[----:B------:R2:W5:Y:S01]  /*221a0*/  LDG.E R9, desc[UR60][R4.64] ;  /* 0x0000003c04097981 */ /* 0x000562000c1e1900 */
[----:B------:R-:W-:Y:S05]  /*221b0*/  BRA `(.L_x_1873) ;  /* 0x0000000000247947 */ /* 0x000fea0003800000 */
.L_x_1872:
[----:B------:R-:W-:Y:S02]  /*221c0*/  ULDC.64 UR4, c[0x0][0xa08] ;  /* 0x0002820000047ab9 */ /* 0x000fe40000000a00 */
[----:B------:R-:W-:-:S04]  /*221d0*/  ISETP.NE.U32.AND P0, PT, RZ, UR4, PT ;  /* 0x00000004ff007c0c */ /* 0x000fc8000bf05070 */
[----:B------:R-:W-:-:S13]  /*221e0*/  ISETP.NE.AND.EX P0, PT, RZ, UR5, PT, P0 ;  /* 0x00000005ff007c0c */ /* 0x000fda000bf05300 */
[----:B------:R-:W-:Y:S05]  /*221f0*/  @!P0 BRA `(.L_x_1873) ;  /* 0x0000000000148947 */ /* 0x000fea0003800000 */
[----:B------:R-:W2:Y:S02]  /*22200*/  LDC.64 R4, c[0x0][0xa08] ;  /* 0x00028200ff047b82 */ /* 0x000ea40000000a00 */
[----:B--2---:R-:W-:-:S05]  /*22210*/  IMAD.WIDE R4, R19, 0x4, R4 ;  /* 0x0000000413047825 */ /* 0x004fca00078e0204 */
[----:B------:R-:W2:Y:S04]  /*22220*/  LDG.E R9, desc[UR60][R4.64] ;  /* 0x0000003c04097981 */ /* 0x000ea8000c1e1900 */
[----:B------:R-:W2:Y:S02]  /*22230*/  LDG.E R8, desc[UR60][R4.64+0x4] ;  /* 0x0000043c04087981 */ /* 0x000ea4000c1e1900 */
[----:B--2---:R-:W-:-:S07]  /*22240*/  IMAD.IADD R9, R8, 0x1, -R9 ;  /* 0x0000000108097824 */ /* 0x004fce00078e0a09 */
.L_x_1873:
[----:B------:R-:W3:Y:S01]  /*22250*/  @P1 LDG.E R8, desc[UR60][R2.64] ;  /* 0x0000003c02081981 */ /* 0x000ee2000c1e1900 */
[----:B--2---:R-:W2:Y:S03]  /*22260*/  LDC R4, c[0x0][0x448] ;  /* 0x00011200ff047b82 */ /* 0x004ea60000000800 */
[----:B------:R-:W3:Y:S01]  /*22270*/  @P1 LDG.E R5, desc[UR60][R2.64+0x4] ;  /* 0x0000043c02051981 */ /* 0x000ee2000c1e1900 */
[----:B-----5:R-:W-:Y:S02]  /*22280*/  IMAD.IADD R9, R9, 0x1, -R11 ;  /* 0x0000000109097824 */ /* 0x020fe400078e0a0b */
[----:B------:R-:W-:-:S05]  /*22290*/  IMAD.SHL.U32 R28, R17, 0x80, RZ ;  /* 0x00000080111c7824 */ /* 0x000fca00078e00ff */
[----:B------:R-:W-:Y:S02]  /*222a0*/  IADD3 R7, R28, 0x7f, RZ ;  /* 0x0000007f1c077810 */ /* 0x000fe40007ffe0ff */
[----:B--2---:R-:W-:-:S13]  /*222b0*/  ISETP.NE.AND P2, PT, R4, 0x1, PT ;  /* 0x000000010400780c */ /* 0x004fda0003f45270 */
[----:B------:R-:W2:Y:S08]  /*222c0*/  @P2 LDC R10, c[0x0][0x44c] ;  /* 0x00011300ff0a2b82 */ /* 0x000eb00000000800 */
[----:B------:R-:W4:Y:S01]  /*222d0*/  @P2 LDC R4, c[0x0][0x450] ;  /* 0x00011400ff042b82 */ /* 0x000f220000000800 */
[----:B---3--:R-:W-:Y:S02]  /*222e0*/  @P1 IMAD.IADD R6, R5, 0x1, -R8 ;  /* 0x0000000105061824 */ /* 0x008fe400078e0a08 */
[----:B--2---:R-:W-:-:S04]  /*222f0*/  @P2 IMAD.HI.U32 R5, R7, R10, RZ ;  /* 0x0000000a07052227 */ /* 0x004fc800078e00ff */
[----:B------:R-:W-:Y:S01]  /*22300*/  IMAD.IADD R12, R9, 0x1, R6 ;  /* 0x00000001090c7824 */ /* 0x000fe200078e0206 */
[----:B----4-:R-:W-:-:S03]  /*22310*/  @P2 SHF.R.U32.HI R7, RZ, R4, R5 ;  /* 0x00000004ff072219 */ /* 0x010fc60000011605 */
[C---:B------:R-:W-:Y:S01]  /*22320*/  VIADD R2, R12.reuse, 0x3f ;  /* 0x0000003f0c027836 */ /* 0x040fe20000000000 */
[----:B------:R2:W-:Y:S01]  /*22330*/  STL [R1+0xc], R12 ;  /* 0x00000c0c01007387 */ /* 0x0005e20000100800 */
[----:B------:R-:W-:-:S03]  /*22340*/  IADD3 R8, R12, 0x1, -R31 ;  /* 0x000000010c087810 */ /* 0x000fc60007ffe81f */
[----:B------:R-:W-:Y:S02]  /*22350*/  SHF.R.S32.HI R3, RZ, 0x1f, R2 ;  /* 0x0000001fff037819 */ /* 0x000fe40000011402 */
[----:B------:R-:W-:Y:S02]  /*22360*/  IMAD.IADD R7, R8, 0x1, R7 ;  /* 0x0000000108077824 */ /* 0x000fe400078e0207 */
[----:B------:R-:W-:Y:S02]  /*22370*/  LEA.HI R10, R3, R2, RZ, 0x6 ;  /* 0x00000002030a7211 */ /* 0x000fe400078f30ff */
[----:B------:R-:W3:Y:S02]  /*22380*/  LDC.64 R2, c[0x0][0x9e0] ;  /* 0x00027800ff027b82 */ /* 0x000ee40000000a00 */
[----:B------:R-:W-:Y:S02]  /*22390*/  SHF.R.S32.HI R10, RZ, 0x6, R10 ;  /* 0x00000006ff0a7819 */ /* 0x000fe4000001140a */
[----:B---3--:R-:W-:-:S02]  /*223a0*/  ISETP.GE.AND P3, PT, R3, 0x1, PT ;  /* 0x000000010300780c */ /* 0x008fc40003f66270 */
[----:B------:R-:W-:-:S11]  /*223b0*/  IADD3 R2, R7, R2, RZ ;  /* 0x0000000207027210 */ /* 0x000fd60007ffe0ff */
[----:B--2---:R-:W-:Y:S05]  /*223c0*/  @!P3 BRA `(.L_x_1874) ;  /* 0x000000000048b947 */ /* 0x004fea0003800000 */
[C---:B------:R-:W-:Y:S01]  /*223d0*/  ISETP.GT.AND P0, PT, R7.reuse, RZ, PT ;  /* 0x000000ff0700720c */ /* 0x040fe20003f04270 */
[----:B------:R-:W-:Y:S01]  /*223e0*/  BSSY B0, `(.L_x_1875) ;  /* 0x000000e000007945 */ /* 0x000fe20003800000 */
[----:B0-----:R-:W-:-:S11]  /*223f0*/  VIADD R11, R7, 0xffffffff ;  /* 0xffffffff070b7836 */ /* 0x001fd60000000000 */
        /* <DEDUP_REMOVED lines=8> */
.L_x_1876:
[----:B------:R-:W-:-:S13]  /*22480*/  ISETP.NE.AND P0, PT, R3, 0x1, PT ;  /* 0x000000010300780c */ /* 0x000fda0003f05270 */
[----:B------:R-:W0:Y:S02]  /*22490*/  @P0 LDC.64 R4, c[0x0][0x9e8] ;  /* 0x00027a00ff040b82 */ /* 0x000e240000000a00 */
[----:B0-----:R-:W-:-:S05]  /*224a0*/  @P0 IMAD.HI.U32 R4, R11, R4, RZ ;  /* 0x000000040b040227 */ /* 0x001fca00078e00ff */
[----:B------:R-:W-:-:S07]  /*224b0*/  @P0 SHF.R.U32.HI R11, RZ, R5, R4 ;  /* 0x00000005ff0b0219 */ /* 0x000fce0000011604 */
.L_x_1877:
[----:B------:R-:W-:Y:S05]  /*224c0*/  BSYNC B0 ;  /* 0x0000000000007941 */ /* 0x000fea0003800000 */
.L_x_1875:
[----:B------:R-:W-:-:S05]  /*224d0*/  IMAD R11, R11, R3, R3 ;  /* 0x000000030b0b7224 */ /* 0x000fca00078e0203 */
[----:B------:R-:W-:-:S07]  /*224e0*/  VIMNMX R2, R2, R11, PT ;  /* 0x0000000b02027248 */ /* 0x000fce0003fe0100 */
.L_x_1874:
[----:B------:R-:W2:Y:S01]  /*224f0*/  @P2 LDC R7, c[0x0][0x44c] ;  /* 0x00011300ff072b82 */ /* 0x000ea20000000800 */
[----:B------:R-:W-:Y:S01]  /*22500*/  IMAD.MOV.U32 R4, RZ, RZ, R28 ;  /* 0x000000ffff047224 */ /* 0x000fe200078e001c */
[----:B------:R-:W-:-:S06]  /*22510*/  ULDC UR4, c[0x0][0x9dc] ;  /* 0x0002770000047ab9 */ /* 0x000fcc0000000800 */
[----:B------:R-:W3:Y:S01]  /*22520*/  @P2 LDC R5, c[0x0][0x450] ;  /* 0x00011400ff052b82 */ /* 0x000ee20000000800 */
[----:B--2---:R-:W-:-:S05]  /*22530*/  @P2 IMAD.HI.U32 R7, R28, R7, RZ ;  /* 0x000000071c072227 */ /* 0x004fca00078e00ff */
[----:B---3--:R-:W-:Y:S01]  /*22540*/  @P2 SHF.R.U32.HI R4, RZ, R5, R7 ;  /* 0x00000005ff042219 */ /* 0x008fe20000011607 */
[----:B------:R-:W-:-:S05]  /*22550*/  IMAD.IADD R7, R12, 0x1, -R31 ;  /* 0x000000010c077824 */ /* 0x000fca00078e0a1f */
[----:B------:R-:W-:-:S05]  /*22560*/  IADD3 R12, R7, R4, RZ ;  /* 0x00000004070c7210 */ /* 0x000fca0007ffe0ff */
[----:B0-----:R-:W-:Y:S01]  /*22570*/  VIADD R11, R12, -UR4 ;  /* 0x800000040c0b7c36 */ /* 0x001fe20008000000 */
        /* <DEDUP_REMOVED lines=11> */
.L_x_1880:
[----:B------:R-:W-:-:S13]  /*22630*/  ISETP.NE.AND P0, PT, R3, 0x1, PT ;  /* 0x000000010300780c */ /* 0x000fda0003f05270 */
[----:B------:R-:W0:Y:S02]  /*22640*/  @P0 LDC.64 R4, c[0x0][0x9e8] ;  /* 0x00027a00ff040b82 */ /* 0x000e240000000a00 */
[----:B0-----:R-:W-:-:S05]  /*22650*/  @P0 IMAD.HI.U32 R4, R12, R4, RZ ;  /* 0x000000040c040227 */ /* 0x001fca00078e00ff */
[----:B------:R-:W-:-:S07]  /*22660*/  @P0 SHF.R.U32.HI R12, RZ, R5, R4 ;  /* 0x00000005ff0c0219 */ /* 0x000fce0000011604 */
.L_x_1881:
[----:B------:R-:W-:Y:S05]  /*22670*/  BSYNC B0 ;  /* 0x0000000000007941 */ /* 0x000fea0003800000 */
.L_x_1879:
[----:B------:R-:W-:-:S05]  /*22680*/  IMAD R12, R12, R3, RZ ;  /* 0x000000030c0c7224 */ /* 0x000fca00078e02ff */
[----:B------:R-:W-:-:S07]  /*22690*/  VIMNMX R11, R11, R12, !PT ;  /* 0x0000000c0b0b7248 */ /* 0x000fce0007fe0100 */
.L_x_1878:
[----:B------:R-:W-:Y:S01]  /*226a0*/  VIADD R2, R2, 0x3f ;  /* 0x0000003f02027836 */ /* 0x000fe20000000000 */
[----:B------:R-:W-:Y:S01]  /*226b0*/  SHF.R.S32.HI R4, RZ, 0x1f, R11 ;  /* 0x0000001fff047819 */ /* 0x000fe2000001140b */
[----:B------:R-:W-:Y:S03]  /*226c0*/  BSSY B0, `(.L_x_1882) ;  /* 0x0000196000007945 */ /* 0x000fe60003800000 */
[----:B------:R-:W-:Y:S02]  /*226d0*/  SHF.R.S32.HI R3, RZ, 0x1f, R2 ;  /* 0x0000001fff037819 */ /* 0x000fe40000011402 */
[----:B------:R-:W-:Y:S02]  /*226e0*/  LEA.HI R4, R4, R11, RZ, 0x6 ;  /* 0x0000000b04047211 */ /* 0x000fe400078f30ff */
[----:B------:R-:W-:Y:S02]  /*226f0*/  LEA.HI R2, R3, R2, RZ, 0x6 ;  /* 0x0000000203027211 */ /* 0x000fe400078f30ff */
[----:B------:R-:W-:-:S02]  /*22700*/  SHF.R.S32.HI R4, RZ, 0x6, R4 ;  /* 0x00000006ff047819 */ /* 0x000fc40000011404 */
[----:B------:R-:W-:Y:S02]  /*22710*/  SHF.R.S32.HI R3, RZ, 0x6, R2 ;  /* 0x00000006ff037819 */ /* 0x000fe40000011402 */
[----:B------:R-:W-:Y:S02]  /*22720*/  VIMNMX R2, RZ, R4, !PT ;  /* 0x00000004ff027248 */ /* 0x000fe40007fe0100 */
[----:B------:R-:W-:-:S03]  /*22730*/  VIMNMX R4, R10, R3, PT ;  /* 0x000000030a047248 */ /* 0x000fc60003fe0100 */
[--C-:B------:R-:W-:Y:S02]  /*22740*/  IMAD R2, R2, 0x40, -R9.reuse ;  /* 0x0000004002027824 */ /* 0x100fe400078e0a09 */
[----:B------:R-:W-:-:S03]  /*22750*/  IMAD R9, R4, 0x40, -R9 ;  /* 0x0000004004097824 */ /* 0x000fc600078e0a09 */
[----:B------:R-:W-:Y:S02]  /*22760*/  VIMNMX R2, RZ, R2, !PT ;  /* 0x00000002ff027248 */ /* 0x000fe40007fe0100 */
[----:B------:R-:W-:Y:S02]  /*22770*/  VIMNMX R9, R9, R6, PT ;  /* 0x0000000609097248 */ /* 0x000fe40003fe0100 */
[----:B------:R-:W-:Y:S02]  /*22780*/  SHF.R.U32.HI R5, RZ, 0x6, R2 ;  /* 0x00000006ff057819 */ /* 0x000fe40000011602 */
[----:B------:R-:W-:-:S13]  /*22790*/  ISETP.GT.AND P0, PT, R9, R2, PT ;  /* 0x000000020900720c */ /* 0x000fda0003f04270 */
[----:B------:R-:W-:-:S04]  /*227a0*/  @P0 IADD3 R3, R9, 0x3f, RZ ;  /* 0x0000003f09030810 */ /* 0x000fc80007ffe0ff */
[----:B------:R-:W-:-:S04]  /*227b0*/  @P0 SHF.R.S32.HI R2, RZ, 0x1f, R3 ;  /* 0x0000001fff020819 */ /* 0x000fc80000011403 */
[----:B------:R-:W-:Y:S01]  /*227c0*/  @P0 LEA.HI R3, R2, R3, RZ, 0x6 ;  /* 0x0000000302030211 */ /* 0x000fe200078f30ff */
[----:B------:R-:W-:-:S03]  /*227d0*/  IMAD.MOV.U32 R2, RZ, RZ, R5 ;  /* 0x000000ffff027224 */ /* 0x000fc600078e0005 */
[----:B------:R-:W-:Y:S02]  /*227e0*/  @P0 SHF.R.S32.HI R2, RZ, 0x6, R3 ;  /* 0x00000006ff020819 */ /* 0x000fe40000011403 */
        /* <DEDUP_REMOVED lines=9> */
[----:B------:R0:W2:Y:S02]  /*22880*/  SHFL.IDX PT, R14, R3, RZ, 0x1f ;  /* 0x00001fff030e7589 */ /* 0x0000a400000e0000 */
.L_x_2085:
[----:B--2---:R-:W-:Y:S02]  /*22890*/  ISETP.NE.AND P0, PT, R14, RZ, PT ;  /* 0x000000ff0e00720c */ /* 0x004fe40003f05270 */
[----:B------:R-:W-:-:S11]  /*228a0*/  PLOP3.LUT P6, PT, PT, PT, PT, 0x8, 0x0 ;  /* 0x000000000000781c */ /* 0x000fd60003fce170 */
[----:B------:R-:W-:Y:S05]  /*228b0*/  @P0 BRA `(.L_x_1885) ;  /* 0x00000000000c0947 */ /* 0x000fea0003800000 */
[----:B------:R-:W-:-:S03]  /*228c0*/  UMOV UR4, 0xffffffff ;  /* 0xffffffff00047882 */ /* 0x000fc60000000000 */
[----:B------:R-:W-:Y:S05]  /*228d0*/  BRA.DIV UR4, `(.L_x_1886) ;  /* 0x0000007e04187947 */ /* 0x000fea000b800000 */
[----:B------:R-:W-:-:S13]  /*228e0*/  ELECT P6, URZ, PT ;  /* 0x00000000003f782f */ /* 0x000fda00038c0000 */
.L_x_1885:
[----:B0-----:R-:W2:Y:S01]  /*228f0*/  LDL R3, [R1+0x34] ;  /* 0x0000340001037983 */ /* 0x001ea20000100800 */
[----:B------:R-:W-:Y:S01]  /*22900*/  BSSY B1, `(.L_x_1887) ;  /* 0x0000008000017945 */ /* 0x000fe20003800000 */
[----:B--2---:R-:W-:-:S05]  /*22910*/  VIADD R3, R3, 0x1 ;  /* 0x0000000103037836 */ /* 0x004fca0000000000 */
[----:B------:R-:W-:-:S04]  /*22920*/  LEA.HI R6, R3, R3, RZ, 0x1 ;  /* 0x0000000303067211 */ /* 0x000fc800078f08ff */
[----:B------:R-:W-:-:S05]  /*22930*/  LOP3.LUT R6, R6, 0xfffffffe, RZ, 0xc0, !PT ;  /* 0xfffffffe06067812 */ /* 0x000fca00078ec0ff */
[----:B------:R-:W-:-:S05]  /*22940*/  IMAD.IADD R6, R3, 0x1, -R6 ;  /* 0x0000000103067824 */ /* 0x000fca00078e0a06 */
[----:B------:R-:W-:-:S04]  /*22950*/  SHF.L.U32 R6, R6, 0x1f, RZ ;  /* 0x0000001f06067819 */ /* 0x000fc800000006ff */
[----:B------:R-:W0:Y:S02]  /*22960*/  SYNCS.PHASECHK.TRANS64.TRYWAIT P0, [R23+URZ+0x30820], R6 ;  /* 0x03082006170075a7 */ /* 0x000e24000800017f */
[----:B0-----:R-:W-:Y:S05]  /*22970*/  @!P0 BRA `(.L_x_1888) ;  /* 0x0000007c00108947 */ /* 0x001fea0003800000 */
.L_x_2088:
[----:B------:R-:W-:Y:S05]  /*22980*/  BSYNC B1 ;  /* 0x0000000000017941 */ /* 0x000fea0003800000 */
.L_x_1887:
[----:B------:R-:W-:Y:S04]  /*22990*/  BSSY B1, `(.L_x_1889) ;  /* 0x00000ac000017945 */ /* 0x000fe80003800000 */
[----:B------:R-:W-:Y:S05]  /*229a0*/  @!P6 BRA `(.L_x_1890) ;  /* 0x0000000800a8e947 */ /* 0x000fea0003800000 */
[----:B------:R-:W-:Y:S01]  /*229b0*/  IMAD R13, R27, 0x8, R23 ;  /* 0x000000081b0d7824 */ /* 0x000fe200078e0217 */
[----:B------:R-:W-:Y:S01]  /*229c0*/  SHF.L.U32 R12, R30, 0x1f, RZ ;  /* 0x0000001f1e0c7819 */ /* 0x000fe200000006ff */
[----:B------:R-:W2:Y:S01]  /*229d0*/  S2R R3, SR_TID.X ;  /* 0x0000000000037919 */ /* 0x000ea20000002100 */
[----:B------:R-:W-:Y:S02]  /*229e0*/  BSSY B2, `(.L_x_1891) ;  /* 0x0000005000027945 */ /* 0x000fe40003800000 */
[----:B------:R-:W3:Y:S01]  /*229f0*/  SYNCS.PHASECHK.TRANS64.TRYWAIT P0, [R13+URZ+0x308a0], R12 ;  /* 0x0308a00c0d0075a7 */ /* 0x000ee2000800017f */
[----:B--2---:R-:W-:-:S04]  /*22a00*/  LOP3.LUT R3, R3, 0x7f, RZ, 0xc0, !PT ;  /* 0x0000007f03037812 */ /* 0x004fc800078ec0ff */
[----:B------:R-:W-:Y:S01]  /*22a10*/  ISETP.NE.AND P1, PT, R3, RZ, PT ;  /* 0x000000ff0300720c */ /* 0x000fe20003f25270 */
[----:B---3--:R-:W-:-:S12]  /*22a20*/  @!P0 BRA `(.L_x_1892) ;  /* 0x0000007800f88947 */ /* 0x008fd80003800000 */
.L_x_2089:
[----:B------:R-:W-:Y:S05]  /*22a30*/  BSYNC B2 ;  /* 0x0000000000027941 */ /* 0x000fea0003800000 */
.L_x_1891:
[----:B------:R-:W-:Y:S04]  /*22a40*/  BSSY B2, `(.L_x_1893) ;  /* 0x0000009000027945 */ /* 0x000fe80003800000 */
[----:B------:R-:W-:Y:S05]  /*22a50*/  @P1 BRA `(.L_x_1894) ;  /* 0x00000000001c1947 */ /* 0x000fea0003800000 */
[----:B0-----:R-:W0:Y:S01]  /*22a60*/  S2R R6, SR_TID.X ;  /* 0x0000000000067919 */ /* 0x001e220000002100 */
[----:B------:R-:W-:-:S04]  /*22a70*/  MOV R3, 0x8000 ;  /* 0x0000800000037802 */ /* 0x000fc80000000f00 */
[----:B------:R3:W-:Y:S01]  /*22a80*/  SYNCS.ARRIVE.TRANS64 RZ, [R13+URZ+0x30890], R3 ;  /* 0x030890030dff79a7 */ /* 0x0007e2000800003f */
[----:B0-----:R-:W-:-:S04]  /*22a90*/  LOP3.LUT R6, R6, 0x1f, RZ, 0xc0, !PT ;  /* 0x0000001f06067812 */ /* 0x001fc800078ec0ff */
[----:B------:R-:W-:-:S13]  /*22aa0*/  ISETP.NE.AND P0, PT, R6, RZ, PT ;  /* 0x000000ff0600720c */ /* 0x000fda0003f05270 */
[----:B---3--:R-:W-:Y:S05]  /*22ab0*/  @!P0 BRA `(.L_x_1894) ;  /* 0x0000000000048947 */ /* 0x008fea0003800000 */
[----:B------:R-:W-:Y:S01]  /*22ac0*/  BPT.TRAP 0x1 ;  /* 0x000000040000795c */ /* 0x000fe20000300000 */
.L_x_1894:
[----:B------:R-:W-:Y:S05]  /*22ad0*/  BSYNC B2 ;  /* 0x0000000000027941 */ /* 0x000fea0003800000 */
.L_x_1893:
[----:B------:R-:W-:Y:S01]  /*22ae0*/  IMAD.MOV.U32 R17, RZ, RZ, RZ ;  /* 0x000000ffff117224 */ /* 0x000fe200078e00ff */
[----:B------:R-:W-:Y:S01]  /*22af0*/  UIADD3 UR4, UP0, UR36, 0x570, URZ ;  /* 0x0000057024047890 */ /* 0x000fe2000ff1e03f */
[----:B------:R-:W-:Y:S01]  /*22b00*/  IMAD R11, R2, 0x40, R0 ;  /* 0x00000040020b7824 */ /* 0x000fe200078e0200 */
[----:B------:R-:W-:Y:S01]  /*22b10*/  PLOP3.LUT P0, PT, PT, PT, PT, 0x80, 0x0 ;  /* 0x000000000000781c */ /* 0x000fe20003f0f070 */
[----:B------:R-:W-:Y:S01]  /*22b20*/  IMAD R9, R27, 0x8000, R23 ;  /* 0x000080001b097824 */ /* 0x000fe200078e0217 */
[----:B------:R-:W-:Y:S01]  /*22b30*/  R2UR UR10, R17 ;  /* 0x00000000110a72ca */ /* 0x000fe200000e0000 */
[----:B------:R-:W-:Y:S01]  /*22b40*/  VIADD R11, R11, 0xffffffc0 ;  /* 0xffffffc00b0b7836 */ /* 0x000fe20000000000 */
[----:B0-----:R-:W-:Y:S01]  /*22b50*/  SHF.L.U32 R6, R27, 0xe, RZ ;  /* 0x0000000e1b067819 */ /* 0x001fe200000006ff */
[----:B------:R-:W-:Y:S01]  /*22b60*/  VIADD R3, R13, 0x30890 ;  /* 0x000308900d037836 */ /* 0x000fe20000000000 */
[----:B------:R-:W-:Y:S01]  /*22b70*/  UIADD3.X UR5, URZ, UR37, URZ, UP0, !UPT ;  /* 0x000000253f057290 */ /* 0x000fe200087fe43f */
[----:B------:R-:W-:Y:S01]  /*22b80*/  VIADD R14, R9, 0x20400 ;  /* 0x00020400090e7836 */ /* 0x000fe20000000000 */
[----:B------:R-:W-:Y:S01]  /*22b90*/  UMOV UR6, 0x0 ;  /* 0x0000000000067882 */ /* 0x000fe20000000000 */
[----:B------:R-:W-:-:S09]  /*22ba0*/  UMOV UR7, 0x12f00000 ;  /* 0x12f0000000077882 */ /* 0x000fd20000000000 */
.L_x_1895:
        /* <DEDUP_REMOVED lines=16> */
.L_x_1896:
        /* <DEDUP_REMOVED lines=16> */
.L_x_1897:
        /* <DEDUP_REMOVED lines=16> */
.L_x_1898:
        /* <DEDUP_REMOVED lines=13> */
.L_x_2090:
[----:B------:R-:W-:Y:S05]  /*22f80*/  BSYNC B2 ;  /* 0x0000000000027941 */ /* 0x000fea0003800000 */
.L_x_1899:
[----:B------:R-:W-:Y:S01]  /*22f90*/  BSSY B2, `(.L_x_1901) ;  /* 0x000000b000027945 */ /* 0x000fe20003800000 */
[----:B------:R-:W-:Y:S01]  /*22fa0*/  IMAD.MOV.U32 R14, RZ, RZ, 0x0 ;  /* 0x00000000ff0e7424 */ /* 0x000fe200078e00ff */
[----:B------:R-:W-:Y:S02]  /*22fb0*/  MOV R15, 0x12f00000 ;  /* 0x12f00000000f7802 */ /* 0x000fe40000000f00 */
[----:B------:R-:W-:Y:S05]  /*22fc0*/  @P1 BRA `(.L_x_1902) ;  /* 0x00000000001c1947 */ /* 0x000fea0003800000 */
[----:B------:R-:W3:Y:S01]  /*22fd0*/  S2R R9, SR_TID.X ;  /* 0x0000000000097919 */ /* 0x000ee20000002100 */
[----:B------:R-:W-:-:S04]  /*22fe0*/  IMAD.MOV.U32 R3, RZ, RZ, 0x8000 ;  /* 0x00008000ff037424 */ /* 0x000fc800078e00ff */
[----:B------:R4:W-:Y:S01]  /*22ff0*/  SYNCS.ARRIVE.TRANS64 RZ, [R13+URZ+0x308b0], R3 ;  /* 0x0308b0030dff79a7 */ /* 0x0009e2000800003f */
[----:B---3--:R-:W-:-:S04]  /*23000*/  LOP3.LUT R9, R9, 0x1f, RZ, 0xc0, !PT ;  /* 0x0000001f09097812 */ /* 0x008fc800078ec0ff */
[----:B------:R-:W-:-:S13]  /*23010*/  ISETP.NE.AND P0, PT, R9, RZ, PT ;  /* 0x000000ff0900720c */ /* 0x000fda0003f05270 */
[----:B----4-:R-:W-:Y:S05]  /*23020*/  @!P0 BRA `(.L_x_1902) ;  /* 0x0000000000048947 */ /* 0x010fea0003800000 */
[----:B------:R-:W-:Y:S01]  /*23030*/  BPT.TRAP 0x1 ;  /* 0x000000040000795c */ /* 0x000fe20000300000 */
.L_x_1902:
[----:B------:R-:W-:Y:S05]  /*23040*/  BSYNC B2 ;  /* 0x0000000000027941 */ /* 0x000fea0003800000 */
.L_x_1901:
[----:B------:R-:W-:Y:S01]  /*23050*/  R2UR UR10, R17 ;  /* 0x00000000110a72ca */ /* 0x000fe200000e0000 */
[----:B------:R-:W-:Y:S01]  /*23060*/  IMAD R6, R6, 0x2, R23 ;  /* 0x0000000206067824 */ /* 0x000fe200078e0217 */
[----:B------:R-:W-:Y:S01]  /*23070*/  R2UR UR6, R14 ;  /* 0x000000000e0672ca */ /* 0x000fe200000e0000 */
[----:B------:R-:W-:Y:S01]  /*23080*/  UIADD3 UR4, UP0, UR36, 0x670, URZ ;  /* 0x0000067024047890 */ /* 0x000fe2000ff1e03f */
[----:B------:R-:W-:Y:S01]  /*23090*/  R2UR UR7, R15 ;  /* 0x000000000f0772ca */ /* 0x000fe200000e0000 */
[----:B0-2---:R-:W-:Y:S01]  /*230a0*/  VIADD R13, R13, 0x308b0 ;  /* 0x000308b00d0d7836 */ /* 0x005fe20000000000 */
[----:B------:R-:W-:Y:S01]  /*230b0*/  PLOP3.LUT P0, PT, PT, PT, PT, 0x80, 0x0 ;  /* 0x000000000000781c */ /* 0x000fe20003f0f070 */
[----:B------:R-:W-:Y:S01]  /*230c0*/  VIADD R3, R6, 0x400 ;  /* 0x0000040006037836 */ /* 0x000fe20000000000 */
[----:B------:R-:W-:-:S12]  /*230d0*/  UIADD3.X UR5, URZ, UR37, URZ, UP0, !UPT ;  /* 0x000000253f057290 */ /* 0x000fd800087fe43f */
.L_x_1903:
        /* <DEDUP_REMOVED lines=15> */
.L_x_1904:
        /* <DEDUP_REMOVED lines=15> */
.L_x_1905:
        /* <DEDUP_REMOVED lines=15> */
.L_x_1906:
        /* <DEDUP_REMOVED lines=9> */
[----:B--2---:R-:W-:Y:S05]  /*23440*/  @P0 BRA.U.ANY `(.L_x_1906) ;  /* 0xfffffffd00d80947 */ /* 0x004fea000393ffff */
.L_x_1890:
[----:B------:R-:W-:Y:S05]  /*23450*/  BSYNC B1 ;  /* 0x0000000000017941 */ /* 0x000fea0003800000 */
.L_x_1889:
        /* <DEDUP_REMOVED lines=9> */
.L_x_1925:
[----:B------:R-:W-:Y:S05]  /*234f0*/  YIELD ;  /* 0x0000000000007946 */ /* 0x000fea0003800000 */
[----:B------:R-:W-:Y:S04]  /*23500*/  BSSY B1, `(.L_x_1907) ;  /* 0x00000a9000017945 */ /* 0x000fe80003800000 */
[----:B------:R-:W-:Y:S05]  /*23510*/  @!P6 BRA `(.L_x_1908) ;  /* 0x00000008009ce947 */ /* 0x000fea0003800000 */
[----:B0-----:R-:W-:Y:S01]  /*23520*/  LEA R6, R27, R23, 0x3 ;  /* 0x000000171b067211 */ /* 0x001fe200078e18ff */
[----:B------:R-:W0:Y:S01]  /*23530*/  S2R R2, SR_TID.X ;  /* 0x0000000000027919 */ /* 0x000e220000002100 */
[----:B------:R-:W-:Y:S01]  /*23540*/  SHF.L.U32 R3, R30, 0x1f, RZ ;  /* 0x0000001f1e037819 */ /* 0x000fe200000006ff */
[----:B------:R-:W-:Y:S03]  /*23550*/  BSSY B2, `(.L_x_1909) ;  /* 0x0000005000027945 */ /* 0x000fe60003800000 */
[----:B------:R-:W2:Y:S01]  /*23560*/  SYNCS.PHASECHK.TRANS64.TRYWAIT P1, [R6+URZ+0x308a0], R3 ;  /* 0x0308a003060075a7 */ /* 0x000ea2000802017f */
[----:B0-----:R-:W-:-:S04]  /*23570*/  LOP3.LUT R2, R2, 0x7f, RZ, 0xc0, !PT ;  /* 0x0000007f02027812 */ /* 0x001fc800078ec0ff */
[----:B------:R-:W-:Y:S01]  /*23580*/  ISETP.NE.AND P2, PT, R2, RZ, PT ;  /* 0x000000ff0200720c */ /* 0x000fe20003f45270 */
[----:B--2---:R-:W-:-:S12]  /*23590*/  @!P1 BRA `(.L_x_1910) ;  /* 0x0000007000449947 */ /* 0x004fd80003800000 */
.L_x_2091:
[----:B------:R-:W-:Y:S05]  /*235a0*/  BSYNC B2 ;  /* 0x0000000000027941 */ /* 0x000fea0003800000 */
.L_x_1909:
[----:B------:R-:W-:Y:S04]  /*235b0*/  BSSY B2, `(.L_x_1911) ;  /* 0x0000009000027945 */ /* 0x000fe80003800000 */
        /* <DEDUP_REMOVED lines=8> */
.L_x_1912:
[----:B------:R-:W-:Y:S05]  /*23640*/  BSYNC B2 ;  /* 0x0000000000027941 */ /* 0x000fea0003800000 */
.L_x_1911:
[----:B------:R-:W-:Y:S01]  /*23650*/  IMAD.MOV.U32 R14, RZ, RZ, RZ ;  /* 0x000000ffff0e7224 */ /* 0x000fe200078e00ff */
[----:B------:R-:W-:Y:S01]  /*23660*/  UIADD3 UR4, UP0, UR36, 0x570, URZ ;  /* 0x0000057024047890 */ /* 0x000fe2000ff1e03f */
[----:B------:R-:W-:Y:S01]  /*23670*/  IMAD R11, R27, 0x8000, R23 ;  /* 0x000080001b0b7824 */ /* 0x000fe200078e0217 */
[----:B------:R-:W-:Y:S01]  /*23680*/  PLOP3.LUT P1, PT, PT, PT, PT, 0x80, 0x0 ;  /* 0x000000000000781c */ /* 0x000fe20003f2f070 */
[----:B------:R-:W-:Y:S01]  /*23690*/  IMAD R12, R9, 0x40, R0 ;  /* 0x00000040090c7824 */ /* 0x000fe200078e0200 */
[----:B------:R-:W-:Y:S01]  /*236a0*/  R2UR UR10, R14 ;  /* 0x000000000e0a72ca */ /* 0x000fe200000e0000 */
[----:B------:R-:W-:Y:S01]  /*236b0*/  VIADD R13, R11, 0x20400 ;  /* 0x000204000b0d7836 */ /* 0x000fe20000000000 */
[----:B------:R-:W-:Y:S01]  /*236c0*/  IADD3 R2, R6, 0x30890, RZ ;  /* 0x0003089006027810 */ /* 0x000fe20007ffe0ff */
[----:B------:R-:W-:Y:S01]  /*236d0*/  UIADD3.X UR5, URZ, UR37, URZ, UP0, !UPT ;  /* 0x000000253f057290 */ /* 0x000fe200087fe43f */
[----:B------:R-:W-:Y:S01]  /*236e0*/  UMOV UR6, 0x0 ;  /* 0x0000000000067882 */ /* 0x000fe20000000000 */
[----:B------:R-:W-:-:S10]  /*236f0*/  UMOV UR7, 0x12f00000 ;  /* 0x12f0000000077882 */ /* 0x000fd40000000000 */
.L_x_1913:
        /* <DEDUP_REMOVED lines=10> */
[----:B------:R-:W-:Y:S01]  /*237a0*/  IMAD.MOV.U32 R20, RZ, RZ, 0x40 ;  /* 0x00000040ff147424 */ /* 0x000fe200078e00ff */
[----:B------:R-:W-:Y:S01]  /*237b0*/  PLOP3.LUT P1, PT, PT, PT, PT, 0x80, 0x0 ;  /* 0x000000000000781c */ /* 0x000fe20003f2f070 */
[----:B------:R-:W-:Y:S01]  /*237c0*/  VIADD R13, R11, 0x22400 ;  /* 0x000224000b0d7836 */ /* 0x000fe20000000000 */
[----:B------:R-:W-:Y:S01]  /*237d0*/  UMOV UR6, 0x0 ;  /* 0x0000000000067882 */ /* 0x000fe20000000000 */
[----:B------:R-:W-:Y:S01]  /*237e0*/  UMOV UR7, 0x12f00000 ;  /* 0x12f0000000077882 */ /* 0x000fe20000000000 */
[----:B------:R-:W-:-:S15]  /*237f0*/  R2UR UR10, R20 ;  /* 0x00000000140a72ca */ /* 0x000fde00000e0000 */
.L_x_1914:
        /* <DEDUP_REMOVED lines=12> */
[----:B------:R-:W-:Y:S01]  /*238c0*/  UMOV UR6, 0x0 ;  /* 0x0000000000067882 */ /* 0x000fe20000000000 */
[----:B------:R-:W-:Y:S01]  /*238d0*/  IADD3 R13, R11, 0x24400, RZ ;  /* 0x000244000b0d7810 */ /* 0x000fe20007ffe0ff */
[----:B------:R-:W-:Y:S01]  /*238e0*/  UMOV UR7, 0x12f00000 ;  /* 0x12f0000000077882 */ /* 0x000fe20000000000 */
[----:B------:R-:W-:-:S15]  /*238f0*/  R2UR UR10, R17 ;  /* 0x00000000110a72ca */ /* 0x000fde00000e0000 */
.L_x_1915:
        /* <DEDUP_REMOVED lines=16> */
.L_x_1916:
        /* <DEDUP_REMOVED lines=10> */
[----:B------:R-:W2:Y:S01]  /*23aa0*/  SYNCS.PHASECHK.TRANS64.TRYWAIT P1, [R6+URZ+0x308c0], R3 ;  /* 0x0308c003060075a7 */ /* 0x000ea2000802017f */
[----:B------:R-:W-:Y:S04]  /*23ab0*/  BSSY B2, `(.L_x_1917) ;  /* 0x0000002000027945 */ /* 0x000fe80003800000 */
[----:B--2---:R-:W-:Y:S05]  /*23ac0*/  @!P1 BRA `(.L_x_1918) ;  /* 0x0000006c000c9947 */ /* 0x004fea0003800000 */
.L_x_2092:
[----:B------:R-:W-:Y:S05]  /*23ad0*/  BSYNC B2 ;  /* 0x0000000000027941 */ /* 0x000fea0003800000 */
.L_x_1917:
[----:B------:R-:W-:Y:S01]  /*23ae0*/  BSSY B2, `(.L_x_1919) ;  /* 0x000000b000027945 */ /* 0x000fe20003800000 */
[----:B------:R-:W-:Y:S02]  /*23af0*/  IMAD.MOV.U32 R2, RZ, RZ, 0x0 ;  /* 0x00000000ff027424 */ /* 0x000fe400078e00ff */
[----:B0-2---:R-:W-:Y:S01]  /*23b00*/  IMAD.MOV.U32 R3, RZ, RZ, 0x12f00000 ;  /* 0x12f00000ff037424 */ /* 0x005fe200078e00ff */
[----:B------:R-:W-:Y:S06]  /*23b10*/  @P2 BRA `(.L_x_1920) ;  /* 0x00000000001c2947 */ /* 0x000fec0003800000 */
[----:B------:R-:W0:Y:S01]  /*23b20*/  S2R R21, SR_TID.X ;  /* 0x0000000000157919 */ /* 0x000e220000002100 */
[----:B------:R-:W-:-:S04]  /*23b30*/  MOV R13, 0x8000 ;  /* 0x00008000000d7802 */ /* 0x000fc80000000f00 */
[----:B------:R2:W-:Y:S01]  /*23b40*/  SYNCS.ARRIVE.TRANS64 RZ, [R6+URZ+0x308b0], R13 ;  /* 0x0308b00d06ff79a7 */ /* 0x0005e2000800003f */
[----:B0-----:R-:W-:-:S04]  /*23b50*/  LOP3.LUT R21, R21, 0x1f, RZ, 0xc0, !PT ;  /* 0x0000001f15157812 */ /* 0x001fc800078ec0ff */
[----:B------:R-:W-:-:S13]  /*23b60*/  ISETP.NE.AND P1, PT, R21, RZ, PT ;  /* 0x000000ff1500720c */ /* 0x000fda0003f25270 */
[----:B--2---:R-:W-:Y:S05]  /*23b70*/  @!P1 BRA `(.L_x_1920) ;  /* 0x0000000000049947 */ /* 0x004fea0003800000 */
[----:B------:R-:W-:Y:S01]  /*23b80*/  BPT.TRAP 0x1 ;  /* 0x000000040000795c */ /* 0x000fe20000300000 */
.L_x_1920:
[----:B------:R-:W-:Y:S05]  /*23b90*/  BSYNC B2 ;  /* 0x0000000000027941 */ /* 0x000fea0003800000 */
.L_x_1919:
[----:B------:R-:W-:Y:S01]  /*23ba0*/  R2UR UR10, R14 ;  /* 0x000000000e0a72ca */ /* 0x000fe200000e0000 */
[----:B------:R-:W-:Y:S01]  /*23bb0*/  UIADD3 UR4, UP0, UR36, 0x670, URZ ;  /* 0x0000067024047890 */ /* 0x000fe2000ff1e03f */
[----:B------:R-:W-:Y:S01]  /*23bc0*/  R2UR UR6, R2 ;  /* 0x00000000020672ca */ /* 0x000fe200000e0000 */
[----:B------:R-:W-:Y:S01]  /*23bd0*/  VIADD R6, R6, 0x308b0 ;  /* 0x000308b006067836 */ /* 0x000fe20000000000 */
[----:B------:R-:W-:Y:S01]  /*23be0*/  R2UR UR7, R3 ;  /* 0x00000000030772ca */ /* 0x000fe200000e0000 */
[----:B------:R-:W-:Y:S01]  /*23bf0*/  VIADD R13, R11, 0x400 ;  /* 0x000004000b0d7836 */ /* 0x000fe20000000000 */
[----:B------:R-:W-:Y:S01]  /*23c00*/  PLOP3.LUT P1, PT, PT, PT, PT, 0x80, 0x0 ;  /* 0x000000000000781c */ /* 0x000fe20003f2f070 */
[----:B------:R-:W-:-:S12]  /*23c10*/  UIADD3.X UR5, URZ, UR37, URZ, UP0, !UPT ;  /* 0x000000253f057290 */ /* 0x000fd800087fe43f */
.L_x_1921:
        /* <DEDUP_REMOVED lines=15> */
.L_x_1922:
        /* <DEDUP_REMOVED lines=15> */
.L_x_1923:
        /* <DEDUP_REMOVED lines=15> */
.L_x_1924:
        /* <DEDUP_REMOVED lines=10> */
.L_x_1908:
[----:B------:R-:W-:Y:S05]  /*23f90*/  BSYNC B1 ;  /* 0x0000000000017941 */ /* 0x000fea0003800000 */
.L_x_1907:
[----:B------:R-:W-:Y:S01]  /*23fa0*/  ISETP.GT.AND P2, PT, R9, R5, PT ;  /* 0x000000050900720c */ /* 0x000fe20003f44270 */
[----:B------:R-:W-:Y:S02]  /*23fb0*/  VIADD R27, R27, 0x1 ;  /* 0x000000011b1b7836 */ /* 0x000fe40000000000 */
[----:B------:R-:W-:-:S03]  /*23fc0*/  VIADD R9, R9, 0xffffffff ;  /* 0xffffffff09097836 */ /* 0x000fc60000000000 */
[----:B------:R-:W-:-:S04]  /*23fd0*/  ISETP.NE.AND P1, PT, R27, 0x2, PT ;  /* 0x000000021b00780c */ /* 0x000fc80003f25270 */
[----:B------:R-:W-:Y:S02]  /*23fe0*/  SEL R3, RZ, 0x1, P1 ;  /* 0x00000001ff037807 */ /* 0x000fe40000800000 */
[----:B------:R-:W-:Y:S02]  /*23ff0*/  SEL R27, R27, RZ, P1 ;  /* 0x000000ff1b1b7207 */ /* 0x000fe40000800000 */
[----:B------:R-:W-:Y:S01]  /*24000*/  LOP3.LUT R30, R30, R3, RZ, 0x3c, !PT ;  /* 0x000000031e1e7212 */ /* 0x000fe200078e3cff */
[----:B------:R-:W-:Y:S06]  /*24010*/  @P2 BRA `(.L_x_1925) ;  /* 0xfffffff400342947 */ /* 0x000fec000383ffff */
.L_x_1883:
[----:B------:R-:W-:Y:S05]  /*24020*/  BSYNC B0 ;  /* 0x0000000000007941 */ /* 0x000fea0003800000 */
.L_x_1882:
[----:B------:R-:W2:Y:S01]  /*24030*/  LDC R0, c[0x0][0x448] ;  /* 0x00011200ff007b82 */ /* 0x000ea20000000800 */
[----:B------:R-:W-:Y:S01]  /*24040*/  VIADD R5, R28, 0x7f ;  /* 0x0000007f1c057836 */ /* 0x000fe20000000000 */
[----:B------:R-:W-:Y:S06]  /*24050*/  @!P0 WARPSYNC.ALL ;  /* 0x0000000000008948 */ /* 0x000fec0003800000 */
[----:B------:R-:W-:Y:S01]  /*24060*/  @!P0 BAR.SYNC.DEFER_BLOCKING 0xc, 0x180 ;  /* 0x0306000000008b1d */ /* 0x000fe20000010000 */
[----:B--2---:R-:W-:-:S13]  /*24070*/  ISETP.NE.AND P1, PT, R0, 0x1, PT ;  /* 0x000000010000780c */ /* 0x004fda0003f25270 */
[----:B------:R-:W2:Y:S08]  /*24080*/  @P1 LDC R0, c[0x0][0x44c] ;  /* 0x00011300ff001b82 */ /* 0x000eb00000000800 */
[----:B------:R-:W3:Y:S01]  /*24090*/  @P1 LDC R3, c[0x0][0x450] ;  /* 0x00011400ff031b82 */ /* 0x000ee20000000800 */
[----:B--2---:R-:W-:-:S05]  /*240a0*/  @P1 IMAD.HI.U32 R0, R5, R0, RZ ;  /* 0x0000000005001227 */ /* 0x004fca00078e00ff */
[----:B---3--:R-:W-:Y:S02]  /*240b0*/  @P1 SHF.R.U32.HI R5, RZ, R3, R0 ;  /* 0x00000003ff051219 */ /* 0x008fe40000011600 */
[----:B------:R-:W2:Y:S03]  /*240c0*/  LDC.64 R2, c[0x0][0x9e0] ;  /* 0x00027800ff027b82 */ /* 0x000ea60000000a00 */
[----:B------:R-:W-:Y:S01]  /*240d0*/  IMAD.IADD R9, R8, 0x1, R5 ;  /* 0x0000000108097824 */ /* 0x000fe200078e0205 */
[----:B--2---:R-:W-:-:S04]  /*240e0*/  ISETP.GE.AND P2, PT, R3, 0x1, PT ;  /* 0x000000010300780c */ /* 0x004fc80003f46270 */
[----:B------:R-:W-:-:S09]  /*240f0*/  IADD3 R2, R9, R2, RZ ;  /* 0x0000000209027210 */ /* 0x000fd20007ffe0ff */
[----:B------:R-:W-:Y:S05]  /*24100*/  @!P2 BRA `(.L_x_1926) ;  /* 0x000000000048a947 */ /* 0x000fea0003800000 */
[C---:B------:R-:W-:Y:S01]  /*24110*/  ISETP.GT.AND P0, PT, R9.reuse, RZ, PT ;  /* 0x000000ff0900720c */ /* 0x040fe20003f04270 */
[----:B------:R-:W-:Y:S01]  /*24120*/  BSSY B0, `(.L_x_1927) ;  /* 0x000000e000007945 */ /* 0x000fe20003800000 */
[----:B------:R-:W-:-:S11]  /*24130*/  VIADD R0, R9, 0xffffffff ;  /* 0xffffffff09007836 */ /* 0x000fd60000000000 */
        /* <DEDUP_REMOVED lines=8> */
.L_x_1928:
[----:B------:R-:W-:-:S13]  /*241c0*/  ISETP.NE.AND P0, PT, R3, 0x1, PT ;  /* 0x000000010300780c */ /* 0x000fda0003f05270 */
[----:B------:R-:W2:Y:S02]  /*241d0*/  @P0 LDC.64 R4, c[0x0][0x9e8] ;  /* 0x00027a00ff040b82 */ /* 0x000ea40000000a00 */
[----:B--2---:R-:W-:-:S05]  /*241e0*/  @P0 IMAD.HI.U32 R4, R0, R4, RZ ;  /* 0x0000000400040227 */ /* 0x004fca00078e00ff */
[----:B------:R-:W-:-:S07]  /*241f0*/  @P0 SHF.R.U32.HI R0, RZ, R5, R4 ;  /* 0x00000005ff000219 */ /* 0x000fce0000011604 */
.L_x_1929:
[----:B------:R-:W-:Y:S05]  /*24200*/  BSYNC B0 ;  /* 0x0000000000007941 */ /* 0x000fea0003800000 */
.L_x_1927:
[----:B------:R-:W-:-:S05]  /*24210*/  IMAD R5, R0, R3, R3 ;  /* 0x0000000300057224 */ /* 0x000fca00078e0203 */
[----:B------:R-:W-:-:S07]  /*24220*/  VIMNMX R2, R2, R5, PT ;  /* 0x0000000502027248 */ /* 0x000fce0003fe0100 */
.L_x_1926:
[----:B------:R-:W-:Y:S01]  /*24230*/  VIADD R2, R2, 0x3f ;  /* 0x0000003f02027836 */ /* 0x000fe20000000000 */
[----:B------:R-:W2:Y:S01]  /*24240*/  @P1 LDC R9, c[0x0][0x44c] ;  /* 0x00011300ff091b82 */ /* 0x000ea20000000800 */
[----:B------:R-:W-:-:S03]  /*24250*/  ULDC UR4, c[0x0][0x9dc] ;  /* 0x0002770000047ab9 */ /* 0x000fc60000000800 */
[----:B------:R-:W-:-:S04]  /*24260*/  SHF.R.S32.HI R5, RZ, 0x1f, R2 ;  /* 0x0000001fff057819 */ /* 0x000fc80000011402 */
[----:B------:R-:W3:Y:S01]  /*24270*/  @P1 LDC R0, c[0x0][0x450] ;  /* 0x00011400ff001b82 */ /* 0x000ee20000000800 */
[----:B------:R-:W-:Y:S01]  /*24280*/  LEA.HI R5, R5, R2, RZ, 0x6 ;  /* 0x0000000205057211 */ /* 0x000fe200078f30ff */
[----:B------:R-:W-:-:S03]  /*24290*/  IMAD.MOV.U32 R2, RZ, RZ, R28 ;  /* 0x000000ffff027224 */ /* 0x000fc600078e001c */
[----:B------:R-:W-:-:S04]  /*242a0*/  SHF.R.S32.HI R5, RZ, 0x6, R5 ;  /* 0x00000006ff057819 */ /* 0x000fc80000011405 */
[----:B------:R-:W-:-:S05]  /*242b0*/  VIMNMX R26, R10, R5, PT ;  /* 0x000000050a1a7248 */ /* 0x000fca0003fe0100 */
[----:B------:R4:W-:Y:S01]  /*242c0*/  STL [R1+0x30], R26 ;  /* 0x0000301a01007387 */ /* 0x0009e20000100800 */
[----:B--2---:R-:W-:-:S05]  /*242d0*/  @P1 IMAD.HI.U32 R9, R28, R9, RZ ;  /* 0x000000091c091227 */ /* 0x004fca00078e00ff */
[----:B---3--:R-:W-:-:S04]  /*242e0*/  @P1 SHF.R.U32.HI R2, RZ, R0, R9 ;  /* 0x00000000ff021219 */ /* 0x008fc80000011609 */
[----:B------:R-:W-:-:S05]  /*242f0*/  IADD3 R7, R7, R2, RZ ;  /* 0x0000000207077210 */ /* 0x000fca0007ffe0ff */
[----:B------:R-:W-:Y:S01]  /*24300*/  VIADD R0, R7, -UR4 ;  /* 0x8000000407007c36 */ /* 0x000fe20008000000 */
[----:B----4-:R-:W-:Y:S06]  /*24310*/  @!P2 BRA `(.L_x_1930) ;  /* 0x000000000044a947 */ /* 0x010fec0003800000 */
        /* <DEDUP_REMOVED lines=10> */
.L_x_1932:
[----:B------:R-:W-:-:S13]  /*243c0*/  ISETP.NE.AND P0, PT, R3, 0x1, PT ;  /* 0x000000010300780c */ /* 0x000fda0003f05270 */
[----:B------:R-:W2:Y:S02]  /*243d0*/  @P0 LDC.64 R4, c[0x0][0x9e8] ;  /* 0x00027a00ff040b82 */ /* 0x000ea40000000a00 */
[----:B--2---:R-:W-:-:S05]  /*243e0*/  @P0 IMAD.HI.U32 R4, R7, R4, RZ ;  /* 0x0000000407040227 */ /* 0x004fca00078e00ff */
[----:B------:R-:W-:-:S07]  /*243f0*/  @P0 SHF.R.U32.HI R7, RZ, R5, R4 ;  /* 0x00000005ff070219 */ /* 0x000fce0000011604 */
.L_x_1933:
[----:B------:R-:W-:Y:S05]  /*24400*/  BSYNC B0 ;  /* 0x0000000000007941 */ /* 0x000fea0003800000 */
.L_x_1931:
[----:B------:R-:W-:-:S05]  /*24410*/  IMAD R3, R7, R3, RZ ;  /* 0x0000000307037224 */ /* 0x000fca00078e02ff */
[----:B------:R-:W-:-:S07]  /*24420*/  VIMNMX R0, R0, R3, !PT ;  /* 0x0000000300007248 */ /* 0x000fce0007fe0100 */
.L_x_1930:
[----:B------:R-:W-:Y:S01]  /*24430*/  SHF.R.S32.HI R3, RZ, 0x1f, R0 ;  /* 0x0000001fff037819 */ /* 0x000fe20000011400 */
[----:B------:R-:W-:Y:S03]  /*24440*/  BSSY B7, `(.L_x_1934) ;  /* 0x000036d000077945 */ /* 0x000fe60003800000 */
[----:B------:R-:W-:-:S04]  /*24450*/  LEA.HI R3, R3, R0, RZ, 0x6 ;  /* 0x0000000003037211 */ /* 0x000fc800078f30ff */
[----:B------:R-:W-:-:S04]  /*24460*/  SHF.R.S32.HI R3, RZ, 0x6, R3 ;  /* 0x00000006ff037819 */ /* 0x000fc80000011403 */
[----:B------:R-:W-:-:S04]  /*24470*/  VIMNMX R2, RZ, R3, !PT ;  /* 0x00000003ff027248 */ /* 0x000fc80007fe0100 */
[----:B------:R-:W-:Y:S01]  /*24480*/  ISETP.GT.AND P0, PT, R26, R2, PT ;  /* 0x000000021a00720c */ /* 0x000fe20003f04270 */
[----:B------:R2:W-:-:S12]  /*24490*/  STL [R1+0x14], R2 ;  /* 0x0000140201007387 */ /* 0x0005d80000100800 */
[----:B--2---:R-:W-:Y:S05]  /*244a0*/  @P0 BRA `(.L_x_1935) ;  /* 0x0000000000440947 */ /* 0x004fea0003800000 */
[----:B------:R-:W2:Y:S02]  /*244b0*/  S2R R2, SR_TID.X ;  /* 0x0000000000027919 */ /* 0x000ea40000002100 */
[----:B--2---:R-:W-:-:S04]  /*244c0*/  LOP3.LUT R2, R2, 0x7f, RZ, 0xc0, !PT ;  /* 0x0000007f02027812 */ /* 0x004fc800078ec0ff */
[----:B------:R-:W-:-:S13]  /*244d0*/  ISETP.NE.AND P0, PT, R2, RZ, PT ;  /* 0x000000ff0200720c */ /* 0x000fda0003f05270 */
[----:B------:R-:W-:Y:S05]  /*244e0*/  @P0 BRA `(.L_x_1936) ;  /* 0x0000003400880947 */ /* 0x000fea0003800000 */
[----:B------:R-:W2:Y:S01]  /*244f0*/  S2R R5, SR_LANEID ;  /* 0x0000000000057919 */ /* 0x000ea20000000000 */
[----:B------:R-:W-:Y:S01]  /*24500*/  VOTEU.ANY UR4, UPT, PT ;  /* 0x0000000000047886 */ /* 0x000fe200038e0100 */
[----:B------:R-:W3:Y:S01]  /*24510*/  LDC.64 R2, c[0x0][0xc60] ;  /* 0x00031800ff027b82 */ /* 0x000ee20000000a00 */
[----:B------:R-:W2:Y:S02]  /*24520*/  FLO.U32 R0, UR4 ;  /* 0x0000000400007d00 */ /* 0x000ea400080e0000 */
[----:B--2---:R-:W-:-:S06]  /*24530*/  ISETP.EQ.U32.AND P0, PT, R0, R5, PT ;  /* 0x000000050000720c */ /* 0x004fcc0003f02070 */
[----:B------:R-:W3:Y:S07]  /*24540*/  POPC R5, UR4 ;  /* 0x0000000400057d09 */ /* 0x000eee0008000000 */
[----:B---3--:R-:W2:Y:S01]  /*24550*/  @P0 ATOMG.E.ADD.STRONG.GPU PT, R3, desc[UR60][R2.64], R5 ;  /* 0x00000005020309a8 */ /* 0x008ea200081ee1fc */
[----:B------:R-:W3:Y:S02]  /*24560*/  S2R R4, SR_LTMASK ;  /* 0x0000000000047919 */ /* 0x000ee40000003900 */
[----:B---3--:R-:W-:-:S04]  /*24570*/  LOP3.LUT R4, R4, UR4, RZ, 0xc0, !PT ;  /* 0x0000000404047c12 */ /* 0x008fc8000f8ec0ff */
[----:B------:R-:W3:Y:S01]  /*24580*/  POPC R7, R4 ;  /* 0x0000000400077309 */ /* 0x000ee20000000000 */
[----:B--2---:R-:W3:Y:S02]  /*24590*/  SHFL.IDX PT, R0, R3, R0, 0x1f ;  /* 0x00001f0003007589 */ /* 0x004ee400000e0000 */
[----:B---3--:R-:W-:Y:S01]  /*245a0*/  IADD3 R16, R0, UR38, R7 ;  /* 0x0000002600107c10 */ /* 0x008fe2000fffe007 */
[----:B------:R-:W-:Y:S06]  /*245b0*/  BRA `(.L_x_1936) ;  /* 0x0000003400547947 */ /* 0x000fec0003800000 */
.L_x_1935:
        /* <DEDUP_REMOVED lines=8> */
[----:B------:R-:W-:Y:S01]  /*24640*/  IMAD.U32 R4, RZ, RZ, UR6 ;  /* 0x00000006ff047e24 */ /* 0x000fe2000f8e00ff */
[----:B0-----:R-:W-:Y:S01]  /*24650*/  MOV R6, UR8 ;  /* 0x0000000800067c02 */ /* 0x001fe20008000f00 */
[----:B------:R-:W0:Y:S01]  /*24660*/  LDC.64 R2, c[0x4][R2] ;  /* 0x0100000002027b82 */ /* 0x000e220000000a00 */
[----:B------:R-:W-:Y:S01]  /*24670*/  IMAD.U32 R5, RZ, RZ, UR7 ;  /* 0x00000007ff057e24 */ /* 0x000fe2000f8e00ff */
[----:B------:R-:W-:Y:S01]  /*24680*/  MOV R12, 0x1 ;  /* 0x00000001000c7802 */ /* 0x000fe20000000f00 */
[----:B------:R-:W-:Y:S02]  /*24690*/  IMAD.U32 R7, RZ, RZ, UR9 ;  /* 0x00000009ff077e24 */ /* 0x000fe4000f8e00ff */
[----:B------:R-:W-:-:S02]  /*246a0*/  IMAD.U32 R10, RZ, RZ, UR4 ;  /* 0x00000004ff0a7e24 */ /* 0x000fc4000f8e00ff */
[----:B------:R-:W-:Y:S02]  /*246b0*/  IMAD.U32 R11, RZ, RZ, UR5 ;  /* 0x00000005ff0b7e24 */ /* 0x000fe4000f8e00ff */
[----:B------:R-:W-:Y:S02]  /*246c0*/  IMAD.MOV.U32 R8, RZ, RZ, 0x70 ;  /* 0x00000070ff087424 */ /* 0x000fe400078e00ff */
[----:B------:R-:W-:-:S07]  /*246d0*/  IMAD.MOV.U32 R13, RZ, RZ, RZ ;  /* 0x000000ffff0d7224 */ /* 0x000fce00078e00ff */
[----:B------:R-:W-:-:S07]  /*246e0*/  LEPC R20, `(.L_x_1938) ;  /* 0x000000001014794e */ /* 0x000fce0000000000 */
[----:B01----:R-:W-:Y:S05]  /*246f0*/  CALL.ABS.NOINC R2 ;  /* 0x0000000002007343 */ /* 0x003fea0003c00000 */
.L_x_1938:
[----:B------:R-:W-:Y:S05]  /*24700*/  BSYNC B6 ;  /* 0x0000000000067941 */ /* 0x000fea0003800000 */
.L_x_1937:
        /* <DEDUP_REMOVED lines=8> */
[----:B------:R2:W3:Y:S01]  /*24790*/  LDC.64 R2, c[0x4][R17] ;  /* 0x0100000011027b82 */ /* 0x0004e20000000a00 */
[----:B------:R-:W-:Y:S01]  /*247a0*/  IMAD.U32 R4, RZ, RZ, UR6 ;  /* 0x00000006ff047e24 */ /* 0x000fe2000f8e00ff */
[----:B0-----:R-:W-:Y:S01]  /*247b0*/  MOV R6, UR8 ;  /* 0x0000000800067c02 */ /* 0x001fe20008000f00 */
[----:B------:R-:W-:Y:S01]  /*247c0*/  IMAD.U32 R5, RZ, RZ, UR7 ;  /* 0x00000007ff057e24 */ /* 0x000fe2000f8e00ff */
[----:B------:R-:W-:Y:S01]  /*247d0*/  MOV R12, 0x1 ;  /* 0x00000001000c7802 */ /* 0x000fe20000000f00 */
[----:B------:R-:W-:Y:S02]  /*247e0*/  IMAD.U32 R7, RZ, RZ, UR9 ;  /* 0x00000009ff077e24 */ /* 0x000fe4000f8e00ff */
[----:B------:R-:W-:-:S02]  /*247f0*/  IMAD.U32 R10, RZ, RZ, UR4 ;  /* 0x00000004ff0a7e24 */ /* 0x000fc4000f8e00ff */
[----:B------:R-:W-:Y:S02]  /*24800*/  IMAD.U32 R11, RZ, RZ, UR5 ;  /* 0x00000005ff0b7e24 */ /* 0x000fe4000f8e00ff */
[----:B------:R-:W-:Y:S02]  /*24810*/  IMAD.MOV.U32 R8, RZ, RZ, 0x70 ;  /* 0x00000070ff087424 */ /* 0x000fe400078e00ff */
[----:B--2---:R-:W-:-:S07]  /*24820*/  IMAD.MOV.U32 R13, RZ, RZ, RZ ;  /* 0x000000ffff0d7224 */ /* 0x004fce00078e00ff */
[----:B------:R-:W-:-:S07]  /*24830*/  LEPC R20, `(.L_x_1941) ;  /* 0x000000001014794e */ /* 0x000fce0000000000 */
[----:B-1-3--:R-:W-:Y:S05]  /*24840*/  CALL.ABS.NOINC R2 ;  /* 0x0000000002007343 */ /* 0x00afea0003c00000 */
.L_x_1941:
[----:B------:R0:W1:Y:S01]  /*24850*/  LDC.64 R2, c[0x4][R17] ;  /* 0x0100000011027b82 */ /* 0x0000620000000a00 */
[----:B------:R-:W-:Y:S01]  /*24860*/  ULDC.64 UR4, c[0x4][0xa8] ;  /* 0x01002a0000047ab9 */ /* 0x000fe20000000a00 */
[----:B------:R-:W-:Y:S01]  /*24870*/  ULDC.64 UR6, c[0x4][0xb0] ;  /* 0x01002c0000067ab9 */ /* 0x000fe20000000a00 */
[----:B------:R-:W-:Y:S01]  /*24880*/  ULDC.64 UR8, c[0x4][0x40] ;  /* 0x0100100000087ab9 */ /* 0x000fe20000000a00 */
[----:B------:R-:W-:Y:S01]  /*24890*/  IMAD.U32 R4, RZ, RZ, UR4 ;  /* 0x00000004ff047e24 */ /* 0x000fe2000f8e00ff */
[----:B------:R-:W-:Y:S01]  /*248a0*/  MOV R7, UR7 ;  /* 0x0000000700077c02 */ /* 0x000fe20008000f00 */
[----:B------:R-:W-:Y:S01]  /*248b0*/  IMAD.U32 R5, RZ, RZ, UR5 ;  /* 0x00000005ff057e24 */ /* 0x000fe2000f8e00ff */
[----:B------:R-:W-:Y:S01]  /*248c0*/  MOV R13, RZ ;  /* 0x000000ff000d7202 */ /* 0x000fe20000000f00 */
[----:B------:R-:W-:Y:S02]  /*248d0*/  IMAD.U32 R6, RZ, RZ, UR6 ;  /* 0x00000006ff067e24 */ /* 0x000fe4000f8e00ff */
[----:B------:R-:W-:-:S02]  /*248e0*/  IMAD.U32 R10, RZ, RZ, UR8 ;  /* 0x00000008ff0a7e24 */ /* 0x000fc4000f8e00ff */
[----:B------:R-:W-:Y:S02]  /*248f0*/  IMAD.U32 R11, RZ, RZ, UR9 ;  /* 0x00000009ff0b7e24 */ /* 0x000fe4000f8e00ff */
[----:B------:R-:W-:Y:S02]  /*24900*/  IMAD.MOV.U32 R8, RZ, RZ, 0x70 ;  /* 0x00000070ff087424 */ /* 0x000fe400078e00ff */
[----:B0-----:R-:W-:-:S07]  /*24910*/  IMAD.MOV.U32 R12, RZ, RZ, 0x1 ;  /* 0x00000001ff0c7424 */ /* 0x001fce00078e00ff */
[----:B------:R-:W-:-:S07]  /*24920*/  LEPC R20, `(.L_x_1940) ;  /* 0x000000001014794e */ /* 0x000fce0000000000 */
[----:B-1----:R-:W-:Y:S05]  /*24930*/  CALL.ABS.NOINC R2 ;  /* 0x0000000002007343 */ /* 0x002fea0003c00000 */
.L_x_1940:
[----:B------:R-:W-:Y:S05]  /*24940*/  BSYNC B6 ;  /* 0x0000000000067941 */ /* 0x000fea0003800000 */
.L_x_1939:
[----:B------:R-:W-:Y:S01]  /*24950*/  ULDC.64 UR4, c[0x0][0x9f8] ;  /* 0x00027e0000047ab9 */ /* 0x000fe20000000a00 */
[----:B------:R-:W2:Y:S01]  /*24960*/  LDL R24, [R1+0xc] ;  /* 0x00000c0001187983 */ /* 0x000ea20000100800 */
[----:B------:R-:W-:-:S03]  /*24970*/  ISETP.NE.U32.AND P0, PT, RZ, UR4, PT ;  /* 0x00000004ff007c0c */ /* 0x000fc6000bf05070 */
[----:B------:R-:W3:Y:S01]  /*24980*/  LDL R21, [R1+0x10] ;  /* 0x0000100001157983 */ /* 0x000ee20000100800 */
[----:B------:R-:W-:Y:S01]  /*24990*/  ISETP.NE.AND.EX P0, PT, RZ, UR5, PT, P0 ;  /* 0x00000005ff007c0c */ /* 0x000fe2000bf05300 */
[----:B------:R-:W-:Y:S01]  /*249a0*/  IMAD.MOV.U32 R33, RZ, RZ, R19 ;  /* 0x000000ffff217224 */ /* 0x000fe200078e0013 */
[----:B------:R-:W4:Y:S01]  /*249b0*/  LDC R7, c[0x0][0x430] ;  /* 0x00010c00ff077b82 */ /* 0x000f220000000800 */
[----:B------:R-:W3:Y:S01]  /*249c0*/  LDL R17, [R1+0x44] ;  /* 0x0000440001117983 */ /* 0x000ee20000100800 */
[----:B------:R-:W0:Y:S01]  /*249d0*/  S2R R20, SR_TID.X ;  /* 0x0000000000147919 */ /* 0x000e220000002100 */
[----:B------:R-:W-:Y:S01]  /*249e0*/  VIADD R8, R26, 0xffffffff ;  /* 0xffffffff1a087836 */ /* 0x000fe20000000000 */
[----:B------:R-:W-:Y:S01]  /*249f0*/  LOP3.LUT R22, R22, 0xfffffffe, RZ, 0xc0, !PT ;  /* 0xfffffffe16167812 */ /* 0x000fe200078ec0ff */
[----:B------:R-:W-:-:S06]  /*24a00*/  ULDC UR4, c[0x0][0x2f4] ;  /* 0x0000bd0000047ab9 */ /* 0x000fcc0000000800 */
[----:B------:R-:W1:Y:S02]  /*24a10*/  @P0 LDC.64 R2, c[0x0][0x9f8] ;  /* 0x00027e00ff020b82 */ /* 0x000e640000000a00 */
[----:B-1----:R-:W-:Y:S01]  /*24a20*/  @P0 IMAD.WIDE R2, R19, 0x4, R2 ;  /* 0x0000000413020825 */ /* 0x002fe200078e0202 */
[----:B0-----:R-:W-:-:S04]  /*24a30*/  LOP3.LUT R20, R20, 0x7f, RZ, 0xc0, !PT ;  /* 0x0000007f14147812 */ /* 0x001fc800078ec0ff */
[----:B------:R0:W3:Y:S01]  /*24a40*/  @P0 LDG.E R33, desc[UR60][R2.64] ;  /* 0x0000003c02210981 */ /* 0x0000e2000c1e1900 */
[----:B------:R-:W-:Y:S02]  /*24a50*/  SHF.R.U32.HI R32, RZ, 0x3, R20 ;  /* 0x00000003ff207819 */ /* 0x000fe40000011614 */
[----:B------:R-:W1:Y:S01]  /*24a60*/  S2R R20, SR_TID.X ;  /* 0x0000000000147919 */ /* 0x000e620000002100 */
[----:B----4-:R-:W-:-:S13]  /*24a70*/  ISETP.NE.AND P1, PT, R7, 0x1, PT ;  /* 0x000000010700780c */ /* 0x010fda0003f25270 */
[----:B------:R-:W4:Y:S08]  /*24a80*/  @P1 LDC R6, c[0x0][0x434] ;  /* 0x00010d00ff061b82 */ /* 0x000f300000000800 */
[----:B------:R-:W4:Y:S01]  /*24a90*/  @P1 LDC R0, c[0x0][0x438] ;  /* 0x00010e00ff001b82 */ /* 0x000f220000000800 */
[----:B-1----:R-:W-:-:S05]  /*24aa0*/  IMAD.SHL.U32 R20, R20, 0x10, RZ ;  /* 0x0000001014147824 */ /* 0x002fca00078e00ff */
[----:B------:R-:W-:-:S05]  /*24ab0*/  LOP3.LUT R20, R32, 0x70, R20, 0xf8, !PT ;  /* 0x0000007020147812 */ /* 0x000fca00078ef814 */
[----:B------:R-:W-:Y:S01]  /*24ac0*/  IMAD R5, R8, 0x40, R20 ;  /* 0x0000004008057824 */ /* 0x000fe200078e0214 */
[----:B------:R-:W-:-:S04]  /*24ad0*/  LOP3.LUT R11, R37, 0x40, RZ, 0xfc, !PT ;  /* 0x00000040250b7812 */ /* 0x000fc800078efcff */
[----:B------:R-:W-:Y:S02]  /*24ae0*/  ISETP.GE.AND P3, PT, R11, UR4, PT ;  /* 0x000000040b007c0c */ /* 0x000fe4000bf66270 */
[----:B------:R-:W-:-:S04]  /*24af0*/  LOP3.LUT R10, R37, 0x80, RZ, 0xfc, !PT ;  /* 0x00000080250a7812 */ /* 0x000fc800078efcff */
[----:B------:R-:W-:Y:S01]  /*24b00*/  ISETP.GE.AND P2, PT, R10, UR4, PT ;  /* 0x000000040a007c0c */ /* 0x000fe2000bf46270 */
[----:B------:R-:W-:Y:S01]  /*24b10*/  UMOV UR5, 0xffffffff ;  /* 0xffffffff00057882 */ /* 0x000fe20000000000 */
[----:B--2---:R-:W-:-:S04]  /*24b20*/  ISETP.GE.AND P0, PT, R5, R24, PT ;  /* 0x000000180500720c */ /* 0x004fc80003f06270 */
[----:B------:R-:W-:Y:S02]  /*24b30*/  ISETP.GT.U32.OR P0, PT, R20, 0x3f, P0 ;  /* 0x0000003f1400780c */ /* 0x000fe40000704470 */
[----:B---3--:R-:W-:-:S11]  /*24b40*/  IADD3 R5, R5, R21, RZ ;  /* 0x0000001505057210 */ /* 0x008fd60007ffe0ff */
[----:B0-----:R-:W0:Y:S01]  /*24b50*/  @!P0 LDC.64 R2, c[0x0][0x428] ;  /* 0x00010a00ff028b82 */ /* 0x001e220000000a00 */
[----:B----4-:R-:W-:-:S04]  /*24b60*/  @P1 IMAD.HI.U32 R6, R5, R6, RZ ;  /* 0x0000000605061227 */ /* 0x010fc800078e00ff */
[----:B------:R-:W-:Y:S01]  /*24b70*/  IMAD.MOV.U32 R4, RZ, RZ, R5 ;  /* 0x000000ffff047224 */ /* 0x000fe200078e0005 */
[----:B------:R-:W-:-:S05]  /*24b80*/  @P1 SHF.R.U32.HI R4, RZ, R0, R6 ;  /* 0x00000000ff041219 */ /* 0x000fca0000011606 */
[----:B------:R-:W-:-:S04]  /*24b90*/  IMAD.MOV R0, RZ, RZ, -R4 ;  /* 0x000000ffff007224 */ /* 0x000fc800078e0a04 */
[----:B------:R-:W-:Y:S01]  /*24ba0*/  IMAD R0, R7, R0, R5 ;  /* 0x0000000007007224 */ /* 0x000fe200078e0205 */
[--C-:B------:R-:W-:Y:S02]  /*24bb0*/  @!P0 SHF.R.S32.HI R5, RZ, 0x1f, R4.reuse ;  /* 0x0000001fff058819 */ /* 0x100fe40000011404 */
[----:B------:R-:W-:Y:S01]  /*24bc0*/  SHF.R.S32.HI R9, RZ, 0x1f, R33 ;  /* 0x0000001fff097819 */ /* 0x000fe20000011421 */
[----:B0-----:R-:W-:-:S04]  /*24bd0*/  @!P0 IMAD.WIDE.U32 R4, R33, R2, R4 ;  /* 0x0000000221048225 */ /* 0x001fc800078e0004 */
[----:B------:R-:W-:-:S04]  /*24be0*/  @!P0 IMAD R6, R9, R2, RZ ;  /* 0x0000000209068224 */ /* 0x000fc800078e02ff */
[----:B------:R-:W-:Y:S02]  /*24bf0*/  @!P0 IMAD R7, R33, R3, R6 ;  /* 0x0000000321078224 */ /* 0x000fe400078e0206 */
[----:B------:R-:W0:Y:S02]  /*24c00*/  @!P0 LDC.64 R2, c[0x0][0x418] ;  /* 0x00010600ff028b82 */ /* 0x000e240000000a00 */
[----:B------:R-:W-:Y:S01]  /*24c10*/  @!P0 IMAD.IADD R7, R5, 0x1, R7 ;  /* 0x0000000105078824 */ /* 0x000fe200078e0207 */
[----:B0-----:R-:W-:Y:S01]  /*24c20*/  @!P0 LEA R6, P1, R4, R2, 0x2 ;  /* 0x0000000204068211 */ /* 0x001fe200078210ff */
[----:B------:R-:W-:-:S03]  /*24c30*/  IMAD.MOV.U32 R2, RZ, RZ, RZ ;  /* 0x000000ffff027224 */ /* 0x000fc600078e00ff */
[----:B------:R-:W-:Y:S02]  /*24c40*/  @!P0 LEA.HI.X R7, R4, R3, R7, 0x2, P1 ;  /* 0x0000000304078211 */ /* 0x000fe400008f1407 */
[----:B------:R-:W-:-:S03]  /*24c50*/  ISETP.GT.U32.AND P1, PT, R20, 0x3f, PT ;  /* 0x0000003f1400780c */ /* 0x000fc60003f24070 */
[----:B------:R0:W5:Y:S01]  /*24c60*/  @!P0 LDG.E R2, desc[UR60][R6.64] ;  /* 0x0000003c06028981 */ /* 0x000162000c1e1900 */
[----:B------:R-:W-:-:S09]  /*24c70*/  ISETP.NE.AND P0, PT, R17, 0x3, PT ;  /* 0x000000031100780c */ /* 0x000fd20003f05270 */
[----:B------:R-:W-:Y:S02]  /*24c80*/  @P1 LOP3.LUT R22, R22, 0x1, RZ, 0xfc, !PT ;  /* 0x0000000116161812 */ /* 0x000fe400078efcff */
[----:B------:R-:W-:Y:S02]  /*24c90*/  ISETP.GE.AND P1, PT, R37, UR4, PT ;  /* 0x0000000425007c0c */ /* 0x000fe4000bf26270 */
[----:B------:R-:W-:-:S04]  /*24ca0*/  LOP3.LUT R22, R22, 0xffffffdf, RZ, 0xc0, !PT ;  /* 0xffffffdf16167812 */ /* 0x000fc800078ec0ff */
[----:B------:R-:W-:-:S04]  /*24cb0*/  @P0 LOP3.LUT R22, R22, 0x20, RZ, 0xfc, !PT ;  /* 0x0000002016160812 */ /* 0x000fc800078efcff */
[----:B------:R-:W-:-:S04]  /*24cc0*/  LOP3.LUT R22, R22, 0xffffffef, RZ, 0xc0, !PT ;  /* 0xffffffef16167812 */ /* 0x000fc800078ec0ff */
[----:B------:R-:W-:Y:S01]  /*24cd0*/  @P1 LOP3.LUT R22, R22, 0x10, RZ, 0xfc, !PT ;  /* 0x0000001016161812 */ /* 0x000fe200078efcff */
[----:B------:R1:W-:Y:S03]  /*24ce0*/  STL [R1+0x18], R9 ;  /* 0x0000180901007387 */ /* 0x0003e60000100800 */
[----:B------:R-:W-:-:S04]  /*24cf0*/  LOP3.LUT R22, R22, 0xfffffff7, RZ, 0xc0, !PT ;  /* 0xfffffff716167812 */ /* 0x000fc800078ec0ff */
[----:B------:R-:W-:Y:S02]  /*24d00*/  @P3 LOP3.LUT R22, R22, 0x8, RZ, 0xfc, !PT ;  /* 0x0000000816163812 */ /* 0x000fe400078efcff */
[----:B-1----:R-:W-:Y:S02]  /*24d10*/  LOP3.LUT R9, R37, 0xc0, RZ, 0xfc, !PT ;  /* 0x000000c025097812 */ /* 0x002fe400078efcff */
[----:B------:R-:W-:Y:S02]  /*24d20*/  LOP3.LUT R22, R22, 0xfffffffd, RZ, 0xc0, !PT ;  /* 0xfffffffd16167812 */ /* 0x000fe400078ec0ff */
[----:B------:R-:W-:Y:S02]  /*24d30*/  ISETP.GE.AND P1, PT, R9, UR4, PT ;  /* 0x0000000409007c0c */ /* 0x000fe4000bf26270 */
[----:B------:R-:W-:-:S04]  /*24d40*/  LOP3.LUT R22, R22, 0xfffffffb, RZ, 0xc0, !PT ;  /* 0xfffffffb16167812 */ /* 0x000fc800078ec0ff */
[----:B------:R-:W-:-:S07]  /*24d50*/  @P2 LOP3.LUT R22, R22, 0x4, RZ, 0xfc, !PT ;  /* 0x0000000416162812 */ /* 0x000fce00078efcff */
[----:B------:R-:W-:Y:S01]  /*24d60*/  @P1 LOP3.LUT R22, R22, 0x2, RZ, 0xfc, !PT ;  /* 0x0000000216161812 */ /* 0x000fe200078efcff */
[----:B0-----:R-:W-:Y:S06]  /*24d70*/  BRA.DIV UR5, `(.L_x_1942) ;  /* 0x0000005a05747947 */ /* 0x001fec000b800000 */
.L_x_2095:
[----:B------:R-:W-:Y:S02]  /*24d80*/  SHF.R.S32.HI R32, RZ, 0x1f, R18 ;  /* 0x0000001fff207819 */ /* 0x000fe40000011412 */
[----:B------:R-:W-:Y:S01]  /*24d90*/  MOV R26, R8 ;  /* 0x00000008001a7202 */ /* 0x000fe20000000f00 */
[----:B------:R-:W-:Y:S06]  /*24da0*/  @!P0 BRA `(.L_x_1943) ;  /* 0x0000000000048947 */ /* 0x000fec0003800000 */
[----:B------:R-:W-:Y:S01]  /*24db0*/  BPT.TRAP 0x1 ;  /* 0x000000040000795c */ /* 0x000fe20000300000 */
.L_x_1943:
        /* <DEDUP_REMOVED lines=19> */
[C---:B------:R-:W-:Y:S02]  /*24ef0*/  LEA R17, P0, R4.reuse, UR4, 0x1 ;  /* 0x0000000404117c11 */ /* 0x040fe4000f8008ff */
[----:B------:R-:W-:Y:S02]  /*24f00*/  SHF.L.U32 R5, R29, 0x1f, RZ ;  /* 0x0000001f1d057819 */ /* 0x000fe400000006ff */
[----:B------:R-:W-:Y:S01]  /*24f10*/  LEA.HI.X R24, R4, UR5, R24, 0x1, P0 ;  /* 0x0000000504187c11 */ /* 0x000fe200080f0c18 */
[----:B------:R-:W-:-:S07]  /*24f20*/  IMAD R4, R25, 0x8, R23 ;  /* 0x0000000819047824 */ /* 0x000fce00078e0217 */
[----:B------:R-:W0:Y:S02]  /*24f30*/  SYNCS.PHASECHK.TRANS64.TRYWAIT P0, [R4+URZ+0x30840], R5 ;  /* 0x03084005040075a7 */ /* 0x000e24000800017f */
[----:B0-----:R-:W-:Y:S05]  /*24f40*/  @!P0 BRA `(.L_x_1945) ;  /* 0x0000005800348947 */ /* 0x001fea0003800000 */
.L_x_2096:
[----:B------:R-:W-:Y:S05]  /*24f50*/  BSYNC B0 ;  /* 0x0000000000007941 */ /* 0x000fea0003800000 */
.L_x_1944:
[----:B------:R-:W0:Y:S01]  /*24f60*/  LDL R11, [R1+0xc] ;  /* 0x00000c00010b7983 */ /* 0x000e220000100800 */
[----:B------:R-:W-:Y:S01]  /*24f70*/  ULDC.64 UR4, c[0x0][0x300] ;  /* 0x0000c00000047ab9 */ /* 0x000fe20000000a00 */
[----:B------:R-:W-:Y:S01]  /*24f80*/  LOP3.LUT P5, RZ, R22, 0x10, RZ, 0xc0, !PT ;  /* 0x0000001016ff7812 */ /* 0x000fe200078ac0ff */
[----:B------:R-:W-:Y:S01]  /*24f90*/  IMAD R3, R3, UR4, RZ ;  /* 0x0000000403037c24 */ /* 0x000fe2000f8e02ff */
[----:B------:R-:W1:Y:S01]  /*24fa0*/  S2R R10, SR_TID.X ;  /* 0x00000000000a7919 */ /* 0x000e620000002100 */
[----:B------:R-:W-:Y:S01]  /*24fb0*/  IMAD.WIDE.U32 R6, R0, UR4, RZ ;  /* 0x0000000400067c25 */ /* 0x000fe2000f8e00ff */
[C---:B------:R-:W-:Y:S02]  /*24fc0*/  LOP3.LUT P4, RZ, R22.reuse, 0x8, RZ, 0xc0, !PT ;  /* 0x0000000816ff7812 */ /* 0x040fe4000788c0ff */
[----:B------:R-:W-:Y:S01]  /*24fd0*/  LOP3.LUT P3, RZ, R22, 0x4, RZ, 0xc0, !PT ;  /* 0x0000000416ff7812 */ /* 0x000fe2000786c0ff */
[----:B------:R-:W-:Y:S01]  /*24fe0*/  IMAD R3, R0, UR5, R3 ;  /* 0x0000000500037c24 */ /* 0x000fe2000f8e0203 */
[----:B------:R-:W-:Y:S01]  /*24ff0*/  ULDC.64 UR4, c[0x0][0x310] ;  /* 0x0000c40000047ab9 */ /* 0x000fe20000000a00 */
[----:B------:R-:W-:Y:S01]  /*25000*/  LOP3.LUT P2, RZ, R22, 0x2, RZ, 0xc0, !PT ;  /* 0x0000000216ff7812 */ /* 0x000fe2000784c0ff */
[----:B------:R-:W-:-:S02]  /*25010*/  IMAD R9, R9, UR4, RZ ;  /* 0x0000000409097c24 */ /* 0x000fc4000f8e02ff */
[----:B------:R-:W-:-:S03]  /*25020*/  IADD3 R7, R7, R3, RZ ;  /* 0x0000000307077210 */ /* 0x000fc60007ffe0ff */
[----:B------:R-:W-:-:S04]  /*25030*/  IMAD.WIDE.U32 R6, R2, UR4, R6 ;  /* 0x0000000402067c25 */ /* 0x000fc8000f8e0006 */
[----:B------:R-:W-:Y:S01]  /*25040*/  IMAD R2, R2, UR5, R9 ;  /* 0x0000000502027c24 */ /* 0x000fe2000f8e0209 */
[----:B------:R-:W-:Y:S02]  /*25050*/  ULDC.64 UR4, c[0x0][0x308] ;  /* 0x0000c20000047ab9 */ /* 0x000fe40000000a00 */
[----:B------:R-:W-:Y:S02]  /*25060*/  IMAD R0, R32, UR4, RZ ;  /* 0x0000000420007c24 */ /* 0x000fe4000f8e02ff */
[----:B------:R-:W-:Y:S01]  /*25070*/  IMAD.IADD R3, R7, 0x1, R2 ;  /* 0x0000000107037824 */ /* 0x000fe200078e0202 */
[----:B------:R-:W-:Y:S01]  /*25080*/  LEA R7, R25, R34, 0xe ;  /* 0x0000002219077211 */ /* 0x000fe200078e70ff */
[----:B------:R-:W-:Y:S02]  /*25090*/  IMAD.MOV.U32 R2, RZ, RZ, R6 ;  /* 0x000000ffff027224 */ /* 0x000fe400078e0006 */
[C---:B------:R-:W-:Y:S02]  /*250a0*/  IMAD R0, R18.reuse, UR5, R0 ;  /* 0x0000000512007c24 */ /* 0x040fe4000f8e0200 */
[----:B------:R-:W-:Y:S01]  /*250b0*/  IMAD.WIDE.U32 R2, R18, UR4, R2 ;  /* 0x0000000412027c25 */ /* 0x000fe2000f8e0002 */
[----:B------:R-:W-:Y:S01]  /*250c0*/  ULDC.64 UR4, c[0x0][0x2e8] ;  /* 0x0000ba0000047ab9 */ /* 0x000fe20000000a00 */
[----:B-1----:R-:W-:-:S02]  /*250d0*/  LOP3.LUT R10, R10, 0x7f, RZ, 0xc0, !PT ;  /* 0x0000007f0a0a7812 */ /* 0x002fc400078ec0ff */
[----:B------:R-:W-:Y:S01]  /*250e0*/  IMAD.IADD R6, R3, 0x1, R0 ;  /* 0x0000000103067824 */ /* 0x000fe200078e0200 */
[C---:B------:R-:W-:Y:S01]  /*250f0*/  LEA R0, P0, R2.reuse, UR4, 0x1 ;  /* 0x0000000402007c11 */ /* 0x040fe2000f8008ff */
[----:B------:R-:W-:Y:S01]  /*25100*/  UMOV UR4, 0xffffffff ;  /* 0xffffffff00047882 */ /* 0x000fe20000000000 */
[----:B------:R-:W-:Y:S02]  /*25110*/  SHF.R.U32.HI R10, RZ, 0x3, R10 ;  /* 0x00000003ff0a7819 */ /* 0x000fe4000001160a */
[----:B------:R-:W-:Y:S01]  /*25120*/  LEA.HI.X R6, R2, UR5, R6, 0x1, P0 ;  /* 0x0000000502067c11 */ /* 0x000fe200080f0c06 */
[----:B0-----:R-:W-:-:S04]  /*25130*/  IMAD R5, R8, -0x40, R11 ;  /* 0xffffffc008057824 */ /* 0x001fc800078e020b */
        /* <DEDUP_REMOVED lines=37> */
.L_x_2106:
[----:B------:R-:W-:-:S13]  /*25390*/  ISETP.GE.AND P0, PT, R5, 0x31, PT ;  /* 0x000000310500780c */ /* 0x000fda0003f06270 */
[----:B0-----:R-:W-:Y:S01]  /*253a0*/  @P0 LEA R2, P1, R37, R0, 0x1 ;  /* 0x0000000025020211 */ /* 0x001fe200078208ff */
[----:B------:R-:W-:-:S04]  /*253b0*/  @P0 IMAD R7, R7, 0x2, R23 ;  /* 0x0000000207070824 */ /* 0x000fc800078e0217 */
[----:B--2---:R-:W-:-:S05]  /*253c0*/  @P0 IMAD.X R3, RZ, RZ, R8, P1 ;  /* 0x000000ffff030224 */ /* 0x004fca00008e0608 */
        /* <DEDUP_REMOVED lines=9> */
.L_x_1947:
[----:B------:R-:W-:Y:S02]  /*25460*/  PLOP3.LUT P1, PT, P1, P0, PT, 0xa2, 0x0 ;  /* 0x000000000000781c */ /* 0x000fe40000f21472 */
[----:B------:R-:W-:-:S08]  /*25470*/  @P0 R2UR P1, UR4, R4 ;  /* 0x00000000040402ca */ /* 0x000fd00000020000 */
[----:B------:R-:W-:-:S05]  /*25480*/  @P0 PLOP3.LUT P0, PT, P1, PT, PT, 0x80, 0x0 ;  /* 0x000000000000081c */ /* 0x000fca0000f0f070 */
[----:B------:R-:W-:Y:S01]  /*25490*/  @!P1 SYNCS.ARRIVE.TRANS64.RED.A0T1 RZ, [UR4+0x30830], RZ ;  /* 0x030830ffffff99a7 */ /* 0x000fe20008200404 */
[----:B------:R-:W-:Y:S07]  /*254a0*/  @!P1 ARRIVES.LDGSTSBAR.64.TRANSCNT [UR4+0x30830] ;  /* 0x03083000ff0099b0 */ /* 0x000fee0008000a84 */
[----:B------:R-:W-:Y:S05]  /*254b0*/  @P0 BRA.U.ANY `(.L_x_1947) ;  /* 0xfffffffd00e80947 */ /* 0x000fea000393ffff */
[----:B------:R-:W-:Y:S01]  /*254c0*/  NOP ;  /* 0x0000000000007918 */ /* 0x000fe20000000000 */
[----:B------:R-:W2:Y:S02]  /*254d0*/  LDL R0, [R1+0x44] ;  /* 0x0000440001007983 */ /* 0x000ea40000100800 */
[----:B--2---:R-:W-:-:S13]  /*254e0*/  ISETP.NE.AND P2, PT, R0, 0x3, PT ;  /* 0x000000030000780c */ /* 0x004fda0003f45270 */
[----:B------:R-:W-:Y:S05]  /*254f0*/  @!P2 BRA `(.L_x_1948) ;  /* 0x000000000004a947 */ /* 0x000fea0003800000 */
[----:B------:R-:W-:Y:S01]  /*25500*/  BPT.TRAP 0x1 ;  /* 0x000000040000795c */ /* 0x000fe20000300000 */
.L_x_1948:
[----:B------:R1:W-:Y:S02]  /*25510*/  SYNCS.ARRIVE.TRANS64.A1T0 RZ, [R4+URZ+0x30830], RZ ;  /* 0x030830ff04ff79a7 */ /* 0x0003e4000810003f */
[----:B------:R-:W-:Y:S05]  /*25520*/  WARPSYNC.ALL ;  /* 0x0000000000007948 */ /* 0x000fea0003800000 */
[----:B------:R-:W-:Y:S01]  /*25530*/  ULDC.64 UR4, c[0x0][0xa00] ;  /* 0x0002800000047ab9 */ /* 0x000fe20000000a00 */
[----:B------:R-:W-:Y:S01]  /*25540*/  VIADD R0, R23, 0x10400 ;  /* 0x0001040017007836 */ /* 0x000fe20000000000 */
[----:B------:R-:W-:Y:S01]  /*25550*/  BAR.SYNC.DEFER_BLOCKING 0x8, 0x180 ;  /* 0x0206000000007b1d */ /* 0x000fe20000010000 */
[----:B------:R-:W-:-:S03]  /*25560*/  ISETP.NE.U32.AND P0, PT, RZ, UR4, PT ;  /* 0x00000004ff007c0c */ /* 0x000fc6000bf05070 */
[----:B------:R-:W-:Y:S02]  /*25570*/  LOP3.LUT P1, RZ, R0, 0x3ff, RZ, 0xc0, !PT ;  /* 0x000003ff00ff7812 */ /* 0x000fe4000782c0ff */
[----:B------:R-:W-:Y:S01]  /*25580*/  ISETP.NE.AND.EX P0, PT, RZ, UR5, PT, P0 ;  /* 0x00000005ff007c0c */ /* 0x000fe2000bf05300 */
[----:B------:R-:W-:Y:S01]  /*25590*/  ULDC.64 UR4, c[0x0][0x298] ;  /* 0x0000a60000047ab9 */ /* 0x000fe20000000a00 */
[----:B------:R-:W-:Y:S01]  /*255a0*/  SHF.R.S32.HI R0, RZ, 0x1f, R19 ;  /* 0x0000001fff007819 */ /* 0x000fe20000011413 */
[----:B------:R-:W-:Y:S01]  /*255b0*/  BSSY B6, `(.L_x_1949) ;  /* 0x000001c000067945 */ /* 0x000fe20003800000 */
[----:B0-----:R-:W-:Y:S02]  /*255c0*/  SEL R2, R19, RZ, !P0 ;  /* 0x000000ff13027207 */ /* 0x001fe40004000000 */
[----:B------:R-:W-:-:S05]  /*255d0*/  SEL R0, R0, RZ, !P0 ;  /* 0x000000ff00007207 */ /* 0x000fca0004000000 */
[----:B------:R0:W-:Y:S04]  /*255e0*/  STL [R1+0x38], R0 ;  /* 0x0000380001007387 */ /* 0x0001e80000100800 */
[----:B------:R2:W-:Y:S01]  /*255f0*/  STL [R1+0x24], R2 ;  /* 0x0000240201007387 */ /* 0x0005e20000100800 */
[----:B0-----:R-:W-:Y:S01]  /*25600*/  SHF.R.S32.HI R0, RZ, 0x1f, R35 ;  /* 0x0000001fff007819 */ /* 0x001fe20000011423 */
[----:B--2---:R-:W-:-:S04]  /*25610*/  IMAD.WIDE.U32 R2, R35, UR4, RZ ;  /* 0x0000000423027c25 */ /* 0x004fc8000f8e00ff */
[----:B------:R-:W-:Y:S01]  /*25620*/  IMAD R0, R0, UR4, RZ ;  /* 0x0000000400007c24 */ /* 0x000fe2000f8e02ff */
[----:B------:R0:W-:Y:S03]  /*25630*/  STL.64 [R1+0x28], R2 ;  /* 0x0000280201007387 */ /* 0x0001e60000100a00 */
[----:B------:R-:W-:-:S05]  /*25640*/  IMAD R0, R35, UR5, R0 ;  /* 0x0000000523007c24 */ /* 0x000fca000f8e0200 */
[----:B------:R-:W-:Y:S01]  /*25650*/  IADD3 R35, R3, R0, RZ ;  /* 0x0000000003237210 */ /* 0x000fe20007ffe0ff */
[----:B------:R-:W-:Y:S06]  /*25660*/  @!P1 BRA `(.L_x_1950) ;  /* 0x0000000000409947 */ /* 0x000fec0003800000 */
[----:B0-----:R-:W-:Y:S01]  /*25670*/  MOV R2, 0x0 ;  /* 0x0000000000027802 */ /* 0x001fe20000000f00 */
[----:B------:R-:W-:Y:S01]  /*25680*/  ULDC.64 UR4, c[0x4][0xa8] ;  /* 0x01002a0000047ab9 */ /* 0x000fe20000000a00 */
[----:B------:R-:W-:Y:S01]  /*25690*/  ULDC.64 UR6, c[0x4][0xb0] ;  /* 0x01002c0000067ab9 */ /* 0x000fe20000000a00 */
[----:B------:R-:W-:Y:S01]  /*256a0*/  ULDC.64 UR8, c[0x4][0x20] ;  /* 0x0100080000087ab9 */ /* 0x000fe20000000a00 */
[----:B-1----:R-:W-:Y:S01]  /*256b0*/  IMAD.U32 R4, RZ, RZ, UR4 ;  /* 0x00000004ff047e24 */ /* 0x002fe2000f8e00ff */
[----:B------:R-:W-:Y:S01]  /*256c0*/  MOV R10, UR8 ;  /* 0x00000008000a7c02 */ /* 0x000fe20008000f00 */
[----:B------:R-:W0:Y:S01]  /*256d0*/  LDC.64 R2, c[0x4][R2] ;  /* 0x0100000002027b82 */ /* 0x000e220000000a00 */
[----:B------:R-:W-:Y:S02]  /*256e0*/  IMAD.U32 R5, RZ, RZ, UR5 ;  /* 0x00000005ff057e24 */ /* 0x000fe4000f8e00ff */
[----:B------:R-:W-:Y:S02]  /*256f0*/  IMAD.U32 R6, RZ, RZ, UR6 ;  /* 0x00000006ff067e24 */ /* 0x000fe4000f8e00ff */
[----:B------:R-:W-:-:S02]  /*25700*/  IMAD.U32 R7, RZ, RZ, UR7 ;  /* 0x00000007ff077e24 */ /* 0x000fc4000f8e00ff */
[----:B------:R-:W-:Y:S02]  /*25710*/  IMAD.U32 R11, RZ, RZ, UR9 ;  /* 0x00000009ff0b7e24 */ /* 0x000fe4000f8e00ff */
[----:B------:R-:W-:Y:S02]  /*25720*/  IMAD.MOV.U32 R8, RZ, RZ, 0x70 ;  /* 0x00000070ff087424 */ /* 0x000fe400078e00ff */
[----:B------:R-:W-:Y:S02]  /*25730*/  IMAD.MOV.U32 R12, RZ, RZ, 0x1 ;  /* 0x00000001ff0c7424 */ /* 0x000fe400078e00ff */
[----:B------:R-:W-:-:S07]  /*25740*/  IMAD.MOV.U32 R13, RZ, RZ, RZ ;  /* 0x000000ffff0d7224 */ /* 0x000fce00078e00ff */
[----:B------:R-:W-:-:S07]  /*25750*/  LEPC R20, `(.L_x_1950) ;  /* 0x000000001014794e */ /* 0x000fce0000000000 */
[----:B0-----:R-:W-:Y:S05]  /*25760*/  CALL.ABS.NOINC R2 ;  /* 0x0000000002007343 */ /* 0x001fea0003c00000 */
.L_x_1950:
[----:B------:R-:W-:Y:S05]  /*25770*/  BSYNC B6 ;  /* 0x0000000000067941 */ /* 0x000fea0003800000 */
.L_x_1949:
[----:B------:R-:W2:Y:S01]  /*25780*/  LDL.LU R20, [R1+0x38] ;  /* 0x0000380001147983 */ /* 0x000ea20000300800 */
[----:B------:R-:W-:Y:S01]  /*25790*/  ULDC.64 UR4, c[0x0][0x2d8] ;  /* 0x0000b60000047ab9 */ /* 0x000fe20000000a00 */
[----:B------:R-:W3:Y:S02]  /*257a0*/  LDC R7, c[0x0][0x448] ;  /* 0x00011200ff077b82 */ /* 0x000ee40000000800 */
[----:B------:R-:W4:Y:S04]  /*257b0*/  LDL.LU R21, [R1+0x24] ;  /* 0x0000240001157983 */ /* 0x000f280000300800 */
[----:B0-----:R-:W5:Y:S01]  /*257c0*/  LDL.LU.64 R2, [R1+0x28] ;  /* 0x0000280001027983 */ /* 0x001f620000300a00 */
[----:B------:R-:W-:Y:S01]  /*257d0*/  IMAD R0, R32, UR4, RZ ;  /* 0x0000000420007c24 */ /* 0x000fe2000f8e02ff */
[----:B------:R-:W-:-:S02]  /*257e0*/  LOP3.LUT R10, R37, 0x40, RZ, 0xfc, !PT ;  /* 0x00000040250a7812 */ /* 0x000fc400078efcff */
[C---:B------:R-:W-:Y:S01]  /*257f0*/  LOP3.LUT R8, R37.reuse, 0x80, RZ, 0xfc, !PT ;  /* 0x0000008025087812 */ /* 0x040fe200078efcff */
[----:B------:R-:W-:Y:S01]  /*25800*/  IMAD R0, R18, UR5, R0 ;  /* 0x0000000512007c24 */ /* 0x000fe2000f8e0200 */
[----:B------:R-:W-:Y:S02]  /*25810*/  LOP3.LUT R9, R37, 0xc0, RZ, 0xfc, !PT ;  /* 0x000000c025097812 */ /* 0x000fe400078efcff */
[----:B---3--:R-:W-:-:S13]  /*25820*/  ISETP.NE.AND P0, PT, R7, 0x1, PT ;  /* 0x000000010700780c */ /* 0x008fda0003f05270 */
[----:B------:R-:W0:Y:S08]  /*25830*/  @P0 LDC R5, c[0x0][0x44c] ;  /* 0x00011300ff050b82 */ /* 0x000e300000000800 */
[----:B------:R-:W3:Y:S01]  /*25840*/  @P0 LDC R6, c[0x0][0x450] ;  /* 0x00011400ff060b82 */ /* 0x000ee20000000800 */
[----:B-----5:R-:W-:-:S03]  /*25850*/  MOV R3, R35 ;  /* 0x0000002300037202 */ /* 0x020fc60000000f00 */
[----:B------:R-:W-:Y:S01]  /*25860*/  IMAD.WIDE.U32 R2, R18, UR4, R2 ;  /* 0x0000000412027c25 */ /* 0x000fe2000f8e0002 */
[----:B------:R-:W-:-:S03]  /*25870*/  ULDC.64 UR4, c[0x0][0x2e0] ;  /* 0x0000b80000047ab9 */ /* 0x000fc60000000a00 */
[----:B------:R-:W-:Y:S02]  /*25880*/  IMAD.IADD R3, R3, 0x1, R0 ;  /* 0x0000000103037824 */ /* 0x000fe400078e0200 */
[----:B--2---:R-:W-:Y:S02]  /*25890*/  IMAD R0, R20, UR4, RZ ;  /* 0x0000000414007c24 */ /* 0x004fe4000f8e02ff */
[----:B------:R-:W2:Y:S01]  /*258a0*/  S2R R20, SR_TID.X ;  /* 0x0000000000147919 */ /* 0x000ea20000002100 */
[----:B----4-:R-:W-:-:S04]  /*258b0*/  IMAD.WIDE.U32 R2, R21, UR4, R2 ;  /* 0x0000000415027c25 */ /* 0x010fc8000f8e0002 */
[----:B------:R-:W-:Y:S01]  /*258c0*/  IMAD R0, R21, UR5, R0 ;  /* 0x0000000515007c24 */ /* 0x000fe2000f8e0200 */
[----:B------:R-:W-:-:S03]  /*258d0*/  ULDC.64 UR4, c[0x0][0x2d0] ;  /* 0x0000b40000047ab9 */ /* 0x000fc60000000a00 */
[----:B------:R-:W-:Y:S01]  /*258e0*/  IMAD.IADD R3, R3, 0x1, R0 ;  /* 0x0000000103037824 */ /* 0x000fe200078e0200 */
[----:B--2---:R-:W-:-:S04]  /*258f0*/  LOP3.LUT R20, R20, 0x7f, RZ, 0xc0, !PT ;  /* 0x0000007f14147812 */ /* 0x004fc800078ec0ff */
[----:B------:R-:W-:Y:S02]  /*25900*/  SHF.R.U32.HI R21, RZ, 0x3, R20 ;  /* 0x00000003ff157819 */ /* 0x000fe40000011614 */
[----:B------:R-:W2:Y:S02]  /*25910*/  S2R R20, SR_TID.X ;  /* 0x0000000000147919 */ /* 0x000ea40000002100 */
[----:B--2---:R-:W-:-:S05]  /*25920*/  IMAD.SHL.U32 R20, R20, 0x10, RZ ;  /* 0x0000001014147824 */ /* 0x004fca00078e00ff */
[----:B------:R-:W-:-:S05]  /*25930*/  LOP3.LUT R20, R21, 0x70, R20, 0xf8, !PT ;  /* 0x0000007015147812 */ /* 0x000fca00078ef814 */
[----:B------:R-:W-:Y:S02]  /*25940*/  IMAD.IADD R0, R20, 0x1, R28 ;  /* 0x0000000114007824 */ /* 0x000fe400078e021c */
[----:B------:R-:W2:Y:S02]  /*25950*/  S2R R20, SR_TID.X ;  /* 0x0000000000147919 */ /* 0x000ea40000002100 */
[----:B0-----:R-:W-:Y:S01]  /*25960*/  @P0 IMAD.HI.U32 R5, R0, R5, RZ ;  /* 0x0000000500050227 */ /* 0x001fe200078e00ff */
[----:B-1----:R-:W-:-:S04]  /*25970*/  MOV R4, R0 ;  /* 0x0000000000047202 */ /* 0x002fc80000000f00 */
[----:B---3--:R-:W-:-:S05]  /*25980*/  @P0 SHF.R.U32.HI R4, RZ, R6, R5 ;  /* 0x00000006ff040219 */ /* 0x008fca0000011605 */
[----:B------:R-:W-:Y:S02]  /*25990*/  IMAD.MOV R5, RZ, RZ, -R4 ;  /* 0x000000ffff057224 */ /* 0x000fe400078e0a04 */
[----:B------:R-:W-:-:S04]  /*259a0*/  IMAD.WIDE.U32 R2, R4, UR4, R2 ;  /* 0x0000000404027c25 */ /* 0x000fc8000f8e0002 */
[----:B------:R-:W-:Y:S01]  /*259b0*/  IMAD R0, R7, R5, R0 ;  /* 0x0000000507007224 */ /* 0x000fe200078e0200 */
[----:B------:R-:W-:-:S05]  /*259c0*/  SHF.R.S32.HI R5, RZ, 0x1f, R4 ;  /* 0x0000001fff057819 */ /* 0x000fca0000011404 */
[----:B------:R-:W-:-:S04]  /*259d0*/  IMAD R5, R5, UR4, RZ ;  /* 0x0000000405057c24 */ /* 0x000fc8000f8e02ff */
[----:B------:R-:W-:Y:S01]  /*259e0*/  IMAD R5, R4, UR5, R5 ;  /* 0x0000000504057c24 */ /* 0x000fe2000f8e0205 */
[----:B------:R-:W-:Y:S01]  /*259f0*/  SHF.R.S32.HI R4, RZ, 0x1f, R0 ;  /* 0x0000001fff047819 */ /* 0x000fe20000011400 */
[----:B------:R-:W-:Y:S02]  /*25a00*/  ULDC.64 UR4, c[0x0][0x2c8] ;  /* 0x0000b20000047ab9 */ /* 0x000fe40000000a00 */
[----:B------:R-:W-:Y:S01]  /*25a10*/  IMAD.IADD R3, R3, 0x1, R5 ;  /* 0x0000000103037824 */ /* 0x000fe200078e0205 */
[----:B--2---:R-:W-:Y:S01]  /*25a20*/  LOP3.LUT R20, R20, 0x7f, RZ, 0xc0, !PT ;  /* 0x0000007f14147812 */ /* 0x004fe200078ec0ff */
[----:B------:R-:W-:Y:S02]  /*25a30*/  IMAD R4, R4, UR4, RZ ;  /* 0x0000000404047c24 */ /* 0x000fe4000f8e02ff */
[----:B------:R-:W-:-:S04]  /*25a40*/  IMAD.WIDE.U32 R2, R0, UR4, R2 ;  /* 0x0000000400027c25 */ /* 0x000fc8000f8e0002 */
[----:B------:R-:W-:Y:S01]  /*25a50*/  IMAD R0, R0, UR5, R4 ;  /* 0x0000000500007c24 */ /* 0x000fe2000f8e0204 */
[----:B------:R-:W-:Y:S02]  /*25a60*/  ULDC.64 UR4, c[0x0][0x280] ;  /* 0x0000a00000047ab9 */ /* 0x000fe40000000a00 */
[C---:B------:R-:W-:Y:S01]  /*25a70*/  LEA R4, P0, R2.reuse, UR4, 0x1 ;  /* 0x0000000402047c11 */ /* 0x040fe2000f8008ff */
[----:B------:R-:W-:Y:S01]  /*25a80*/  IMAD.IADD R0, R3, 0x1, R0 ;  /* 0x0000000103007824 */ /* 0x000fe200078e0200 */
[----:B------:R-:W-:Y:S02]  /*25a90*/  ULDC UR4, c[0x0][0x2b8] ;  /* 0x0000ae0000047ab9 */ /* 0x000fe40000000800 */
[----:B------:R-:W-:Y:S02]  /*25aa0*/  ISETP.GE.AND P4, PT, R37, UR4, PT ;  /* 0x0000000425007c0c */ /* 0x000fe4000bf86270 */
[----:B------:R-:W-:Y:S01]  /*25ab0*/  LEA.HI.X R0, R2, UR5, R0, 0x1, P0 ;  /* 0x0000000502007c11 */ /* 0x000fe200080f0c00 */
[----:B------:R-:W-:Y:S01]  /*25ac0*/  UMOV UR5, 0xffffffff ;  /* 0xffffffff00057882 */ /* 0x000fe20000000000 */
[----:B------:R-:W-:-:S02]  /*25ad0*/  ISETP.GE.AND P3, PT, R10, UR4, PT ;  /* 0x000000040a007c0c */ /* 0x000fc4000bf66270 */
[----:B------:R-:W-:Y:S02]  /*25ae0*/  ISETP.GE.AND P2, PT, R8, UR4, PT ;  /* 0x0000000408007c0c */ /* 0x000fe4000bf46270 */
[----:B------:R-:W-:Y:S02]  /*25af0*/  ISETP.GE.AND P1, PT, R9, UR4, PT ;  /* 0x0000000409007c0c */ /* 0x000fe4000bf26270 */
[----:B------:R-:W-:Y:S01]  /*25b00*/  SHF.R.U32.HI R8, RZ, 0x3, R20 ;  /* 0x00000003ff087819 */ /* 0x000fe20000011614 */
[----:B------:R-:W-:Y:S10]  /*25b10*/  BRA.DIV UR5, `(.L_x_1951) ;  /* 0x0000005205b07947 */ /* 0x000ff4000b800000 */
[----:B------:R-:W0:Y:S01]  /*25b20*/  SHFL.IDX PT, R3, R4, RZ, 0x181f ;  /* 0x00181fff04037589 */ /* 0x000e2200000e0000 */
[----:B------:R-:W-:Y:S02]  /*25b30*/  IMAD R5, R31, R7, RZ ;  /* 0x000000071f057224 */ /* 0x000fe400078e02ff */
[----:B------:R-:W-:Y:S01]  /*25b40*/  IMAD.IADD R28, R8, 0x1, R28 ;  /* 0x00000001081c7824 */ /* 0x000fe200078e021c */
[----:B------:R-:W1:Y:S03]  /*25b50*/  SHFL.IDX PT, R2, R0, RZ, 0x181f ;  /* 0x00181fff00027589 */ /* 0x000e6600000e0000 */
[C---:B------:R-:W-:Y:S01]  /*25b60*/  VIADD R6, R28.reuse, 0x10 ;  /* 0x000000101c067836 */ /* 0x040fe20000000000 */
[----:B------:R-:W-:Y:S01]  /*25b70*/  ISETP.GE.AND P0, PT, R28, R5, PT ;  /* 0x000000051c00720c */ /* 0x000fe20003f06270 */
[----:B------:R-:W-:-:S12]  /*25b80*/  SHFL.IDX PT, R14, R4, 0x7, 0x181f ;  /* 0x00f81f00040e7f89 */ /* 0x000fd800000e0000 */
[----:B0-----:R-:W-:-:S04]  /*25b90*/  @!P0 LEA R3, P5, R37, R3, 0x1 ;  /* 0x0000000325038211 */ /* 0x001fc800078a08ff */
[----:B-1----:R-:W-:-:S04]  /*25ba0*/  @!P0 IADD3.X R2, RZ, R2, RZ, P5, !PT ;  /* 0x00000002ff028210 */ /* 0x002fc80002ffe4ff */
[----:B------:R-:W-:-:S04]  /*25bb0*/  @!P0 LOP3.LUT R3, R3, R2, RZ, 0x3c, !PT ;  /* 0x0000000203038212 */ /* 0x000fc800078e3cff */
[----:B------:R-:W-:-:S04]  /*25bc0*/  @!P0 LOP3.LUT R2, R3, R2, RZ, 0x3c, !PT ;  /* 0x0000000203028212 */ /* 0x000fc800078e3cff */
[----:B------:R-:W-:-:S05]  /*25bd0*/  @!P0 LOP3.LUT R3, R3, R2, RZ, 0x3c, !PT ;  /* 0x0000000203038212 */ /* 0x000fca00078e3cff */
[----:B------:R-:W-:Y:S04]  /*25be0*/  @!P0 LDGSTS.E.BYPASS.LTC128B.128 [R36+0x10400], desc[UR60][R2.64], !P4 ;  /* 0x1040000002248fae */ /* 0x000fe8000e101d7c */
[----:B------:R-:W-:Y:S04]  /*25bf0*/  @!P0 LDGSTS.E.BYPASS.LTC128B.128 [R36+0x14400], desc[UR60][R2.64+0x80], !P3 ;  /* 0x1440008002248fae */ /* 0x000fe8000d901d7c */
[----:B------:R-:W-:Y:S04]  /*25c00*/  @!P0 LDGSTS.E.BYPASS.LTC128B.128 [R36+0x18400], desc[UR60][R2.64+0x100], !P2 ;  /* 0x1840010002248fae */ /* 0x000fe8000d101d7c */
[----:B------:R0:W-:Y:S01]  /*25c10*/  @!P0 LDGSTS.E.BYPASS.LTC128B.128 [R36+0x1c400], desc[UR60][R2.64+0x180], !P1 ;  /* 0x1c40018002248fae */ /* 0x0001e2000c901d7c */
[----:B------:R-:W-:Y:S01]  /*25c20*/  ISETP.GE.AND P0, PT, R6, R5, PT ;  /* 0x000000050600720c */ /* 0x000fe20003f06270 */
[----:B------:R-:W-:-:S02]  /*25c30*/  VIADD R6, R28, 0x20 ;  /* 0x000000201c067836 */ /* 0x000fc40000000000 */
[----:B0-----:R-:W0:Y:S04]  /*25c40*/  SHFL.IDX PT, R3, R4, 0x1, 0x181f ;  /* 0x00381f0004037f89 */ /* 0x001e2800000e0000 */
[----:B------:R-:W1:Y:S06]  /*25c50*/  SHFL.IDX PT, R2, R0, 0x1, 0x181f ;  /* 0x00381f0000027f89 */ /* 0x000e6c00000e0000 */
[----:B0-----:R-:W-:-:S05]  /*25c60*/  @!P0 LEA R3, P5, R37, R3, 0x1 ;  /* 0x0000000325038211 */ /* 0x001fca00078a08ff */
[----:B-1----:R-:W-:-:S05]  /*25c70*/  @!P0 IMAD.X R2, RZ, RZ, R2, P5 ;  /* 0x000000ffff028224 */ /* 0x002fca00028e0602 */
[----:B------:R-:W-:-:S04]  /*25c80*/  @!P0 LOP3.LUT R3, R3, R2, RZ, 0x3c, !PT ;  /* 0x0000000203038212 */ /* 0x000fc800078e3cff */
[----:B------:R-:W-:-:S04]  /*25c90*/  @!P0 LOP3.LUT R2, R3, R2, RZ, 0x3c, !PT ;  /* 0x0000000203028212 */ /* 0x000fc800078e3cff */
[----:B------:R-:W-:-:S05]  /*25ca0*/  @!P0 LOP3.LUT R3, R3, R2, RZ, 0x3c, !PT ;  /* 0x0000000203038212 */ /* 0x000fca00078e3cff */
[----:B------:R-:W-:Y:S04]  /*25cb0*/  @!P0 LDGSTS.E.BYPASS.LTC128B.128 [R36+0x10c00], desc[UR60][R2.64], !P4 ;  /* 0x10c0000002248fae */ /* 0x000fe8000e101d7c */
[----:B------:R-:W-:Y:S04]  /*25cc0*/  @!P0 LDGSTS.E.BYPASS.LTC128B.128 [R36+0x14c00], desc[UR60][R2.64+0x80], !P3 ;  /* 0x14c0008002248fae */ /* 0x000fe8000d901d7c */
[----:B------:R-:W-:Y:S04]  /*25cd0*/  @!P0 LDGSTS.E.BYPASS.LTC128B.128 [R36+0x18c00], desc[UR60][R2.64+0x100], !P2 ;  /* 0x18c0010002248fae */ /* 0x000fe8000d101d7c */
[----:B------:R0:W-:Y:S01]  /*25ce0*/  @!P0 LDGSTS.E.BYPASS.LTC128B.128 [R36+0x1cc00], desc[UR60][R2.64+0x180], !P1 ;  /* 0x1cc0018002248fae */ /* 0x0001e2000c901d7c */
[----:B------:R-:W-:-:S02]  /*25cf0*/  ISETP.GE.AND P0, PT, R6, R5, PT ;  /* 0x000000050600720c */ /* 0x000fc40003f06270 */
[----:B------:R-:W-:Y:S01]  /*25d00*/  IADD3 R6, R28, 0x30, RZ ;  /* 0x000000301c067810 */ /* 0x000fe20007ffe0ff */
        /* <DEDUP_REMOVED lines=50> */
[----:B------:R-:W-:-:S03]  /*26030*/  ISETP.GE.AND P0, PT, R6, R5, PT ;  /* 0x000000050600720c */ /* 0x000fc60003f06270 */
[----:B------:R-:W-:Y:S04]  /*26040*/  SHFL.IDX PT, R6, R0, 0x7, 0x181f ;  /* 0x00f81f0000067f89 */ /* 0x000fe800000e0000 */
[----:B0-----:R-:W0:Y:S04]  /*26050*/  SHFL.IDX PT, R3, R4, 0x6, 0x181f ;  /* 0x00d81f0004037f89 */ /* 0x001e2800000e0000 */
[----:B------:R-:W1:Y:S02]  /*26060*/  SHFL.IDX PT, R2, R0, 0x6, 0x181f ;  /* 0x00d81f0000027f89 */ /* 0x000e6400000e0000 */
[----:B0-----:R-:W-:-:S05]  /*26070*/  @!P0 LEA R3, P5, R37, R3, 0x1 ;  /* 0x0000000325038211 */ /* 0x001fca00078a08ff */
[----:B-1----:R-:W-:-:S05]  /*26080*/  @!P0 IMAD.X R2, RZ, RZ, R2, P5 ;  /* 0x000000ffff028224 */ /* 0x002fca00028e0602 */
[----:B------:R-:W-:-:S04]  /*26090*/  @!P0 LOP3.LUT R3, R3, R2, RZ, 0x3c, !PT ;  /* 0x0000000203038212 */ /* 0x000fc800078e3cff */
[----:B------:R-:W-:-:S04]  /*260a0*/  @!P0 LOP3.LUT R2, R3, R2, RZ, 0x3c, !PT ;  /* 0x0000000203028212 */ /* 0x000fc800078e3cff */
[----:B------:R-:W-:-:S05]  /*260b0*/  @!P0 LOP3.LUT R3, R3, R2, RZ, 0x3c, !PT ;  /* 0x0000000203038212 */ /* 0x000fca00078e3cff */
[----:B------:R0:W-:Y:S04]  /*260c0*/  @!P0 LDGSTS.E.BYPASS.LTC128B.128 [R36+0x13400], desc[UR60][R2.64], !P4 ;  /* 0x1340000002248fae */ /* 0x0001e8000e101d7c */
[----:B------:R0:W-:Y:S04]  /*260d0*/  @!P0 LDGSTS.E.BYPASS.LTC128B.128 [R36+0x17400], desc[UR60][R2.64+0x80], !P3 ;  /* 0x1740008002248fae */ /* 0x0001e8000d901d7c */
[----:B------:R0:W-:Y:S04]  /*260e0*/  @!P0 LDGSTS.E.BYPASS.LTC128B.128 [R36+0x1b400], desc[UR60][R2.64+0x100], !P2 ;  /* 0x1b40010002248fae */ /* 0x0001e8000d101d7c */
[----:B------:R0:W-:Y:S02]  /*260f0*/  @!P0 LDGSTS.E.BYPASS.LTC128B.128 [R36+0x1f400], desc[UR60][R2.64+0x180], !P1 ;  /* 0x1f40018002248fae */ /* 0x0001e4000c901d7c */
.L_x_2123:
[----:B------:R-:W-:Y:S01]  /*26100*/  VIADD R28, R28, 0x70 ;  /* 0x000000701c1c7836 */ /* 0x000fe20000000000 */
[----:B------:R-:W-:Y:S04]  /*26110*/  BSSY B0, `(.L_x_1952) ;  /* 0x000000c000007945 */ /* 0x000fe80003800000 */
[----:B------:R-:W-:-:S13]  /*26120*/  ISETP.GE.AND P0, PT, R28, R5, PT ;  /* 0x000000051c00720c */ /* 0x000fda0003f06270 */
[----:B------:R-:W-:Y:S05]  /*26130*/  @P0 BRA `(.L_x_1953) ;  /* 0x0000000000240947 */ /* 0x000fea0003800000 */
[----:B0-----:R-:W-:-:S05]  /*26140*/  LEA R2, P0, R37, R14, 0x1 ;  /* 0x0000000e25027211 */ /* 0x001fca00078008ff */
        /* <DEDUP_REMOVED lines=8> */
.L_x_1953:
[----:B------:R-:W-:Y:S05]  /*261d0*/  BSYNC B0 ;  /* 0x0000000000007941 */ /* 0x000fea0003800000 */
.L_x_1952:
[----:B------:R-:W-:Y:S01]  /*261e0*/  NOP ;  /* 0x0000000000007918 */ /* 0x000fe20000000000 */
[----:B------:R-:W-:-:S13]  /*261f0*/  PLOP3.LUT P0, PT, PT, PT, PT, 0x80, 0x0 ;  /* 0x000000000000781c */ /* 0x000fda0003f0f070 */
.L_x_1954:
[----:B------:R-:W-:Y:S02]  /*26200*/  PLOP3.LUT P1, PT, P1, P0, PT, 0xa2, 0x0 ;  /* 0x000000000000781c */ /* 0x000fe40000f21472 */
[----:B------:R-:W-:-:S08]  /*26210*/  @P0 R2UR P1, UR4, R23 ;  /* 0x00000000170402ca */ /* 0x000fd00000020000 */
[----:B------:R-:W-:-:S05]  /*26220*/  @P0 PLOP3.LUT P0, PT, P1, PT, PT, 0x80, 0x0 ;  /* 0x000000000000081c */ /* 0x000fca0000f0f070 */
[----:B------:R-:W-:Y:S01]  /*26230*/  @!P1 SYNCS.ARRIVE.TRANS64.RED.A0T1 RZ, [UR4+0x30800], RZ ;  /* 0x030800ffffff99a7 */ /* 0x000fe20008200404 */
[----:B------:R-:W-:Y:S07]  /*26240*/  @!P1 ARRIVES.LDGSTSBAR.64.TRANSCNT [UR4+0x30800] ;  /* 0x03080000ff0099b0 */ /* 0x000fee0008000a84 */
[----:B------:R-:W-:Y:S05]  /*26250*/  @P0 BRA.U.ANY `(.L_x_1954) ;  /* 0xfffffffd00e80947 */ /* 0x000fea000393ffff */
[----:B01----:R-:W2:Y:S04]  /*26260*/  LDL.LU R3, [R1+0x34] ;  /* 0x0000340001037983 */ /* 0x003ea80000300800 */
[----:B------:R-:W3:Y:S01]  /*26270*/  LDL.LU R2, [R1+0x30] ;  /* 0x0000300001027983 */ /* 0x000ee20000300800 */
[----:B--2---:R-:W-:-:S04]  /*26280*/  IADD3 R3, R3, 0x1, RZ ;  /* 0x0000000103037810 */ /* 0x004fc80007ffe0ff */
[----:B------:R-:W-:Y:S01]  /*26290*/  LEA.HI R0, R3, R3, RZ, 0x1 ;  /* 0x0000000303007211 */ /* 0x000fe200078f08ff */
[----:B------:R0:W-:Y:S01]  /*262a0*/  STL [R1+0x34], R3 ;  /* 0x0000340301007387 */ /* 0x0001e20000100800 */
[----:B---3--:R-:W-:Y:S02]  /*262b0*/  VIADD R4, R2, 0xfffffffe ;  /* 0xfffffffe02047836 */ /* 0x008fe40000000000 */
        /* <DEDUP_REMOVED lines=8> */
.L_x_2124:
[----:B------:R-:W-:Y:S05]  /*26340*/  BSYNC B0 ;  /* 0x0000000000007941 */ /* 0x000fea0003800000 */
.L_x_1955:
[----:B------:R-:W2:Y:S01]  /*26350*/  LDL R2, [R1+0x14] ;  /* 0x0000140001027983 */ /* 0x000ea20000100800 */
[----:B------:R-:W-:Y:S01]  /*26360*/  BSSY B0, `(.L_x_1957) ;  /* 0x0000105000007945 */ /* 0x000fe20003800000 */
[----:B--2---:R-:W-:-:S13]  /*26370*/  ISETP.GE.AND P0, PT, R4, R2, PT ;  /* 0x000000020400720c */ /* 0x004fda0003f06270 */
[----:B------:R-:W-:Y:S05]  /*26380*/  @!P0 BRA `(.L_x_1958) ;  /* 0x0000001000088947 */ /* 0x000fea0003800000 */
[C---:B------:R-:W-:Y:S01]  /*26390*/  LOP3.LUT R5, R37.reuse, 0x40, RZ, 0xfc, !PT ;  /* 0x0000004025057812 */ /* 0x040fe200078efcff */
[----:B------:R-:W-:Y:S01]  /*263a0*/  ULDC UR4, c[0x0][0x2f4] ;  /* 0x0000bd0000047ab9 */ /* 0x000fe20000000800 */
[C---:B------:R-:W-:Y:S01]  /*263b0*/  LOP3.LUT R3, R37.reuse, 0x80, RZ, 0xfc, !PT ;  /* 0x0000008025037812 */ /* 0x040fe200078efcff */
[----:B------:R-:W-:Y:S01]  /*263c0*/  IMAD.MOV.U32 R6, RZ, RZ, R25 ;  /* 0x000000ffff067224 */ /* 0x000fe200078e0019 */
[C---:B------:R-:W-:Y:S01]  /*263d0*/  LOP3.LUT R2, R37.reuse, 0xc0, RZ, 0xfc, !PT ;  /* 0x000000c025027812 */ /* 0x040fe200078efcff */
[----:B------:R-:W-:Y:S01]  /*263e0*/  IMAD.MOV.U32 R10, RZ, RZ, R29 ;  /* 0x000000ffff0a7224 */ /* 0x000fe200078e001d */
[----:B------:R-:W-:Y:S02]  /*263f0*/  MOV R31, R26 ;  /* 0x0000001a001f7202 */ /* 0x000fe40000000f00 */
[----:B------:R-:W-:Y:S02]  /*26400*/  ISETP.GE.AND P4, PT, R37, UR4, PT ;  /* 0x0000000425007c0c */ /* 0x000fe4000bf86270 */
[----:B------:R-:W-:-:S02]  /*26410*/  ISETP.GE.AND P3, PT, R5, UR4, PT ;  /* 0x0000000405007c0c */ /* 0x000fc4000bf66270 */
[----:B------:R-:W-:Y:S02]  /*26420*/  ISETP.GE.AND P2, PT, R3, UR4, PT ;  /* 0x0000000403007c0c */ /* 0x000fe4000bf46270 */
[----:B------:R-:W-:-:S13]  /*26430*/  ISETP.GE.AND P1, PT, R2, UR4, PT ;  /* 0x0000000402007c0c */ /* 0x000fda000bf26270 */
.L_x_1971:
[----:B------:R-:W2:Y:S01]  /*26440*/  LDL R3, [R1+0x10] ;  /* 0x0000100001037983 */ /* 0x000ea20000100800 */
[----:B------:R-:W1:Y:S03]  /*26450*/  LDC R5, c[0x0][0x430] ;  /* 0x00010c00ff057b82 */ /* 0x000e660000000800 */
[----:B------:R-:W3:Y:S04]  /*26460*/  LDL R12, [R1+0x18] ;  /* 0x00001800010c7983 */ /* 0x000ee80000100800 */
[----:B------:R-:W4:Y:S01]  /*26470*/  LDL R11, [R1+0x44] ;  /* 0x00004400010b7983 */ /* 0x000f220000100800 */
[----:B0-----:R-:W0:Y:S01]  /*26480*/  S2R R0, SR_TID.X ;  /* 0x0000000000007919 */ /* 0x001e220000002100 */
[----:B------:R-:W0:Y:S01]  /*26490*/  S2R R8, SR_TID.X ;  /* 0x0000000000087919 */ /* 0x000e220000002100 */
[----:B-1----:R-:W-:-:S13]  /*264a0*/  ISETP.NE.AND P0, PT, R5, 0x1, PT ;  /* 0x000000010500780c */ /* 0x002fda0003f05270 */
[----:B------:R-:W1:Y:S01]  /*264b0*/  @P0 LDC R2, c[0x0][0x434] ;  /* 0x00010d00ff020b82 */ /* 0x000e620000000800 */
[----:B0-----:R-:W-:Y:S01]  /*264c0*/  LOP3.LUT R0, R0, 0x7f, RZ, 0xc0, !PT ;  /* 0x0000007f00007812 */ /* 0x001fe200078ec0ff */
[----:B------:R-:W-:-:S03]  /*264d0*/  IMAD.SHL.U32 R8, R8, 0x10, RZ ;  /* 0x0000001008087824 */ /* 0x000fc600078e00ff */
[----:B------:R-:W-:-:S04]  /*264e0*/  SHF.R.U32.HI R0, RZ, 0x3, R0 ;  /* 0x00000003ff007819 */ /* 0x000fc80000011600 */
[----:B------:R-:W-:Y:S02]  /*264f0*/  LOP3.LUT R8, R0, 0x70, R8, 0xf8, !PT ;  /* 0x0000007000087812 */ /* 0x000fe400078ef808 */
[----:B------:R-:W0:Y:S02]  /*26500*/  @P0 LDC R0, c[0x0][0x438] ;  /* 0x00010e00ff000b82 */ /* 0x000e240000000800 */
[----:B------:R-:W-:Y:S01]  /*26510*/  ISETP.GT.U32.AND P5, PT, R8, 0x3f, PT ;  /* 0x0000003f0800780c */ /* 0x000fe20003fa4070 */
[----:B------:R-:W-:Y:S01]  /*26520*/  VIADD R25, R6, 0x1 ;  /* 0x0000000106197836 */ /* 0x000fe20000000000 */
[----:B------:R-:W-:Y:S05]  /*26530*/  YIELD ;  /* 0x0000000000007946 */ /* 0x000fea0003800000 */
[----:B------:R-:W-:-:S02]  /*26540*/  IMAD.MOV.U32 R26, RZ, RZ, R4 ;  /* 0x000000ffff1a7224 */ /* 0x000fc400078e0004 */
[----:B--2---:R-:W-:-:S04]  /*26550*/  IMAD R3, R4, 0x40, R3 ;  /* 0x0000004004037824 */ /* 0x004fc800078e0203 */
[----:B------:R-:W-:Y:S02]  /*26560*/  IMAD.IADD R3, R8, 0x1, R3 ;  /* 0x0000000108037824 */ /* 0x000fe400078e0203 */
[----:B------:R-:W3:Y:S02]  /*26570*/  @!P5 LDC.64 R8, c[0x0][0x428] ;  /* 0x00010a00ff08db82 */ /* 0x000ee40000000a00 */
[----:B-1----:R-:W-:-:S04]  /*26580*/  @P0 IMAD.HI.U32 R7, R3, R2, RZ ;  /* 0x0000000203070227 */ /* 0x002fc800078e00ff */
[----:B------:R-:W-:Y:S01]  /*26590*/  IMAD.MOV.U32 R2, RZ, RZ, R3 ;  /* 0x000000ffff027224 */ /* 0x000fe200078e0003 */
[----:B0-----:R-:W-:-:S04]  /*265a0*/  @P0 SHF.R.U32.HI R2, RZ, R0, R7 ;  /* 0x00000000ff020219 */ /* 0x001fc80000011607 */
[----:B------:R-:W-:-:S05]  /*265b0*/  IADD3 R0, -R2, RZ, RZ ;  /* 0x000000ff02007210 */ /* 0x000fca0007ffe1ff */
[----:B------:R-:W-:Y:S01]  /*265c0*/  IMAD R5, R5, R0, R3 ;  /* 0x0000000005057224 */ /* 0x000fe200078e0203 */
[--C-:B------:R-:W-:Y:S01]  /*265d0*/  @!P5 SHF.R.S32.HI R3, RZ, 0x1f, R2.reuse ;  /* 0x0000001fff03d819 */ /* 0x100fe20000011402 */
[-C--:B---3--:R-:W-:Y:S02]  /*265e0*/  @!P5 IMAD R0, R12, R8.reuse, RZ ;  /* 0x000000080c00d224 */ /* 0x088fe400078e02ff */
[----:B------:R-:W-:-:S04]  /*265f0*/  @!P5 IMAD.WIDE.U32 R2, R33, R8, R2 ;  /* 0x000000082102d225 */ /* 0x000fc800078e0002 */
[----:B------:R-:W-:Y:S02]  /*26600*/  @!P5 IMAD R0, R33, R9, R0 ;  /* 0x000000092100d224 */ /* 0x000fe400078e0200 */
[----:B------:R-:W0:Y:S02]  /*26610*/  @!P5 LDC.64 R8, c[0x0][0x418] ;  /* 0x00010600ff08db82 */ /* 0x000e240000000a00 */
[----:B------:R-:W-:Y:S01]  /*26620*/  @!P5 IMAD.IADD R0, R0, 0x1, R3 ;  /* 0x000000010000d824 */ /* 0x000fe200078e0203 */
[----:B0-----:R-:W-:-:S04]  /*26630*/  @!P5 LEA R8, P0, R2, R8, 0x2 ;  /* 0x000000080208d211 */ /* 0x001fc800078010ff */
[----:B------:R-:W-:Y:S01]  /*26640*/  @!P5 LEA.HI.X R9, R2, R9, R0, 0x2, P0 ;  /* 0x000000090209d211 */ /* 0x000fe200000f1400 */
[----:B------:R-:W-:-:S06]  /*26650*/  IMAD.MOV.U32 R0, RZ, RZ, RZ ;  /* 0x000000ffff007224 */ /* 0x000fcc00078e00ff */
[----:B------:R0:W5:Y:S01]  /*26660*/  @!P5 LDG.E R0, desc[UR60][R8.64] ;  /* 0x0000003c0800d981 */ /* 0x000162000c1e1900 */
[----:B----4-:R-:W-:Y:S02]  /*26670*/  ISETP.NE.AND P5, PT, R11, 0x3, PT ;  /* 0x000000030b00780c */ /* 0x010fe40003fa5270 */
[----:B------:R-:W-:-:S04]  /*26680*/  ISETP.NE.AND P0, PT, R25, 0x2, PT ;  /* 0x000000021900780c */ /* 0x000fc80003f05270 */
[----:B------:R-:W-:Y:S02]  /*26690*/  SEL R29, RZ, 0x1, P0 ;  /* 0x00000001ff1d7807 */ /* 0x000fe40000000000 */
[----:B------:R-:W-:Y:S02]  /*266a0*/  SEL R25, R25, RZ, P0 ;  /* 0x000000ff19197207 */ /* 0x000fe40000000000 */
[----:B------:R-:W-:-:S03]  /*266b0*/  LOP3.LUT R29, R10, R29, RZ, 0x3c, !PT ;  /* 0x0000001d0a1d7212 */ /* 0x000fc600078e3cff */
[----:B0-----:R-:W-:Y:S05]  /*266c0*/  @!P5 BRA `(.L_x_1959) ;  /* 0x000000000004d947 */ /* 0x001fea0003800000 */
[----:B------:R-:W-:Y:S01]  /*266d0*/  BPT.TRAP 0x1 ;  /* 0x000000040000795c */ /* 0x000fe20000300000 */
.L_x_1959:
[----:B------:R-:W-:Y:S01]  /*266e0*/  LEA R7, R25, R23, 0x3 ;  /* 0x0000001719077211 */ /* 0x000fe200078e18ff */
[----:B------:R-:W-:Y:S01]  /*266f0*/  BSSY B1, `(.L_x_1960) ;  /* 0x0000004000017945 */ /* 0x000fe20003800000 */
[----:B------:R-:W-:-:S04]  /*26700*/  SHF.L.U32 R2, R29, 0x1f, RZ ;  /* 0x0000001f1d027819 */ /* 0x000fc800000006ff */
[----:B------:R-:W0:Y:S02]  /*26710*/  SYNCS.PHASECHK.TRANS64.TRYWAIT P0, [R7+URZ+0x30840], R2 ;  /* 0x03084002070075a7 */ /* 0x000e24000800017f */
[----:B0-----:R-:W-:Y:S05]  /*26720*/  @!P0 BRA `(.L_x_1961) ;  /* 0x0000005000b48947 */ /* 0x001fea0003800000 */
.L_x_2125:
[----:B------:R-:W-:Y:S05]  /*26730*/  BSYNC B1 ;  /* 0x0000000000017941 */ /* 0x000fea0003800000 */
.L_x_1960:
        /* <DEDUP_REMOVED lines=61> */
.L_x_2135:
[----:B------:R-:W-:Y:S02]  /*26b10*/  LOP3.LUT R22, R22, 0xffffdfff, RZ, 0xc0, !PT ;  /* 0xffffdfff16167812 */ /* 0x000fe400078ec0ff */
[----:B--2---:R-:W-:Y:S02]  /*26b20*/  IADD3 R2, P0, R2, R4, RZ ;  /* 0x0000000402027210 */ /* 0x004fe40007f1e0ff */
[----:B------:R-:W-:Y:S02]  /*26b30*/  @P1 LOP3.LUT R22, R22, 0x2000, RZ, 0xfc, !PT ;  /* 0x0000200016161812 */ /* 0x000fe400078efcff */
[----:B------:R-:W-:Y:S02]  /*26b40*/  IADD3.X R3, RZ, R35, RZ, P0, !PT ;  /* 0x00000023ff037210 */ /* 0x000fe400007fe4ff */
[C---:B------:R-:W-:Y:S02]  /*26b50*/  LOP3.LUT P1, RZ, R22.reuse, 0x10, RZ, 0xc0, !PT ;  /* 0x0000001016ff7812 */ /* 0x040fe4000782c0ff */
[----:B------:R-:W-:-:S02]  /*26b60*/  LOP3.LUT P0, RZ, R22, 0x8, RZ, 0xc0, !PT ;  /* 0x0000000816ff7812 */ /* 0x000fc4000780c0ff */
        /* <DEDUP_REMOVED lines=11> */
.L_x_1963:
[----:B------:R-:W-:Y:S02]  /*26c20*/  PLOP3.LUT P5, PT, P5, P0, PT, 0xa2, 0x0 ;  /* 0x000000000000781c */ /* 0x000fe40002fa1472 */
[----:B------:R-:W-:-:S08]  /*26c30*/  @P0 R2UR P5, UR4, R7 ;  /* 0x00000000070402ca */ /* 0x000fd000000a0000 */
[----:B------:R-:W-:-:S05]  /*26c40*/  @P0 PLOP3.LUT P0, PT, P5, PT, PT, 0x80, 0x0 ;  /* 0x000000000000081c */ /* 0x000fca0002f0f070 */
[----:B------:R-:W-:Y:S01]  /*26c50*/  @!P5 SYNCS.ARRIVE.TRANS64.RED.A0T1 RZ, [UR4+0x30830], RZ ;  /* 0x030830ffffffd9a7 */ /* 0x000fe20008200404 */
[----:B------:R-:W-:Y:S07]  /*26c60*/  @!P5 ARRIVES.LDGSTSBAR.64.TRANSCNT [UR4+0x30830] ;  /* 0x03083000ff00d9b0 */ /* 0x000fee0008000a84 */
[----:B------:R-:W-:Y:S05]  /*26c70*/  @P0 BRA.U.ANY `(.L_x_1963) ;  /* 0xfffffffd00e80947 */ /* 0x000fea000393ffff */
[----:B------:R-:W-:Y:S01]  /*26c80*/  NOP ;  /* 0x0000000000007918 */ /* 0x000fe20000000000 */
[----:B-1----:R-:W2:Y:S02]  /*26c90*/  LDL R2, [R1+0x44] ;  /* 0x0000440001027983 */ /* 0x002ea40000100800 */
[----:B--2---:R-:W-:-:S13]  /*26ca0*/  ISETP.NE.AND P6, PT, R2, 0x3, PT ;  /* 0x000000030200780c */ /* 0x004fda0003fc5270 */
[----:B------:R-:W-:Y:S05]  /*26cb0*/  @!P6 BRA `(.L_x_1964) ;  /* 0x000000000004e947 */ /* 0x000fea0003800000 */
[----:B------:R-:W-:Y:S01]  /*26cc0*/  BPT.TRAP 0x1 ;  /* 0x000000040000795c */ /* 0x000fe20000300000 */
.L_x_1964:
[----:B------:R1:W-:Y:S01]  /*26cd0*/  SYNCS.ARRIVE.TRANS64.A1T0 RZ, [R7+URZ+0x30830], RZ ;  /* 0x030830ff07ff79a7 */ /* 0x0003e2000810003f */
[----:B------:R-:W-:Y:S05]  /*26ce0*/  @!P6 BRA `(.L_x_1965) ;  /* 0x000000000004e947 */ /* 0x000fea0003800000 */
[----:B------:R-:W-:Y:S01]  /*26cf0*/  BPT.TRAP 0x1 ;  /* 0x000000040000795c */ /* 0x000fe20000300000 */
.L_x_1965:
[----:B------:R-:W-:Y:S01]  /*26d00*/  SHF.L.U32 R2, R10, 0x1f, RZ ;  /* 0x0000001f0a027819 */ /* 0x000fe200000006ff */
[----:B-1----:R-:W-:Y:S01]  /*26d10*/  IMAD R7, R6, 0x8, R23 ;  /* 0x0000000806077824 */ /* 0x002fe200078e0217 */
[----:B------:R-:W-:Y:S03]  /*26d20*/  BSSY B1, `(.L_x_1966) ;  /* 0x0000003000017945 */ /* 0x000fe60003800000 */
[----:B------:R-:W1:Y:S02]  /*26d30*/  SYNCS.PHASECHK.TRANS64.TRYWAIT P0, [R7+URZ+0x30860], R2 ;  /* 0x03086002070075a7 */ /* 0x000e64000800017f */
[----:B-1----:R-:W-:Y:S05]  /*26d40*/  @!P0 BRA `(.L_x_1967) ;  /* 0x0000005000b48947 */ /* 0x002fea0003800000 */
.L_x_2136:
[----:B------:R-:W-:Y:S05]  /*26d50*/  BSYNC B1 ;  /* 0x0000000000017941 */ /* 0x000fea0003800000 */
.L_x_1966:
        /* <DEDUP_REMOVED lines=10> */
[----:B------:R-:W-:-:S03]  /*26e00*/  LEA R6, R6, R23, 0x1 ;  /* 0x0000001706067211 */ /* 0x000fc600078e08ff */
        /* <DEDUP_REMOVED lines=38> */
.L_x_2146:
[----:B-1----:R-:W-:Y:S01]  /*27070*/  IADD3 R2, P0, R2, R4, RZ ;  /* 0x0000000402027210 */ /* 0x002fe20007f1e0ff */
        /* <DEDUP_REMOVED lines=22> */
[----:B------:R-:W-:-:S03]  /*271e0*/  NOP ;  /* 0x0000000000007918 */ /* 0x000fc60000000000 */
[----:B------:R-:W-:Y:S01]  /*271f0*/  IADD3 R3, R3, R5, RZ ;  /* 0x0000000503037210 */ /* 0x000fe20007ffe0ff */
[----:B------:R-:W-:-:S04]  /*27200*/  IMAD R5, R32, UR4, RZ ;  /* 0x0000000420057c24 */ /* 0x000fc8000f8e02ff */
[C---:B------:R-:W-:Y:S02]  /*27210*/  IMAD R5, R18.reuse, UR5, R5 ;  /* 0x0000000512057c24 */ /* 0x040fe4000f8e0205 */
[----:B------:R-:W-:Y:S01]  /*27220*/  IMAD.WIDE.U32 R2, R18, UR4, R2 ;  /* 0x0000000412027c25 */ /* 0x000fe2000f8e0002 */
[----:B------:R-:W-:-:S03]  /*27230*/  ULDC.64 UR4, c[0x0][0x318] ;  /* 0x0000c60000047ab9 */ /* 0x000fc60000000a00 */
[----:B------:R-:W-:Y:S01]  /*27240*/  IMAD.IADD R3, R5, 0x1, R3 ;  /* 0x0000000105037824 */ /* 0x000fe200078e0203 */
[----:B0-----:R-:W-:-:S04]  /*27250*/  LEA R17, P0, R2, UR4, 0x1 ;  /* 0x0000000402117c11 */ /* 0x001fc8000f8008ff */
[----:B------:R-:W-:Y:S02]  /*27260*/  LEA.HI.X R24, R2, UR5, R3, 0x1, P0 ;  /* 0x0000000502187c11 */ /* 0x000fe400080f0c03 */
[----:B------:R-:W-:-:S13]  /*27270*/  PLOP3.LUT P0, PT, PT, PT, PT, 0x80, 0x0 ;  /* 0x000000000000781c */ /* 0x000fda0003f0f070 */
.L_x_1969:
        /* <DEDUP_REMOVED lines=11> */
.L_x_1970:
[----:B------:R-:W2:Y:S01]  /*27330*/  LDL R0, [R1+0x14] ;  /* 0x0000140001007983 */ /* 0x000ea20000100800 */
[----:B------:R1:W-:Y:S01]  /*27340*/  SYNCS.ARRIVE.TRANS64.A1T0 RZ, [R7+URZ+0x30850], RZ ;  /* 0x030850ff07ff79a7 */ /* 0x0003e2000810003f */
[C---:B------:R-:W-:Y:S01]  /*27350*/  VIADD R4, R26.reuse, 0xffffffff ;  /* 0xffffffff1a047836 */ /* 0x040fe20000000000 */
[----:B------:R-:W-:Y:S01]  /*27360*/  MOV R31, R26 ;  /* 0x0000001a001f7202 */ /* 0x000fe20000000f00 */
[----:B------:R-:W-:Y:S02]  /*27370*/  IMAD.MOV.U32 R6, RZ, RZ, R25 ;  /* 0x000000ffff067224 */ /* 0x000fe400078e0019 */
[----:B------:R-:W-:Y:S01]  /*27380*/  IMAD.MOV.U32 R10, RZ, RZ, R29 ;  /* 0x000000ffff0a7224 */ /* 0x000fe200078e001d */
[----:B--2---:R-:W-:-:S13]  /*27390*/  ISETP.GT.AND P0, PT, R26, R0, PT ;  /* 0x000000001a00720c */ /* 0x004fda0003f04270 */
[----:B-1----:R-:W-:Y:S05]  /*273a0*/  @P0 BRA `(.L_x_1971) ;  /* 0xfffffff000240947 */ /* 0x002fea000383ffff */
.L_x_1958:
[----:B------:R-:W-:Y:S05]  /*273b0*/  BSYNC B0 ;  /* 0x0000000000007941 */ /* 0x000fea0003800000 */
.L_x_1957:
        /* <DEDUP_REMOVED lines=8> */
[----:B------:R-:W0:Y:S02]  /*27440*/  FLO.U32 R0, UR4 ;  /* 0x0000000400007d00 */ /* 0x000e2400080e0000 */
[----:B0-----:R-:W-:-:S06]  /*27450*/  ISETP.EQ.U32.AND P0, PT, R0, R5, PT ;  /* 0x000000050000720c */ /* 0x001fcc0003f02070 */
[----:B------:R-:W1:Y:S07]  /*27460*/  POPC R5, UR4 ;  /* 0x0000000400057d09 */ /* 0x000e6e0008000000 */
[----:B-1----:R-:W2:Y:S01]  /*27470*/  @P0 ATOMG.E.ADD.STRONG.GPU PT, R3, desc[UR60][R2.64], R5 ;  /* 0x00000005020309a8 */ /* 0x002ea200081ee1fc */
[----:B------:R-:W0:Y:S02]  /*27480*/  S2R R4, SR_LTMASK ;  /* 0x0000000000047919 */ /* 0x000e240000003900 */
[----:B0-----:R-:W-:-:S04]  /*27490*/  LOP3.LUT R4, R4, UR4, RZ, 0xc0, !PT ;  /* 0x0000000404047c12 */ /* 0x001fc8000f8ec0ff */
[----:B------:R-:W0:Y:S01]  /*274a0*/  POPC R7, R4 ;  /* 0x0000000400077309 */ /* 0x000e220000000000 */
[----:B--2---:R-:W0:Y:S02]  /*274b0*/  SHFL.IDX PT, R0, R3, R0, 0x1f ;  /* 0x00001f0003007589 */ /* 0x004e2400000e0000 */
[----:B0-----:R-:W-:-:S07]  /*274c0*/  IADD3 R16, R0, UR38, R7 ;  /* 0x0000002600107c10 */ /* 0x001fce000fffe007 */
.L_x_1973:
[----:B------:R-:W-:Y:S05]  /*274d0*/  BSYNC B0 ;  /* 0x0000000000007941 */ /* 0x000fea0003800000 */
.L_x_1972:
[----:B------:R-:W2:Y:S02]  /*274e0*/  LDL R0, [R1+0x44] ;  /* 0x0000440001007983 */ /* 0x000ea40000100800 */
[----:B--2---:R-:W-:-:S13]  /*274f0*/  ISETP.NE.AND P0, PT, R0, 0x3, PT ;  /* 0x000000030000780c */ /* 0x004fda0003f05270 */
[----:B------:R-:W-:Y:S05]  /*27500*/  @!P0 BRA `(.L_x_1974) ;  /* 0x0000000000048947 */ /* 0x000fea0003800000 */
[----:B------:R-:W-:Y:S01]  /*27510*/  BPT.TRAP 0x1 ;  /* 0x000000040000795c */ /* 0x000fe20000300000 */
.L_x_1974:
[----:B------:R-:W2:Y:S01]  /*27520*/  LDL.LU R0, [R1+0xc] ;  /* 0x00000c0001007983 */ /* 0x000ea20000300800 */
[----:B------:R-:W-:Y:S01]  /*27530*/  IMAD R4, R25, 0x8, R23 ;  /* 0x0000000819047824 */ /* 0x000fe200078e0217 */
[----:B------:R-:W-:Y:S01]  /*27540*/  SHF.L.U32 R3, R29, 0x1f, RZ ;  /* 0x0000001f1d037819 */ /* 0x000fe200000006ff */
[----:B------:R-:W-:Y:S03]  /*27550*/  BSSY B0, `(.L_x_1975) ;  /* 0x0000004000007945 */ /* 0x000fe60003800000 */
[----:B------:R-:W0:Y:S01]  /*27560*/  SYNCS.PHASECHK.TRANS64.TRYWAIT P0, [R4+URZ+0x30860], R3 ;  /* 0x03086003040075a7 */ /* 0x000e22000800017f */
[----:B--2---:R-:W-:Y:S01]  /*27570*/  IMAD R5, R26, -0x40, R0 ;  /* 0xffffffc01a057824 */ /* 0x004fe200078e0200 */
[----:B0-----:R-:W-:Y:S06]  /*27580*/  @!P0 BRA `(.L_x_1976) ;  /* 0x0000005000348947 */ /* 0x001fec0003800000 */
.L_x_2147:
[----:B------:R-:W-:Y:S05]  /*27590*/  BSYNC B0 ;  /* 0x0000000000007941 */ /* 0x000fea0003800000 */
.L_x_1975:
[----:B------:R-:W1:Y:S01]  /*275a0*/  S2R R0, SR_TID.X ;  /* 0x0000000000007919 */ /* 0x000e620000002100 */
[----:B------:R-:W-:Y:S01]  /*275b0*/  UMOV UR4, 0xffffffff ;  /* 0xffffffff00047882 */ /* 0x000fe20000000000 */
[----:B-1----:R-:W-:-:S04]  /*275c0*/  LOP3.LUT R0, R0, 0x7f, RZ, 0xc0, !PT ;  /* 0x0000007f00007812 */ /* 0x002fc800078ec0ff */
[----:B------:R-:W-:-:S05]  /*275d0*/  SHF.R.U32.HI R0, RZ, 0x3, R0 ;  /* 0x00000003ff007819 */ /* 0x000fca0000011600 */
[----:B------:R-:W-:Y:S02]  /*275e0*/  IMAD.IADD R5, R5, 0x1, -R0 ;  /* 0x0000000105057824 */ /* 0x000fe400078e0a00 */
[----:B------:R-:W-:Y:S01]  /*275f0*/  IMAD R0, R25, 0x4000, R34 ;  /* 0x0000400019007824 */ /* 0x000fe200078e0222 */
[----:B------:R-:W-:Y:S06]  /*27600*/  BRA.DIV UR4, `(.L_x_1977) ;  /* 0x0000005204287947 */ /* 0x000fec000b800000 */
[----:B------:R-:W1:Y:S01]  /*27610*/  SHFL.IDX PT, R14, R17, RZ, 0x181f ;  /* 0x00181fff110e7589 */ /* 0x000e6200000e0000 */
[----:B------:R-:W-:Y:S01]  /*27620*/  ULDC UR4, c[0x0][0x2f4] ;  /* 0x0000bd0000047ab9 */ /* 0x000fe20000000800 */
[C---:B------:R-:W-:Y:S01]  /*27630*/  IMAD.SHL.U32 R8, R37.reuse, 0x2, RZ ;  /* 0x0000000225087824 */ /* 0x040fe200078e00ff */
[C---:B------:R-:W-:Y:S01]  /*27640*/  ISETP.GE.AND P3, PT, R37.reuse, UR4, PT ;  /* 0x0000000425007c0c */ /* 0x040fe2000bf66270 */
[----:B0-----:R-:W0:Y:S01]  /*27650*/  SHFL.IDX PT, R3, R24, RZ, 0x181f ;  /* 0x00181fff18037589 */ /* 0x001e2200000e0000 */
[----:B------:R-:W-:Y:S02]  /*27660*/  LOP3.LUT R2, R37, 0x40, RZ, 0xfc, !PT ;  /* 0x0000004025027812 */ /* 0x000fe400078efcff */
        /* <DEDUP_REMOVED lines=21> */
[C---:B------:R-:W-:Y:S01]  /*277c0*/  ISETP.LT.OR P4, PT, R5.reuse, 0x11, P3 ;  /* 0x000000110500780c */ /* 0x040fe20001f81670 */
[----:B--2---:R-:W0:Y:S04]  /*277d0*/  SHFL.IDX PT, R6, R24, 0x2, 0x181f ;  /* 0x00581f0018067f89 */ /* 0x004e2800000e0000 */
        /* <DEDUP_REMOVED lines=19> */
.L_x_2157:
        /* <DEDUP_REMOVED lines=15> */
.L_x_1978:
[----:B------:R-:W-:Y:S02]  /*27a00*/  PLOP3.LUT P1, PT, P1, P0, PT, 0xa2, 0x0 ;  /* 0x000000000000781c */ /* 0x000fe40000f21472 */
[----:B------:R-:W-:-:S08]  /*27a10*/  @P0 R2UR P1, UR4, R4 ;  /* 0x00000000040402ca */ /* 0x000fd00000020000 */
[----:B------:R-:W-:-:S05]  /*27a20*/  @P0 PLOP3.LUT P0, PT, P1, PT, PT, 0x80, 0x0 ;  /* 0x000000000000081c */ /* 0x000fca0000f0f070 */
[----:B------:R-:W-:Y:S01]  /*27a30*/  @!P1 SYNCS.ARRIVE.TRANS64.RED.A0T1 RZ, [UR4+0x30850], RZ ;  /* 0x030850ffffff99a7 */ /* 0x000fe20008200404 */
[----:B------:R-:W-:Y:S07]  /*27a40*/  @!P1 ARRIVES.LDGSTSBAR.64.TRANSCNT [UR4+0x30850] ;  /* 0x03085000ff0099b0 */ /* 0x000fee0008000a84 */
[----:B------:R-:W-:Y:S05]  /*27a50*/  @P0 BRA.U.ANY `(.L_x_1978) ;  /* 0xfffffffd00e80947 */ /* 0x000fea000393ffff */
[----:B------:R-:W-:Y:S01]  /*27a60*/  NOP ;  /* 0x0000000000007918 */ /* 0x000fe20000000000 */
[----:B0-----:R-:W2:Y:S02]  /*27a70*/  LDL R0, [R1+0x44] ;  /* 0x0000440001007983 */ /* 0x001ea40000100800 */
[----:B--2---:R-:W-:-:S13]  /*27a80*/  ISETP.NE.AND P2, PT, R0, 0x3, PT ;  /* 0x000000030000780c */ /* 0x004fda0003f45270 */
[----:B------:R-:W-:Y:S05]  /*27a90*/  @!P2 BRA `(.L_x_1979) ;  /* 0x000000000004a947 */ /* 0x000fea0003800000 */
[----:B------:R-:W-:Y:S01]  /*27aa0*/  BPT.TRAP 0x1 ;  /* 0x000000040000795c */ /* 0x000fe20000300000 */
.L_x_1979:
[----:B------:R2:W-:Y:S01]  /*27ab0*/  SYNCS.ARRIVE.TRANS64.A1T0 RZ, [R4+URZ+0x30850], RZ ;  /* 0x030850ff04ff79a7 */ /* 0x0005e2000810003f */
[----:B------:R-:W-:-:S04]  /*27ac0*/  IADD3 R25, R25, 0x1, RZ ;  /* 0x0000000119197810 */ /* 0x000fc80007ffe0ff */
[----:B------:R-:W-:-:S04]  /*27ad0*/  ISETP.NE.AND P0, PT, R25, 0x2, PT ;  /* 0x000000021900780c */ /* 0x000fc80003f05270 */
[----:B------:R-:W-:Y:S02]  /*27ae0*/  SEL R0, RZ, 0x1, P0 ;  /* 0x00000001ff007807 */ /* 0x000fe40000000000 */
[----:B------:R-:W-:Y:S02]  /*27af0*/  SEL R25, R25, RZ, P0 ;  /* 0x000000ff19197207 */ /* 0x000fe40000000000 */
[----:B--2---:R-:W-:-:S07]  /*27b00*/  LOP3.LUT R29, R29, R0, RZ, 0x3c, !PT ;  /* 0x000000001d1d7212 */ /* 0x004fce00078e3cff */
.L_x_1936:
[----:B------:R-:W-:Y:S05]  /*27b10*/  BSYNC B7 ;  /* 0x0000000000077941 */ /* 0x000fea0003800000 */
.L_x_1934:
[----:B------:R-:W-:-:S13]  /*27b20*/  LOP3.LUT P0, RZ, R22, 0x40, RZ, 0xc0, !PT ;  /* 0x0000004016ff7812 */ /* 0x000fda000780c0ff */
[----:B------:R-:W-:Y:S05]  /*27b30*/  @!P0 BRA `(.L_x_1980) ;  /* 0x0000000000248947 */ /* 0x000fea0003800000 */
[----:B------:R-:W-:Y:S05]  /*27b40*/  WARPSYNC.ALL ;  /* 0x0000000000007948 */ /* 0x000fea0003800000 */
[----:B------:R-:W2:Y:S08]  /*27b50*/  S2UR UR5, SR_CgaCtaId ;  /* 0x00000000000579c3 */ /* 0x000eb00000008800 */
[----:B------:R-:W-:Y:S06]  /*27b60*/  BAR.SYNC.DEFER_BLOCKING 0x5, 0x180 ;  /* 0x0146000000007b1d */ /* 0x000fec0000010000 */
[----:B------:R-:W-:-:S02]  /*27b70*/  UMOV UR4, 0x400 ;  /* 0x0000040000047882 */ /* 0x000fc40000000000 */
[----:B--2---:R-:W-:-:S06]  /*27b80*/  ULEA UR4, UR5, UR4, 0x18 ;  /* 0x0000000405047291 */ /* 0x004fcc000f8ec03f */
[----:B0-----:R-:W-:-:S05]  /*27b90*/  IMAD.U32 R23, RZ, RZ, UR4 ;  /* 0x00000004ff177e24 */ /* 0x001fca000f8e00ff */
[----:B------:R2:W3:Y:S01]  /*27ba0*/  LDS.128 R16, [R23+0x308d0] ;  /* 0x0308d00017107984 */ /* 0x0004e20000000c00 */
[----:B------:R-:W-:Y:S06]  /*27bb0*/  BAR.ARV 0x4, 0x180 ;  /* 0x0106000000007b1d */ /* 0x000fec0000002000 */
[----:B------:R-:W-:Y:S05]  /*27bc0*/  BRA `(.L_x_1981) ;  /* 0x0000000800cc7947 */ /* 0x000fea0003800000 */
.L_x_1980:
[----:B------:R-:W2:Y:S01]  /*27bd0*/  S2R R8, SR_TID.X ;  /* 0x0000000000087919 */ /* 0x000ea20000002100 */
[----:B------:R-:W-:Y:S01]  /*27be0*/  UMOV UR4, 0xffffffff ;  /* 0xffffffff00047882 */ /* 0x000fe20000000000 */
[----:B--2---:R-:W-:-:S04]  /*27bf0*/  LOP3.LUT R8, R8, 0x1f, RZ, 0xc0, !PT ;  /* 0x0000001f08087812 */ /* 0x004fc800078ec0ff */
[----:B------:R-:W-:Y:S01]  /*27c00*/  ISETP.NE.AND P0, PT, R8, 0x1f, PT ;  /* 0x0000001f0800780c */ /* 0x000fe20003f05270 */
[----:B------:R-:W-:-:S12]  /*27c10*/  BRA.DIV UR4, `(.L_x_1982) ;  /* 0x00000052044c7947 */ /* 0x000fd8000b800000 */
[----:B------:R-:W-:Y:S01]  /*27c20*/  IMAD.IADD R5, R19, 0x1, R8 ;  /* 0x0000000113057824 */ /* 0x000fe200078e0208 */
[----:B------:R-:W-:-:S04]  /*27c30*/  ULDC UR4, c[0x0][0xc3c] ;  /* 0x00030f0000047ab9 */ /* 0x000fc80000000800 */
[----:B------:R-:W-:-:S13]  /*27c40*/  ISETP.GE.OR P1, PT, R5, UR4, !P0 ;  /* 0x0000000405007c0c */ /* 0x000fda000c726670 */
[----:B------:R-:W2:Y:S02]  /*27c50*/  @!P1 LDC.64 R2, c[0x0][0xc80] ;  /* 0x00032000ff029b82 */ /* 0x000ea40000000a00 */
[----:B--2---:R-:W-:-:S06]  /*27c60*/  @!P1 IMAD.WIDE R2, R5, 0x4, R2 ;  /* 0x0000000405029825 */ /* 0x004fcc00078e0202 */
[----:B------:R-:W2:Y:S01]  /*27c70*/  @!P1 LDG.E R2, desc[UR60][R2.64] ;  /* 0x0000003c02029981 */ /* 0x000ea2000c1e1900 */
[----:B------:R-:W-:Y:S01]  /*27c80*/  IMAD.MOV.U32 R17, RZ, RZ, RZ ;  /* 0x000000ffff117224 */ /* 0x000fe200078e00ff */
[C---:B------:R-:W-:Y:S02]  /*27c90*/  ISETP.GE.U32.AND P2, PT, R8.reuse, 0x2, PT ;  /* 0x000000020800780c */ /* 0x040fe40003f46070 */
[C---:B------:R-:W-:Y:S01]  /*27ca0*/  ISETP.GE.U32.AND P3, PT, R8.reuse, 0x4, PT ;  /* 0x000000040800780c */ /* 0x040fe20003f66070 */
[----:B------:R-:W-:Y:S01]  /*27cb0*/  SHFL.IDX PT, R0, R16, RZ, 0x1f ;  /* 0x00001fff10007589 */ /* 0x000fe200000e0000 */
[C---:B------:R-:W-:Y:S02]  /*27cc0*/  ISETP.GE.U32.AND P4, PT, R8.reuse, 0x8, PT ;  /* 0x000000080800780c */ /* 0x040fe40003f86070 */
[C---:B------:R-:W-:Y:S01]  /*27cd0*/  ISETP.GE.U32.AND P5, PT, R8.reuse, 0x10, PT ;  /* 0x000000100800780c */ /* 0x040fe20003fa6070 */
[----:B--2---:R-:W-:Y:S01]  /*27ce0*/  @!P1 IMAD.MOV.U32 R17, RZ, RZ, R2 ;  /* 0x000000ffff119224 */ /* 0x004fe200078e0002 */
[----:B------:R-:W-:-:S04]  /*27cf0*/  ISETP.NE.AND P1, PT, R8, RZ, PT ;  /* 0x000000ff0800720c */ /* 0x000fc80003f25270 */
[----:B------:R-:W2:Y:S02]  /*27d00*/  SHFL.UP PT, R14, R17, 0x1, RZ ;  /* 0x04200000110e7989 */ /* 0x000ea400000e00ff */
[----:B--2---:R-:W-:-:S04]  /*27d10*/  SEL R4, R14, RZ, P1 ;  /* 0x000000ff0e047207 */ /* 0x004fc80000800000 */
[----:B------:R-:W-:-:S05]  /*27d20*/  IADD3 R4, R17, R4, RZ ;  /* 0x0000000411047210 */ /* 0x000fca0007ffe0ff */
[----:B------:R-:W2:Y:S02]  /*27d30*/  SHFL.UP PT, R14, R4, 0x2, RZ ;  /* 0x04400000040e7989 */ /* 0x000ea400000e00ff */
[----:B--2---:R-:W-:-:S05]  /*27d40*/  SEL R5, R14, RZ, P2 ;  /* 0x000000ff0e057207 */ /* 0x004fca0001000000 */
[----:B0-----:R-:W-:Y:S02]  /*27d50*/  IMAD.IADD R6, R4, 0x1, R5 ;  /* 0x0000000104067824 */ /* 0x001fe400078e0205 */
[----:B------:R-:W-:Y:S04]  /*27d60*/  SHFL.IDX PT, R5, R16, 0x1, 0x1f ;  /* 0x00201f0010057f89 */ /* 0x000fe800000e0000 */
        /* <DEDUP_REMOVED lines=9> */
[----:B------:R0:W2:Y:S02]  /*27e00*/  SHFL.IDX PT, R14, R2, 0x1f, 0x1f ;  /* 0x03e01f00020e7f89 */ /* 0x0000a400000e0000 */
.L_x_2167:
[----:B------:R-:W-:Y:S02]  /*27e10*/  ULDC UR4, c[0x0][0xc38] ;  /* 0x00030e0000047ab9 */ /* 0x000fe40000000800 */
[----:B------:R-:W-:-:S05]  /*27e20*/  MOV R4, UR4 ;  /* 0x0000000400047c02 */ /* 0x000fca0008000f00 */
[----:B--2---:R-:W-:-:S04]  /*27e30*/  IMAD R14, R14, R4, RZ ;  /* 0x000000040e0e7224 */ /* 0x004fc800078e02ff */
[----:B------:R-:W-:-:S05]  /*27e40*/  IMAD.IADD R5, R5, 0x1, R14 ;  /* 0x0000000105057824 */ /* 0x000fca00078e020e */
[----:B------:R-:W-:-:S13]  /*27e50*/  ISETP.GT.AND P6, PT, R5, R0, PT ;  /* 0x000000000500720c */ /* 0x000fda0003fc4270 */
[----:B------:R-:W-:Y:S05]  /*27e60*/  @P6 BRA `(.L_x_1983) ;  /* 0x00000000009c6947 */ /* 0x000fea0003800000 */
.L_x_1988:
[----:B0-----:R-:W0:Y:S01]  /*27e70*/  LDC R2, c[0x0][0xc3c] ;  /* 0x00030f00ff027b82 */ /* 0x001e220000000800 */
[----:B------:R-:W-:-:S05]  /*27e80*/  VIADD R19, R19, 0x1f ;  /* 0x0000001f13137836 */ /* 0x000fca0000000000 */
[----:B0-----:R-:W-:-:S13]  /*27e90*/  ISETP.GE.AND P6, PT, R19, R2, PT ;  /* 0x000000021300720c */ /* 0x001fda0003fc6270 */
[----:B------:R-:W-:Y:S05]  /*27ea0*/  @P6 BRA `(.L_x_1984) ;  /* 0x0000000400d06947 */ /* 0x000fea0003800000 */
[----:B------:R-:W0:Y:S01]  /*27eb0*/  S2R R3, SR_TID.X ;  /* 0x0000000000037919 */ /* 0x000e220000002100 */
[----:B------:R-:W-:Y:S01]  /*27ec0*/  BSSY B0, `(.L_x_1985) ;  /* 0x0000009000007945 */ /* 0x000fe20003800000 */
[----:B------:R-:W-:Y:S01]  /*27ed0*/  IMAD.MOV.U32 R17, RZ, RZ, RZ ;  /* 0x000000ffff117224 */ /* 0x000fe200078e00ff */
[----:B0-----:R-:W-:-:S05]  /*27ee0*/  LOP3.LUT R3, R3, 0x1f, RZ, 0xc0, !PT ;  /* 0x0000001f03037812 */ /* 0x001fca00078ec0ff */
[----:B------:R-:W-:-:S05]  /*27ef0*/  IMAD.IADD R7, R19, 0x1, R3 ;  /* 0x0000000113077824 */ /* 0x000fca00078e0203 */
[----:B------:R-:W-:-:S13]  /*27f00*/  ISETP.GE.OR P6, PT, R7, R2, !P0 ;  /* 0x000000020700720c */ /* 0x000fda00047c6670 */
[----:B------:R-:W-:Y:S05]  /*27f10*/  @P6 BRA `(.L_x_1986) ;  /* 0x00000000000c6947 */ /* 0x000fea0003800000 */
[----:B------:R-:W0:Y:S02]  /*27f20*/  LDC.64 R2, c[0x0][0xc80] ;  /* 0x00032000ff027b82 */ /* 0x000e240000000a00 */
[----:B0-----:R-:W-:-:S05]  /*27f30*/  IMAD.WIDE R2, R7, 0x4, R2 ;  /* 0x0000000407027825 */ /* 0x001fca00078e0202 */
[----:B------:R0:W5:Y:S02]  /*27f40*/  LDG.E R17, desc[UR60][R2.64] ;  /* 0x0000003c02117981 */ /* 0x000164000c1e1900 */
.L_x_1986:
[----:B------:R-:W-:Y:S05]  /*27f50*/  BSYNC B0 ;  /* 0x0000000000007941 */ /* 0x000fea0003800000 */
.L_x_1985:
[----:B------:R-:W-:-:S03]  /*27f60*/  UMOV UR4, 0xffffffff ;  /* 0xffffffff00047882 */ /* 0x000fc60000000000 */
[----:B------:R-:W-:Y:S05]  /*27f70*/  BRA.DIV UR4, `(.L_x_1987) ;  /* 0x0000005204987947 */ /* 0x000fea000b800000 */
[----:B-----5:R-:W2:Y:S02]  /*27f80*/  SHFL.UP PT, R14, R17, 0x1, RZ ;  /* 0x04200000110e7989 */ /* 0x020ea400000e00ff */
[----:B--2---:R-:W-:-:S04]  /*27f90*/  SEL R14, R14, RZ, P1 ;  /* 0x000000ff0e0e7207 */ /* 0x004fc80000800000 */
[----:B------:R-:W-:-:S05]  /*27fa0*/  IADD3 R13, R17, R14, RZ ;  /* 0x0000000e110d7210 */ /* 0x000fca0007ffe0ff */
        /* <DEDUP_REMOVED lines=13> */
.L_x_2175:
[----:B------:R-:W-:Y:S02]  /*28080*/  ULDC UR4, c[0x0][0xc38] ;  /* 0x00030e0000047ab9 */ /* 0x000fe40000000800 */
[----:B------:R-:W-:-:S05]  /*28090*/  MOV R4, UR4 ;  /* 0x0000000400047c02 */ /* 0x000fca0008000f00 */
[----:B--2---:R-:W-:-:S04]  /*280a0*/  IMAD R14, R14, R4, RZ ;  /* 0x000000040e0e7224 */ /* 0x004fc800078e02ff */
[----:B------:R-:W-:-:S05]  /*280b0*/  IMAD.IADD R5, R14, 0x1, R5 ;  /* 0x000000010e057824 */ /* 0x000fca00078e0205 */
[----:B------:R-:W-:-:S13]  /*280c0*/  ISETP.GT.AND P6, PT, R5, R0, PT ;  /* 0x000000000500720c */ /* 0x000fda0003fc4270 */
[----:B------:R-:W-:Y:S05]  /*280d0*/  @!P6 BRA `(.L_x_1988) ;  /* 0xfffffffc0064e947 */ /* 0x000fea000383ffff */
.L_x_1983:
        /* <DEDUP_REMOVED lines=8> */
.L_x_2179:
[----:B------:R-:W-:Y:S01]  /*28160*/  ISETP.NE.AND P0, PT, R3, RZ, PT ;  /* 0x000000ff0300720c */ /* 0x000fe20003f05270 */
[----:B------:R-:W-:-:S12]  /*28170*/  IMAD.MOV.U32 R14, RZ, RZ, RZ ;  /* 0x000000ffff0e7224 */ /* 0x000fd800078e00ff */
[----:B------:R-:W-:Y:S05]  /*28180*/  @!P0 BRA `(.L_x_1990) ;  /* 0x0000000000108947 */ /* 0x000fea0003800000 */
[----:B------:R-:W-:Y:S01]  /*28190*/  UMOV UR4, 0xffffffff ;  /* 0xffffffff00047882 */ /* 0x000fe20000000000 */
[----:B------:R-:W-:Y:S02]  /*281a0*/  VIADD R12, R6, 0xffffffff ;  /* 0xffffffff060c7836 */ /* 0x000fe40000000000 */
[----:B------:R-:W-:Y:S05]  /*281b0*/  BRA.DIV UR4, `(.L_x_1991) ;  /* 0x00000056040c7947 */ /* 0x000fea000b800000 */
[----:B------:R4:W0:Y:S02]  /*281c0*/  SHFL.IDX PT, R14, R2, R12, 0x1f ;  /* 0x00001f0c020e7589 */ /* 0x00082400000e0000 */
.L_x_1990:
[----:B0---4-:R-:W0:Y:S01]  /*281d0*/  LDC.64 R2, c[0x0][0xc90] ;  /* 0x00032400ff027b82 */ /* 0x011e220000000a00 */
[----:B------:R-:W-:-:S05]  /*281e0*/  IADD3 R19, R6, R19, RZ ;  /* 0x0000001306137210 */ /* 0x000fca0007ffe0ff */
[----:B0-----:R-:W-:-:S05]  /*281f0*/  IMAD.WIDE R2, R19, 0x4, R2 ;  /* 0x0000000413027825 */ /* 0x001fca00078e0202 */
[----:B------:R0:W2:Y:S01]  /*28200*/  LDG.E R7, desc[UR60][R2.64] ;  /* 0x0000003c02077981 */ /* 0x0000a2000c1e1900 */
[----:B------:R-:W-:Y:S02]  /*28210*/  IMAD R16, R14, R4, R5 ;  /* 0x000000040e107224 */ /* 0x000fe400078e0205 */
[----:B0-----:R-:W-:Y:S02]  /*28220*/  IMAD.MOV.U32 R2, RZ, RZ, RZ ;  /* 0x000000ffff027224 */ /* 0x001fe400078e00ff */
        /* <DEDUP_REMOVED lines=24> */
[----:B------:R-:W-:-:S05]  /*283b0*/  @!P1 LOP3.LUT R2, RZ, R6, RZ, 0x33, !PT ;  /* 0x00000006ff029212 */ /* 0x000fca00078e33ff */
[----:B------:R-:W-:Y:S02]  /*283c0*/  IMAD R0, R7, R2, RZ ;  /* 0x0000000207007224 */ /* 0x000fe400078e02ff */
[----:B------:R-:W-:-:S03]  /*283d0*/  IMAD.MOV R2, RZ, RZ, -R2 ;  /* 0x000000ffff027224 */ /* 0x000fc600078e0a02 */
[----:B------:R-:W-:Y:S01]  /*283e0*/  IADD3 R3, -R0, RZ, RZ ;  /* 0x000000ff00037210 */ /* 0x000fe20007ffe1ff */
[----:B------:R-:W-:-:S03]  /*283f0*/  IMAD R5, R6, R2, R5 ;  /* 0x0000000206057224 */ /* 0x000fc600078e0205 */
[----:B------:R-:W-:-:S04]  /*28400*/  VIADDMNMX R4, R3, R4, R7, PT ;  /* 0x0000000403047246 */ /* 0x000fc80003800107 */
[-C--:B------:R-:W-:Y:S02]  /*28410*/  IABS R7, R4.reuse ;  /* 0x0000000400077213 */ /* 0x080fe40000000000 */
[----:B------:R-:W-:Y:S02]  /*28420*/  IABS R6, R4 ;  /* 0x0000000400067213 */ /* 0x000fe40000000000 */
[----:B------:R-:W0:Y:S02]  /*28430*/  I2F.RP R8, R7 ;  /* 0x0000000700087306 */ /* 0x000e240000209400 */
[----:B------:R-:W-:-:S06]  /*28440*/  IADD3 R6, RZ, -R6, RZ ;  /* 0x80000006ff067210 */ /* 0x000fcc0007ffe0ff */
        /* <DEDUP_REMOVED lines=8> */
[C---:B------:R-:W-:Y:S02]  /*284d0*/  LOP3.LUT R3, R5.reuse, R4, RZ, 0x3c, !PT ;  /* 0x0000000405037212 */ /* 0x040fe400078e3cff */
[----:B------:R-:W-:Y:S01]  /*284e0*/  IADD3 R5, R5, R0, RZ ;  /* 0x0000000005057210 */ /* 0x000fe20007ffe0ff */
        /* <DEDUP_REMOVED lines=16> */
.L_x_1984:
[----:B------:R-:W-:Y:S01]  /*285f0*/  UMOV UR4, URZ ;  /* 0x0000003f00047c82 */ /* 0x000fe20008000000 */
[----:B------:R-:W-:Y:S01]  /*28600*/  UMOV UR5, URZ ;  /* 0x0000003f00057c82 */ /* 0x000fe20008000000 */
[----:B------:R-:W-:Y:S01]  /*28610*/  ULDC UR6, c[0x0][0xc3c] ;  /* 0x00030f0000067ab9 */ /* 0x000fe20000000800 */
[----:B------:R-:W-:Y:S01]  /*28620*/  IMAD.MOV.U32 R16, RZ, RZ, R0 ;  /* 0x000000ffff107224 */ /* 0x000fe200078e0000 */
[----:B------:R-:W-:Y:S01]  /*28630*/  MOV R18, UR5 ;  /* 0x0000000500127c02 */ /* 0x000fe20008000f00 */
[----:B------:R-:W-:Y:S02]  /*28640*/  IMAD.U32 R17, RZ, RZ, UR4 ;  /* 0x00000004ff117e24 */ /* 0x000fe4000f8e00ff */
[----:B------:R-:W-:-:S07]  /*28650*/  IMAD.U32 R19, RZ, RZ, UR6 ;  /* 0x00000006ff137e24 */ /* 0x000fce000f8e00ff */
.L_x_1992:
[----:B------:R-:W0:Y:S01]  /*28660*/  S2R R0, SR_TID.X ;  /* 0x0000000000007919 */ /* 0x000e220000002100 */
[----:B------:R-:W-:Y:S05]  /*28670*/  WARPSYNC.ALL ;  /* 0x0000000000007948 */ /* 0x000fea0003800000 */
[----:B------:R-:W-:Y:S01]  /*28680*/  BAR.SYNC.DEFER_BLOCKING 0x4, 0x180 ;  /* 0x0106000000007b1d */ /* 0x000fe20000010000 */
[----:B0-----:R-:W-:-:S04]  /*28690*/  LOP3.LUT R0, R0, 0x1f, RZ, 0xc0, !PT ;  /* 0x0000001f00007812 */ /* 0x001fc800078ec0ff */
[----:B------:R-:W-:-:S13]  /*286a0*/  ISETP.NE.AND P0, PT, R0, RZ, PT ;  /* 0x000000ff0000720c */ /* 0x000fda0003f05270 */
[----:B------:R-:W0:Y:S01]  /*286b0*/  @!P0 S2R R3, SR_CgaCtaId ;  /* 0x0000000000038919 */ /* 0x000e220000008800 */
[----:B------:R-:W-:-:S04]  /*286c0*/  @!P0 MOV R0, 0x400 ;  /* 0x0000040000008802 */ /* 0x000fc80000000f00 */
[----:B0-----:R-:W-:-:S05]  /*286d0*/  @!P0 LEA R23, R3, R0, 0x18 ;  /* 0x0000000003178211 */ /* 0x001fca00078ec0ff */
[----:B------:R0:W-:Y:S01]  /*286e0*/  @!P0 STS.128 [R23+0x308d0], R16 ;  /* 0x0308d01017008388 */ /* 0x0001e20000000c00 */
[----:B------:R-:W-:Y:S06]  /*286f0*/  BAR.ARV 0x5, 0x180 ;  /* 0x0146000000007b1d */ /* 0x000fec0000002000 */
.L_x_1981:
[----:B------:R-:W-:Y:S02]  /*28700*/  ULDC UR4, c[0x0][0xc3c] ;  /* 0x00030f0000047ab9 */ /* 0x000fe40000000800 */
[----:B---3--:R-:W-:-:S13]  /*28710*/  ISETP.GE.AND P0, PT, R19, UR4, PT ;  /* 0x0000000413007c0c */ /* 0x008fda000bf06270 */
[----:B------:R-:W-:Y:S05]  /*28720*/  @!P0 BRA `(.L_x_1993) ;  /* 0xffffff9400cc8947 */ /* 0x000fea000383ffff */
[----:B------:R-:W-:Y:S05]  /*28730*/  BSYNC B8 ;  /* 0x0000000000087941 */ /* 0x000fea0003800000 */
.L_x_1870:
[----:B------:R-:W3:Y:S01]  /*28740*/  LDL.LU R0, [R1+0x34] ;  /* 0x0000340001007983 */ /* 0x000ee20000300800 */
[----:B------:R-:W-:Y:S01]  /*28750*/  BSSY B0, `(.L_x_1994) ;  /* 0x000000b000007945 */ /* 0x000fe20003800000 */
[----:B------:R-:W4:Y:S01]  /*28760*/  S2R R5, SR_CgaCtaId ;  /* 0x0000000000057919 */ /* 0x000f220000008800 */
[----:B---3--:R-:W-:-:S05]  /*28770*/  VIADD R0, R0, 0x1 ;  /* 0x0000000100007836 */ /* 0x008fca0000000000 */
[----:B0-----:R-:W-:-:S04]  /*28780*/  LEA.HI R2, R0, R0, RZ, 0x1 ;  /* 0x0000000000027211 */ /* 0x001fc800078f08ff */
[----:B------:R-:W-:Y:S02]  /*28790*/  LOP3.LUT R3, R2, 0xfffffffe, RZ, 0xc0, !PT ;  /* 0xfffffffe02037812 */ /* 0x000fe400078ec0ff */
[----:B------:R-:W-:-:S03]  /*287a0*/  MOV R2, 0x400 ;  /* 0x0000040000027802 */ /* 0x000fc60000000f00 */
[----:B------:R-:W-:Y:S01]  /*287b0*/  IMAD.IADD R0, R0, 0x1, -R3 ;  /* 0x0000000100007824 */ /* 0x000fe200078e0a03 */
[----:B----4-:R-:W-:-:S04]  /*287c0*/  LEA R5, R5, R2, 0x18 ;  /* 0x0000000205057211 */ /* 0x010fc800078ec0ff */
[----:B------:R-:W-:-:S04]  /*287d0*/  SHF.L.U32 R0, R0, 0x1f, RZ ;  /* 0x0000001f00007819 */ /* 0x000fc800000006ff */
[----:B------:R-:W0:Y:S02]  /*287e0*/  SYNCS.PHASECHK.TRANS64.TRYWAIT P0, [R5+URZ+0x30820], R0 ;  /* 0x03082000050075a7 */ /* 0x000e24000800017f */
[----:B0-----:R-:W-:Y:S05]  /*287f0*/  @!P0 BRA `(.L_x_1995) ;  /* 0x0000004c00a08947 */ /* 0x001fea0003800000 */
.L_x_2182:
[----:B------:R-:W-:Y:S05]  /*28800*/  BSYNC B0 ;  /* 0x0000000000007941 */ /* 0x000fea0003800000 */
.L_x_1994:
[----:B------:R-:W-:-:S03]  /*28810*/  UMOV UR4, 0xffffffff ;  /* 0xffffffff00047882 */ /* 0x000fc60000000000 */
[----:B------:R-:W-:Y:S05]  /*28820*/  BRA.DIV UR4, `(.L_x_1996) ;  /* 0x0000004e04a87947 */ /* 0x000fea000b800000 */
[----:B0-----:R-:W0:Y:S02]  /*28830*/  S2R R0, SR_TID.X ;  /* 0x0000000000007919 */ /* 0x001e240000002100 */
[----:B0-----:R-:W-:-:S04]  /*28840*/  SHF.R.U32.HI R0, RZ, 0x5, R0 ;  /* 0x00000005ff007819 */ /* 0x001fc80000011600 */
[----:B------:R-:W-:-:S05]  /*28850*/  LOP3.LUT R0, R0, 0x3, RZ, 0xc0, !PT ;  /* 0x0000000300007812 */ /* 0x000fca00078ec0ff */
[----:B------:R0:W3:Y:S02]  /*28860*/  SHFL.IDX PT, R14, R0, RZ, 0x1f ;  /* 0x00001fff000e7589 */ /* 0x0000e400000e0000 */
.L_x_2185:
[----:B---3--:R-:W-:-:S13]  /*28870*/  ISETP.NE.AND P0, PT, R14, RZ, PT ;  /* 0x000000ff0e00720c */ /* 0x008fda0003f05270 */
[----:B------:R-:W-:Y:S05]  /*28880*/  @P0 BRA `(.L_x_1557) ;  /* 0x0000000000880947 */ /* 0x000fea0003800000 */
[----:B------:R-:W-:-:S03]  /*28890*/  UMOV UR4, 0xffffffff ;  /* 0xffffffff00047882 */ /* 0x000fc60000000000 */
[----:B------:R-:W-:Y:S05]  /*288a0*/  BRA.DIV UR4, `(.L_x_1997) ;  /* 0x0000004e04bc7947 */ /* 0x000fea000b800000 */
[----:B------:R-:W-:-:S13]  /*288b0*/  ELECT P6, URZ, PT ;  /* 0x00000000003f782f */ /* 0x000fda00038c0000 */
.L_x_2188:
[----:B------:R-:W-:Y:S05]  /*288c0*/  @!P6 BRA `(.L_x_1557) ;  /* 0x000000000078e947 */ /* 0x000fea0003800000 */
[----:B0-----:R-:W3:Y:S02]  /*288d0*/  LDL.LU R0, [R1+0x20] ;  /* 0x0000200001007983 */ /* 0x001ee40000300800 */
[----:B---3--:R-:W-:-:S04]  /*288e0*/  LOP3.LUT R0, R0, 0x2, RZ, 0xfc, !PT ;  /* 0x0000000200007812 */ /* 0x008fc800078efcff */
[----:B------:R-:W-:-:S13]  /*288f0*/  ISETP.NE.AND P0, PT, R0, 0x3, PT ;  /* 0x000000030000780c */ /* 0x000fda0003f05270 */
[----:B------:R-:W-:Y:S05]  /*28900*/  @!P0 BRA `(.L_x_1998) ;  /* 0x0000000000048947 */ /* 0x000fea0003800000 */
[----:B------:R-:W-:Y:S01]  /*28910*/  BPT.TRAP 0x1 ;  /* 0x000000040000795c */ /* 0x000fe20000300000 */
.L_x_1998:
[----:B------:R-:W-:Y:S01]  /*28920*/  IMAD R3, R25, 0x8, R5 ;  /* 0x0000000819037824 */ /* 0x000fe200078e0205 */
[----:B------:R-:W-:Y:S02]  /*28930*/  SHF.L.U32 R2, R29, 0x1f, RZ ;  /* 0x0000001f1d027819 */ /* 0x000fe400000006ff */
[----:B------:R-:W-:Y:S02]  /*28940*/  IADD3 R25, R25, 0x1, RZ ;  /* 0x0000000119197810 */ /* 0x000fe40007ffe0ff */
[----:B------:R-:W0:Y:S02]  /*28950*/  SYNCS.PHASECHK.TRANS64.TRYWAIT P1, [R3+URZ+0x30840], R2 ;  /* 0x03084002030075a7 */ /* 0x000e24000802017f */
[----:B------:R-:W-:-:S04]  /*28960*/  ISETP.NE.AND P2, PT, R25, 0x2, PT ;  /* 0x000000021900780c */ /* 0x000fc80003f45270 */
[----:B------:R-:W-:Y:S01]  /*28970*/  SEL R0, RZ, 0x1, P2 ;  /* 0x00000001ff007807 */ /* 0x000fe20001000000 */
[----:B0-----:R-:W-:Y:S08]  /*28980*/  @!P1 BRA `(.L_x_1999) ;  /* 0x0000004c00a49947 */ /* 0x001ff00003800000 */
.L_x_2189:
[----:B------:R-:W-:Y:S02]  /*28990*/  SEL R25, R25, RZ, P2 ;  /* 0x000000ff19197207 */ /* 0x000fe40001000000 */
[----:B------:R-:W-:Y:S01]  /*289a0*/  LOP3.LUT R0, R29, R0, RZ, 0x3c, !PT ;  /* 0x000000001d007212 */ /* 0x000fe200078e3cff */
[----:B------:R-:W-:Y:S06]  /*289b0*/  @!P0 BRA `(.L_x_2000) ;  /* 0x0000000000048947 */ /* 0x000fec0003800000 */
[----:B------:R-:W-:Y:S01]  /*289c0*/  BPT.TRAP 0x1 ;  /* 0x000000040000795c */ /* 0x000fe20000300000 */
.L_x_2000:
[----:B------:R-:W-:Y:S01]  /*289d0*/  IMAD R25, R25, 0x8, R5 ;  /* 0x0000000819197824 */ /* 0x000fe200078e0205 */
[----:B------:R-:W-:-:S04]  /*289e0*/  SHF.L.U32 R0, R0, 0x1f, RZ ;  /* 0x0000001f00007819 */ /* 0x000fc800000006ff */
[----:B------:R-:W3:Y:S02]  /*289f0*/  SYNCS.PHASECHK.TRANS64.TRYWAIT P1, [R25+URZ+0x30840], R0 ;  /* 0x03084000190075a7 */ /* 0x000ee4000802017f */
[----:B---3--:R-:W-:Y:S05]  /*28a00*/  @!P1 BRA `(.L_x_2001) ;  /* 0x0000004c00989947 */ /* 0x008fea0003800000 */
.L_x_2190:
[----:B------:R-:W-:Y:S05]  /*28a10*/  @!P0 BRA `(.L_x_2002) ;  /* 0x0000000000048947 */ /* 0x000fea0003800000 */
[----:B------:R-:W-:Y:S01]  /*28a20*/  BPT.TRAP 0x1 ;  /* 0x000000040000795c */ /* 0x000fe20000300000 */
.L_x_2002:
[----:B------:R-:W4:Y:S02]  /*28a30*/  SYNCS.PHASECHK.TRANS64.TRYWAIT P1, [R3+URZ+0x30860], R2 ;  /* 0x03086002030075a7 */ /* 0x000f24000802017f */
[----:B----4-:R-:W-:Y:S05]  /*28a40*/  @!P1 BRA `(.L_x_2003) ;  /* 0x0000004c009c9947 */ /* 0x010fea0003800000 */
.L_x_2191:
[----:B------:R-:W-:Y:S05]  /*28a50*/  @!P0 BRA `(.L_x_2004) ;  /* 0x0000000000048947 */ /* 0x000fea0003800000 */
[----:B------:R-:W-:Y:S01]  /*28a60*/  BPT.TRAP 0x1 ;  /* 0x000000040000795c */ /* 0x000fe20000300000 */
.L_x_2004:
[----:B------:R0:W0:Y:S02]  /*28a70*/  SYNCS.PHASECHK.TRANS64.TRYWAIT P0, [R25+URZ+0x30860], R0 ;  /* 0x03086000190075a7 */ /* 0x000024000800017f */
[----:B0-----:R-:W-:Y:S05]  /*28a80*/  @!P0 NANOSLEEP.SYNCS 0x989680 ;  /* 0x009896800000895d */ /* 0x001fea0003900000 */
[----:B------:R-:W0:Y:S02]  /*28a90*/  @!P0 SYNCS.PHASECHK.TRANS64 P0, [R25+URZ+0x30860], R0 ;  /* 0x03086000190085a7 */ /* 0x000e24000800007f */
[----:B0-----:R-:W-:Y:S05]  /*28aa0*/  @!P0 BRA `(.L_x_2004) ;  /* 0xfffffffc00f08947 */ /* 0x001fea000383ffff */
.L_x_1557:
[----:B------:R-:W-:Y:S05]  /*28ab0*/  BSYNC B9 ;  /* 0x0000000000097941 */ /* 0x000fea0003800000 */
.L_x_1554:
[----:B------:R-:W-:Y:S05]  /*28ac0*/  EXIT ;  /* 0x000000000000794d */ /* 0x000fea0003800000 */
.L_x_1583:
[----:B0-----:R0:W1:Y:S02]  /*28ad0*/  SYNCS.PHASECHK.TRANS64.TRYWAIT P6, [R89+URZ+0x30890], R103 ;  /* 0x03089067590075a7 */ /* 0x00106400080c017f */
[----:B-1----:R-:W-:Y:S05]  /*28ae0*/  @!P6 NANOSLEEP.SYNCS 0x989680 ;  /* 0x009896800000e95d */ /* 0x002fea0003900000 */
[----:B------:R-:W1:Y:S02]  /*28af0*/  @!P6 SYNCS.PHASECHK.TRANS64 P6, [R89+URZ+0x30890], R103 ;  /* 0x030890675900e5a7 */ /* 0x000e6400080c007f */
[----:B-1----:R-:W-:Y:S05]  /*28b00*/  @!P6 BRA `(.L_x_1583) ;  /* 0xfffffffc00f0e947 */ /* 0x002fea000383ffff */
[----:B------:R-:W-:Y:S05]  /*28b10*/  BRA `(.L_x_2005) ;  /* 0xfffffda800847947 */ /* 0x000fea000383ffff */
.L_x_1584:
[----:B------:R-:W-:Y:S01]  /*28b20*/  BSSY B1, `(.L_x_2006) ;  /* 0x0000008000017945 */ /* 0x000fe20003800000 */
[----:B------:R-:W-:Y:S01]  /*28b30*/  IMAD.MOV.U32 R13, RZ, RZ, R112 ;  /* 0x000000ffff0d7224 */ /* 0x000fe200078e0070 */
[----:B------:R-:W-:Y:S01]  /*28b40*/  MOV R11, 0x181f ;  /* 0x0000181f000b7802 */ /* 0x000fe20000000f00 */
[----:B------:R-:W-:Y:S02]  /*28b50*/  IMAD.MOV.U32 R12, RZ, RZ, RZ ;  /* 0x000000ffff0c7224 */ /* 0x000fe400078e00ff */
[----:B------:R-:W-:-:S07]  /*28b60*/  IMAD.MOV.U32 R15, RZ, RZ, -0x1 ;  /* 0xffffffffff0f7424 */ /* 0x000fce00078e00ff */
[----:B0-----:R-:W-:Y:S05]  /*28b70*/  WARPSYNC.COLLECTIVE R15, `(.L_x_2007) ;  /* 0x000000000f087348 */ /* 0x001fea0003c00000 */
[----:B------:R1:W2:Y:S02]  /*28b80*/  SHFL.IDX P6, R14, R13, R12, R11 ;  /* 0x0000000c0d0e7389 */ /* 0x0002a400000c000b */
[----:B012---:R-:W-:Y:S01]  /*28b90*/  ENDCOLLECTIVE ;  /* 0x000000000000791b */ /* 0x007fe20003800000 */
.L_x_2007:
[----:B------:R-:W-:Y:S05]  /*28ba0*/  BSYNC B1 ;  /* 0x0000000000017941 */ /* 0x000fea0003800000 */
.L_x_2006:
        /* <DEDUP_REMOVED lines=8> */
.L_x_2008:
[----:B------:R-:W-:Y:S01]  /*28c30*/  IMAD.MOV.U32 R106, RZ, RZ, R14 ;  /* 0x000000ffff6a7224 */ /* 0x000fe200078e000e */
[----:B------:R-:W-:Y:S06]  /*28c40*/  BRA `(.L_x_2009) ;  /* 0xfffffda8004c7947 */ /* 0x000fec000383ffff */
.L_x_1601:
[----:B------:R-:W-:Y:S01]  /*28c50*/  BSSY B1, `(.L_x_2010) ;  /* 0x0000008000017945 */ /* 0x000fe20003800000 */
[----:B0---4-:R-:W-:Y:S01]  /*28c60*/  MOV R13, R112 ;  /* 0x00000070000d7202 */ /* 0x011fe20000000f00 */
[----:B------:R-:W-:Y:S02]  /*28c70*/  IMAD.MOV.U32 R12, RZ, RZ, 0x1 ;  /* 0x00000001ff0c7424 */ /* 0x000fe400078e00ff */
[----:B------:R-:W-:Y:S02]  /*28c80*/  IMAD.MOV.U32 R11, RZ, RZ, 0x181f ;  /* 0x0000181fff0b7424 */ /* 0x000fe400078e00ff */
[----:B------:R-:W-:-:S07]  /*28c90*/  IMAD.MOV.U32 R15, RZ, RZ, -0x1 ;  /* 0xffffffffff0f7424 */ /* 0x000fce00078e00ff */
[----:B-123--:R-:W-:Y:S05]  /*28ca0*/  WARPSYNC.COLLECTIVE R15, `(.L_x_2011) ;  /* 0x000000000f087348 */ /* 0x00efea0003c00000 */
[----:B------:R0:W4:Y:S02]  /*28cb0*/  SHFL.IDX P6, R14, R13, R12, R11 ;  /* 0x0000000c0d0e7389 */ /* 0x00012400000c000b */
[----:B01234-:R-:W-:Y:S01]  /*28cc0*/  ENDCOLLECTIVE ;  /* 0x000000000000791b */ /* 0x01ffe20003800000 */
.L_x_2011:
[----:B------:R-:W-:Y:S05]  /*28cd0*/  BSYNC B1 ;  /* 0x0000000000017941 */ /* 0x000fea0003800000 */
.L_x_2010:
[----:B------:R-:W-:Y:S01]  /*28ce0*/  IMAD.MOV.U32 R13, RZ, RZ, R105 ;  /* 0x000000ffff0d7224 */ /* 0x000fe200078e0069 */
[----:B------:R-:W-:Y:S01]  /*28cf0*/  MOV R15, 0xffffffff ;  /* 0xffffffff000f7802 */ /* 0x000fe20000000f00 */
[----:B------:R-:W-:Y:S01]  /*28d00*/  IMAD.MOV.U32 R12, RZ, RZ, 0x1 ;  /* 0x00000001ff0c7424 */ /* 0x000fe200078e00ff */
[----:B------:R-:W-:Y:S01]  /*28d10*/  MOV R112, R14 ;  /* 0x0000000e00707202 */ /* 0x000fe20000000f00 */
[----:B------:R-:W-:-:S07]  /*28d20*/  IMAD.MOV.U32 R11, RZ, RZ, 0x181f ;  /* 0x0000181fff0b7424 */ /* 0x000fce00078e00ff */
[----:B------:R-:W-:Y:S05]  /*28d30*/  WARPSYNC.COLLECTIVE R15, `(.L_x_2012) ;  /* 0x000000000f087348 */ /* 0x000fea0003c00000 */
[----:B------:R0:W1:Y:S02]  /*28d40*/  SHFL.IDX P6, R14, R13, R12, R11 ;  /* 0x0000000c0d0e7389 */ /* 0x00006400000c000b */
[----:B01----:R-:W-:Y:S01]  /*28d50*/  ENDCOLLECTIVE ;  /* 0x000000000000791b */ /* 0x003fe20003800000 */
.L_x_2012:
[----:B------:R-:W-:Y:S01]  /*28d60*/  IMAD.MOV.U32 R56, RZ, RZ, R14 ;  /* 0x000000ffff387224 */ /* 0x000fe200078e000e */
[----:B------:R-:W-:Y:S06]  /*28d70*/  BRA `(.L_x_2013) ;  /* 0xfffffdb400587947 */ /* 0x000fec000383ffff */
.L_x_1623:
[----:B0-----:R0:W1:Y:S02]  /*28d80*/  SYNCS.PHASECHK.TRANS64.TRYWAIT P6, [R89+URZ+0x30890], R103 ;  /* 0x03089067590075a7 */ /* 0x00106400080c017f */
[----:B-1----:R-:W-:Y:S05]  /*28d90*/  @!P6 NANOSLEEP.SYNCS 0x989680 ;  /* 0x009896800000e95d */ /* 0x002fea0003900000 */
[----:B------:R-:W1:Y:S02]  /*28da0*/  @!P6 SYNCS.PHASECHK.TRANS64 P6, [R89+URZ+0x30890], R103 ;  /* 0x030890675900e5a7 */ /* 0x000e6400080c007f */
[----:B-1----:R-:W-:Y:S05]  /*28db0*/  @!P6 BRA `(.L_x_1623) ;  /* 0xfffffffc00f0e947 */ /* 0x002fea000383ffff */
[----:B------:R-:W-:Y:S05]  /*28dc0*/  BRA `(.L_x_2014) ;  /* 0xfffffdc800a07947 */ /* 0x000fea000383ffff */
.L_x_1624:
        /* <DEDUP_REMOVED lines=8> */
.L_x_2016:
[----:B------:R-:W-:Y:S05]  /*28e50*/  BSYNC B1 ;  /* 0x0000000000017941 */ /* 0x000fea0003800000 */
.L_x_2015:
        /* <DEDUP_REMOVED lines=8> */
.L_x_2017:
[----:B------:R-:W-:Y:S01]  /*28ee0*/  IMAD.MOV.U32 R106, RZ, RZ, R14 ;  /* 0x000000ffff6a7224 */ /* 0x000fe200078e000e */
[----:B------:R-:W-:Y:S06]  /*28ef0*/  BRA `(.L_x_2018) ;  /* 0xfffffdc8006c7947 */ /* 0x000fec000383ffff */
.L_x_1633:
[----:B------:R-:W-:Y:S01]  /*28f00*/  BSSY B1, `(.L_x_2019) ;  /* 0x0000008000017945 */ /* 0x000fe20003800000 */
[----:B---3--:R-:W-:Y:S01]  /*28f10*/  MOV R13, R112 ;  /* 0x00000070000d7202 */ /* 0x008fe20000000f00 */
[----:B------:R-:W-:Y:S02]  /*28f20*/  IMAD.MOV.U32 R12, RZ, RZ, 0x1 ;  /* 0x00000001ff0c7424 */ /* 0x000fe400078e00ff */
[----:B--2---:R-:W-:Y:S02]  /*28f30*/  IMAD.MOV.U32 R11, RZ, RZ, 0x181f ;  /* 0x0000181fff0b7424 */ /* 0x004fe400078e00ff */
[----:B------:R-:W-:-:S07]  /*28f40*/  IMAD.MOV.U32 R15, RZ, RZ, -0x1 ;  /* 0xffffffffff0f7424 */ /* 0x000fce00078e00ff */
[----:B01----:R-:W-:Y:S05]  /*28f50*/  WARPSYNC.COLLECTIVE R15, `(.L_x_2020) ;  /* 0x000000000f087348 */ /* 0x003fea0003c00000 */
[----:B------:R2:W3:Y:S02]  /*28f60*/  SHFL.IDX P6, R14, R13, R12, R11 ;  /* 0x0000000c0d0e7389 */ /* 0x0004e400000c000b */
[----:B0123--:R-:W-:Y:S01]  /*28f70*/  ENDCOLLECTIVE ;  /* 0x000000000000791b */ /* 0x00ffe20003800000 */
.L_x_2020:
[----:B------:R-:W-:Y:S05]  /*28f80*/  BSYNC B1 ;  /* 0x0000000000017941 */ /* 0x000fea0003800000 */
.L_x_2019:
        /* <DEDUP_REMOVED lines=8> */
.L_x_2021:
[----:B------:R-:W-:Y:S01]  /*29010*/  IMAD.MOV.U32 R44, RZ, RZ, R14 ;  /* 0x000000ffff2c7224 */ /* 0x000fe200078e000e */
[----:B------:R-:W-:Y:S06]  /*29020*/  BRA `(.L_x_2022) ;  /* 0xfffffdd400f47947 */ /* 0x000fec000383ffff */
.L_x_1642:
[----:B0-----:R0:W1:Y:S02]  /*29030*/  SYNCS.PHASECHK.TRANS64.TRYWAIT P0, [R89+URZ+0x30890], R103 ;  /* 0x03089067590075a7 */ /* 0x001064000800017f */
[----:B-1----:R-:W-:Y:S05]  /*29040*/  @!P0 NANOSLEEP.SYNCS 0x989680 ;  /* 0x009896800000895d */ /* 0x002fea0003900000 */
[----:B------:R-:W1:Y:S02]  /*29050*/  @!P0 SYNCS.PHASECHK.TRANS64 P0, [R89+URZ+0x30890], R103 ;  /* 0x03089067590085a7 */ /* 0x000e64000800007f */
[----:B-1----:R-:W-:Y:S05]  /*29060*/  @!P0 BRA `(.L_x_1642) ;  /* 0xfffffffc00f08947 */ /* 0x002fea000383ffff */
[----:B------:R-:W-:Y:S05]  /*29070*/  BRA `(.L_x_2023) ;  /* 0xfffffde400cc7947 */ /* 0x000fea000383ffff */
.L_x_1643:
        /* <DEDUP_REMOVED lines=8> */
.L_x_2025:
[----:B------:R-:W-:Y:S05]  /*29100*/  BSYNC B1 ;  /* 0x0000000000017941 */ /* 0x000fea0003800000 */
.L_x_2024:
        /* <DEDUP_REMOVED lines=8> */
.L_x_2026:
[----:B------:R-:W-:Y:S01]  /*29190*/  IMAD.MOV.U32 R42, RZ, RZ, R14 ;  /* 0x000000ffff2a7224 */ /* 0x000fe200078e000e */
[----:B------:R-:W-:Y:S06]  /*291a0*/  BRA `(.L_x_2027) ;  /* 0xfffffde400f47947 */ /* 0x000fec000383ffff */
.L_x_1646:
[----:B------:R-:W-:Y:S01]  /*291b0*/  BSSY B1, `(.L_x_2028) ;  /* 0x0000008000017945 */ /* 0x000fe20003800000 */
[----:B----4-:R-:W-:Y:S01]  /*291c0*/  MOV R13, R43 ;  /* 0x0000002b000d7202 */ /* 0x010fe20000000f00 */
[----:B------:R-:W-:Y:S02]  /*291d0*/  IMAD.MOV.U32 R12, RZ, RZ, 0x1 ;  /* 0x00000001ff0c7424 */ /* 0x000fe400078e00ff */
[----:B------:R-:W-:Y:S02]  /*291e0*/  IMAD.MOV.U32 R11, RZ, RZ, 0x181f ;  /* 0x0000181fff0b7424 */ /* 0x000fe400078e00ff */
[----:B------:R-:W-:-:S07]  /*291f0*/  IMAD.MOV.U32 R15, RZ, RZ, -0x1 ;  /* 0xffffffffff0f7424 */ /* 0x000fce00078e00ff */
[----:B0123--:R-:W-:Y:S05]  /*29200*/  WARPSYNC.COLLECTIVE R15, `(.L_x_2029) ;  /* 0x000000000f087348 */ /* 0x00ffea0003c00000 */
[----:B------:R4:W0:Y:S02]  /*29210*/  SHFL.IDX P6, R14, R13, R12, R11 ;  /* 0x0000000c0d0e7389 */ /* 0x00082400000c000b */
[----:B01234-:R-:W-:Y:S01]  /*29220*/  ENDCOLLECTIVE ;  /* 0x000000000000791b */ /* 0x01ffe20003800000 */
.L_x_2029:
[----:B------:R-:W-:Y:S05]  /*29230*/  BSYNC B1 ;  /* 0x0000000000017941 */ /* 0x000fea0003800000 */
.L_x_2028:
        /* <DEDUP_REMOVED lines=8> */
.L_x_2030:
[----:B------:R-:W-:Y:S01]  /*292c0*/  IMAD.MOV.U32 R42, RZ, RZ, R14 ;  /* 0x000000ffff2a7224 */ /* 0x000fe200078e000e */
[----:B------:R-:W-:Y:S06]  /*292d0*/  BRA `(.L_x_2031) ;  /* 0xfffffde8001c7947 */ /* 0x000fec000383ffff */
.L_x_1650:
[----:B--2---:R2:W0:Y:S02]  /*292e0*/  SYNCS.PHASECHK.TRANS64.TRYWAIT P4, [R89+URZ+0x308b0], R103 ;  /* 0x0308b067590075a7 */ /* 0x004424000808017f */
[----:B0-----:R-:W-:Y:S05]  /*292f0*/  @!P4 NANOSLEEP.SYNCS 0x989680 ;  /* 0x009896800000c95d */ /* 0x001fea0003900000 */
[----:B------:R-:W0:Y:S02]  /*29300*/  @!P4 SYNCS.PHASECHK.TRANS64 P4, [R89+URZ+0x308b0], R103 ;  /* 0x0308b0675900c5a7 */ /* 0x000e24000808007f */
[----:B0-----:R-:W-:Y:S05]  /*29310*/  @!P4 BRA `(.L_x_1650) ;  /* 0xfffffffc00f0c947 */ /* 0x001fea000383ffff */
[----:B------:R-:W-:Y:S05]  /*29320*/  BRA `(.L_x_2032) ;  /* 0xfffffde800c07947 */ /* 0x000fea000383ffff */
.L_x_1678:
        /* <DEDUP_REMOVED lines=8> */
.L_x_2034:
[----:B------:R-:W-:Y:S05]  /*293b0*/  BSYNC B1 ;  /* 0x0000000000017941 */ /* 0x000fea0003800000 */
.L_x_2033:
        /* <DEDUP_REMOVED lines=8> */
.L_x_2035:
[----:B------:R-:W-:Y:S01]  /*29440*/  MOV R13, R8 ;  /* 0x00000008000d7202 */ /* 0x000fe20000000f00 */
[----:B------:R-:W-:-:S07]  /*29450*/  IMAD.MOV.U32 R4, RZ, RZ, R14 ;  /* 0x000000ffff047224 */ /* 0x000fce00078e000e */
[----:B------:R-:W-:Y:S05]  /*29460*/  WARPSYNC.COLLECTIVE R15, `(.L_x_2036) ;  /* 0x000000000f087348 */ /* 0x000fea0003c00000 */
[----:B------:R0:W1:Y:S02]  /*29470*/  SHFL.IDX P6, R14, R13, R12, R11 ;  /* 0x0000000c0d0e7389 */ /* 0x00006400000c000b */
[----:B01----:R-:W-:Y:S01]  /*29480*/  ENDCOLLECTIVE ;  /* 0x000000000000791b */ /* 0x003fe20003800000 */
.L_x_2036:
[----:B------:R-:W-:Y:S02]  /*29490*/  IMAD.MOV.U32 R13, RZ, RZ, R0 ;  /* 0x000000ffff0d7224 */ /* 0x000fe400078e0000 */
[----:B------:R-:W-:-:S07]  /*294a0*/  IMAD.MOV.U32 R9, RZ, RZ, R14 ;  /* 0x000000ffff097224 */ /* 0x000fce00078e000e */
[----:B------:R-:W-:Y:S05]  /*294b0*/  WARPSYNC.COLLECTIVE R15, `(.L_x_2037) ;  /* 0x000000000f087348 */ /* 0x000fea0003c00000 */
[----:B------:R0:W1:Y:S02]  /*294c0*/  SHFL.IDX P6, R14, R13, R12, R11 ;  /* 0x0000000c0d0e7389 */ /* 0x00006400000c000b */
[----:B01----:R-:W-:Y:S01]  /*294d0*/  ENDCOLLECTIVE ;  /* 0x000000000000791b */ /* 0x003fe20003800000 */
.L_x_2037:
[----:B------:R-:W-:Y:S05]  /*294e0*/  BRA `(.L_x_2038) ;  /* 0xfffffe0000107947 */ /* 0x000fea000383ffff */
.L_x_1681:
[----:B------:R-:W-:Y:S01]  /*294f0*/  BSSY B1, `(.L_x_2039) ;  /* 0x0000008000017945 */ /* 0x000fe20003800000 */
[----:B------:R-:W-:Y:S01]  /*29500*/  IMAD.MOV.U32 R13, RZ, RZ, R7 ;  /* 0x000000ffff0d7224 */ /* 0x000fe200078e0007 */
[----:B------:R-:W-:Y:S01]  /*29510*/  MOV R12, 0x1 ;  /* 0x00000001000c7802 */ /* 0x000fe20000000f00 */
[----:B------:R-:W-:Y:S02]  /*29520*/  IMAD.MOV.U32 R11, RZ, RZ, 0x181f ;  /* 0x0000181fff0b7424 */ /* 0x000fe400078e00ff */
[----:B------:R-:W-:-:S07]  /*29530*/  IMAD.MOV.U32 R15, RZ, RZ, -0x1 ;  /* 0xffffffffff0f7424 */ /* 0x000fce00078e00ff */
[----:B0---4-:R-:W-:Y:S05]  /*29540*/  WARPSYNC.COLLECTIVE R15, `(.L_x_2040) ;  /* 0x000000000f087348 */ /* 0x011fea0003c00000 */
[----:B----4-:R1:W2:Y:S02]  /*29550*/  SHFL.IDX P6, R14, R13, R12, R11 ;  /* 0x0000000c0d0e7389 */ /* 0x0102a400000c000b */
[----:B012---:R-:W-:Y:S01]  /*29560*/  ENDCOLLECTIVE ;  /* 0x000000000000791b */ /* 0x007fe20003800000 */
.L_x_2040:
[----:B------:R-:W-:Y:S05]  /*29570*/  BSYNC B1 ;  /* 0x0000000000017941 */ /* 0x000fea0003800000 */
.L_x_2039:
[----:B------:R-:W-:Y:S01]  /*29580*/  MOV R13, R6 ;  /* 0x00000006000d7202 */ /* 0x000fe20000000f00 */
[----:B------:R-:W-:Y:S02]  /*29590*/  IMAD.MOV.U32 R12, RZ, RZ, 0x1 ;  /* 0x00000001ff0c7424 */ /* 0x000fe400078e00ff */
[----:B------:R-:W-:Y:S02]  /*295a0*/  IMAD.MOV.U32 R11, RZ, RZ, 0x181f ;  /* 0x0000181fff0b7424 */ /* 0x000fe400078e00ff */
[----:B------:R-:W-:Y:S02]  /*295b0*/  IMAD.MOV.U32 R15, RZ, RZ, -0x1 ;  /* 0xffffffffff0f7424 */ /* 0x000fe400078e00ff */
[----:B------:R-:W-:-:S07]  /*295c0*/  IMAD.MOV.U32 R5, RZ, RZ, R14 ;  /* 0x000000ffff057224 */ /* 0x000fce00078e000e */
[----:B------:R-:W-:Y:S05]  /*295d0*/  WARPSYNC.COLLECTIVE R15, `(.L_x_2041) ;  /* 0x000000000f087348 */ /* 0x000fea0003c00000 */
[----:B------:R0:W1:Y:S02]  /*295e0*/  SHFL.IDX P6, R14, R13, R12, R11 ;  /* 0x0000000c0d0e7389 */ /* 0x00006400000c000b */
[----:B01----:R-:W-:Y:S01]  /*295f0*/  ENDCOLLECTIVE ;  /* 0x000000000000791b */ /* 0x003fe20003800000 */
.L_x_2041:
[----:B------:R-:W-:Y:S01]  /*29600*/  IMAD.MOV.U32 R13, RZ, RZ, R8 ;  /* 0x000000ffff0d7224 */ /* 0x000fe200078e0008 */
[----:B------:R-:W-:-:S07]  /*29610*/  MOV R4, R14 ;  /* 0x0000000e00047202 */ /* 0x000fce0000000f00 */
[----:B------:R-:W-:Y:S05]  /*29620*/  WARPSYNC.COLLECTIVE R15, `(.L_x_2042) ;  /* 0x000000000f087348 */ /* 0x000fea0003c00000 */
[----:B------:R0:W1:Y:S02]  /*29630*/  SHFL.IDX P6, R14, R13, R12, R11 ;  /* 0x0000000c0d0e7389 */ /* 0x00006400000c000b */
[----:B01----:R-:W-:Y:S01]  /*29640*/  ENDCOLLECTIVE ;  /* 0x000000000000791b */ /* 0x003fe20003800000 */
.L_x_2042:
[----:B------:R-:W-:Y:S02]  /*29650*/  IMAD.MOV.U32 R13, RZ, RZ, R0 ;  /* 0x000000ffff0d7224 */ /* 0x000fe400078e0000 */
[----:B------:R-:W-:-:S07]  /*29660*/  IMAD.MOV.U32 R9, RZ, RZ, R14 ;  /* 0x000000ffff097224 */ /* 0x000fce00078e000e */
[----:B------:R-:W-:Y:S05]  /*29670*/  WARPSYNC.COLLECTIVE R15, `(.L_x_2043) ;  /* 0x000000000f087348 */ /* 0x000fea0003c00000 */
[----:B------:R0:W1:Y:S02]  /*29680*/  SHFL.IDX P6, R14, R13, R12, R11 ;  /* 0x0000000c0d0e7389 */ /* 0x00006400000c000b */
[----:B01----:R-:W-:Y:S01]  /*29690*/  ENDCOLLECTIVE ;  /* 0x000000000000791b */ /* 0x003fe20003800000 */
.L_x_2043:
[----:B------:R-:W-:Y:S05]  /*296a0*/  BRA `(.L_x_2044) ;  /* 0xfffffe0000f87947 */ /* 0x000fea000383ffff */
.L_x_1684:
[----:B------:R-:W-:Y:S01]  /*296b0*/  BSSY B1, `(.L_x_2045) ;  /* 0x0000008000017945 */ /* 0x000fe20003800000 */
[----:B------:R-:W-:Y:S01]  /*296c0*/  MOV R13, R7 ;  /* 0x00000007000d7202 */ /* 0x000fe20000000f00 */
[----:B------:R-:W-:Y:S02]  /*296d0*/  IMAD.MOV.U32 R12, RZ, RZ, 0x2 ;  /* 0x00000002ff0c7424 */ /* 0x000fe400078e00ff */
[----:B------:R-:W-:Y:S02]  /*296e0*/  IMAD.MOV.U32 R11, RZ, RZ, 0x181f ;  /* 0x0000181fff0b7424 */ /* 0x000fe400078e00ff */
[----:B------:R-:W-:-:S07]  /*296f0*/  IMAD.MOV.U32 R15, RZ, RZ, -0x1 ;  /* 0xffffffffff0f7424 */ /* 0x000fce00078e00ff */
[----:B-1--4-:R-:W-:Y:S05]  /*29700*/  WARPSYNC.COLLECTIVE R15, `(.L_x_2046) ;  /* 0x000000000f087348 */ /* 0x012fea0003c00000 */
[----:B----4-:R0:W2:Y:S02]  /*29710*/  SHFL.IDX P6, R14, R13, R12, R11 ;  /* 0x0000000c0d0e7389 */ /* 0x0100a400000c000b */
[----:B012---:R-:W-:Y:S01]  /*29720*/  ENDCOLLECTIVE ;  /* 0x000000000000791b */ /* 0x007fe20003800000 */
.L_x_2046:
[----:B------:R-:W-:Y:S05]  /*29730*/  BSYNC B1 ;  /* 0x0000000000017941 */ /* 0x000fea0003800000 */
.L_x_2045:
        /* <DEDUP_REMOVED lines=8> */
.L_x_2047:
[----:B------:R-:W-:Y:S02]  /*297c0*/  IMAD.MOV.U32 R13, RZ, RZ, R8 ;  /* 0x000000ffff0d7224 */ /* 0x000fe400078e0008 */
[----:B------:R-:W-:-:S07]  /*297d0*/  IMAD.MOV.U32 R4, RZ, RZ, R14 ;  /* 0x000000ffff047224 */ /* 0x000fce00078e000e */
[----:B------:R-:W-:Y:S05]  /*297e0*/  WARPSYNC.COLLECTIVE R15, `(.L_x_2048) ;  /* 0x000000000f087348 */ /* 0x000fea0003c00000 */
[----:B------:R0:W1:Y:S02]  /*297f0*/  SHFL.IDX P6, R14, R13, R12, R11 ;  /* 0x0000000c0d0e7389 */ /* 0x00006400000c000b */
[----:B01----:R-:W-:Y:S01]  /*29800*/  ENDCOLLECTIVE ;  /* 0x000000000000791b */ /* 0x003fe20003800000 */
.L_x_2048:
[----:B------:R-:W-:Y:S01]  /*29810*/  MOV R13, R0 ;  /* 0x00000000000d7202 */ /* 0x000fe20000000f00 */
[----:B------:R-:W-:-:S07]  /*29820*/  IMAD.MOV.U32 R9, RZ, RZ, R14 ;  /* 0x000000ffff097224 */ /* 0x000fce00078e000e */
[----:B------:R-:W-:Y:S05]  /*29830*/  WARPSYNC.COLLECTIVE R15, `(.L_x_2049) ;  /* 0x000000000f087348 */ /* 0x000fea0003c00000 */
[----:B------:R0:W1:Y:S02]  /*29840*/  SHFL.IDX P6, R14, R13, R12, R11 ;  /* 0x0000000c0d0e7389 */ /* 0x00006400000c000b */
[----:B01----:R-:W-:Y:S01]  /*29850*/  ENDCOLLECTIVE ;  /* 0x000000000000791b */ /* 0x003fe20003800000 */
.L_x_2049:
[----:B------:R-:W-:Y:S05]  /*29860*/  BRA `(.L_x_2050) ;  /* 0xfffffe0400d87947 */ /* 0x000fea000383ffff */
.L_x_1687:
[----:B------:R-:W-:Y:S01]  /*29870*/  BSSY B1, `(.L_x_2051) ;  /* 0x0000008000017945 */ /* 0x000fe20003800000 */
[----:B------:R-:W-:Y:S01]  /*29880*/  IMAD.MOV.U32 R13, RZ, RZ, R7 ;  /* 0x000000ffff0d7224 */ /* 0x000fe200078e0007 */
[----:B------:R-:W-:Y:S01]  /*29890*/  MOV R15, 0xffffffff ;  /* 0xffffffff000f7802 */ /* 0x000fe20000000f00 */
[----:B------:R-:W-:Y:S02]  /*298a0*/  IMAD.MOV.U32 R12, RZ, RZ, 0x3 ;  /* 0x00000003ff0c7424 */ /* 0x000fe400078e00ff */
[----:B------:R-:W-:-:S07]  /*298b0*/  IMAD.MOV.U32 R11, RZ, RZ, 0x181f ;  /* 0x0000181fff0b7424 */ /* 0x000fce00078e00ff */
[----:B-1--4-:R-:W-:Y:S05]  /*298c0*/  WARPSYNC.COLLECTIVE R15, `(.L_x_2052) ;  /* 0x000000000f087348 */ /* 0x012fea0003c00000 */
[----:B------:R0:W2:Y:S02]  /*298d0*/  SHFL.IDX P6, R14, R13, R12, R11 ;  /* 0x0000000c0d0e7389 */ /* 0x0000a400000c000b */
[----:B012-4-:R-:W-:Y:S01]  /*298e0*/  ENDCOLLECTIVE ;  /* 0x000000000000791b */ /* 0x017fe20003800000 */
.L_x_2052:
[----:B------:R-:W-:Y:S05]  /*298f0*/  BSYNC B1 ;  /* 0x0000000000017941 */ /* 0x000fea0003800000 */
.L_x_2051:
[----:B------:R-:W-:Y:S01]  /*29900*/  IMAD.MOV.U32 R13, RZ, RZ, R6 ;  /* 0x000000ffff0d7224 */ /* 0x000fe200078e0006 */
[----:B------:R-:W-:Y:S01]  /*29910*/  MOV R11, 0x181f ;  /* 0x0000181f000b7802 */ /* 0x000fe20000000f00 */
[----:B------:R-:W-:Y:S02]  /*29920*/  IMAD.MOV.U32 R12, RZ, RZ, 0x3 ;  /* 0x00000003ff0c7424 */ /* 0x000fe400078e00ff */
[----:B------:R-:W-:Y:S02]  /*29930*/  IMAD.MOV.U32 R15, RZ, RZ, -0x1 ;  /* 0xffffffffff0f7424 */ /* 0x000fe400078e00ff */
[----:B------:R-:W-:-:S07]  /*29940*/  IMAD.MOV.U32 R9, RZ, RZ, R14 ;  /* 0x000000ffff097224 */ /* 0x000fce00078e000e */
[----:B------:R-:W-:Y:S05]  /*29950*/  WARPSYNC.COLLECTIVE R15, `(.L_x_2053) ;  /* 0x000000000f087348 */ /* 0x000fea0003c00000 */
[----:B------:R0:W1:Y:S02]  /*29960*/  SHFL.IDX P6, R14, R13, R12, R11 ;  /* 0x0000000c0d0e7389 */ /* 0x00006400000c000b */
[----:B01----:R-:W-:Y:S01]  /*29970*/  ENDCOLLECTIVE ;  /* 0x000000000000791b */ /* 0x003fe20003800000 */
.L_x_2053:
[----:B------:R-:W-:Y:S02]  /*29980*/  IMAD.MOV.U32 R13, RZ, RZ, R8 ;  /* 0x000000ffff0d7224 */ /* 0x000fe400078e0008 */
[----:B------:R-:W-:-:S07]  /*29990*/  IMAD.MOV.U32 R10, RZ, RZ, R14 ;  /* 0x000000ffff0a7224 */ /* 0x000fce00078e000e */
[----:B------:R-:W-:Y:S05]  /*299a0*/  WARPSYNC.COLLECTIVE R15, `(.L_x_2054) ;  /* 0x000000000f087348 */ /* 0x000fea0003c00000 */
[----:B------:R0:W1:Y:S02]  /*299b0*/  SHFL.IDX P6, R14, R13, R12, R11 ;  /* 0x0000000c0d0e7389 */ /* 0x00006400000c000b */
[----:B01----:R-:W-:Y:S01]  /*299c0*/  ENDCOLLECTIVE ;  /* 0x000000000000791b */ /* 0x003fe20003800000 */
.L_x_2054:
[----:B------:R-:W-:Y:S01]  /*299d0*/  IMAD.MOV.U32 R13, RZ, RZ, R0 ;  /* 0x000000ffff0d7224 */ /* 0x000fe200078e0000 */
[----:B------:R-:W-:-:S07]  /*299e0*/  MOV R83, R14 ;  /* 0x0000000e00537202 */ /* 0x000fce0000000f00 */
[----:B------:R-:W-:Y:S05]  /*299f0*/  WARPSYNC.COLLECTIVE R15, `(.L_x_2055) ;  /* 0x000000000f087348 */ /* 0x000fea0003c00000 */
[----:B------:R0:W1:Y:S02]  /*29a00*/  SHFL.IDX P6, R14, R13, R12, R11 ;  /* 0x0000000c0d0e7389 */ /* 0x00006400000c000b */
[----:B01----:R-:W-:Y:S01]  /*29a10*/  ENDCOLLECTIVE ;  /* 0x000000000000791b */ /* 0x003fe20003800000 */
.L_x_2055:
[----:B------:R-:W-:Y:S01]  /*29a20*/  IMAD.MOV.U32 R82, RZ, RZ, R14 ;  /* 0x000000ffff527224 */ /* 0x000fe200078e000e */
[----:B------:R-:W-:Y:S06]  /*29a30*/  BRA `(.L_x_2056) ;  /* 0xfffffe0800bc7947 */ /* 0x000fec000383ffff */
.L_x_1691:
[----:B0-----:R0:W1:Y:S02]  /*29a40*/  SYNCS.PHASECHK.TRANS64.TRYWAIT P0, [R18+URZ+0x30800], R121 ;  /* 0x03080079120075a7 */ /* 0x001064000800017f */
[----:B-1----:R-:W-:Y:S05]  /*29a50*/  @!P0 NANOSLEEP.SYNCS 0x989680 ;  /* 0x009896800000895d */ /* 0x002fea0003900000 */
[----:B------:R-:W1:Y:S02]  /*29a60*/  @!P0 SYNCS.PHASECHK.TRANS64 P0, [R18+URZ+0x30800], R121 ;  /* 0x03080079120085a7 */ /* 0x000e64000800007f */
[----:B-1----:R-:W-:Y:S05]  /*29a70*/  @!P0 BRA `(.L_x_1691) ;  /* 0xfffffffc00f08947 */ /* 0x002fea000383ffff */
[----:B------:R-:W-:Y:S05]  /*29a80*/  BRA `(.L_x_2057) ;  /* 0xfffffe10000c7947 */ /* 0x000fea000383ffff */
.L_x_1723:
        /* <DEDUP_REMOVED lines=8> */
.L_x_2059:
[----:B------:R-:W-:Y:S05]  /*29b10*/  BSYNC B1 ;  /* 0x0000000000017941 */ /* 0x000fea0003800000 */
.L_x_2058:
[----:B------:R-:W-:Y:S01]  /*29b20*/  MOV R13, R6 ;  /* 0x00000006000d7202 */ /* 0x000fe20000000f00 */
[----:B------:R-:W-:Y:S02]  /*29b30*/  IMAD.MOV.U32 R12, RZ, RZ, RZ ;  /* 0x000000ffff0c7224 */ /* 0x000fe400078e00ff */
[----:B------:R-:W-:Y:S02]  /*29b40*/  IMAD.MOV.U32 R11, RZ, RZ, 0x181f ;  /* 0x0000181fff0b7424 */ /* 0x000fe400078e00ff */
[----:B------:R-:W-:Y:S02]  /*29b50*/  IMAD.MOV.U32 R15, RZ, RZ, -0x1 ;  /* 0xffffffffff0f7424 */ /* 0x000fe400078e00ff */
[----:B------:R-:W-:-:S07]  /*29b60*/  IMAD.MOV.U32 R4, RZ, RZ, R14 ;  /* 0x000000ffff047224 */ /* 0x000fce00078e000e */
[----:B------:R-:W-:Y:S05]  /*29b70*/  WARPSYNC.COLLECTIVE R15, `(.L_x_2060) ;  /* 0x000000000f087348 */ /* 0x000fea0003c00000 */
[----:B------:R0:W1:Y:S02]  /*29b80*/  SHFL.IDX P6, R14, R13, R12, R11 ;  /* 0x0000000c0d0e7389 */ /* 0x00006400000c000b */
[----:B01----:R-:W-:Y:S01]  /*29b90*/  ENDCOLLECTIVE ;  /* 0x000000000000791b */ /* 0x003fe20003800000 */
.L_x_2060:
[----:B------:R-:W-:Y:S01]  /*29ba0*/  IMAD.MOV.U32 R13, RZ, RZ, R8 ;  /* 0x000000ffff0d7224 */ /* 0x000fe200078e0008 */
[----:B------:R-:W-:-:S07]  /*29bb0*/  MOV R5, R14 ;  /* 0x0000000e00057202 */ /* 0x000fce0000000f00 */
[----:B------:R-:W-:Y:S05]  /*29bc0*/  WARPSYNC.COLLECTIVE R15, `(.L_x_2061) ;  /* 0x000000000f087348 */ /* 0x000fea0003c00000 */
[----:B------:R0:W1:Y:S02]  /*29bd0*/  SHFL.IDX P6, R14, R13, R12, R11 ;  /* 0x0000000c0d0e7389 */ /* 0x00006400000c000b */
[----:B01----:R-:W-:Y:S01]  /*29be0*/  ENDCOLLECTIVE ;  /* 0x000000000000791b */ /* 0x003fe20003800000 */
.L_x_2061:
[----:B------:R-:W-:Y:S02]  /*29bf0*/  IMAD.MOV.U32 R13, RZ, RZ, R0 ;  /* 0x000000ffff0d7224 */ /* 0x000fe400078e0000 */
[----:B------:R-:W-:-:S07]  /*29c00*/  IMAD.MOV.U32 R9, RZ, RZ, R14 ;  /* 0x000000ffff097224 */ /* 0x000fce00078e000e */
[----:B------:R-:W-:Y:S05]  /*29c10*/  WARPSYNC.COLLECTIVE R15, `(.L_x_2062) ;  /* 0x000000000f087348 */ /* 0x000fea0003c00000 */
[----:B------:R0:W1:Y:S02]  /*29c20*/  SHFL.IDX P6, R14, R13, R12, R11 ;  /* 0x0000000c0d0e7389 */ /* 0x00006400000c000b */
[----:B01----:R-:W-:Y:S01]  /*29c30*/  ENDCOLLECTIVE ;  /* 0x000000000000791b */ /* 0x003fe20003800000 */
.L_x_2062:
[----:B------:R-:W-:Y:S05]  /*29c40*/  BRA `(.L_x_2063) ;  /* 0xfffffe3c00dc7947 */ /* 0x000fea000383ffff */
.L_x_1726:
[----:B------:R-:W-:Y:S01]  /*29c50*/  BSSY B1, `(.L_x_2064) ;  /* 0x0000008000017945 */ /* 0x000fe20003800000 */
[----:B------:R-:W-:Y:S01]  /*29c60*/  MOV R13, R7 ;  /* 0x00000007000d7202 */ /* 0x000fe20000000f00 */
[----:B------:R-:W-:Y:S02]  /*29c70*/  IMAD.MOV.U32 R12, RZ, RZ, 0x1 ;  /* 0x00000001ff0c7424 */ /* 0x000fe400078e00ff */
[----:B------:R-:W-:Y:S02]  /*29c80*/  IMAD.MOV.U32 R11, RZ, RZ, 0x181f ;  /* 0x0000181fff0b7424 */ /* 0x000fe400078e00ff */
[----:B------:R-:W-:-:S07]  /*29c90*/  IMAD.MOV.U32 R15, RZ, RZ, -0x1 ;  /* 0xffffffffff0f7424 */ /* 0x000fce00078e00ff */
[----:B0---4-:R-:W-:Y:S05]  /*29ca0*/  WARPSYNC.COLLECTIVE R15, `(.L_x_2065) ;  /* 0x000000000f087348 */ /* 0x011fea0003c00000 */
[----:B----4-:R1:W2:Y:S02]  /*29cb0*/  SHFL.IDX P6, R14, R13, R12, R11 ;  /* 0x0000000c0d0e7389 */ /* 0x0102a400000c000b */
[----:B012---:R-:W-:Y:S01]  /*29cc0*/  ENDCOLLECTIVE ;  /* 0x000000000000791b */ /* 0x007fe20003800000 */
.L_x_2065:
[----:B------:R-:W-:Y:S05]  /*29cd0*/  BSYNC B1 ;  /* 0x0000000000017941 */ /* 0x000fea0003800000 */
.L_x_2064:
        /* <DEDUP_REMOVED lines=8> */
.L_x_2066:
[----:B------:R-:W-:Y:S02]  /*29d60*/  IMAD.MOV.U32 R13, RZ, RZ, R8 ;  /* 0x000000ffff0d7224 */ /* 0x000fe400078e0008 */
[----:B------:R-:W-:-:S07]  /*29d70*/  IMAD.MOV.U32 R5, RZ, RZ, R14 ;  /* 0x000000ffff057224 */ /* 0x000fce00078e000e */
[----:B------:R-:W-:Y:S05]  /*29d80*/  WARPSYNC.COLLECTIVE R15, `(.L_x_2067) ;  /* 0x000000000f087348 */ /* 0x000fea0003c00000 */
[----:B------:R0:W1:Y:S02]  /*29d90*/  SHFL.IDX P6, R14, R13, R12, R11 ;  /* 0x0000000c0d0e7389 */ /* 0x00006400000c000b */
[----:B01----:R-:W-:Y:S01]  /*29da0*/  ENDCOLLECTIVE ;  /* 0x000000000000791b */ /* 0x003fe20003800000 */
.L_x_2067:
[----:B------:R-:W-:Y:S01]  /*29db0*/  MOV R13, R0 ;  /* 0x00000000000d7202 */ /* 0x000fe20000000f00 */
[----:B------:R-:W-:-:S07]  /*29dc0*/  IMAD.MOV.U32 R9, RZ, RZ, R14 ;  /* 0x000000ffff097224 */ /* 0x000fce00078e000e */
[----:B------:R-:W-:Y:S05]  /*29dd0*/  WARPSYNC.COLLECTIVE R15, `(.L_x_2068) ;  /* 0x000000000f087348 */ /* 0x000fea0003c00000 */
[----:B------:R0:W1:Y:S02]  /*29de0*/  SHFL.IDX P6, R14, R13, R12, R11 ;  /* 0x0000000c0d0e7389 */ /* 0x00006400000c000b */
[----:B01----:R-:W-:Y:S01]  /*29df0*/  ENDCOLLECTIVE ;  /* 0x000000000000791b */ /* 0x003fe20003800000 */
.L_x_2068:
[----:B------:R-:W-:Y:S05]  /*29e00*/  BRA `(.L_x_2069) ;  /* 0xfffffe4000a07947 */ /* 0x000fea000383ffff */
.L_x_1729:
[----:B------:R-:W-:Y:S01]  /*29e10*/  BSSY B1, `(.L_x_2070) ;  /* 0x0000008000017945 */ /* 0x000fe20003800000 */
[----:B------:R-:W-:Y:S01]  /*29e20*/  IMAD.MOV.U32 R13, RZ, RZ, R7 ;  /* 0x000000ffff0d7224 */ /* 0x000fe200078e0007 */
[----:B------:R-:W-:Y:S01]  /*29e30*/  MOV R15, 0xffffffff ;  /* 0xffffffff000f7802 */ /* 0x000fe20000000f00 */
[----:B------:R-:W-:Y:S02]  /*29e40*/  IMAD.MOV.U32 R12, RZ, RZ, 0x2 ;  /* 0x00000002ff0c7424 */ /* 0x000fe400078e00ff */
[----:B------:R-:W-:-:S07]  /*29e50*/  IMAD.MOV.U32 R11, RZ, RZ, 0x181f ;  /* 0x0000181fff0b7424 */ /* 0x000fce00078e00ff */
[----:B-1--4-:R-:W-:Y:S05]  /*29e60*/  WARPSYNC.COLLECTIVE R15, `(.L_x_2071) ;  /* 0x000000000f087348 */ /* 0x012fea0003c00000 */
[----:B----4-:R0:W2:Y:S02]  /*29e70*/  SHFL.IDX P6, R14, R13, R12, R11 ;  /* 0x0000000c0d0e7389 */ /* 0x0100a400000c000b */
[----:B012---:R-:W-:Y:S01]  /*29e80*/  ENDCOLLECTIVE ;  /* 0x000000000000791b */ /* 0x007fe20003800000 */
.L_x_2071:
[----:B------:R-:W-:Y:S05]  /*29e90*/  BSYNC B1 ;  /* 0x0000000000017941 */ /* 0x000fea0003800000 */
.L_x_2070:
        /* <DEDUP_REMOVED lines=8> */
.L_x_2072:
[----:B------:R-:W-:Y:S02]  /*29f20*/  IMAD.MOV.U32 R13, RZ, RZ, R8 ;  /* 0x000000ffff0d7224 */ /* 0x000fe400078e0008 */
[----:B------:R-:W-:-:S07]  /*29f30*/  IMAD.MOV.U32 R5, RZ, RZ, R14 ;  /* 0x000000ffff057224 */ /* 0x000fce00078e000e */
[----:B------:R-:W-:Y:S05]  /*29f40*/  WARPSYNC.COLLECTIVE R15, `(.L_x_2073) ;  /* 0x000000000f087348 */ /* 0x000fea0003c00000 */
[----:B------:R0:W1:Y:S02]  /*29f50*/  SHFL.IDX P6, R14, R13, R12, R11 ;  /* 0x0000000c0d0e7389 */ /* 0x00006400000c000b */
[----:B01----:R-:W-:Y:S01]  /*29f60*/  ENDCOLLECTIVE ;  /* 0x000000000000791b */ /* 0x003fe20003800000 */
.L_x_2073:
[----:B------:R-:W-:Y:S01]  /*29f70*/  IMAD.MOV.U32 R13, RZ, RZ, R0 ;  /* 0x000000ffff0d7224 */ /* 0x000fe200078e0000 */
[----:B------:R-:W-:-:S07]  /*29f80*/  MOV R9, R14 ;  /* 0x0000000e00097202 */ /* 0x000fce0000000f00 */
[----:B------:R-:W-:Y:S05]  /*29f90*/  WARPSYNC.COLLECTIVE R15, `(.L_x_2074) ;  /* 0x000000000f087348 */ /* 0x000fea0003c00000 */
[----:B------:R0:W1:Y:S02]  /*29fa0*/  SHFL.IDX P6, R14, R13, R12, R11 ;  /* 0x0000000c0d0e7389 */ /* 0x00006400000c000b */
[----:B01----:R-:W-:Y:S01]  /*29fb0*/  ENDCOLLECTIVE ;  /* 0x000000000000791b */ /* 0x003fe20003800000 */
.L_x_2074:
[----:B------:R-:W-:Y:S05]  /*29fc0*/  BRA `(.L_x_2075) ;  /* 0xfffffe4400447947 */ /* 0x000fea000383ffff */
.L_x_1732:
[----:B------:R-:W-:Y:S01]  /*29fd0*/  BSSY B1, `(.L_x_2076) ;  /* 0x0000008000017945 */ /* 0x000fe20003800000 */
[----:B------:R-:W-:Y:S01]  /*29fe0*/  IMAD.MOV.U32 R13, RZ, RZ, R7 ;  /* 0x000000ffff0d7224 */ /* 0x000fe200078e0007 */
[----:B------:R-:W-:Y:S01]  /*29ff0*/  MOV R11, 0x181f ;  /* 0x0000181f000b7802 */ /* 0x000fe20000000f00 */
[----:B------:R-:W-:Y:S02]  /*2a000*/  IMAD.MOV.U32 R12, RZ, RZ, 0x3 ;  /* 0x00000003ff0c7424 */ /* 0x000fe400078e00ff */
[----:B------:R-:W-:-:S07]  /*2a010*/  IMAD.MOV.U32 R15, RZ, RZ, -0x1 ;  /* 0xffffffffff0f7424 */ /* 0x000fce00078e00ff */
[----:B-1--4-:R-:W-:Y:S05]  /*2a020*/  WARPSYNC.COLLECTIVE R15, `(.L_x_2077) ;  /* 0x000000000f087348 */ /* 0x012fea0003c00000 */
[----:B------:R0:W2:Y:S02]  /*2a030*/  SHFL.IDX P6, R14, R13, R12, R11 ;  /* 0x0000000c0d0e7389 */ /* 0x0000a400000c000b */
[----:B012-4-:R-:W-:Y:S01]  /*2a040*/  ENDCOLLECTIVE ;  /* 0x000000000000791b */ /* 0x017fe20003800000 */
.L_x_2077:
[----:B------:R-:W-:Y:S05]  /*2a050*/  BSYNC B1 ;  /* 0x0000000000017941 */ /* 0x000fea0003800000 */
.L_x_2076:
        /* <DEDUP_REMOVED lines=8> */
.L_x_2078:
[----:B------:R-:W-:Y:S01]  /*2a0e0*/  MOV R13, R8 ;  /* 0x00000008000d7202 */ /* 0x000fe20000000f00 */
[----:B------:R-:W-:-:S07]  /*2a0f0*/  IMAD.MOV.U32 R76, RZ, RZ, R14 ;  /* 0x000000ffff4c7224 */ /* 0x000fce00078e000e */
[----:B------:R-:W-:Y:S05]  /*2a100*/  WARPSYNC.COLLECTIVE R15, `(.L_x_2079) ;  /* 0x000000000f087348 */ /* 0x000fea0003c00000 */
[----:B------:R0:W1:Y:S02]  /*2a110*/  SHFL.IDX P6, R14, R13, R12, R11 ;  /* 0x0000000c0d0e7389 */ /* 0x00006400000c000b */
[----:B01----:R-:W-:Y:S01]  /*2a120*/  ENDCOLLECTIVE ;  /* 0x000000000000791b */ /* 0x003fe20003800000 */
.L_x_2079:
[----:B------:R-:W-:Y:S02]  /*2a130*/  IMAD.MOV.U32 R13, RZ, RZ, R0 ;  /* 0x000000ffff0d7224 */ /* 0x000fe400078e0000 */
[----:B------:R-:W-:-:S07]  /*2a140*/  IMAD.MOV.U32 R77, RZ, RZ, R14 ;  /* 0x000000ffff4d7224 */ /* 0x000fce00078e000e */
[----:B------:R-:W-:Y:S05]  /*2a150*/  WARPSYNC.COLLECTIVE R15, `(.L_x_2080) ;  /* 0x000000000f087348 */ /* 0x000fea0003c00000 */
[----:B------:R0:W1:Y:S02]  /*2a160*/  SHFL.IDX P6, R14, R13, R12, R11 ;  /* 0x0000000c0d0e7389 */ /* 0x00006400000c000b */
[----:B01----:R-:W-:Y:S01]  /*2a170*/  ENDCOLLECTIVE ;  /* 0x000000000000791b */ /* 0x003fe20003800000 */
.L_x_2080:
[----:B------:R-:W-:Y:S01]  /*2a180*/  IMAD.MOV.U32 R0, RZ, RZ, R14 ;  /* 0x000000ffff007224 */ /* 0x000fe200078e000e */
[----:B------:R-:W-:Y:S06]  /*2a190*/  BRA `(.L_x_2081) ;  /* 0xfffffe4400ec7947 */ /* 0x000fec000383ffff */
.L_x_1736:
[----:B0-----:R0:W1:Y:S02]  /*2a1a0*/  SYNCS.PHASECHK.TRANS64.TRYWAIT P0, [R18+URZ+0x30800], R115 ;  /* 0x03080073120075a7 */ /* 0x001064000800017f */
[----:B-1----:R-:W-:Y:S05]  /*2a1b0*/  @!P0 NANOSLEEP.SYNCS 0x989680 ;  /* 0x009896800000895d */ /* 0x002fea0003900000 */
[----:B------:R-:W1:Y:S02]  /*2a1c0*/  @!P0 SYNCS.PHASECHK.TRANS64 P0, [R18+URZ+0x30800], R115 ;  /* 0x03080073120085a7 */ /* 0x000e64000800007f */
[----:B-1----:R-:W-:Y:S05]  /*2a1d0*/  @!P0 BRA `(.L_x_1736) ;  /* 0xfffffffc00f08947 */ /* 0x002fea000383ffff */
[----:B------:R-:W-:Y:S05]  /*2a1e0*/  BRA `(.L_x_2082) ;  /* 0xfffffe4c00147947 */ /* 0x000fea000383ffff */
.L_x_1754:
[----:B-1----:R1:W3:Y:S02]  /*2a1f0*/  SYNCS.PHASECHK.TRANS64.TRYWAIT P1, [R8+URZ+0x30830], R3 ;  /* 0x03083003080075a7 */ /* 0x0022e4000802017f */
[----:B---3--:R-:W-:Y:S05]  /*2a200*/  @!P1 NANOSLEEP.SYNCS 0x989680 ;  /* 0x009896800000995d */ /* 0x008fea0003900000 */
[----:B------:R-:W3:Y:S02]  /*2a210*/  @!P1 SYNCS.PHASECHK.TRANS64 P1, [R8+URZ+0x30830], R3 ;  /* 0x03083003080095a7 */ /* 0x000ee4000802007f */
[----:B---3--:R-:W-:Y:S05]  /*2a220*/  @!P1 BRA `(.L_x_1754) ;  /* 0xfffffffc00f09947 */ /* 0x008fea000383ffff */
[----:B------:R-:W-:Y:S05]  /*2a230*/  BRA `(.L_x_1753) ;  /* 0xfffffe8000607947 */ /* 0x000fea000383ffff */
.L_x_1775:
[----:B-1----:R1:W2:Y:S02]  /*2a240*/  SYNCS.PHASECHK.TRANS64.TRYWAIT P1, [R223+URZ+0x30830], R152 ;  /* 0x03083098df0075a7 */ /* 0x0022a4000802017f */
[----:B--2---:R-:W-:Y:S05]  /*2a250*/  @!P1 NANOSLEEP.SYNCS 0x989680 ;  /* 0x009896800000995d */ /* 0x004fea0003900000 */
[----:B------:R-:W2:Y:S02]  /*2a260*/  @!P1 SYNCS.PHASECHK.TRANS64 P1, [R223+URZ+0x30830], R152 ;  /* 0x03083098df0095a7 */ /* 0x000ea4000802007f */
[----:B--2---:R-:W-:Y:S05]  /*2a270*/  @!P1 BRA `(.L_x_1775) ;  /* 0xfffffffc00f09947 */ /* 0x004fea000383ffff */
[----:B------:R-:W-:Y:S05]  /*2a280*/  BRA `(.L_x_1774) ;  /* 0xfffffea800f87947 */ /* 0x000fea000383ffff */
.L_x_1780:
[----:B-1----:R1:W2:Y:S02]  /*2a290*/  SYNCS.PHASECHK.TRANS64.TRYWAIT P1, [R218+URZ+0x30850], R0 ;  /* 0x03085000da0075a7 */ /* 0x0022a4000802017f */
[----:B--2---:R-:W-:Y:S05]  /*2a2a0*/  @!P1 NANOSLEEP.SYNCS 0x989680 ;  /* 0x009896800000995d */ /* 0x004fea0003900000 */
[----:B------:R-:W2:Y:S02]  /*2a2b0*/  @!P1 SYNCS.PHASECHK.TRANS64 P1, [R218+URZ+0x30850], R0 ;  /* 0x03085000da0095a7 */ /* 0x000ea4000802007f */
[----:B--2---:R-:W-:Y:S05]  /*2a2c0*/  @!P1 BRA `(.L_x_1780) ;  /* 0xfffffffc00f09947 */ /* 0x004fea000383ffff */
[----:B------:R-:W-:Y:S05]  /*2a2d0*/  BRA `(.L_x_1779) ;  /* 0xfffffebc00747947 */ /* 0x000fea000383ffff */
.L_x_1803:
[----:B-1----:R1:W2:Y:S02]  /*2a2e0*/  SYNCS.PHASECHK.TRANS64.TRYWAIT P1, [R223+URZ+0x30830], R4 ;  /* 0x03083004df0075a7 */ /* 0x0022a4000802017f */
[----:B--2---:R-:W-:Y:S05]  /*2a2f0*/  @!P1 NANOSLEEP.SYNCS 0x989680 ;  /* 0x009896800000995d */ /* 0x004fea0003900000 */
[----:B------:R-:W2:Y:S02]  /*2a300*/  @!P1 SYNCS.PHASECHK.TRANS64 P1, [R223+URZ+0x30830], R4 ;  /* 0x03083004df0095a7 */ /* 0x000ea4000802007f */
[----:B--2---:R-:W-:Y:S05]  /*2a310*/  @!P1 BRA `(.L_x_1803) ;  /* 0xfffffffc00f09947 */ /* 0x004fea000383ffff */
[----:B------:R-:W-:Y:S05]  /*2a320*/  BRA `(.L_x_1802) ;  /* 0xfffffedc00247947 */ /* 0x000fea000383ffff */
.L_x_1808:
[----:B-1----:R1:W2:Y:S02]  /*2a330*/  SYNCS.PHASECHK.TRANS64.TRYWAIT P1, [R8+URZ+0x30850], R0 ;  /* 0x03085000080075a7 */ /* 0x0022a4000802017f */
[----:B--2---:R-:W-:Y:S05]  /*2a340*/  @!P1 NANOSLEEP.SYNCS 0x989680 ;  /* 0x009896800000995d */ /* 0x004fea0003900000 */
[----:B------:R-:W2:Y:S02]  /*2a350*/  @!P1 SYNCS.PHASECHK.TRANS64 P1, [R8+URZ+0x30850], R0 ;  /* 0x03085000080095a7 */ /* 0x000ea4000802007f */
[----:B--2---:R-:W-:Y:S05]  /*2a360*/  @!P1 BRA `(.L_x_1808) ;  /* 0xfffffffc00f09947 */ /* 0x004fea000383ffff */
[----:B------:R-:W-:Y:S05]  /*2a370*/  BRA `(.L_x_1807) ;  /* 0xfffffeec00a87947 */ /* 0x000fea000383ffff */
.L_x_1818:
[----:B-1----:R1:W2:Y:S02]  /*2a380*/  SYNCS.PHASECHK.TRANS64.TRYWAIT P1, [R223+URZ+0x30830], R4 ;  /* 0x03083004df0075a7 */ /* 0x0022a4000802017f */
[----:B--2---:R-:W-:Y:S05]  /*2a390*/  @!P1 NANOSLEEP.SYNCS 0x989680 ;  /* 0x009896800000995d */ /* 0x004fea0003900000 */
[----:B------:R-:W2:Y:S02]  /*2a3a0*/  @!P1 SYNCS.PHASECHK.TRANS64 P1, [R223+URZ+0x30830], R4 ;  /* 0x03083004df0095a7 */ /* 0x000ea4000802007f */
[----:B--2---:R-:W-:Y:S05]  /*2a3b0*/  @!P1 BRA `(.L_x_1818) ;  /* 0xfffffffc00f09947 */ /* 0x004fea000383ffff */
[----:B------:R-:W-:Y:S05]  /*2a3c0*/  BRA `(.L_x_1817) ;  /* 0xfffffefc00787947 */ /* 0x000fea000383ffff */
.L_x_1823:
[----:B-1----:R1:W2:Y:S02]  /*2a3d0*/  SYNCS.PHASECHK.TRANS64.TRYWAIT P1, [R222+URZ+0x30850], R0 ;  /* 0x03085000de0075a7 */ /* 0x0022a4000802017f */
[----:B--2---:R-:W-:Y:S05]  /*2a3e0*/  @!P1 NANOSLEEP.SYNCS 0x989680 ;  /* 0x009896800000995d */ /* 0x004fea0003900000 */
[----:B------:R-:W2:Y:S02]  /*2a3f0*/  @!P1 SYNCS.PHASECHK.TRANS64 P1, [R222+URZ+0x30850], R0 ;  /* 0x03085000de0095a7 */ /* 0x000ea4000802007f */
[----:B--2---:R-:W-:Y:S05]  /*2a400*/  @!P1 BRA `(.L_x_1823) ;  /* 0xfffffffc00f09947 */ /* 0x004fea000383ffff */
[----:B------:R-:W-:Y:S05]  /*2a410*/  BRA `(.L_x_1822) ;  /* 0xffffff0c00fc7947 */ /* 0x000fea000383ffff */
.L_x_1839:
[----:B-1----:R1:W2:Y:S02]  /*2a420*/  SYNCS.PHASECHK.TRANS64.TRYWAIT P1, [R8+URZ+0x30850], R3 ;  /* 0x03085003080075a7 */ /* 0x0022a4000802017f */
[----:B--2---:R-:W-:Y:S05]  /*2a430*/  @!P1 NANOSLEEP.SYNCS 0x989680 ;  /* 0x009896800000995d */ /* 0x004fea0003900000 */
[----:B------:R-:W2:Y:S02]  /*2a440*/  @!P1 SYNCS.PHASECHK.TRANS64 P1, [R8+URZ+0x30850], R3 ;  /* 0x03085003080095a7 */ /* 0x000ea4000802007f */
[----:B--2---:R-:W-:Y:S05]  /*2a450*/  @!P1 BRA `(.L_x_1839) ;  /* 0xfffffffc00f09947 */ /* 0x004fea000383ffff */
[----:B------:R-:W-:Y:S05]  /*2a460*/  BRA `(.L_x_1838) ;  /* 0xffffff3000b87947 */ /* 0x000fea000383ffff */
.L_x_1884:
[----:B------:R-:W0:Y:S01]  /*2a470*/  S2R R12, SR_TID.X ;  /* 0x00000000000c7919 */ /* 0x000e220000002100 */
[----:B------:R-:W-:Y:S01]  /*2a480*/  BSSY B1, `(.L_x_2083) ;  /* 0x000000a000017945 */ /* 0x000fe20003800000 */
[----:B------:R-:W-:Y:S02]  /*2a490*/  IMAD.MOV.U32 R11, RZ, RZ, 0x1f ;  /* 0x0000001fff0b7424 */ /* 0x000fe400078e00ff */
[----:B------:R-:W-:Y:S01]  /*2a4a0*/  IMAD.MOV.U32 R15, RZ, RZ, -0x1 ;  /* 0xffffffffff0f7424 */ /* 0x000fe200078e00ff */
[----:B0-----:R-:W-:-:S04]  /*2a4b0*/  SHF.R.U32.HI R12, RZ, 0x5, R12 ;  /* 0x00000005ff0c7819 */ /* 0x001fc8000001160c */
[----:B------:R-:W-:-:S04]  /*2a4c0*/  LOP3.LUT R12, R12, 0x3, RZ, 0xc0, !PT ;  /* 0x000000030c0c7812 */ /* 0x000fc800078ec0ff */
[----:B------:R-:W-:Y:S01]  /*2a4d0*/  MOV R13, R12 ;  /* 0x0000000c000d7202 */ /* 0x000fe20000000f00 */
[----:B------:R-:W-:-:S07]  /*2a4e0*/  IMAD.MOV.U32 R12, RZ, RZ, RZ ;  /* 0x000000ffff0c7224 */ /* 0x000fce00078e00ff */
[----:B-1----:R-:W-:Y:S05]  /*2a4f0*/  WARPSYNC.COLLECTIVE R15, `(.L_x_2084) ;  /* 0x000000000f087348 */ /* 0x002fea0003c00000 */
[----:B------:R0:W2:Y:S02]  /*2a500*/  SHFL.IDX P6, R14, R13, R12, R11 ;  /* 0x0000000c0d0e7389 */ /* 0x0000a400000c000b */
[----:B012---:R-:W-:Y:S01]  /*2a510*/  ENDCOLLECTIVE ;  /* 0x000000000000791b */ /* 0x007fe20003800000 */
.L_x_2084:
[----:B------:R-:W-:Y:S05]  /*2a520*/  BSYNC B1 ;  /* 0x0000000000017941 */ /* 0x000fea0003800000 */
.L_x_2083:
[----:B------:R-:W-:Y:S05]  /*2a530*/  BRA `(.L_x_2085) ;  /* 0xffffff8000d47947 */ /* 0x000fea000383ffff */
.L_x_1886:
[----:B------:R-:W-:Y:S01]  /*2a540*/  BSSY B1, `(.L_x_2086) ;  /* 0x0000006000017945 */ /* 0x000fe20003800000 */
[----:B------:R-:W-:-:S07]  /*2a550*/  MOV R15, 0xffffffff ;  /* 0xffffffff000f7802 */ /* 0x000fce0000000f00 */
[----:B01----:R-:W-:Y:S05]  /*2a560*/  WARPSYNC.COLLECTIVE R15, `(.L_x_2087) ;  /* 0x000000000f0c7348 */ /* 0x003fea0003c00000 */
[----:B------:R-:W-:Y:S02]  /*2a570*/  ELECT P6, UR62, PT ;  /* 0x00000000003e782f */ /* 0x000fe400038c0000 */
[----:B------:R-:W-:Y:S01]  /*2a580*/  MOV R14, UR62 ;  /* 0x0000003e000e7c02 */ /* 0x000fe20008000f00 */
[----:B01----:R-:W-:Y:S10]  /*2a590*/  ENDCOLLECTIVE ;  /* 0x000000000000791b */ /* 0x003ff40003800000 */
.L_x_2087:
[----:B------:R-:W-:Y:S05]  /*2a5a0*/  BSYNC B1 ;  /* 0x0000000000017941 */ /* 0x000fea0003800000 */
.L_x_2086:
[----:B------:R-:W-:Y:S05]  /*2a5b0*/  BRA `(.L_x_1885) ;  /* 0xffffff8000cc7947 */ /* 0x000fea000383ffff */
.L_x_1888:
[----:B0-----:R0:W2:Y:S02]  /*2a5c0*/  SYNCS.PHASECHK.TRANS64.TRYWAIT P0, [R23+URZ+0x30820], R6 ;  /* 0x03082006170075a7 */ /* 0x0010a4000800017f */
[----:B--2---:R-:W-:Y:S05]  /*2a5d0*/  @!P0 NANOSLEEP.SYNCS 0x989680 ;  /* 0x009896800000895d */ /* 0x004fea0003900000 */
[----:B------:R-:W2:Y:S02]  /*2a5e0*/  @!P0 SYNCS.PHASECHK.TRANS64 P0, [R23+URZ+0x30820], R6 ;  /* 0x03082006170085a7 */ /* 0x000ea4000800007f */
[----:B--2---:R-:W-:Y:S05]  /*2a5f0*/  @!P0 BRA `(.L_x_1888) ;  /* 0xfffffffc00f08947 */ /* 0x004fea000383ffff */
[----:B------:R-:W-:Y:S05]  /*2a600*/  BRA `(.L_x_2088) ;  /* 0xffffff8000dc7947 */ /* 0x000fea000383ffff */
.L_x_1892:
[----:B--2---:R2:W3:Y:S02]  /*2a610*/  SYNCS.PHASECHK.TRANS64.TRYWAIT P0, [R13+URZ+0x308a0], R12 ;  /* 0x0308a00c0d0075a7 */ /* 0x0044e4000800017f */
[----:B---3--:R-:W-:Y:S05]  /*2a620*/  @!P0 NANOSLEEP.SYNCS 0x989680 ;  /* 0x009896800000895d */ /* 0x008fea0003900000 */
[----:B------:R-:W3:Y:S02]  /*2a630*/  @!P0 SYNCS.PHASECHK.TRANS64 P0, [R13+URZ+0x308a0], R12 ;  /* 0x0308a00c0d0085a7 */ /* 0x000ee4000800007f */
[----:B---3--:R-:W-:Y:S05]  /*2a640*/  @!P0 BRA `(.L_x_1892) ;  /* 0xfffffffc00f08947 */ /* 0x008fea000383ffff */
[----:B------:R-:W-:Y:S05]  /*2a650*/  BRA `(.L_x_2089) ;  /* 0xffffff8000f47947 */ /* 0x000fea000383ffff */
.L_x_1900:
[----:B0-----:R0:W3:Y:S02]  /*2a660*/  SYNCS.PHASECHK.TRANS64.TRYWAIT P0, [R13+URZ+0x308c0], R12 ;  /* 0x0308c00c0d0075a7 */ /* 0x0010e4000800017f */
[----:B---3--:R-:W-:Y:S05]  /*2a670*/  @!P0 NANOSLEEP.SYNCS 0x989680 ;  /* 0x009896800000895d */ /* 0x008fea0003900000 */
[----:B------:R-:W3:Y:S02]  /*2a680*/  @!P0 SYNCS.PHASECHK.TRANS64 P0, [R13+URZ+0x308c0], R12 ;  /* 0x0308c00c0d0085a7 */ /* 0x000ee4000800007f */
[----:B---3--:R-:W-:Y:S05]  /*2a690*/  @!P0 BRA `(.L_x_1900) ;  /* 0xfffffffc00f08947 */ /* 0x008fea000383ffff */
[----:B------:R-:W-:Y:S05]  /*2a6a0*/  BRA `(.L_x_2090) ;  /* 0xffffff8800347947 */ /* 0x000fea000383ffff */
.L_x_1910:
[----:B0-----:R0:W2:Y:S02]  /*2a6b0*/  SYNCS.PHASECHK.TRANS64.TRYWAIT P1, [R6+URZ+0x308a0], R3 ;  /* 0x0308a003060075a7 */ /* 0x0010a4000802017f */
[----:B--2---:R-:W-:Y:S05]  /*2a6c0*/  @!P1 NANOSLEEP.SYNCS 0x989680 ;  /* 0x009896800000995d */ /* 0x004fea0003900000 */
[----:B------:R-:W2:Y:S02]  /*2a6d0*/  @!P1 SYNCS.PHASECHK.TRANS64 P1, [R6+URZ+0x308a0], R3 ;  /* 0x0308a003060095a7 */ /* 0x000ea4000802007f */
[----:B--2---:R-:W-:Y:S05]  /*2a6e0*/  @!P1 BRA `(.L_x_1910) ;  /* 0xfffffffc00f09947 */ /* 0x004fea000383ffff */
[----:B------:R-:W-:Y:S05]  /*2a6f0*/  BRA `(.L_x_2091) ;  /* 0xffffff8c00a87947 */ /* 0x000fea000383ffff */
.L_x_1918:
[----:B--2---:R2:W3:Y:S02]  /*2a700*/  SYNCS.PHASECHK.TRANS64.TRYWAIT P1, [R6+URZ+0x308c0], R3 ;  /* 0x0308c003060075a7 */ /* 0x0044e4000802017f */
[----:B---3--:R-:W-:Y:S05]  /*2a710*/  @!P1 NANOSLEEP.SYNCS 0x989680 ;  /* 0x009896800000995d */ /* 0x008fea0003900000 */
[----:B------:R-:W3:Y:S02]  /*2a720*/  @!P1 SYNCS.PHASECHK.TRANS64 P1, [R6+URZ+0x308c0], R3 ;  /* 0x0308c003060095a7 */ /* 0x000ee4000802007f */
[----:B---3--:R-:W-:Y:S05]  /*2a730*/  @!P1 BRA `(.L_x_1918) ;  /* 0xfffffffc00f09947 */ /* 0x008fea000383ffff */
[----:B------:R-:W-:Y:S05]  /*2a740*/  BRA `(.L_x_2092) ;  /* 0xffffff9000e07947 */ /* 0x000fea000383ffff */
.L_x_1942:
[----:B------:R-:W0:Y:S01]  /*2a750*/  S2R R9, SR_TID.X ;  /* 0x0000000000097919 */ /* 0x000e220000002100 */
[----:B------:R-:W-:Y:S01]  /*2a760*/  BSSY B0, `(.L_x_2093) ;  /* 0x000000a000007945 */ /* 0x000fe20003800000 */
[----:B------:R-:W-:Y:S01]  /*2a770*/  IMAD.MOV.U32 R12, RZ, RZ, RZ ;  /* 0x000000ffff0c7224 */ /* 0x000fe200078e00ff */
[----:B------:R-:W-:Y:S01]  /*2a780*/  MOV R15, 0xffffffff ;  /* 0xffffffff000f7802 */ /* 0x000fe20000000f00 */
[----:B------:R-:W-:Y:S01]  /*2a790*/  IMAD.MOV.U32 R11, RZ, RZ, 0x1f ;  /* 0x0000001fff0b7424 */ /* 0x000fe200078e00ff */
[----:B0-----:R-:W-:-:S04]  /*2a7a0*/  SHF.R.U32.HI R9, RZ, 0x5, R9 ;  /* 0x00000005ff097819 */ /* 0x001fc80000011609 */
[----:B------:R-:W-:-:S05]  /*2a7b0*/  LOP3.LUT R9, R9, 0x3, RZ, 0xc0, !PT ;  /* 0x0000000309097812 */ /* 0x000fca00078ec0ff */
[----:B------:R-:W-:-:S07]  /*2a7c0*/  IMAD.MOV.U32 R13, RZ, RZ, R9 ;  /* 0x000000ffff0d7224 */ /* 0x000fce00078e0009 */
[----:B-----5:R-:W-:Y:S05]  /*2a7d0*/  WARPSYNC.COLLECTIVE R15, `(.L_x_2094) ;  /* 0x000000000f087348 */ /* 0x020fea0003c00000 */
[----:B------:R0:W1:Y:S02]  /*2a7e0*/  SHFL.IDX P6, R14, R13, R12, R11 ;  /* 0x0000000c0d0e7389 */ /* 0x00006400000c000b */
[----:B01---5:R-:W-:Y:S01]  /*2a7f0*/  ENDCOLLECTIVE ;  /* 0x000000000000791b */ /* 0x023fe20003800000 */
.L_x_2094:
[----:B------:R-:W-:Y:S05]  /*2a800*/  BSYNC B0 ;  /* 0x0000000000007941 */ /* 0x000fea0003800000 */
.L_x_2093:
[----:B------:R-:W-:Y:S05]  /*2a810*/  BRA `(.L_x_2095) ;  /* 0xffffffa400587947 */ /* 0x000fea000383ffff */
.L_x_1945:
[----:B0-----:R0:W1:Y:S02]  /*2a820*/  SYNCS.PHASECHK.TRANS64.TRYWAIT P0, [R4+URZ+0x30840], R5 ;  /* 0x03084005040075a7 */ /* 0x001064000800017f */
[----:B-1----:R-:W-:Y:S05]  /*2a830*/  @!P0 NANOSLEEP.SYNCS 0x989680 ;  /* 0x009896800000895d */ /* 0x002fea0003900000 */
[----:B------:R-:W1:Y:S02]  /*2a840*/  @!P0 SYNCS.PHASECHK.TRANS64 P0, [R4+URZ+0x30840], R5 ;  /* 0x03084005040085a7 */ /* 0x000e64000800007f */
[----:B-1----:R-:W-:Y:S05]  /*2a850*/  @!P0 BRA `(.L_x_1945) ;  /* 0xfffffffc00f08947 */ /* 0x002fea000383ffff */
[----:B------:R-:W-:Y:S05]  /*2a860*/  BRA `(.L_x_2096) ;  /* 0xffffffa400b87947 */ /* 0x000fea000383ffff */
.L_x_1946:
        /* <DEDUP_REMOVED lines=8> */
.L_x_2098:
[----:B------:R-:W-:Y:S05]  /*2a8f0*/  BSYNC B0 ;  /* 0x0000000000007941 */ /* 0x000fea0003800000 */
.L_x_2097:
[----:B------:R-:W-:Y:S01]  /*2a900*/  IMAD.MOV.U32 R13, RZ, RZ, R0 ;  /* 0x000000ffff0d7224 */ /* 0x000fe200078e0000 */
[----:B------:R-:W-:Y:S01]  /*2a910*/  MOV R11, 0x181f ;  /* 0x0000181f000b7802 */ /* 0x000fe20000000f00 */
[----:B------:R-:W-:Y:S01]  /*2a920*/  IMAD.MOV.U32 R12, RZ, RZ, RZ ;  /* 0x000000ffff0c7224 */ /* 0x000fe200078e00ff */
[----:B------:R-:W-:Y:S01]  /*2a930*/  @P0 LEA R9, R7, R23, 0x1 ;  /* 0x0000001707090211 */ /* 0x000fe200078e08ff */
[----:B------:R-:W-:Y:S02]  /*2a940*/  IMAD.MOV.U32 R15, RZ, RZ, -0x1 ;  /* 0xffffffffff0f7424 */ /* 0x000fe400078e00ff */
[----:B------:R-:W-:-:S07]  /*2a950*/  IMAD.MOV.U32 R2, RZ, RZ, R14 ;  /* 0x000000ffff027224 */ /* 0x000fce00078e000e */
[----:B------:R-:W-:Y:S05]  /*2a960*/  WARPSYNC.COLLECTIVE R15, `(.L_x_2099) ;  /* 0x000000000f087348 */ /* 0x000fea0003c00000 */
[----:B------:R0:W1:Y:S02]  /*2a970*/  SHFL.IDX P6, R14, R13, R12, R11 ;  /* 0x0000000c0d0e7389 */ /* 0x00006400000c000b */
[----:B01----:R-:W-:Y:S01]  /*2a980*/  ENDCOLLECTIVE ;  /* 0x000000000000791b */ /* 0x003fe20003800000 */
.L_x_2099:
[----:B------:R-:W-:Y:S02]  /*2a990*/  IMAD.MOV.U32 R13, RZ, RZ, R6 ;  /* 0x000000ffff0d7224 */ /* 0x000fe400078e0006 */
[----:B------:R-:W-:Y:S02]  /*2a9a0*/  IMAD.MOV.U32 R12, RZ, RZ, 0x1 ;  /* 0x00000001ff0c7424 */ /* 0x000fe400078e00ff */
[----:B------:R-:W-:-:S07]  /*2a9b0*/  IMAD.MOV.U32 R3, RZ, RZ, R14 ;  /* 0x000000ffff037224 */ /* 0x000fce00078e000e */
[----:B------:R-:W-:Y:S05]  /*2a9c0*/  WARPSYNC.COLLECTIVE R15, `(.L_x_2100) ;  /* 0x000000000f087348 */ /* 0x000fea0003c00000 */
[----:B------:R0:W1:Y:S02]  /*2a9d0*/  SHFL.IDX P6, R14, R13, R12, R11 ;  /* 0x0000000c0d0e7389 */ /* 0x00006400000c000b */
[----:B01----:R-:W-:Y:S01]  /*2a9e0*/  ENDCOLLECTIVE ;  /* 0x000000000000791b */ /* 0x003fe20003800000 */
.L_x_2100:
[----:B------:R-:W-:-:S05]  /*2a9f0*/  @P0 LEA R3, P1, R37, R3, 0x1 ;  /* 0x0000000325030211 */ /* 0x000fca00078208ff */
[----:B------:R-:W-:-:S05]  /*2aa00*/  @P0 IMAD.X R2, RZ, RZ, R2, P1 ;  /* 0x000000ffff020224 */ /* 0x000fca00008e0602 */
[----:B------:R-:W-:Y:S02]  /*2aa10*/  @P0 LOP3.LUT R3, R3, R2, RZ, 0x3c, !PT ;  /* 0x0000000203030212 */ /* 0x000fe400078e3cff */
[----:B------:R-:W-:Y:S02]  /*2aa20*/  MOV R13, R0 ;  /* 0x00000000000d7202 */ /* 0x000fe40000000f00 */
[----:B------:R-:W-:-:S04]  /*2aa30*/  @P0 LOP3.LUT R2, R3, R2, RZ, 0x3c, !PT ;  /* 0x0000000203020212 */ /* 0x000fc800078e3cff */
[----:B------:R-:W-:Y:S01]  /*2aa40*/  @P0 LOP3.LUT R3, R3, R2, RZ, 0x3c, !PT ;  /* 0x0000000203030212 */ /* 0x000fe200078e3cff */
[----:B------:R-:W-:-:S07]  /*2aa50*/  IMAD.MOV.U32 R8, RZ, RZ, R14 ;  /* 0x000000ffff087224 */ /* 0x000fce00078e000e */
[----:B------:R-:W-:Y:S05]  /*2aa60*/  WARPSYNC.COLLECTIVE R15, `(.L_x_2101) ;  /* 0x000000000f087348 */ /* 0x000fea0003c00000 */
[----:B------:R0:W1:Y:S02]  /*2aa70*/  SHFL.IDX P6, R14, R13, R12, R11 ;  /* 0x0000000c0d0e7389 */ /* 0x00006400000c000b */
[----:B01----:R-:W-:Y:S01]  /*2aa80*/  ENDCOLLECTIVE ;  /* 0x000000000000791b */ /* 0x003fe20003800000 */
.L_x_2101:
[----:B------:R-:W-:Y:S01]  /*2aa90*/  @!PT LDS RZ, [RZ] ;  /* 0x00000000fffff984 */ /* 0x000fe20000000800 */
[----:B------:R-:W-:Y:S01]  /*2aaa0*/  @!PT LDS RZ, [RZ] ;  /* 0x00000000fffff984 */ /* 0x000fe20000000800 */
[----:B------:R-:W-:Y:S01]  /*2aab0*/  @!PT LDS RZ, [RZ] ;  /* 0x00000000fffff984 */ /* 0x000fe20000000800 */
[----:B------:R-:W-:Y:S04]  /*2aac0*/  @P0 LDGSTS.E.BYPASS.LTC128B.128 [R9+0x20400], desc[UR60][R2.64], !P5 ;  /* 0x2040000002090fae */ /* 0x000fe8000e901d7c */
[----:B------:R-:W-:Y:S04]  /*2aad0*/  @P0 LDGSTS.E.BYPASS.LTC128B.128 [R9+0x22400], desc[UR60][R2.64+0x80], !P4 ;  /* 0x2240008002090fae */ /* 0x000fe8000e101d7c */
[----:B------:R-:W-:Y:S01]  /*2aae0*/  @P0 LDGSTS.E.BYPASS.LTC128B.128 [R9+0x24400], desc[UR60][R2.64+0x100], !P3 ;  /* 0x2440010002090fae */ /* 0x000fe2000d901d7c */
[----:B------:R-:W-:Y:S01]  /*2aaf0*/  MOV R13, R6 ;  /* 0x00000006000d7202 */ /* 0x000fe20000000f00 */
[----:B------:R-:W-:-:S02]  /*2ab00*/  IMAD.MOV.U32 R12, RZ, RZ, 0x2 ;  /* 0x00000002ff0c7424 */ /* 0x000fc400078e00ff */
[----:B------:R0:W-:Y:S01]  /*2ab10*/  @P0 LDGSTS.E.BYPASS.LTC128B.128 [R9+0x26400], desc[UR60][R2.64+0x180], !P2 ;  /* 0x2640018002090fae */ /* 0x0001e2000d101d7c */
[----:B------:R-:W-:Y:S01]  /*2ab20*/  ISETP.GE.AND P0, PT, R5, 0x11, PT ;  /* 0x000000110500780c */ /* 0x000fe20003f06270 */
[----:B0-----:R-:W-:-:S12]  /*2ab30*/  IMAD.MOV.U32 R2, RZ, RZ, R14 ;  /* 0x000000ffff027224 */ /* 0x001fd800078e000e */
[----:B------:R-:W-:Y:S05]  /*2ab40*/  WARPSYNC.COLLECTIVE R15, `(.L_x_2102) ;  /* 0x000000000f087348 */ /* 0x000fea0003c00000 */
[----:B------:R0:W1:Y:S02]  /*2ab50*/  SHFL.IDX P6, R14, R13, R12, R11 ;  /* 0x0000000c0d0e7389 */ /* 0x00006400000c000b */
[----:B01----:R-:W-:Y:S01]  /*2ab60*/  ENDCOLLECTIVE ;  /* 0x000000000000791b */ /* 0x003fe20003800000 */
.L_x_2102:
        /* <DEDUP_REMOVED lines=16> */
.L_x_2103:
[----:B------:R-:W-:Y:S02]  /*2ac70*/  @P0 IMAD R9, R7, 0x2, R23 ;  /* 0x0000000207090824 */ /* 0x000fe400078e0217 */
[----:B------:R-:W-:Y:S01]  /*2ac80*/  IMAD.MOV.U32 R13, RZ, RZ, R6 ;  /* 0x000000ffff0d7224 */ /* 0x000fe200078e0006 */
[----:B------:R-:W-:Y:S02]  /*2ac90*/  MOV R12, 0x3 ;  /* 0x00000003000c7802 */ /* 0x000fe40000000f00 */
[----:B------:R-:W-:-:S07]  /*2aca0*/  MOV R2, R14 ;  /* 0x0000000e00027202 */ /* 0x000fce0000000f00 */
[----:B------:R-:W-:Y:S05]  /*2acb0*/  WARPSYNC.COLLECTIVE R15, `(.L_x_2104) ;  /* 0x000000000f087348 */ /* 0x000fea0003c00000 */
[----:B------:R0:W1:Y:S02]  /*2acc0*/  SHFL.IDX P6, R14, R13, R12, R11 ;  /* 0x0000000c0d0e7389 */ /* 0x00006400000c000b */
[----:B01----:R-:W-:Y:S01]  /*2acd0*/  ENDCOLLECTIVE ;  /* 0x000000000000791b */ /* 0x003fe20003800000 */
.L_x_2104:
        /* <DEDUP_REMOVED lines=14> */
.L_x_2105:
[----:B------:R-:W-:Y:S01]  /*2adc0*/  IMAD.MOV.U32 R0, RZ, RZ, R14 ;  /* 0x000000ffff007224 */ /* 0x000fe200078e000e */
[----:B------:R-:W-:Y:S06]  /*2add0*/  BRA `(.L_x_2106) ;  /* 0xffffffa4006c7947 */ /* 0x000fec000383ffff */
.L_x_1951:
[----:B------:R-:W-:Y:S01]  /*2ade0*/  MOV R13, R0 ;  /* 0x00000000000d7202 */ /* 0x000fe20000000f00 */
        /* <DEDUP_REMOVED lines=8> */
.L_x_2107:
[C---:B------:R-:W-:Y:S01]  /*2ae70*/  VIADD R6, R28.reuse, 0x10 ;  /* 0x000000101c067836 */ /* 0x040fe20000000000 */
[----:B------:R-:W-:Y:S01]  /*2ae80*/  ISETP.GE.AND P0, PT, R28, R5, PT ;  /* 0x000000051c00720c */ /* 0x000fe20003f06270 */
[----:B------:R-:W-:Y:S01]  /*2ae90*/  IMAD.MOV.U32 R13, RZ, RZ, R4 ;  /* 0x000000ffff0d7224 */ /* 0x000fe200078e0004 */
[----:B------:R-:W-:-:S11]  /*2aea0*/  MOV R2, R14 ;  /* 0x0000000e00027202 */ /* 0x000fd60000000f00 */
[----:B------:R-:W-:Y:S05]  /*2aeb0*/  WARPSYNC.COLLECTIVE R15, `(.L_x_2108) ;  /* 0x000000000f087348 */ /* 0x000fea0003c00000 */
[----:B------:R0:W1:Y:S02]  /*2aec0*/  SHFL.IDX P6, R14, R13, R12, R11 ;  /* 0x0000000c0d0e7389 */ /* 0x00006400000c000b */
[----:B01----:R-:W-:Y:S01]  /*2aed0*/  ENDCOLLECTIVE ;  /* 0x000000000000791b */ /* 0x003fe20003800000 */
.L_x_2108:
[----:B------:R-:W-:Y:S02]  /*2aee0*/  IMAD.MOV.U32 R13, RZ, RZ, R0 ;  /* 0x000000ffff0d7224 */ /* 0x000fe400078e0000 */
[----:B------:R-:W-:Y:S02]  /*2aef0*/  IMAD.MOV.U32 R12, RZ, RZ, 0x1 ;  /* 0x00000001ff0c7424 */ /* 0x000fe400078e00ff */
[----:B------:R-:W-:-:S07]  /*2af00*/  IMAD.MOV.U32 R3, RZ, RZ, R14 ;  /* 0x000000ffff037224 */ /* 0x000fce00078e000e */
[----:B------:R-:W-:Y:S05]  /*2af10*/  WARPSYNC.COLLECTIVE R15, `(.L_x_2109) ;  /* 0x000000000f087348 */ /* 0x000fea0003c00000 */
[----:B------:R0:W1:Y:S02]  /*2af20*/  SHFL.IDX P6, R14, R13, R12, R11 ;  /* 0x0000000c0d0e7389 */ /* 0x00006400000c000b */
[----:B01----:R-:W-:Y:S01]  /*2af30*/  ENDCOLLECTIVE ;  /* 0x000000000000791b */ /* 0x003fe20003800000 */
.L_x_2109:
[----:B------:R-:W-:-:S04]  /*2af40*/  @!P0 LEA R3, P5, R37, R3, 0x1 ;  /* 0x0000000325038211 */ /* 0x000fc800078a08ff */
[----:B------:R-:W-:-:S04]  /*2af50*/  @!P0 IADD3.X R2, RZ, R2, RZ, P5, !PT ;  /* 0x00000002ff028210 */ /* 0x000fc80002ffe4ff */
[----:B------:R-:W-:Y:S01]  /*2af60*/  @!P0 LOP3.LUT R3, R3, R2, RZ, 0x3c, !PT ;  /* 0x0000000203038212 */ /* 0x000fe200078e3cff */
[----:B------:R-:W-:-:S03]  /*2af70*/  IMAD.MOV.U32 R13, RZ, RZ, R4 ;  /* 0x000000ffff0d7224 */ /* 0x000fc600078e0004 */
[----:B------:R-:W-:-:S04]  /*2af80*/  @!P0 LOP3.LUT R2, R3, R2, RZ, 0x3c, !PT ;  /* 0x0000000203028212 */ /* 0x000fc800078e3cff */
[----:B------:R-:W-:-:S05]  /*2af90*/  @!P0 LOP3.LUT R3, R3, R2, RZ, 0x3c, !PT ;  /* 0x0000000203038212 */ /* 0x000fca00078e3cff */
        /* <DEDUP_REMOVED lines=12> */
.L_x_2110:
[----:B------:R-:W-:Y:S02]  /*2b060*/  IMAD.MOV.U32 R13, RZ, RZ, R0 ;  /* 0x000000ffff0d7224 */ /* 0x000fe400078e0000 */
[----:B------:R-:W-:Y:S02]  /*2b070*/  IMAD.MOV.U32 R12, RZ, RZ, 0x2 ;  /* 0x00000002ff0c7424 */ /* 0x000fe400078e00ff */
[----:B------:R-:W-:-:S07]  /*2b080*/  IMAD.MOV.U32 R3, RZ, RZ, R14 ;  /* 0x000000ffff037224 */ /* 0x000fce00078e000e */
[----:B------:R-:W-:Y:S05]  /*2b090*/  WARPSYNC.COLLECTIVE R15, `(.L_x_2111) ;  /* 0x000000000f087348 */ /* 0x000fea0003c00000 */
[----:B------:R0:W1:Y:S02]  /*2b0a0*/  SHFL.IDX P6, R14, R13, R12, R11 ;  /* 0x0000000c0d0e7389 */ /* 0x00006400000c000b */
[----:B01----:R-:W-:Y:S01]  /*2b0b0*/  ENDCOLLECTIVE ;  /* 0x000000000000791b */ /* 0x003fe20003800000 */
.L_x_2111:
[----:B------:R-:W-:-:S05]  /*2b0c0*/  @!P0 LEA R3, P5, R37, R3, 0x1 ;  /* 0x0000000325038211 */ /* 0x000fca00078a08ff */
[----:B------:R-:W-:-:S05]  /*2b0d0*/  @!P0 IMAD.X R2, RZ, RZ, R2, P5 ;  /* 0x000000ffff028224 */ /* 0x000fca00028e0602 */
[----:B------:R-:W-:Y:S02]  /*2b0e0*/  @!P0 LOP3.LUT R3, R3, R2, RZ, 0x3c, !PT ;  /* 0x0000000203038212 */ /* 0x000fe400078e3cff */
[----:B------:R-:W-:Y:S02]  /*2b0f0*/  MOV R13, R4 ;  /* 0x00000004000d7202 */ /* 0x000fe40000000f00 */
        /* <DEDUP_REMOVED lines=8> */
[----:B------:R0:W-:Y:S02]  /*2b180*/  @!P0 LDGSTS.E.BYPASS.LTC128B.128 [R36+0x1cc00], desc[UR60][R2.64+0x180], !P1 ;  /* 0x1cc0018002248fae */ /* 0x0001e4000c901d7c */
[----:B0-----:R-:W-:-:S04]  /*2b190*/  IADD3 R2, R28, 0x20, RZ ;  /* 0x000000201c027810 */ /* 0x001fc80007ffe0ff */
[----:B------:R-:W-:Y:S01]  /*2b1a0*/  ISETP.GE.AND P0, PT, R2, R5, PT ;  /* 0x000000050200720c */ /* 0x000fe20003f06270 */
[----:B------:R-:W-:-:S12]  /*2b1b0*/  IMAD.MOV.U32 R2, RZ, RZ, R14 ;  /* 0x000000ffff027224 */ /* 0x000fd800078e000e */
[----:B------:R-:W-:Y:S05]  /*2b1c0*/  WARPSYNC.COLLECTIVE R15, `(.L_x_2112) ;  /* 0x000000000f087348 */ /* 0x000fea0003c00000 */
[----:B------:R0:W1:Y:S02]  /*2b1d0*/  SHFL.IDX P6, R14, R13, R12, R11 ;  /* 0x0000000c0d0e7389 */ /* 0x00006400000c000b */
[----:B01----:R-:W-:Y:S01]  /*2b1e0*/  ENDCOLLECTIVE ;  /* 0x000000000000791b */ /* 0x003fe20003800000 */
.L_x_2112:
[----:B------:R-:W-:Y:S01]  /*2b1f0*/  MOV R13, R0 ;  /* 0x00000000000d7202 */ /* 0x000fe20000000f00 */
[----:B------:R-:W-:Y:S02]  /*2b200*/  IMAD.MOV.U32 R12, RZ, RZ, 0x3 ;  /* 0x00000003ff0c7424 */ /* 0x000fe400078e00ff */
[----:B------:R-:W-:-:S07]  /*2b210*/  IMAD.MOV.U32 R3, RZ, RZ, R14 ;  /* 0x000000ffff037224 */ /* 0x000fce00078e000e */
[----:B------:R-:W-:Y:S05]  /*2b220*/  WARPSYNC.COLLECTIVE R15, `(.L_x_2113) ;  /* 0x000000000f087348 */ /* 0x000fea0003c00000 */
[----:B------:R0:W1:Y:S02]  /*2b230*/  SHFL.IDX P6, R14, R13, R12, R11 ;  /* 0x0000000c0d0e7389 */ /* 0x00006400000c000b */
[----:B01----:R-:W-:Y:S01]  /*2b240*/  ENDCOLLECTIVE ;  /* 0x000000000000791b */ /* 0x003fe20003800000 */
.L_x_2113:
[----:B------:R-:W-:-:S05]  /*2b250*/  @!P0 LEA R3, P5, R37, R3, 0x1 ;  /* 0x0000000325038211 */ /* 0x000fca00078a08ff */
[----:B------:R-:W-:-:S05]  /*2b260*/  @!P0 IMAD.X R2, RZ, RZ, R2, P5 ;  /* 0x000000ffff028224 */ /* 0x000fca00028e0602 */
        /* <DEDUP_REMOVED lines=11> */
[----:B0-----:R-:W-:-:S05]  /*2b320*/  VIADD R2, R28, 0x30 ;  /* 0x000000301c027836 */ /* 0x001fca0000000000 */
[----:B------:R-:W-:Y:S01]  /*2b330*/  ISETP.GE.AND P0, PT, R2, R5, PT ;  /* 0x000000050200720c */ /* 0x000fe20003f06270 */
[----:B------:R-:W-:-:S12]  /*2b340*/  IMAD.MOV.U32 R2, RZ, RZ, R14 ;  /* 0x000000ffff027224 */ /* 0x000fd800078e000e */
[----:B------:R-:W-:Y:S05]  /*2b350*/  WARPSYNC.COLLECTIVE R15, `(.L_x_2114) ;  /* 0x000000000f087348 */ /* 0x000fea0003c00000 */
[----:B------:R0:W1:Y:S02]  /*2b360*/  SHFL.IDX P6, R14, R13, R12, R11 ;  /* 0x0000000c0d0e7389 */ /* 0x00006400000c000b */
[----:B01----:R-:W-:Y:S01]  /*2b370*/  ENDCOLLECTIVE ;  /* 0x000000000000791b */ /* 0x003fe20003800000 */
.L_x_2114:
[----:B------:R-:W-:Y:S01]  /*2b380*/  IMAD.MOV.U32 R13, RZ, RZ, R0 ;  /* 0x000000ffff0d7224 */ /* 0x000fe200078e0000 */
[----:B------:R-:W-:Y:S02]  /*2b390*/  MOV R12, 0x4 ;  /* 0x00000004000c7802 */ /* 0x000fe40000000f00 */
[----:B------:R-:W-:-:S07]  /*2b3a0*/  MOV R3, R14 ;  /* 0x0000000e00037202 */ /* 0x000fce0000000f00 */
[----:B------:R-:W-:Y:S05]  /*2b3b0*/  WARPSYNC.COLLECTIVE R15, `(.L_x_2115) ;  /* 0x000000000f087348 */ /* 0x000fea0003c00000 */
[----:B------:R0:W1:Y:S02]  /*2b3c0*/  SHFL.IDX P6, R14, R13, R12, R11 ;  /* 0x0000000c0d0e7389 */ /* 0x00006400000c000b */
[----:B01----:R-:W-:Y:S01]  /*2b3d0*/  ENDCOLLECTIVE ;  /* 0x000000000000791b */ /* 0x003fe20003800000 */
.L_x_2115:
        /* <DEDUP_REMOVED lines=19> */
.L_x_2116:
[----:B------:R-:W-:Y:S02]  /*2b510*/  IMAD.MOV.U32 R13, RZ, RZ, R0 ;  /* 0x000000ffff0d7224 */ /* 0x000fe400078e0000 */
[----:B------:R-:W-:Y:S02]  /*2b520*/  IMAD.MOV.U32 R12, RZ, RZ, 0x5 ;  /* 0x00000005ff0c7424 */ /* 0x000fe400078e00ff */
[----:B------:R-:W-:-:S07]  /*2b530*/  IMAD.MOV.U32 R3, RZ, RZ, R14 ;  /* 0x000000ffff037224 */ /* 0x000fce00078e000e */
[----:B------:R-:W-:Y:S05]  /*2b540*/  WARPSYNC.COLLECTIVE R15, `(.L_x_2117) ;  /* 0x000000000f087348 */ /* 0x000fea0003c00000 */
[----:B------:R0:W1:Y:S02]  /*2b550*/  SHFL.IDX P6, R14, R13, R12, R11 ;  /* 0x0000000c0d0e7389 */ /* 0x00006400000c000b */
[----:B01----:R-:W-:Y:S01]  /*2b560*/  ENDCOLLECTIVE ;  /* 0x000000000000791b */ /* 0x003fe20003800000 */
.L_x_2117:
        /* <DEDUP_REMOVED lines=14> */
[----:B------:R-:W-:Y:S02]  /*2b650*/  ISETP.GE.AND P0, PT, R2, R5, PT ;  /* 0x000000050200720c */ /* 0x000fe40003f06270 */
[----:B------:R-:W-:-:S11]  /*2b660*/  MOV R2, R14 ;  /* 0x0000000e00027202 */ /* 0x000fd60000000f00 */
[----:B------:R-:W-:Y:S05]  /*2b670*/  WARPSYNC.COLLECTIVE R15, `(.L_x_2118) ;  /* 0x000000000f087348 */ /* 0x000fea0003c00000 */
[----:B------:R0:W1:Y:S02]  /*2b680*/  SHFL.IDX P6, R14, R13, R12, R11 ;  /* 0x0000000c0d0e7389 */ /* 0x00006400000c000b */
[----:B01----:R-:W-:Y:S01]  /*2b690*/  ENDCOLLECTIVE ;  /* 0x000000000000791b */ /* 0x003fe20003800000 */
.L_x_2118:
[----:B------:R-:W-:Y:S02]  /*2b6a0*/  IMAD.MOV.U32 R13, RZ, RZ, R0 ;  /* 0x000000ffff0d7224 */ /* 0x000fe400078e0000 */
[----:B------:R-:W-:Y:S02]  /*2b6b0*/  IMAD.MOV.U32 R12, RZ, RZ, 0x6 ;  /* 0x00000006ff0c7424 */ /* 0x000fe400078e00ff */
[----:B------:R-:W-:-:S07]  /*2b6c0*/  IMAD.MOV.U32 R3, RZ, RZ, R14 ;  /* 0x000000ffff037224 */ /* 0x000fce00078e000e */
[----:B------:R-:W-:Y:S05]  /*2b6d0*/  WARPSYNC.COLLECTIVE R15, `(.L_x_2119) ;  /* 0x000000000f087348 */ /* 0x000fea0003c00000 */
[----:B------:R0:W1:Y:S02]  /*2b6e0*/  SHFL.IDX P6, R14, R13, R12, R11 ;  /* 0x0000000c0d0e7389 */ /* 0x00006400000c000b */
[----:B01----:R-:W-:Y:S01]  /*2b6f0*/  ENDCOLLECTIVE ;  /* 0x000000000000791b */ /* 0x003fe20003800000 */
.L_x_2119:
        /* <DEDUP_REMOVED lines=19> */
.L_x_2120:
[----:B------:R-:W-:Y:S01]  /*2b830*/  IMAD.MOV.U32 R13, RZ, RZ, R0 ;  /* 0x000000ffff0d7224 */ /* 0x000fe200078e0000 */
[----:B------:R-:W-:Y:S01]  /*2b840*/  MOV R12, 0x7 ;  /* 0x00000007000c7802 */ /* 0x000fe20000000f00 */
[----:B------:R-:W-:-:S07]  /*2b850*/  IMAD.MOV.U32 R3, RZ, RZ, R14 ;  /* 0x000000ffff037224 */ /* 0x000fce00078e000e */
[----:B------:R-:W-:Y:S05]  /*2b860*/  WARPSYNC.COLLECTIVE R15, `(.L_x_2121) ;  /* 0x000000000f087348 */ /* 0x000fea0003c00000 */
[----:B------:R0:W1:Y:S02]  /*2b870*/  SHFL.IDX P6, R14, R13, R12, R11 ;  /* 0x0000000c0d0e7389 */ /* 0x00006400000c000b */
[----:B01----:R-:W-:Y:S01]  /*2b880*/  ENDCOLLECTIVE ;  /* 0x000000000000791b */ /* 0x003fe20003800000 */
.L_x_2121:
[----:B------:R-:W-:-:S05]  /*2b890*/  @!P0 LEA R3, P5, R37, R3, 0x1 ;  /* 0x0000000325038211 */ /* 0x000fca00078a08ff */
[----:B------:R-:W-:-:S05]  /*2b8a0*/  @!P0 IMAD.X R2, RZ, RZ, R2, P5 ;  /* 0x000000ffff028224 */ /* 0x000fca00028e0602 */
[----:B------:R-:W-:Y:S01]  /*2b8b0*/  @!P0 LOP3.LUT R3, R3, R2, RZ, 0x3c, !PT ;  /* 0x0000000203038212 */ /* 0x000fe200078e3cff */
[----:B------:R-:W-:-:S03]  /*2b8c0*/  IMAD.MOV.U32 R13, RZ, RZ, R4 ;  /* 0x000000ffff0d7224 */ /* 0x000fc600078e0004 */
[----:B------:R-:W-:-:S04]  /*2b8d0*/  @!P0 LOP3.LUT R2, R3, R2, RZ, 0x3c, !PT ;  /* 0x0000000203028212 */ /* 0x000fc800078e3cff */
[----:B------:R-:W-:Y:S01]  /*2b8e0*/  @!P0 LOP3.LUT R3, R3, R2, RZ, 0x3c, !PT ;  /* 0x0000000203038212 */ /* 0x000fe200078e3cff */
[----:B------:R-:W-:-:S04]  /*2b8f0*/  IMAD.MOV.U32 R6, RZ, RZ, R14 ;  /* 0x000000ffff067224 */ /* 0x000fc800078e000e */
        /* <DEDUP_REMOVED lines=10> */
.L_x_2122:
[----:B------:R-:W-:Y:S05]  /*2b9a0*/  BRA `(.L_x_2123) ;  /* 0xffffffa400d47947 */ /* 0x000fea000383ffff */
.L_x_1956:
[----:B0-----:R0:W1:Y:S02]  /*2b9b0*/  SYNCS.PHASECHK.TRANS64.TRYWAIT P0, [R23+URZ+0x30820], R0 ;  /* 0x03082000170075a7 */ /* 0x001064000800017f */
[----:B-1----:R-:W-:Y:S05]  /*2b9c0*/  @!P0 NANOSLEEP.SYNCS 0x989680 ;  /* 0x009896800000895d */ /* 0x002fea0003900000 */
[----:B------:R-:W1:Y:S02]  /*2b9d0*/  @!P0 SYNCS.PHASECHK.TRANS64 P0, [R23+URZ+0x30820], R0 ;  /* 0x03082000170085a7 */ /* 0x000e64000800007f */
[----:B-1----:R-:W-:Y:S05]  /*2b9e0*/  @!P0 BRA `(.L_x_1956) ;  /* 0xfffffffc00f08947 */ /* 0x002fea000383ffff */
[----:B------:R-:W-:Y:S05]  /*2b9f0*/  BRA `(.L_x_2124) ;  /* 0xffffffa800507947 */ /* 0x000fea000383ffff */
.L_x_1961:
[----:B0-----:R0:W1:Y:S02]  /*2ba00*/  SYNCS.PHASECHK.TRANS64.TRYWAIT P0, [R7+URZ+0x30840], R2 ;  /* 0x03084002070075a7 */ /* 0x001064000800017f */
[----:B-1----:R-:W-:Y:S05]  /*2ba10*/  @!P0 NANOSLEEP.SYNCS 0x989680 ;  /* 0x009896800000895d */ /* 0x002fea0003900000 */
[----:B------:R-:W1:Y:S02]  /*2ba20*/  @!P0 SYNCS.PHASECHK.TRANS64 P0, [R7+URZ+0x30840], R2 ;  /* 0x03084002070085a7 */ /* 0x000e64000800007f */
[----:B-1----:R-:W-:Y:S05]  /*2ba30*/  @!P0 BRA `(.L_x_1961) ;  /* 0xfffffffc00f08947 */ /* 0x002fea000383ffff */
[----:B------:R-:W-:Y:S05]  /*2ba40*/  BRA `(.L_x_2125) ;  /* 0xffffffac00387947 */ /* 0x000fea000383ffff */
.L_x_1962:
        /* <DEDUP_REMOVED lines=8> */
.L_x_2127:
[----:B------:R-:W-:Y:S05]  /*2bad0*/  BSYNC B1 ;  /* 0x0000000000017941 */ /* 0x000fea0003800000 */
.L_x_2126:
[----:B------:R-:W-:Y:S01]  /*2bae0*/  MOV R13, R8 ;  /* 0x00000008000d7202 */ /* 0x000fe20000000f00 */
[----:B------:R-:W-:Y:S01]  /*2baf0*/  IMAD.MOV.U32 R12, RZ, RZ, RZ ;  /* 0x000000ffff0c7224 */ /* 0x000fe200078e00ff */
[----:B------:R-:W-:Y:S01]  /*2bb00*/  LOP3.LUT R22, R22, 0xffff7fff, RZ, 0xc0, !PT ;  /* 0xffff7fff16167812 */ /* 0x000fe200078ec0ff */
[----:B------:R-:W-:Y:S02]  /*2bb10*/  IMAD.MOV.U32 R11, RZ, RZ, 0x181f ;  /* 0x0000181fff0b7424 */ /* 0x000fe400078e00ff */
[----:B------:R-:W-:Y:S01]  /*2bb20*/  IMAD.MOV.U32 R15, RZ, RZ, -0x1 ;  /* 0xffffffffff0f7424 */ /* 0x000fe200078e00ff */
[----:B------:R-:W-:Y:S01]  /*2bb30*/  @P3 LOP3.LUT R22, R22, 0x8000, RZ, 0xfc, !PT ;  /* 0x0000800016163812 */ /* 0x000fe200078efcff */
[----:B------:R-:W-:Y:S02]  /*2bb40*/  IMAD.MOV.U32 R3, RZ, RZ, R14 ;  /* 0x000000ffff037224 */ /* 0x000fe400078e000e */
[----:B------:R-:W-:-:S07]  /*2bb50*/  IMAD.SHL.U32 R4, R37, 0x2, RZ ;  /* 0x0000000225047824 */ /* 0x000fce00078e00ff */
[----:B------:R-:W-:Y:S05]  /*2bb60*/  WARPSYNC.COLLECTIVE R15, `(.L_x_2128) ;  /* 0x000000000f087348 */ /* 0x000fea0003c00000 */
[----:B------:R0:W1:Y:S02]  /*2bb70*/  SHFL.IDX P6, R14, R13, R12, R11 ;  /* 0x0000000c0d0e7389 */ /* 0x00006400000c000b */
[----:B01----:R-:W-:Y:S01]  /*2bb80*/  ENDCOLLECTIVE ;  /* 0x000000000000791b */ /* 0x003fe20003800000 */
.L_x_2128:
[C---:B------:R-:W-:Y:S01]  /*2bb90*/  LOP3.LUT P3, RZ, R22.reuse, 0x10, RZ, 0xc0, !PT ;  /* 0x0000001016ff7812 */ /* 0x040fe2000786c0ff */
[----:B------:R-:W-:Y:S01]  /*2bba0*/  IMAD R9, R9, 0x2, R23 ;  /* 0x0000000209097824 */ /* 0x000fe200078e0217 */
[----:B------:R-:W-:-:S04]  /*2bbb0*/  LOP3.LUT R22, R22, 0xffffbfff, RZ, 0xc0, !PT ;  /* 0xffffbfff16167812 */ /* 0x000fc800078ec0ff */
[----:B------:R-:W-:-:S04]  /*2bbc0*/  @P2 LOP3.LUT R22, R22, 0x4000, RZ, 0xfc, !PT ;  /* 0x0000400016162812 */ /* 0x000fc800078efcff */
[C---:B------:R-:W-:Y:S02]  /*2bbd0*/  LOP3.LUT P2, RZ, R22.reuse, 0x8, RZ, 0xc0, !PT ;  /* 0x0000000816ff7812 */ /* 0x040fe4000784c0ff */
[----:B------:R-:W-:Y:S01]  /*2bbe0*/  LOP3.LUT R22, R22, 0xffffdfff, RZ, 0xc0, !PT ;  /* 0xffffdfff16167812 */ /* 0x000fe200078ec0ff */
[----:B------:R-:W-:Y:S01]  /*2bbf0*/  IMAD.MOV.U32 R12, RZ, RZ, 0x1 ;  /* 0x00000001ff0c7424 */ /* 0x000fe200078e00ff */
[----:B------:R-:W-:Y:S02]  /*2bc00*/  MOV R13, R21 ;  /* 0x00000015000d7202 */ /* 0x000fe40000000f00 */
[----:B------:R-:W-:-:S04]  /*2bc10*/  @P1 LOP3.LUT R22, R22, 0x2000, RZ, 0xfc, !PT ;  /* 0x0000200016161812 */ /* 0x000fc800078efcff */
[----:B------:R-:W-:Y:S02]  /*2bc20*/  LOP3.LUT P1, RZ, R22, 0x4, RZ, 0xc0, !PT ;  /* 0x0000000416ff7812 */ /* 0x000fe4000782c0ff */
[----:B------:R-:W-:-:S11]  /*2bc30*/  MOV R2, R14 ;  /* 0x0000000e00027202 */ /* 0x000fd60000000f00 */
[----:B------:R-:W-:Y:S05]  /*2bc40*/  WARPSYNC.COLLECTIVE R15, `(.L_x_2129) ;  /* 0x000000000f087348 */ /* 0x000fea0003c00000 */
[----:B------:R0:W1:Y:S02]  /*2bc50*/  SHFL.IDX P6, R14, R13, R12, R11 ;  /* 0x0000000c0d0e7389 */ /* 0x00006400000c000b */
[----:B01----:R-:W-:Y:S01]  /*2bc60*/  ENDCOLLECTIVE ;  /* 0x000000000000791b */ /* 0x003fe20003800000 */
.L_x_2129:
        /* <DEDUP_REMOVED lines=14> */
.L_x_2130:
[----:B------:R-:W-:Y:S02]  /*2bd50*/  IMAD.MOV.U32 R13, RZ, RZ, R21 ;  /* 0x000000ffff0d7224 */ /* 0x000fe400078e0015 */
[----:B------:R-:W-:Y:S01]  /*2bd60*/  IMAD.MOV.U32 R12, RZ, RZ, 0x2 ;  /* 0x00000002ff0c7424 */ /* 0x000fe200078e00ff */
[----:B------:R-:W-:-:S07]  /*2bd70*/  MOV R2, R14 ;  /* 0x0000000e00027202 */ /* 0x000fce0000000f00 */
[----:B------:R-:W-:Y:S05]  /*2bd80*/  WARPSYNC.COLLECTIVE R15, `(.L_x_2131) ;  /* 0x000000000f087348 */ /* 0x000fea0003c00000 */
[----:B------:R0:W1:Y:S02]  /*2bd90*/  SHFL.IDX P6, R14, R13, R12, R11 ;  /* 0x0000000c0d0e7389 */ /* 0x00006400000c000b */
[----:B01----:R-:W-:Y:S01]  /*2bda0*/  ENDCOLLECTIVE ;  /* 0x000000000000791b */ /* 0x003fe20003800000 */
.L_x_2131:
        /* <DEDUP_REMOVED lines=14> */
.L_x_2132:
[----:B------:R-:W-:Y:S01]  /*2be90*/  MOV R13, R21 ;  /* 0x00000015000d7202 */ /* 0x000fe20000000f00 */
[----:B------:R-:W-:Y:S02]  /*2bea0*/  IMAD.MOV.U32 R12, RZ, RZ, 0x3 ;  /* 0x00000003ff0c7424 */ /* 0x000fe400078e00ff */
[----:B------:R-:W-:-:S07]  /*2beb0*/  IMAD.MOV.U32 R2, RZ, RZ, R14 ;  /* 0x000000ffff027224 */ /* 0x000fce00078e000e */
[----:B------:R-:W-:Y:S05]  /*2bec0*/  WARPSYNC.COLLECTIVE R15, `(.L_x_2133) ;  /* 0x000000000f087348 */ /* 0x000fea0003c00000 */
[----:B------:R0:W1:Y:S02]  /*2bed0*/  SHFL.IDX P6, R14, R13, R12, R11 ;  /* 0x0000000c0d0e7389 */ /* 0x00006400000c000b */
[----:B01----:R-:W-:Y:S01]  /*2bee0*/  ENDCOLLECTIVE ;  /* 0x000000000000791b */ /* 0x003fe20003800000 */
.L_x_2133:
        /* <DEDUP_REMOVED lines=17> */
.L_x_2134:
[----:B------:R-:W-:Y:S01]  /*2c000*/  MOV R2, R14 ;  /* 0x0000000e00027202 */ /* 0x000fe20000000f00 */
[----:B------:R-:W-:Y:S06]  /*2c010*/  BRA `(.L_x_2135) ;  /* 0xffffffa800bc7947 */ /* 0x000fec000383ffff */
.L_x_1967:
[----:B-1----:R1:W2:Y:S02]  /*2c020*/  SYNCS.PHASECHK.TRANS64.TRYWAIT P0, [R7+URZ+0x30860], R2 ;  /* 0x03086002070075a7 */ /* 0x0022a4000800017f */
[----:B--2---:R-:W-:Y:S05]  /*2c030*/  @!P0 NANOSLEEP.SYNCS 0x989680 ;  /* 0x009896800000895d */ /* 0x004fea0003900000 */
[----:B------:R-:W2:Y:S02]  /*2c040*/  @!P0 SYNCS.PHASECHK.TRANS64 P0, [R7+URZ+0x30860], R2 ;  /* 0x03086002070085a7 */ /* 0x000ea4000800007f */
[----:B--2---:R-:W-:Y:S05]  /*2c050*/  @!P0 BRA `(.L_x_1967) ;  /* 0xfffffffc00f08947 */ /* 0x004fea000383ffff */
[----:B------:R-:W-:Y:S05]  /*2c060*/  BRA `(.L_x_2136) ;  /* 0xffffffac00387947 */ /* 0x000fea000383ffff */
.L_x_1968:
[----:B------:R-:W-:Y:S01]  /*2c070*/  BSSY B1, `(.L_x_2137) ;  /* 0x0000008000017945 */ /* 0x000fe20003800000 */
[----:B------:R-:W-:Y:S01]  /*2c080*/  IMAD.MOV.U32 R13, RZ, RZ, R24 ;  /* 0x000000ffff0d7224 */ /* 0x000fe200078e0018 */
[----:B------:R-:W-:Y:S01]  /*2c090*/  MOV R15, 0xffffffff ;  /* 0xffffffff000f7802 */ /* 0x000fe20000000f00 */
[----:B------:R-:W-:Y:S02]  /*2c0a0*/  IMAD.MOV.U32 R12, RZ, RZ, RZ ;  /* 0x000000ffff0c7224 */ /* 0x000fe400078e00ff */
[----:B------:R-:W-:-:S07]  /*2c0b0*/  IMAD.MOV.U32 R11, RZ, RZ, 0x181f ;  /* 0x0000181fff0b7424 */ /* 0x000fce00078e00ff */
[----:B-1----:R-:W-:Y:S05]  /*2c0c0*/  WARPSYNC.COLLECTIVE R15, `(.L_x_2138) ;  /* 0x000000000f087348 */ /* 0x002fea0003c00000 */
[----:B------:R0:W2:Y:S02]  /*2c0d0*/  SHFL.IDX P6, R14, R13, R12, R11 ;  /* 0x0000000c0d0e7389 */ /* 0x0000a400000c000b */
[----:B012---:R-:W-:Y:S01]  /*2c0e0*/  ENDCOLLECTIVE ;  /* 0x000000000000791b */ /* 0x007fe20003800000 */
.L_x_2138:
[----:B------:R-:W-:Y:S05]  /*2c0f0*/  BSYNC B1 ;  /* 0x0000000000017941 */ /* 0x000fea0003800000 */
.L_x_2137:
[----:B------:R-:W-:Y:S01]  /*2c100*/  IMAD.MOV.U32 R13, RZ, RZ, R17 ;  /* 0x000000ffff0d7224 */ /* 0x000fe200078e0011 */
[----:B------:R-:W-:Y:S01]  /*2c110*/  MOV R11, 0x181f ;  /* 0x0000181f000b7802 */ /* 0x000fe20000000f00 */
[----:B------:R-:W-:Y:S01]  /*2c120*/  IMAD.MOV.U32 R12, RZ, RZ, RZ ;  /* 0x000000ffff0c7224 */ /* 0x000fe200078e00ff */
[----:B------:R-:W-:Y:S01]  /*2c130*/  LEA R6, R6, R23, 0x1 ;  /* 0x0000001706067211 */ /* 0x000fe200078e08ff */
[----:B------:R-:W-:Y:S02]  /*2c140*/  IMAD.MOV.U32 R15, RZ, RZ, -0x1 ;  /* 0xffffffffff0f7424 */ /* 0x000fe400078e00ff */
[----:B------:R-:W-:-:S07]  /*2c150*/  IMAD.MOV.U32 R3, RZ, RZ, R14 ;  /* 0x000000ffff037224 */ /* 0x000fce00078e000e */
[----:B------:R-:W-:Y:S05]  /*2c160*/  WARPSYNC.COLLECTIVE R15, `(.L_x_2139) ;  /* 0x000000000f087348 */ /* 0x000fea0003c00000 */
[----:B------:R0:W1:Y:S02]  /*2c170*/  SHFL.IDX P6, R14, R13, R12, R11 ;  /* 0x0000000c0d0e7389 */ /* 0x00006400000c000b */
[----:B01----:R-:W-:Y:S01]  /*2c180*/  ENDCOLLECTIVE ;  /* 0x000000000000791b */ /* 0x003fe20003800000 */
.L_x_2139:
[----:B------:R-:W-:Y:S02]  /*2c190*/  IMAD.MOV.U32 R13, RZ, RZ, R24 ;  /* 0x000000ffff0d7224 */ /* 0x000fe400078e0018 */
[----:B------:R-:W-:Y:S02]  /*2c1a0*/  IMAD.MOV.U32 R12, RZ, RZ, 0x1 ;  /* 0x00000001ff0c7424 */ /* 0x000fe400078e00ff */
[----:B------:R-:W-:-:S07]  /*2c1b0*/  IMAD.MOV.U32 R2, RZ, RZ, R14 ;  /* 0x000000ffff027224 */ /* 0x000fce00078e000e */
[----:B------:R-:W-:Y:S05]  /*2c1c0*/  WARPSYNC.COLLECTIVE R15, `(.L_x_2140) ;  /* 0x000000000f087348 */ /* 0x000fea0003c00000 */
[----:B------:R0:W1:Y:S02]  /*2c1d0*/  SHFL.IDX P6, R14, R13, R12, R11 ;  /* 0x0000000c0d0e7389 */ /* 0x00006400000c000b */
[----:B01----:R-:W-:Y:S01]  /*2c1e0*/  ENDCOLLECTIVE ;  /* 0x000000000000791b */ /* 0x003fe20003800000 */
.L_x_2140:
        /* <DEDUP_REMOVED lines=18> */
.L_x_2141:
[----:B------:R-:W-:Y:S01]  /*2c310*/  IMAD.MOV.U32 R13, RZ, RZ, R24 ;  /* 0x000000ffff0d7224 */ /* 0x000fe200078e0018 */
[----:B------:R-:W-:Y:S01]  /*2c320*/  MOV R12, 0x2 ;  /* 0x00000002000c7802 */ /* 0x000fe20000000f00 */
[----:B------:R-:W-:-:S07]  /*2c330*/  IMAD.MOV.U32 R2, RZ, RZ, R14 ;  /* 0x000000ffff027224 */ /* 0x000fce00078e000e */
[----:B------:R-:W-:Y:S05]  /*2c340*/  WARPSYNC.COLLECTIVE R15, `(.L_x_2142) ;  /* 0x000000000f087348 */ /* 0x000fea0003c00000 */
[----:B------:R0:W1:Y:S02]  /*2c350*/  SHFL.IDX P6, R14, R13, R12, R11 ;  /* 0x0000000c0d0e7389 */ /* 0x00006400000c000b */
[----:B01----:R-:W-:Y:S01]  /*2c360*/  ENDCOLLECTIVE ;  /* 0x000000000000791b */ /* 0x003fe20003800000 */
.L_x_2142:
        /* <DEDUP_REMOVED lines=18> */
.L_x_2143:
[----:B------:R-:W-:Y:S02]  /*2c490*/  IMAD.MOV.U32 R13, RZ, RZ, R24 ;  /* 0x000000ffff0d7224 */ /* 0x000fe400078e0018 */
[----:B------:R-:W-:Y:S02]  /*2c4a0*/  IMAD.MOV.U32 R12, RZ, RZ, 0x3 ;  /* 0x00000003ff0c7424 */ /* 0x000fe400078e00ff */
[----:B------:R-:W-:-:S07]  /*2c4b0*/  IMAD.MOV.U32 R2, RZ, RZ, R14 ;  /* 0x000000ffff027224 */ /* 0x000fce00078e000e */
[----:B------:R-:W-:Y:S05]  /*2c4c0*/  WARPSYNC.COLLECTIVE R15, `(.L_x_2144) ;  /* 0x000000000f087348 */ /* 0x000fea0003c00000 */
[----:B------:R0:W1:Y:S02]  /*2c4d0*/  SHFL.IDX P6, R14, R13, R12, R11 ;  /* 0x0000000c0d0e7389 */ /* 0x00006400000c000b */
[----:B01----:R-:W-:Y:S01]  /*2c4e0*/  ENDCOLLECTIVE ;  /* 0x000000000000791b */ /* 0x003fe20003800000 */
.L_x_2144:
[----:B------:R-:W-:-:S04]  /*2c4f0*/  IADD3 R2, P0, R2, R4, RZ ;  /* 0x0000000402027210 */ /* 0x000fc80007f1e0ff */
        /* <DEDUP_REMOVED lines=12> */
.L_x_2145:
        /* <DEDUP_REMOVED lines=10> */
.L_x_1976:
[----:B0-----:R0:W1:Y:S02]  /*2c660*/  SYNCS.PHASECHK.TRANS64.TRYWAIT P0, [R4+URZ+0x30860], R3 ;  /* 0x03086003040075a7 */ /* 0x001064000800017f */
[----:B-1----:R-:W-:Y:S05]  /*2c670*/  @!P0 NANOSLEEP.SYNCS 0x989680 ;  /* 0x009896800000895d */ /* 0x002fea0003900000 */
[----:B------:R-:W1:Y:S02]  /*2c680*/  @!P0 SYNCS.PHASECHK.TRANS64 P0, [R4+URZ+0x30860], R3 ;  /* 0x03086003040085a7 */ /* 0x000e64000800007f */
[----:B-1----:R-:W-:Y:S05]  /*2c690*/  @!P0 BRA `(.L_x_1976) ;  /* 0xfffffffc00f08947 */ /* 0x002fea000383ffff */
[----:B------:R-:W-:Y:S05]  /*2c6a0*/  BRA `(.L_x_2147) ;  /* 0xffffffac00b87947 */ /* 0x000fea000383ffff */
.L_x_1977:
        /* <DEDUP_REMOVED lines=8> */
.L_x_2149:
[----:B------:R-:W-:Y:S05]  /*2c730*/  BSYNC B0 ;  /* 0x0000000000007941 */ /* 0x000fea0003800000 */
.L_x_2148:
[----:B------:R-:W-:Y:S01]  /*2c740*/  IMAD.MOV.U32 R13, RZ, RZ, R17 ;  /* 0x000000ffff0d7224 */ /* 0x000fe200078e0011 */
[----:B------:R-:W-:Y:S01]  /*2c750*/  MOV R12, RZ ;  /* 0x000000ff000c7202 */ /* 0x000fe20000000f00 */
[----:B------:R-:W-:Y:S01]  /*2c760*/  IMAD.MOV.U32 R11, RZ, RZ, 0x181f ;  /* 0x0000181fff0b7424 */ /* 0x000fe200078e00ff */
[C---:B------:R-:W-:Y:S01]  /*2c770*/  LOP3.LUT R7, R37.reuse, 0x40, RZ, 0xfc, !PT ;  /* 0x0000004025077812 */ /* 0x040fe200078efcff */
[----:B------:R-:W-:Y:S01]  /*2c780*/  IMAD.MOV.U32 R15, RZ, RZ, -0x1 ;  /* 0xffffffffff0f7424 */ /* 0x000fe200078e00ff */
[C---:B------:R-:W-:Y:S01]  /*2c790*/  LOP3.LUT R6, R37.reuse, 0x80, RZ, 0xfc, !PT ;  /* 0x0000008025067812 */ /* 0x040fe200078efcff */
[----:B------:R-:W-:Y:S02]  /*2c7a0*/  IMAD.MOV.U32 R3, RZ, RZ, R14 ;  /* 0x000000ffff037224 */ /* 0x000fe400078e000e */
[----:B------:R-:W-:-:S07]  /*2c7b0*/  IMAD.SHL.U32 R8, R37, 0x2, RZ ;  /* 0x0000000225087824 */ /* 0x000fce00078e00ff */
[----:B------:R-:W-:Y:S05]  /*2c7c0*/  WARPSYNC.COLLECTIVE R15, `(.L_x_2150) ;  /* 0x000000000f087348 */ /* 0x000fea0003c00000 */
[----:B------:R0:W1:Y:S02]  /*2c7d0*/  SHFL.IDX P6, R14, R13, R12, R11 ;  /* 0x0000000c0d0e7389 */ /* 0x00006400000c000b */
[----:B01----:R-:W-:Y:S01]  /*2c7e0*/  ENDCOLLECTIVE ;  /* 0x000000000000791b */ /* 0x003fe20003800000 */
.L_x_2150:
[----:B------:R-:W-:Y:S01]  /*2c7f0*/  ULDC UR4, c[0x0][0x2f4] ;  /* 0x0000bd0000047ab9 */ /* 0x000fe20000000800 */
[----:B------:R-:W-:Y:S01]  /*2c800*/  IMAD R0, R0, 0x2, R23 ;  /* 0x0000000200007824 */ /* 0x000fe200078e0217 */
[----:B------:R-:W-:Y:S02]  /*2c810*/  ISETP.GE.AND P3, PT, R37, UR4, PT ;  /* 0x0000000425007c0c */ /* 0x000fe4000bf66270 */
[----:B------:R-:W-:Y:S02]  /*2c820*/  ISETP.GE.AND P2, PT, R7, UR4, PT ;  /* 0x0000000407007c0c */ /* 0x000fe4000bf46270 */
[----:B------:R-:W-:Y:S02]  /*2c830*/  ISETP.LT.OR P4, PT, R5, 0x1, P3 ;  /* 0x000000010500780c */ /* 0x000fe40001f81670 */
[----:B------:R-:W-:Y:S02]  /*2c840*/  ISETP.GE.AND P1, PT, R6, UR4, PT ;  /* 0x0000000406007c0c */ /* 0x000fe4000bf26270 */
[----:B------:R-:W-:Y:S01]  /*2c850*/  LOP3.LUT R6, R37, 0xc0, RZ, 0xfc, !PT ;  /* 0x000000c025067812 */ /* 0x000fe200078efcff */
[----:B------:R-:W-:-:S02]  /*2c860*/  IMAD.MOV.U32 R13, RZ, RZ, R24 ;  /* 0x000000ffff0d7224 */ /* 0x000fc400078e0018 */
[----:B------:R-:W-:Y:S01]  /*2c870*/  IMAD.MOV.U32 R12, RZ, RZ, 0x1 ;  /* 0x00000001ff0c7424 */ /* 0x000fe200078e00ff */
[----:B------:R-:W-:-:S04]  /*2c880*/  IADD3 R2, P0, R14, R8, RZ ;  /* 0x000000080e027210 */ /* 0x000fc80007f1e0ff */
[----:B------:R-:W-:Y:S02]  /*2c890*/  IADD3.X R3, RZ, R3, RZ, P0, !PT ;  /* 0x00000003ff037210 */ /* 0x000fe400007fe4ff */
[----:B------:R-:W-:-:S03]  /*2c8a0*/  ISETP.LT.OR P0, PT, R5, 0x1, P2 ;  /* 0x000000010500780c */ /* 0x000fc60001701670 */
[----:B------:R-:W-:Y:S01]  /*2c8b0*/  @!PT LDS RZ, [RZ] ;  /* 0x00000000fffff984 */ /* 0x000fe20000000800 */
[----:B------:R-:W-:Y:S01]  /*2c8c0*/  @!PT LDS RZ, [RZ] ;  /* 0x00000000fffff984 */ /* 0x000fe20000000800 */
[----:B------:R-:W-:Y:S01]  /*2c8d0*/  @!PT LDS RZ, [RZ] ;  /* 0x00000000fffff984 */ /* 0x000fe20000000800 */
[----:B------:R0:W-:Y:S01]  /*2c8e0*/  LDGSTS.E.BYPASS.LTC128B.128 [R0+0x400], desc[UR60][R2.64], !P4 ;  /* 0x0040000002007fae */ /* 0x0001e2000e101d7c */
[----:B------:R-:W-:-:S09]  /*2c8f0*/  ISETP.LT.OR P4, PT, R5, 0x1, P1 ;  /* 0x000000010500780c */ /* 0x000fd20000f81670 */
[----:B------:R0:W-:Y:S01]  /*2c900*/  LDGSTS.E.BYPASS.LTC128B.128 [R0+0x2400], desc[UR60][R2.64+0x80], !P0 ;  /* 0x0240008002007fae */ /* 0x0001e2000c101d7c */
[----:B------:R-:W-:-:S13]  /*2c910*/  ISETP.GE.AND P0, PT, R6, UR4, PT ;  /* 0x0000000406007c0c */ /* 0x000fda000bf06270 */
[----:B0-----:R-:W-:Y:S05]  /*2c920*/  WARPSYNC.COLLECTIVE R15, `(.L_x_2151) ;  /* 0x000000000f087348 */ /* 0x001fea0003c00000 */
[----:B------:R1:W2:Y:S02]  /*2c930*/  SHFL.IDX P6, R14, R13, R12, R11 ;  /* 0x0000000c0d0e7389 */ /* 0x0002a400000c000b */
[----:B012---:R-:W-:Y:S01]  /*2c940*/  ENDCOLLECTIVE ;  /* 0x000000000000791b */ /* 0x007fe20003800000 */
.L_x_2151:
[----:B------:R-:W-:Y:S01]  /*2c950*/  @!PT LDS RZ, [RZ] ;  /* 0x00000000fffff984 */ /* 0x000fe20000000800 */
[----:B------:R-:W-:Y:S01]  /*2c960*/  @!PT LDS RZ, [RZ] ;  /* 0x00000000fffff984 */ /* 0x000fe20000000800 */
[----:B------:R-:W-:Y:S01]  /*2c970*/  @!PT LDS RZ, [RZ] ;  /* 0x00000000fffff984 */ /* 0x000fe20000000800 */
[----:B------:R-:W-:Y:S01]  /*2c980*/  LDGSTS.E.BYPASS.LTC128B.128 [R0+0x4400], desc[UR60][R2.64+0x100], !P4 ;  /* 0x0440010002007fae */ /* 0x000fe2000e101d7c */
[----:B------:R-:W-:Y:S01]  /*2c990*/  ISETP.LT.OR P4, PT, R5, 0x1, P0 ;  /* 0x000000010500780c */ /* 0x000fe20000781670 */
[----:B------:R-:W-:-:S12]  /*2c9a0*/  IMAD.MOV.U32 R13, RZ, RZ, R17 ;  /* 0x000000ffff0d7224 */ /* 0x000fd800078e0011 */
[----:B------:R0:W-:Y:S02]  /*2c9b0*/  LDGSTS.E.BYPASS.LTC128B.128 [R0+0x6400], desc[UR60][R2.64+0x180], !P4 ;  /* 0x0640018002007fae */ /* 0x0001e4000e101d7c */
[----:B0-----:R-:W-:-:S07]  /*2c9c0*/  MOV R3, R14 ;  /* 0x0000000e00037202 */ /* 0x001fce0000000f00 */
[----:B------:R-:W-:Y:S05]  /*2c9d0*/  WARPSYNC.COLLECTIVE R15, `(.L_x_2152) ;  /* 0x000000000f087348 */ /* 0x000fea0003c00000 */
[----:B------:R0:W1:Y:S02]  /*2c9e0*/  SHFL.IDX P6, R14, R13, R12, R11 ;  /* 0x0000000c0d0e7389 */ /* 0x00006400000c000b */
[----:B01----:R-:W-:Y:S01]  /*2c9f0*/  ENDCOLLECTIVE ;  /* 0x000000000000791b */ /* 0x003fe20003800000 */
.L_x_2152:
[----:B------:R-:W-:Y:S01]  /*2ca00*/  IMAD.MOV.U32 R13, RZ, RZ, R24 ;  /* 0x000000ffff0d7224 */ /* 0x000fe200078e0018 */
[----:B------:R-:W-:Y:S02]  /*2ca10*/  MOV R12, 0x2 ;  /* 0x00000002000c7802 */ /* 0x000fe40000000f00 */
[----:B------:R-:W-:-:S13]  /*2ca20*/  IADD3 R2, P4, R14, R8, RZ ;  /* 0x000000080e027210 */ /* 0x000fda0007f9e0ff */
[----:B------:R-:W-:Y:S05]  /*2ca30*/  WARPSYNC.COLLECTIVE R15, `(.L_x_2153) ;  /* 0x000000000f087348 */ /* 0x000fea0003c00000 */
[----:B------:R0:W1:Y:S02]  /*2ca40*/  SHFL.IDX P6, R14, R13, R12, R11 ;  /* 0x0000000c0d0e7389 */ /* 0x00006400000c000b */
[----:B01----:R-:W-:Y:S01]  /*2ca50*/  ENDCOLLECTIVE ;  /* 0x000000000000791b */ /* 0x003fe20003800000 */
.L_x_2153:
        /* <DEDUP_REMOVED lines=12> */
.L_x_2154:
        /* <DEDUP_REMOVED lines=14> */
.L_x_2155:
        /* <DEDUP_REMOVED lines=12> */
.L_x_2156:
        /* <DEDUP_REMOVED lines=9> */
.L_x_1982:
[----:B------:R-:W-:Y:S01]  /*2cd50*/  BSSY B0, `(.L_x_2158) ;  /* 0x0000008000007945 */ /* 0x000fe20003800000 */
[----:B------:R-:W-:Y:S01]  /*2cd60*/  MOV R13, R16 ;  /* 0x00000010000d7202 */ /* 0x000fe20000000f00 */
[----:B------:R-:W-:Y:S02]  /*2cd70*/  IMAD.MOV.U32 R12, RZ, RZ, RZ ;  /* 0x000000ffff0c7224 */ /* 0x000fe400078e00ff */
[----:B------:R-:W-:Y:S02]  /*2cd80*/  IMAD.MOV.U32 R11, RZ, RZ, 0x1f ;  /* 0x0000001fff0b7424 */ /* 0x000fe400078e00ff */
[----:B------:R-:W-:-:S07]  /*2cd90*/  IMAD.MOV.U32 R15, RZ, RZ, -0x1 ;  /* 0xffffffffff0f7424 */ /* 0x000fce00078e00ff */
[----:B01----:R-:W-:Y:S05]  /*2cda0*/  WARPSYNC.COLLECTIVE R15, `(.L_x_2159) ;  /* 0x000000000f087348 */ /* 0x003fea0003c00000 */
[----:B------:R2:W3:Y:S02]  /*2cdb0*/  SHFL.IDX P6, R14, R13, R12, R11 ;  /* 0x0000000c0d0e7389 */ /* 0x0004e400000c000b */
[----:B0123--:R-:W-:Y:S01]  /*2cdc0*/  ENDCOLLECTIVE ;  /* 0x000000000000791b */ /* 0x00ffe20003800000 */
.L_x_2159:
[----:B------:R-:W-:Y:S05]  /*2cdd0*/  BSYNC B0 ;  /* 0x0000000000007941 */ /* 0x000fea0003800000 */
.L_x_2158:
[----:B------:R-:W-:Y:S01]  /*2cde0*/  IMAD.MOV.U32 R13, RZ, RZ, R16 ;  /* 0x000000ffff0d7224 */ /* 0x000fe200078e0010 */
[----:B------:R-:W-:Y:S01]  /*2cdf0*/  MOV R15, 0xffffffff ;  /* 0xffffffff000f7802 */ /* 0x000fe20000000f00 */
[----:B------:R-:W-:Y:S01]  /*2ce00*/  IMAD.MOV.U32 R12, RZ, RZ, 0x1 ;  /* 0x00000001ff0c7424 */ /* 0x000fe200078e00ff */
[----:B------:R-:W-:Y:S01]  /*2ce10*/  MOV R0, R14 ;  /* 0x0000000e00007202 */ /* 0x000fe20000000f00 */
[----:B------:R-:W-:Y:S02]  /*2ce20*/  IMAD.MOV.U32 R11, RZ, RZ, 0x1f ;  /* 0x0000001fff0b7424 */ /* 0x000fe400078e00ff */
[----:B------:R-:W-:-:S07]  /*2ce30*/  IMAD.IADD R7, R19, 0x1, R8 ;  /* 0x0000000113077824 */ /* 0x000fce00078e0208 */
[----:B------:R-:W-:Y:S05]  /*2ce40*/  WARPSYNC.COLLECTIVE R15, `(.L_x_2160) ;  /* 0x000000000f087348 */ /* 0x000fea0003c00000 */
[----:B------:R0:W1:Y:S02]  /*2ce50*/  SHFL.IDX P6, R14, R13, R12, R11 ;  /* 0x0000000c0d0e7389 */ /* 0x00006400000c000b */
[----:B01----:R-:W-:Y:S01]  /*2ce60*/  ENDCOLLECTIVE ;  /* 0x000000000000791b */ /* 0x003fe20003800000 */
.L_x_2160:
        /* <DEDUP_REMOVED lines=18> */
.L_x_2161:
[----:B------:R-:W-:Y:S01]  /*2cf90*/  IMAD.MOV.U32 R12, RZ, RZ, 0x2 ;  /* 0x00000002ff0c7424 */ /* 0x000fe200078e00ff */
[----:B------:R-:W-:-:S05]  /*2cfa0*/  SEL R4, R14, RZ, P1 ;  /* 0x000000ff0e047207 */ /* 0x000fca0000800000 */
[----:B------:R-:W-:-:S05]  /*2cfb0*/  IMAD.IADD R4, R17, 0x1, R4 ;  /* 0x0000000111047824 */ /* 0x000fca00078e0204 */
[----:B------:R-:W-:-:S07]  /*2cfc0*/  MOV R13, R4 ;  /* 0x00000004000d7202 */ /* 0x000fce0000000f00 */
[----:B------:R-:W-:Y:S05]  /*2cfd0*/  WARPSYNC.COLLECTIVE R15, `(.L_x_2162) ;  /* 0x000000000f087348 */ /* 0x000fea0003c00000 */
[----:B------:R0:W1:Y:S02]  /*2cfe0*/  SHFL.UP P6, R14, R13, R12, R11 ;  /* 0x0400000c0d0e7389 */ /* 0x00006400000c000b */
[----:B01----:R-:W-:Y:S01]  /*2cff0*/  ENDCOLLECTIVE ;  /* 0x000000000000791b */ /* 0x003fe20003800000 */
.L_x_2162:
[----:B------:R-:W-:Y:S02]  /*2d000*/  MOV R12, 0x4 ;  /* 0x00000004000c7802 */ /* 0x000fe40000000f00 */
[----:B------:R-:W-:-:S05]  /*2d010*/  SEL R3, R14, RZ, P2 ;  /* 0x000000ff0e037207 */ /* 0x000fca0001000000 */
[----:B------:R-:W-:-:S04]  /*2d020*/  IMAD.IADD R6, R4, 0x1, R3 ;  /* 0x0000000104067824 */ /* 0x000fc800078e0203 */
[----:B------:R-:W-:-:S07]  /*2d030*/  IMAD.MOV.U32 R13, RZ, RZ, R6 ;  /* 0x000000ffff0d7224 */ /* 0x000fce00078e0006 */
[----:B------:R-:W-:Y:S05]  /*2d040*/  WARPSYNC.COLLECTIVE R15, `(.L_x_2163) ;  /* 0x000000000f087348 */ /* 0x000fea0003c00000 */
[----:B------:R0:W1:Y:S02]  /*2d050*/  SHFL.UP P6, R14, R13, R12, R11 ;  /* 0x0400000c0d0e7389 */ /* 0x00006400000c000b */
[----:B01----:R-:W-:Y:S01]  /*2d060*/  ENDCOLLECTIVE ;  /* 0x000000000000791b */ /* 0x003fe20003800000 */
.L_x_2163:
[----:B------:R-:W-:Y:S01]  /*2d070*/  IMAD.MOV.U32 R12, RZ, RZ, 0x8 ;  /* 0x00000008ff0c7424 */ /* 0x000fe200078e00ff */
[----:B------:R-:W-:-:S05]  /*2d080*/  SEL R3, R14, RZ, P3 ;  /* 0x000000ff0e037207 */ /* 0x000fca0001800000 */
[----:B------:R-:W-:-:S04]  /*2d090*/  IMAD.IADD R2, R6, 0x1, R3 ;  /* 0x0000000106027824 */ /* 0x000fc800078e0203 */
[----:B------:R-:W-:-:S07]  /*2d0a0*/  IMAD.MOV.U32 R13, RZ, RZ, R2 ;  /* 0x000000ffff0d7224 */ /* 0x000fce00078e0002 */
[----:B------:R-:W-:Y:S05]  /*2d0b0*/  WARPSYNC.COLLECTIVE R15, `(.L_x_2164) ;  /* 0x000000000f087348 */ /* 0x000fea0003c00000 */
[----:B------:R0:W1:Y:S02]  /*2d0c0*/  SHFL.UP P6, R14, R13, R12, R11 ;  /* 0x0400000c0d0e7389 */ /* 0x00006400000c000b */
[----:B01----:R-:W-:Y:S01]  /*2d0d0*/  ENDCOLLECTIVE ;  /* 0x000000000000791b */ /* 0x003fe20003800000 */
.L_x_2164:
[----:B------:R-:W-:Y:S01]  /*2d0e0*/  IMAD.MOV.U32 R12, RZ, RZ, 0x10 ;  /* 0x00000010ff0c7424 */ /* 0x000fe200078e00ff */
[----:B------:R-:W-:-:S04]  /*2d0f0*/  SEL R3, R14, RZ, P4 ;  /* 0x000000ff0e037207 */ /* 0x000fc80002000000 */
[----:B------:R-:W-:-:S05]  /*2d100*/  IADD3 R3, R2, R3, RZ ;  /* 0x0000000302037210 */ /* 0x000fca0007ffe0ff */
[----:B------:R-:W-:-:S07]  /*2d110*/  IMAD.MOV.U32 R13, RZ, RZ, R3 ;  /* 0x000000ffff0d7224 */ /* 0x000fce00078e0003 */
[----:B------:R-:W-:Y:S05]  /*2d120*/  WARPSYNC.COLLECTIVE R15, `(.L_x_2165) ;  /* 0x000000000f087348 */ /* 0x000fea0003c00000 */
[----:B------:R0:W1:Y:S02]  /*2d130*/  SHFL.UP P6, R14, R13, R12, R11 ;  /* 0x0400000c0d0e7389 */ /* 0x00006400000c000b */
[----:B01----:R-:W-:Y:S01]  /*2d140*/  ENDCOLLECTIVE ;  /* 0x000000000000791b */ /* 0x003fe20003800000 */
.L_x_2165:
[----:B------:R-:W-:Y:S02]  /*2d150*/  IMAD.MOV.U32 R12, RZ, RZ, 0x1f ;  /* 0x0000001fff0c7424 */ /* 0x000fe400078e00ff */
[----:B------:R-:W-:Y:S01]  /*2d160*/  IMAD.MOV.U32 R11, RZ, RZ, 0x1f ;  /* 0x0000001fff0b7424 */ /* 0x000fe200078e00ff */
[----:B------:R-:W-:-:S05]  /*2d170*/  SEL R2, R14, RZ, P5 ;  /* 0x000000ff0e027207 */ /* 0x000fca0002800000 */
[----:B------:R-:W-:-:S05]  /*2d180*/  IMAD.IADD R2, R3, 0x1, R2 ;  /* 0x0000000103027824 */ /* 0x000fca00078e0202 */
[----:B------:R-:W-:-:S07]  /*2d190*/  MOV R13, R2 ;  /* 0x00000002000d7202 */ /* 0x000fce0000000f00 */
[----:B------:R-:W-:Y:S05]  /*2d1a0*/  WARPSYNC.COLLECTIVE R15, `(.L_x_2166) ;  /* 0x000000000f087348 */ /* 0x000fea0003c00000 */
[----:B------:R0:W1:Y:S02]  /*2d1b0*/  SHFL.IDX P6, R14, R13, R12, R11 ;  /* 0x0000000c0d0e7389 */ /* 0x00006400000c000b */
[----:B01----:R-:W-:Y:S01]  /*2d1c0*/  ENDCOLLECTIVE ;  /* 0x000000000000791b */ /* 0x003fe20003800000 */
.L_x_2166:
[----:B------:R-:W-:Y:S05]  /*2d1d0*/  BRA `(.L_x_2167) ;  /* 0xffffffac000c7947 */ /* 0x000fea000383ffff */
.L_x_1987:
[----:B------:R-:W-:Y:S01]  /*2d1e0*/  BSSY B0, `(.L_x_2168) ;  /* 0x0000008000007945 */ /* 0x000fe20003800000 */
[----:B-----5:R-:W-:Y:S01]  /*2d1f0*/  IMAD.MOV.U32 R13, RZ, RZ, R17 ;  /* 0x000000ffff0d7224 */ /* 0x020fe200078e0011 */
[----:B------:R-:W-:Y:S01]  /*2d200*/  MOV R12, 0x1 ;  /* 0x00000001000c7802 */ /* 0x000fe20000000f00 */
[----:B------:R-:W-:Y:S02]  /*2d210*/  IMAD.MOV.U32 R11, RZ, RZ, RZ ;  /* 0x000000ffff0b7224 */ /* 0x000fe400078e00ff */
[----:B------:R-:W-:-:S07]  /*2d220*/  IMAD.MOV.U32 R15, RZ, RZ, -0x1 ;  /* 0xffffffffff0f7424 */ /* 0x000fce00078e00ff */
[----:B01----:R-:W-:Y:S05]  /*2d230*/  WARPSYNC.COLLECTIVE R15, `(.L_x_2169) ;  /* 0x000000000f087348 */ /* 0x003fea0003c00000 */
[----:B------:R2:W3:Y:S02]  /*2d240*/  SHFL.UP P6, R14, R13, R12, R11 ;  /* 0x0400000c0d0e7389 */ /* 0x0004e400000c000b */
[----:B0123--:R-:W-:Y:S01]  /*2d250*/  ENDCOLLECTIVE ;  /* 0x000000000000791b */ /* 0x00ffe20003800000 */
.L_x_2169:
[----:B------:R-:W-:Y:S05]  /*2d260*/  BSYNC B0 ;  /* 0x0000000000007941 */ /* 0x000fea0003800000 */
.L_x_2168:
        /* <DEDUP_REMOVED lines=8> */
.L_x_2170:
[----:B------:R-:W-:Y:S01]  /*2d2f0*/  IMAD.MOV.U32 R12, RZ, RZ, 0x4 ;  /* 0x00000004ff0c7424 */ /* 0x000fe200078e00ff */
[----:B------:R-:W-:-:S05]  /*2d300*/  SEL R2, R14, RZ, P2 ;  /* 0x000000ff0e027207 */ /* 0x000fca0001000000 */
[----:B------:R-:W-:-:S05]  /*2d310*/  IMAD.IADD R2, R13, 0x1, R2 ;  /* 0x000000010d027824 */ /* 0x000fca00078e0202 */
[----:B------:R-:W-:-:S07]  /*2d320*/  MOV R13, R2 ;  /* 0x00000002000d7202 */ /* 0x000fce0000000f00 */
[----:B------:R-:W-:Y:S05]  /*2d330*/  WARPSYNC.COLLECTIVE R15, `(.L_x_2171) ;  /* 0x000000000f087348 */ /* 0x000fea0003c00000 */
[----:B------:R0:W1:Y:S02]  /*2d340*/  SHFL.UP P6, R14, R13, R12, R11 ;  /* 0x0400000c0d0e7389 */ /* 0x00006400000c000b */
[----:B01----:R-:W-:Y:S01]  /*2d350*/  ENDCOLLECTIVE ;  /* 0x000000000000791b */ /* 0x003fe20003800000 */
.L_x_2171:
[----:B------:R-:W-:Y:S02]  /*2d360*/  MOV R12, 0x8 ;  /* 0x00000008000c7802 */ /* 0x000fe40000000f00 */
[----:B------:R-:W-:-:S05]  /*2d370*/  SEL R3, R14, RZ, P3 ;  /* 0x000000ff0e037207 */ /* 0x000fca0001800000 */
[----:B------:R-:W-:-:S04]  /*2d380*/  IMAD.IADD R3, R2, 0x1, R3 ;  /* 0x0000000102037824 */ /* 0x000fc800078e0203 */
[----:B------:R-:W-:-:S07]  /*2d390*/  IMAD.MOV.U32 R13, RZ, RZ, R3 ;  /* 0x000000ffff0d7224 */ /* 0x000fce00078e0003 */
[----:B------:R-:W-:Y:S05]  /*2d3a0*/  WARPSYNC.COLLECTIVE R15, `(.L_x_2172) ;  /* 0x000000000f087348 */ /* 0x000fea0003c00000 */
[----:B------:R0:W1:Y:S02]  /*2d3b0*/  SHFL.UP P6, R14, R13, R12, R11 ;  /* 0x0400000c0d0e7389 */ /* 0x00006400000c000b */
[----:B01----:R-:W-:Y:S01]  /*2d3c0*/  ENDCOLLECTIVE ;  /* 0x000000000000791b */ /* 0x003fe20003800000 */
.L_x_2172:
[----:B------:R-:W-:Y:S01]  /*2d3d0*/  IMAD.MOV.U32 R12, RZ, RZ, 0x10 ;  /* 0x00000010ff0c7424 */ /* 0x000fe200078e00ff */
[----:B------:R-:W-:-:S05]  /*2d3e0*/  SEL R4, R14, RZ, P4 ;  /* 0x000000ff0e047207 */ /* 0x000fca0002000000 */
[----:B------:R-:W-:-:S04]  /*2d3f0*/  IMAD.IADD R4, R3, 0x1, R4 ;  /* 0x0000000103047824 */ /* 0x000fc800078e0204 */
[----:B------:R-:W-:-:S07]  /*2d400*/  IMAD.MOV.U32 R13, RZ, RZ, R4 ;  /* 0x000000ffff0d7224 */ /* 0x000fce00078e0004 */
[----:B------:R-:W-:Y:S05]  /*2d410*/  WARPSYNC.COLLECTIVE R15, `(.L_x_2173) ;  /* 0x000000000f087348 */ /* 0x000fea0003c00000 */
[----:B------:R0:W1:Y:S02]  /*2d420*/  SHFL.UP P6, R14, R13, R12, R11 ;  /* 0x0400000c0d0e7389 */ /* 0x00006400000c000b */
[----:B01----:R-:W-:Y:S01]  /*2d430*/  ENDCOLLECTIVE ;  /* 0x000000000000791b */ /* 0x003fe20003800000 */
.L_x_2173:
[----:B------:R-:W-:Y:S02]  /*2d440*/  IMAD.MOV.U32 R12, RZ, RZ, 0x1f ;  /* 0x0000001fff0c7424 */ /* 0x000fe400078e00ff */
[----:B------:R-:W-:Y:S01]  /*2d450*/  IMAD.MOV.U32 R11, RZ, RZ, 0x1f ;  /* 0x0000001fff0b7424 */ /* 0x000fe200078e00ff */
[----:B------:R-:W-:-:S04]  /*2d460*/  SEL R3, R14, RZ, P5 ;  /* 0x000000ff0e037207 */ /* 0x000fc80002800000 */
[----:B------:R-:W-:-:S05]  /*2d470*/  IADD3 R2, R4, R3, RZ ;  /* 0x0000000304027210 */ /* 0x000fca0007ffe0ff */
[----:B------:R-:W-:-:S07]  /*2d480*/  IMAD.MOV.U32 R13, RZ, RZ, R2 ;  /* 0x000000ffff0d7224 */ /* 0x000fce00078e0002 */
[----:B------:R-:W-:Y:S05]  /*2d490*/  WARPSYNC.COLLECTIVE R15, `(.L_x_2174) ;  /* 0x000000000f087348 */ /* 0x000fea0003c00000 */
[----:B------:R0:W1:Y:S02]  /*2d4a0*/  SHFL.IDX P6, R14, R13, R12, R11 ;  /* 0x0000000c0d0e7389 */ /* 0x00006400000c000b */
[----:B01----:R-:W-:Y:S01]  /*2d4b0*/  ENDCOLLECTIVE ;  /* 0x000000000000791b */ /* 0x003fe20003800000 */
.L_x_2174:
[----:B------:R-:W-:Y:S05]  /*2d4c0*/  BRA `(.L_x_2175) ;  /* 0xffffffa800ec7947 */ /* 0x000fea000383ffff */
.L_x_1989:
[----:B------:R-:W-:Y:S01]  /*2d4d0*/  BSSY B0, `(.L_x_2176) ;  /* 0x0000006000007945 */ /* 0x000fe20003800000 */
[----:B------:R-:W-:Y:S02]  /*2d4e0*/  PLOP3.LUT P6, PT, P6, PT, PT, 0x8, 0x0 ;  /* 0x000000000000781c */ /* 0x000fe400037ce170 */
[----:B------:R-:W-:-:S11]  /*2d4f0*/  MOV R15, 0xffffffff ;  /* 0xffffffff000f7802 */ /* 0x000fd60000000f00 */
[----:B01----:R-:W-:Y:S05]  /*2d500*/  WARPSYNC.COLLECTIVE R15, `(.L_x_2177) ;  /* 0x000000000f087348 */ /* 0x003fea0003c00000 */
[----:B------:R-:W-:Y:S01]  /*2d510*/  VOTE.ANY R14, PT, P6 ;  /* 0x00000000000e7806 */ /* 0x000fe200030e0100 */
[----:B01----:R-:W-:Y:S06]  /*2d520*/  ENDCOLLECTIVE ;  /* 0x000000000000791b */ /* 0x003fec0003800000 */
.L_x_2177:
[----:B------:R-:W-:Y:S05]  /*2d530*/  BSYNC B0 ;  /* 0x0000000000007941 */ /* 0x000fea0003800000 */
.L_x_2176:
[----:B------:R-:W-:Y:S01]  /*2d540*/  IMAD.MOV.U32 R3, RZ, RZ, R14 ;  /* 0x000000ffff037224 */ /* 0x000fe200078e000e */
[----:B------:R-:W-:Y:S01]  /*2d550*/  MOV R11, 0x1f ;  /* 0x0000001f000b7802 */ /* 0x000fe20000000f00 */
[----:B------:R-:W-:Y:S02]  /*2d560*/  IMAD.MOV.U32 R13, RZ, RZ, R17 ;  /* 0x000000ffff0d7224 */ /* 0x000fe400078e0011 */
[----:B------:R-:W0:Y:S01]  /*2d570*/  POPC R6, R3 ;  /* 0x0000000300067309 */ /* 0x000e220000000000 */
[----:B------:R-:W-:Y:S02]  /*2d580*/  IMAD.MOV.U32 R15, RZ, RZ, -0x1 ;  /* 0xffffffffff0f7424 */ /* 0x000fe400078e00ff */
[----:B0-----:R-:W-:-:S07]  /*2d590*/  IMAD.MOV.U32 R12, RZ, RZ, R6 ;  /* 0x000000ffff0c7224 */ /* 0x001fce00078e0006 */
[----:B------:R-:W-:Y:S05]  /*2d5a0*/  WARPSYNC.COLLECTIVE R15, `(.L_x_2178) ;  /* 0x000000000f087348 */ /* 0x000fea0003c00000 */
[----:B------:R0:W1:Y:S02]  /*2d5b0*/  SHFL.IDX P6, R14, R13, R12, R11 ;  /* 0x0000000c0d0e7389 */ /* 0x00006400000c000b */
[----:B01----:R-:W-:Y:S01]  /*2d5c0*/  ENDCOLLECTIVE ;  /* 0x000000000000791b */ /* 0x003fe20003800000 */
.L_x_2178:
[----:B------:R-:W-:Y:S01]  /*2d5d0*/  IMAD.MOV.U32 R17, RZ, RZ, R14 ;  /* 0x000000ffff117224 */ /* 0x000fe200078e000e */
[----:B------:R-:W-:Y:S06]  /*2d5e0*/  BRA `(.L_x_2179) ;  /* 0xffffffa800dc7947 */ /* 0x000fec000383ffff */
.L_x_1991:
[----:B------:R-:W-:Y:S01]  /*2d5f0*/  BSSY B0, `(.L_x_2180) ;  /* 0x0000007000007945 */ /* 0x000fe20003800000 */
[----:B------:R-:W-:Y:S01]  /*2d600*/  IMAD.MOV.U32 R13, RZ, RZ, R2 ;  /* 0x000000ffff0d7224 */ /* 0x000fe200078e0002 */
[----:B------:R-:W-:Y:S01]  /*2d610*/  MOV R11, 0x1f ;  /* 0x0000001f000b7802 */ /* 0x000fe20000000f00 */
[----:B------:R-:W-:-:S07]  /*2d620*/  IMAD.MOV.U32 R15, RZ, RZ, -0x1 ;  /* 0xffffffffff0f7424 */ /* 0x000fce00078e00ff */
[----:B0123--:R-:W-:Y:S05]  /*2d630*/  WARPSYNC.COLLECTIVE R15, `(.L_x_2181) ;  /* 0x000000000f087348 */ /* 0x00ffea0003c00000 */
[----:B------:R4:W0:Y:S02]  /*2d640*/  SHFL.IDX P6, R14, R13, R12, R11 ;  /* 0x0000000c0d0e7389 */ /* 0x00082400000c000b */
[----:B01234-:R-:W-:Y:S01]  /*2d650*/  ENDCOLLECTIVE ;  /* 0x000000000000791b */ /* 0x01ffe20003800000 */
.L_x_2181:
[----:B------:R-:W-:Y:S05]  /*2d660*/  BSYNC B0 ;  /* 0x0000000000007941 */ /* 0x000fea0003800000 */
.L_x_2180:
[----:B------:R-:W-:Y:S05]  /*2d670*/  BRA `(.L_x_1990) ;  /* 0xffffffa800d47947 */ /* 0x000fea000383ffff */
.L_x_1995:
[----:B0-----:R0:W3:Y:S02]  /*2d680*/  SYNCS.PHASECHK.TRANS64.TRYWAIT P0, [R5+URZ+0x30820], R0 ;  /* 0x03082000050075a7 */ /* 0x0010e4000800017f */
[----:B---3--:R-:W-:Y:S05]  /*2d690*/  @!P0 NANOSLEEP.SYNCS 0x989680 ;  /* 0x009896800000895d */ /* 0x008fea0003900000 */
[----:B------:R-:W3:Y:S02]  /*2d6a0*/  @!P0 SYNCS.PHASECHK.TRANS64 P0, [R5+URZ+0x30820], R0 ;  /* 0x03082000050085a7 */ /* 0x000ee4000800007f */
[----:B---3--:R-:W-:Y:S05]  /*2d6b0*/  @!P0 BRA `(.L_x_1995) ;  /* 0xfffffffc00f08947 */ /* 0x008fea000383ffff */
[----:B------:R-:W-:Y:S05]  /*2d6c0*/  BRA `(.L_x_2182) ;  /* 0xffffffb0004c7947 */ /* 0x000fea000383ffff */
.L_x_1996:
[----:B------:R-:W3:Y:S01]  /*2d6d0*/  S2R R2, SR_TID.X ;  /* 0x0000000000027919 */ /* 0x000ee20000002100 */
[----:B------:R-:W-:Y:S01]  /*2d6e0*/  BSSY B0, `(.L_x_2183) ;  /* 0x000000a000007945 */ /* 0x000fe20003800000 */
[----:B------:R-:W-:Y:S01]  /*2d6f0*/  IMAD.MOV.U32 R12, RZ, RZ, RZ ;  /* 0x000000ffff0c7224 */ /* 0x000fe200078e00ff */
[----:B------:R-:W-:Y:S01]  /*2d700*/  MOV R11, 0x1f ;  /* 0x0000001f000b7802 */ /* 0x000fe20000000f00 */
[----:B------:R-:W-:Y:S01]  /*2d710*/  IMAD.MOV.U32 R15, RZ, RZ, -0x1 ;  /* 0xffffffffff0f7424 */ /* 0x000fe200078e00ff */
[----:B---3--:R-:W-:-:S04]  /*2d720*/  SHF.R.U32.HI R2, RZ, 0x5, R2 ;  /* 0x00000005ff027819 */ /* 0x008fc80000011602 */
[----:B------:R-:W-:-:S05]  /*2d730*/  LOP3.LUT R2, R2, 0x3, RZ, 0xc0, !PT ;  /* 0x0000000302027812 */ /* 0x000fca00078ec0ff */
[----:B------:R-:W-:-:S07]  /*2d740*/  IMAD.MOV.U32 R13, RZ, RZ, R2 ;  /* 0x000000ffff0d7224 */ /* 0x000fce00078e0002 */
[----:B012---:R-:W-:Y:S05]  /*2d750*/  WARPSYNC.COLLECTIVE R15, `(.L_x_2184) ;  /* 0x000000000f087348 */ /* 0x007fea0003c00000 */
[----:B------:R3:W4:Y:S02]  /*2d760*/  SHFL.IDX P6, R14, R13, R12, R11 ;  /* 0x0000000c0d0e7389 */ /* 0x00072400000c000b */
[----:B01234-:R-:W-:Y:S01]  /*2d770*/  ENDCOLLECTIVE ;  /* 0x000000000000791b */ /* 0x01ffe20003800000 */
.L_x_2184:
[----:B------:R-:W-:Y:S05]  /*2d780*/  BSYNC B0 ;  /* 0x0000000000007941 */ /* 0x000fea0003800000 */
.L_x_2183:
[----:B------:R-:W-:Y:S05]  /*2d790*/  BRA `(.L_x_2185) ;  /* 0xffffffb000347947 */ /* 0x000fea000383ffff */
.L_x_1997:
[----:B------:R-:W-:Y:S01]  /*2d7a0*/  BSSY B0, `(.L_x_2186) ;  /* 0x0000006000007945 */ /* 0x000fe20003800000 */
[----:B------:R-:W-:-:S07]  /*2d7b0*/  IMAD.MOV.U32 R15, RZ, RZ, -0x1 ;  /* 0xffffffffff0f7424 */ /* 0x000fce00078e00ff */
[----:B012---:R-:W-:Y:S05]  /*2d7c0*/  WARPSYNC.COLLECTIVE R15, `(.L_x_2187) ;  /* 0x000000000f0c7348 */ /* 0x007fea0003c00000 */
[----:B------:R-:W-:Y:S02]  /*2d7d0*/  ELECT P6, UR62, PT ;  /* 0x00000000003e782f */ /* 0x000fe400038c0000 */
[----:B------:R-:W-:Y:S01]  /*2d7e0*/  MOV R14, UR62 ;  /* 0x0000003e000e7c02 */ /* 0x000fe20008000f00 */
[----:B012---:R-:W-:Y:S10]  /*2d7f0*/  ENDCOLLECTIVE ;  /* 0x000000000000791b */ /* 0x007ff40003800000 */
.L_x_2187:
[----:B------:R-:W-:Y:S05]  /*2d800*/  BSYNC B0 ;  /* 0x0000000000007941 */ /* 0x000fea0003800000 */
.L_x_2186:
[----:B------:R-:W-:Y:S05]  /*2d810*/  BRA `(.L_x_2188) ;  /* 0xffffffb000287947 */ /* 0x000fea000383ffff */
.L_x_1999:
[----:B0-----:R0:W3:Y:S02]  /*2d820*/  SYNCS.PHASECHK.TRANS64.TRYWAIT P1, [R3+URZ+0x30840], R2 ;  /* 0x03084002030075a7 */ /* 0x0010e4000802017f */
[----:B---3--:R-:W-:Y:S05]  /*2d830*/  @!P1 NANOSLEEP.SYNCS 0x989680 ;  /* 0x009896800000995d */ /* 0x008fea0003900000 */
[----:B------:R-:W3:Y:S02]  /*2d840*/  @!P1 SYNCS.PHASECHK.TRANS64 P1, [R3+URZ+0x30840], R2 ;  /* 0x03084002030095a7 */ /* 0x000ee4000802007f */
[----:B---3--:R-:W-:Y:S05]  /*2d850*/  @!P1 BRA `(.L_x_1999) ;  /* 0xfffffffc00f09947 */ /* 0x008fea000383ffff */
[----:B------:R-:W-:Y:S05]  /*2d860*/  BRA `(.L_x_2189) ;  /* 0xffffffb000487947 */ /* 0x000fea000383ffff */
.L_x_2001:
[----:B---3--:R3:W4:Y:S02]  /*2d870*/  SYNCS.PHASECHK.TRANS64.TRYWAIT P1, [R25+URZ+0x30840], R0 ;  /* 0x03084000190075a7 */ /* 0x008724000802017f */
[----:B----4-:R-:W-:Y:S05]  /*2d880*/  @!P1 NANOSLEEP.SYNCS 0x989680 ;  /* 0x009896800000995d */ /* 0x010fea0003900000 */
[----:B------:R-:W4:Y:S02]  /*2d890*/  @!P1 SYNCS.PHASECHK.TRANS64 P1, [R25+URZ+0x30840], R0 ;  /* 0x03084000190095a7 */ /* 0x000f24000802007f */
[----:B----4-:R-:W-:Y:S05]  /*2d8a0*/  @!P1 BRA `(.L_x_2001) ;  /* 0xfffffffc00f09947 */ /* 0x010fea000383ffff */
[----:B------:R-:W-:Y:S05]  /*2d8b0*/  BRA `(.L_x_2190) ;  /* 0xffffffb000547947 */ /* 0x000fea000383ffff */
.L_x_2003:
[----:B----4-:R4:W0:Y:S02]  /*2d8c0*/  SYNCS.PHASECHK.TRANS64.TRYWAIT P1, [R3+URZ+0x30860], R2 ;  /* 0x03086002030075a7 */ /* 0x010824000802017f */
[----:B0-----:R-:W-:Y:S05]  /*2d8d0*/  @!P1 NANOSLEEP.SYNCS 0x989680 ;  /* 0x009896800000995d */ /* 0x001fea0003900000 */
[----:B------:R-:W0:Y:S02]  /*2d8e0*/  @!P1 SYNCS.PHASECHK.TRANS64 P1, [R3+URZ+0x30860], R2 ;  /* 0x03086002030095a7 */ /* 0x000e24000802007f */
[----:B0-----:R-:W-:Y:S05]  /*2d8f0*/  @!P1 BRA `(.L_x_2003) ;  /* 0xfffffffc00f09947 */ /* 0x001fea000383ffff */
[----:B------:R-:W-:Y:S05]  /*2d900*/  BRA `(.L_x_2191) ;  /* 0xffffffb000507947 */ /* 0x000fea000383ffff */
.L_x_2192:
        /* <DEDUP_REMOVED lines=15> */
.L_x_3298:


//--------------------- .text._ZN7cutlass13device_kernelIN5flash11enable_sm90INS1_16FlashAttnFwdSm90INS1_25CollectiveMainloopFwdSm90ILi2EN4cute5tupleIJNS5_1CILi1EEES8_S8_EEENS6_IJNS7_ILi128EEENS7_ILi80EEENS7_ILi256EEEEEELi256ENS_6half_tEfNS_4arch4Sm90ELb1ELb0ELb0ELb0ELb1ELb0ELb0ELb1ELb1ELb1ELb0ELb0EEENS1_21CollectiveEpilogueFwdINS6_IJSA_SC_SB_EEES9_SE_SG_Li256ELb0ELb1ELb0ELb0EEENS1_30DynamicPersistentTileSchedulerILi256ELi128ELb0ELb1ELb1EEEEEEEEEvNT_6ParamsE --------------------------
	.section	.text._ZN7cutlass13device_kernelIN5flash11enable_sm90INS1_16FlashAttnFwdSm90INS1_25CollectiveMainloopFwdSm90ILi2EN4cute5tupleIJNS5_1CILi1EEES8_S8_EEENS6_IJNS7_ILi128EEENS7_ILi80EEENS7_ILi256EEEEEELi256ENS_6half_tEfNS_4arch4Sm90ELb1ELb0ELb0ELb0ELb1ELb0ELb0ELb1ELb1ELb1ELb0ELb0EEENS1_21CollectiveEpilogueFwdINS6_IJSA_SC_SB_EEES9_SE_SG_Li256ELb0ELb1ELb0ELb0EEENS1_30DynamicPersistentTileSchedulerILi256ELi128ELb0ELb1ELb1EEEEEEEEEvNT_6ParamsE,"ax",@progbits
	.align	128
.text._ZN7cutlass13device_kernelIN5flash11enable_sm90INS1_16FlashAttnFwdSm90INS1_25CollectiveMainloopFwdSm90ILi2EN4cute5tupleIJNS5_1CILi1EEES8_S8_EEENS6_IJNS7_ILi128EEENS7_ILi80EEENS7_ILi256EEEEEELi256ENS_6half_tEfNS_4arch4Sm90ELb1ELb0ELb0ELb0ELb1ELb0ELb0ELb1ELb1ELb1ELb0ELb0EEENS1_21CollectiveEpilogueFwdINS6_IJSA_SC_SB_EEES9_SE_SG_Li256ELb0ELb1ELb0ELb0EEENS1_30DynamicPersistentTileSchedulerILi256ELi128ELb0ELb1ELb1EEEEEEEEEvNT_6ParamsE:
        .type           _ZN7cutlass13device_kernelIN5flash11enable_sm90INS1_16FlashAttnFwdSm90INS1_25CollectiveMainloopFwdSm90ILi2EN4cute5tupleIJNS5_1CILi1EEES8_S8_EEENS6_IJNS7_ILi128EEENS7_ILi80EEENS7_ILi256EEEEEELi256ENS_6half_tEfNS_4arch4Sm90ELb1ELb0ELb0ELb0ELb1ELb0ELb0ELb1ELb1ELb1ELb0ELb0EEENS1_21CollectiveEpilogueFwdINS6_IJSA_SC_SB_EEES9_SE_SG_Li256ELb0ELb1ELb0ELb0EEENS1_30DynamicPersistentTileSchedulerILi256ELi128ELb0ELb1ELb1EEEEEEEEEvNT_6ParamsE,@function
        .size           _ZN7cutlass13device_kernelIN5flash11enable_sm90INS1_16FlashAttnFwdSm90INS1_25CollectiveMainloopFwdSm90ILi2EN4cute5tupleIJNS5_1CILi1EEES8_S8_EEENS6_IJNS7_ILi128EEENS7_ILi80EEENS7_ILi256EEEEEELi256ENS_6half_tEfNS_4arch4Sm90ELb1ELb0ELb0ELb0ELb1ELb0ELb0ELb1ELb1ELb1ELb0ELb0EEENS1_21CollectiveEpilogueFwdINS6_IJSA_SC_SB_EEES9_SE_SG_Li256ELb0ELb1ELb0ELb0EEENS1_30DynamicPersistentTileSchedulerILi256ELi128ELb0ELb1ELb1EEEEEEEEEvNT_6ParamsE,(.L_x_3299 - _ZN7cutlass13device_kernelIN5flash11enable_sm90INS1_16FlashAttnFwdSm90INS1_25CollectiveMainloopFwdSm90ILi2EN4cute5tupleIJNS5_1CILi1EEES8_S8_EEENS6_IJNS7_ILi128EEENS7_ILi80EEENS7_ILi256EEEEEELi256ENS_6half_tEfNS_4arch4Sm90ELb1ELb0ELb0ELb0ELb1ELb0ELb0ELb1ELb1ELb1ELb0ELb0EEENS1_21CollectiveEpilogueFwdINS6_IJSA_SC_SB_EEES9_SE_SG_Li256ELb0ELb1ELb0ELb0EEENS1_30DynamicPersistentTileSchedulerILi256ELi128ELb0ELb1ELb1EEEEEEEEEvNT_6ParamsE)
        .other          _ZN7cutlass13device_kernelIN5flash11enable_sm90INS1_16FlashAttnFwdSm90INS1_25CollectiveMainloopFwdSm90ILi2EN4cute5tupleIJNS5_1CILi1EEES8_S8_EEENS6_IJNS7_ILi128EEENS7_ILi80EEENS7_ILi256EEEEEELi256ENS_6half_tEfNS_4arch4Sm90ELb1ELb0ELb0ELb0ELb1ELb0ELb0ELb1ELb1ELb1ELb0ELb0EEENS1_21CollectiveEpilogueFwdINS6_IJSA_SC_SB_EEES9_SE_SG_Li256ELb0ELb1ELb0ELb0EEENS1_30DynamicPersistentTileSchedulerILi256ELi128ELb0ELb1ELb1EEEEEEEEEvNT_6ParamsE,@"STO_CUDA_ENTRY STV_DEFAULT"
_ZN7cutlass13device_kernelIN5flash11enable_sm90INS1_16FlashAttnFwdSm90INS1_25CollectiveMainloopFwdSm90ILi2EN4cute5tupleIJNS5_1CILi1EEES8_S8_EEENS6_IJNS7_ILi128EEENS7_ILi80EEENS7_ILi256EEEEEELi256ENS_6half_tEfNS_4arch4Sm90ELb1ELb0ELb0ELb0ELb1ELb0ELb0ELb1ELb1ELb1ELb0ELb0EEENS1_21CollectiveEpilogueFwdINS6_IJSA_SC_SB_EEES9_SE_SG_Li256ELb0ELb1ELb0ELb0EEENS1_30DynamicPersistentTileSchedulerILi256ELi128ELb0ELb1ELb1EEEEEEEEEvNT_6ParamsE:
        /* <DEDUP_REMOVED lines=45> */
.L_x_2193:
        /* <DEDUP_REMOVED lines=22> */
.L_x_2194:
        /* <DEDUP_REMOVED lines=18> */
.L_x_2195:
        /* <DEDUP_REMOVED lines=22> */
.L_x_2196:
        /* <DEDUP_REMOVED lines=23> */
.L_x_2197:
        /* <DEDUP_REMOVED lines=10> */
.L_x_2199:
        /* <DEDUP_REMOVED lines=10> */
[----:B------:R-:W2:Y:S01]  /*0960*/  LDL R3, [R1+0x4] ;  /* 0x0000040001037983 */ /* 0x000ea20000100800 */
[----:B------:R-:W-:Y:S01]  /*0970*/  UMOV UR36, URZ ;  /* 0x0000003f00247c82 */ /* 0x000fe20008000000 */
[----:B0-----:R-:W0:Y:S02]  /*0980*/  S2R R2, SR_TID.X ;  /* 0x0000000000027919 */ /* 0x001e240000002100 */
[----:B0-----:R-:W-:-:S05]  /*0990*/  VIADD R12, R2, 0xffffff80 ;  /* 0xffffff80020c7836 */ /* 0x001fca0000000000 */
[----:B------:R-:W-:-:S04]  /*09a0*/  SHF.R.S32.HI R0, RZ, 0x1f, R12 ;  /* 0x0000001fff007819 */ /* 0x000fc8000001140c */
[CC--:B------:R-:W-:Y:S02]  /*09b0*/  LEA.HI R2, R0.reuse, R12.reuse, RZ, 0x7 ;  /* 0x0000000c00027211 */ /* 0x0c0fe400078f38ff */
[-C--:B------:R-:W-:Y:S02]  /*09c0*/  LEA.HI R4, R0, R12.reuse, RZ, 0x5 ;  /* 0x0000000c00047211 */ /* 0x080fe400078f28ff */
[----:B------:R-:W-:Y:S02]  /*09d0*/  LOP3.LUT R224, R2, 0xffffff80, RZ, 0xc0, !PT ;  /* 0xffffff8002e07812 */ /* 0x000fe400078ec0ff */
[----:B------:R-:W-:Y:S01]  /*09e0*/  LEA.HI R11, R0, R12, RZ, 0x2 ;  /* 0x0000000c000b7211 */ /* 0x000fe200078f10ff */
[----:B------:R-:W-:Y:S01]  /*09f0*/  IMAD.SHL.U32 R5, R4, 0x20, RZ ;  /* 0x0000002004057824 */ /* 0x000fe200078e00ff */
[----:B------:R-:W-:Y:S01]  /*0a00*/  SHF.R.S32.HI R225, RZ, 0x7, R2 ;  /* 0x00000007ffe17819 */ /* 0x000fe20000011402 */
[----:B------:R-:W-:Y:S01]  /*0a10*/  IMAD.IADD R224, R12, 0x1, -R224 ;  /* 0x000000010ce07824 */ /* 0x000fe200078e0ae0 */
[----:B------:R-:W-:-:S02]  /*0a20*/  LOP3.LUT R11, R11, 0xfffffffc, RZ, 0xc0, !PT ;  /* 0xfffffffc0b0b7812 */ /* 0x000fc400078ec0ff */
[----:B------:R-:W-:Y:S02]  /*0a30*/  LEA.HI R2, R2, R225, RZ, 0x1 ;  /* 0x000000e102027211 */ /* 0x000fe400078f08ff */
[----:B------:R-:W-:Y:S01]  /*0a40*/  SHF.R.S32.HI R7, RZ, 0x1f, R224 ;  /* 0x0000001fff077819 */ /* 0x000fe200000114e0 */
[----:B------:R-:W-:Y:S01]  /*0a50*/  IMAD.IADD R11, R12, 0x1, -R11 ;  /* 0x000000010c0b7824 */ /* 0x000fe200078e0a0b */
[----:B------:R-:W-:Y:S02]  /*0a60*/  LOP3.LUT R5, R5, 0xfffffc00, RZ, 0xc0, !PT ;  /* 0xfffffc0005057812 */ /* 0x000fe400078ec0ff */
[CC--:B------:R-:W-:Y:S02]  /*0a70*/  LEA.HI R8, R7.reuse, R224.reuse, RZ, 0x2 ;  /* 0x000000e007087211 */ /* 0x0c0fe400078f10ff */
[----:B------:R-:W-:Y:S02]  /*0a80*/  LEA.HI R7, R7, R224, RZ, 0x5 ;  /* 0x000000e007077211 */ /* 0x000fe400078f28ff */
[----:B------:R-:W-:-:S02]  /*0a90*/  SHF.R.S32.HI R9, RZ, 0x2, R8 ;  /* 0x00000002ff097819 */ /* 0x000fc40000011408 */
[----:B------:R-:W-:Y:S02]  /*0aa0*/  SHF.R.S32.HI R10, RZ, 0x1f, R8 ;  /* 0x0000001fff0a7819 */ /* 0x000fe40000011408 */
[----:B------:R-:W-:Y:S02]  /*0ab0*/  SHF.R.S32.HI R7, RZ, 0x5, R7 ;  /* 0x00000005ff077819 */ /* 0x000fe40000011407 */
[----:B------:R-:W-:Y:S02]  /*0ac0*/  LEA.HI R10, R10, R9, RZ, 0x3 ;  /* 0x000000090a0a7211 */ /* 0x000fe400078f18ff */
[----:B------:R-:W-:Y:S02]  /*0ad0*/  LOP3.LUT R2, R2, 0x3fffffe, RZ, 0xc0, !PT ;  /* 0x03fffffe02027812 */ /* 0x000fe400078ec0ff */
[----:B------:R-:W-:-:S03]  /*0ae0*/  LOP3.LUT R10, R10, 0xfffffff8, RZ, 0xc0, !PT ;  /* 0xfffffff80a0a7812 */ /* 0x000fc600078ec0ff */
[----:B------:R-:W-:Y:S02]  /*0af0*/  IMAD.IADD R2, R225, 0x1, -R2 ;  /* 0x00000001e1027824 */ /* 0x000fe400078e0a02 */
[----:B------:R-:W-:-:S04]  /*0b00*/  IMAD.IADD R10, R9, 0x1, -R10 ;  /* 0x00000001090a7824 */ /* 0x000fc800078e0a0a */
[----:B------:R-:W-:-:S04]  /*0b10*/  IMAD R7, R7, 0x10, R10 ;  /* 0x0000001007077824 */ /* 0x000fc800078e020a */
[----:B------:R-:W-:Y:S01]  /*0b20*/  IMAD R226, R2, 0x40, R7 ;  /* 0x0000004002e27824 */ /* 0x000fe200078e0207 */
[----:B--2---:R-:W-:Y:S02]  /*0b30*/  R2UR UR5, R3 ;  /* 0x00000000030572ca */ /* 0x004fe400000e0000 */
[CC--:B------:R-:W-:Y:S02]  /*0b40*/  LEA.HI R3, R0.reuse, R12.reuse, RZ, 0x4 ;  /* 0x0000000c00037211 */ /* 0x0c0fe400078f20ff */
[----:B------:R-:W-:Y:S02]  /*0b50*/  LEA.HI R0, R0, R12, RZ, 0x3 ;  /* 0x0000000c00007211 */ /* 0x000fe400078f18ff */
[----:B------:R-:W-:Y:S02]  /*0b60*/  SHF.R.S32.HI R6, RZ, 0x4, R3 ;  /* 0x00000004ff067819 */ /* 0x000fe40000011403 */
[C---:B------:R-:W-:Y:S02]  /*0b70*/  LOP3.LUT R4, R3.reuse, 0x3fffff0, RZ, 0xc0, !PT ;  /* 0x03fffff003047812 */ /* 0x040fe400078ec0ff */
[----:B------:R-:W-:-:S02]  /*0b80*/  LEA.HI R3, R3, R6, RZ, 0x1 ;  /* 0x0000000603037211 */ /* 0x000fc400078f08ff */
[----:B------:R-:W-:Y:S01]  /*0b90*/  LOP3.LUT R219, R0, 0xfffffff8, RZ, 0xc0, !PT ;  /* 0xfffffff800db7812 */ /* 0x000fe200078ec0ff */
[C---:B------:R-:W-:Y:S01]  /*0ba0*/  IMAD.IADD R4, R12.reuse, 0x1, -R4 ;  /* 0x000000010c047824 */ /* 0x040fe200078e0a04 */
[----:B------:R-:W-:Y:S01]  /*0bb0*/  LOP3.LUT R3, R3, 0x1ffffffe, RZ, 0xc0, !PT ;  /* 0x1ffffffe03037812 */ /* 0x000fe200078ec0ff */
[----:B------:R-:W-:Y:S01]  /*0bc0*/  ULOP3.LUT UR6, UR5, 0x1, URZ, 0xfc, !UPT ;  /* 0x0000000105067892 */ /* 0x000fe2000f8efc3f */
[----:B------:R-:W-:Y:S01]  /*0bd0*/  IADD3 R219, R12, -R219, RZ ;  /* 0x800000db0cdb7210 */ /* 0x000fe20007ffe0ff */
[----:B------:R-:W-:Y:S01]  /*0be0*/  IMAD R4, R4, 0x40, R5 ;  /* 0x0000004004047824 */ /* 0x000fe200078e0205 */
[----:B------:R-:W-:Y:S01]  /*0bf0*/  LEA.HI R5, R11, R11, RZ, 0x1 ;  /* 0x0000000b0b057211 */ /* 0x000fe200078f08ff */
[----:B------:R-:W-:Y:S01]  /*0c00*/  IMAD.IADD R3, R6, 0x1, -R3 ;  /* 0x0000000106037824 */ /* 0x000fe200078e0a03 */
[----:B------:R-:W-:Y:S01]  /*0c10*/  UMOV UR5, URZ ;  /* 0x0000003f00057c82 */ /* 0x000fe20008000000 */
[----:B------:R-:W-:Y:S01]  /*0c20*/  IMAD.SHL.U32 R22, R219, 0x8, RZ ;  /* 0x00000008db167824 */ /* 0x000fe200078e00ff */
[----:B------:R-:W-:Y:S01]  /*0c30*/  LOP3.LUT R6, R5, 0x1ffffffe, RZ, 0xc0, !PT ;  /* 0x1ffffffe05067812 */ /* 0x000fe200078ec0ff */
[----:B------:R-:W-:Y:S01]  /*0c40*/  IMAD R227, R3, 0x8, R4 ;  /* 0x0000000803e37824 */ /* 0x000fe200078e0204 */
[----:B------:R-:W-:Y:S01]  /*0c50*/  LOP3.LUT R3, R8, 0x7ffffffc, RZ, 0xc0, !PT ;  /* 0x7ffffffc08037812 */ /* 0x000fe200078ec0ff */
[----:B------:R-:W-:Y:S01]  /*0c60*/  IMAD.U32 R2, RZ, RZ, UR6 ;  /* 0x00000006ff027e24 */ /* 0x000fe2000f8e00ff */
[----:B------:R-:W-:Y:S01]  /*0c70*/  SHF.R.S32.HI R222, RZ, 0x3, R0 ;  /* 0x00000003ffde7819 */ /* 0x000fe20000011400 */
[C---:B------:R-:W-:Y:S01]  /*0c80*/  VIADD R217, R22.reuse, 0x40 ;  /* 0x0000004016d97836 */ /* 0x040fe20000000000 */
[----:B------:R-:W-:Y:S01]  /*0c90*/  SHF.R.S32.HI R0, RZ, 0x1f, R22 ;  /* 0x0000001fff007819 */ /* 0x000fe20000011416 */
[C---:B------:R-:W-:Y:S01]  /*0ca0*/  VIADD R216, R22.reuse, 0x80 ;  /* 0x0000008016d87836 */ /* 0x040fe20000000000 */
[----:B------:R0:W-:Y:S01]  /*0cb0*/  STL [R1], R2 ;  /* 0x0000000201007387 */ /* 0x0001e20000100800 */
[----:B------:R-:W-:Y:S01]  /*0cc0*/  VIADD R218, R22, 0xc0 ;  /* 0x000000c016da7836 */ /* 0x000fe20000000000 */
[----:B------:R-:W-:Y:S01]  /*0cd0*/  SHF.R.S32.HI R4, RZ, 0x1f, R217 ;  /* 0x0000001fff047819 */ /* 0x000fe200000114d9 */
[----:B------:R-:W-:-:S02]  /*0ce0*/  IMAD.IADD R215, R11, 0x1, -R6 ;  /* 0x000000010bd77824 */ /* 0x000fc400078e0a06 */
[----:B------:R-:W-:Y:S01]  /*0cf0*/  IMAD.U32 R223, RZ, RZ, UR5 ;  /* 0x00000005ffdf7e24 */ /* 0x000fe2000f8e00ff */
[----:B------:R-:W-:Y:S01]  /*0d00*/  SHF.R.S32.HI R0, RZ, 0x1f, R218 ;  /* 0x0000001fff007819 */ /* 0x000fe200000114da */
[----:B------:R-:W-:Y:S02]  /*0d10*/  IMAD.IADD R214, R224, 0x1, -R3 ;  /* 0x00000001e0d67824 */ /* 0x000fe400078e0a03 */
[----:B------:R-:W-:Y:S01]  /*0d20*/  IMAD R215, R215, 0x8, R226 ;  /* 0x00000008d7d77824 */ /* 0x000fe200078e02e2 */
[----:B0-----:R-:W-:Y:S01]  /*0d30*/  SHF.R.S32.HI R2, RZ, 0x1f, R216 ;  /* 0x0000001fff027819 */ /* 0x001fe200000114d8 */
[----:B------:R-:W-:-:S07]  /*0d40*/  IMAD.U32 R17, RZ, RZ, UR5 ;  /* 0x00000005ff117e24 */ /* 0x000fce000f8e00ff */
.L_x_2256:
        /* <DEDUP_REMOVED lines=21> */
.L_x_2200:
[----:B------:R-:W-:Y:S01]  /*0ea0*/  ULDC UR8, c[0x0][0xc54] ;  /* 0x0003150000087ab9 */ /* 0x000fe20000000800 */
[----:B------:R-:W-:Y:S01]  /*0eb0*/  UMOV UR4, UR9 ;  /* 0x0000000900047c82 */ /* 0x000fe20008000000 */
[----:B------:R-:W-:-:S11]  /*0ec0*/  UISETP.NE.AND UP0, UPT, UR8, 0x1, UPT ;  /* 0x000000010800788c */ /* 0x000fd6000bf05270 */
[----:B------:R-:W-:Y:S02]  /*0ed0*/  @UP0 ULDC.64 UR10, c[0x0][0xc58] ;  /* 0x00031600000a0ab9 */ /* 0x000fe40000000a00 */
[----:B------:R-:W-:-:S04]  /*0ee0*/  UIMAD.WIDE.U32 UR6, UR9, UR10, URZ ;  /* 0x0000000a090672a5 */ /* 0x000fc8000f8e003f */
[----:B------:R-:W-:-:S04]  /*0ef0*/  @UP0 USHF.R.U32.HI UR4, URZ, UR11, UR7 ;  /* 0x0000000b3f040299 */ /* 0x000fc80008011607 */
[----:B------:R-:W-:-:S12]  /*0f00*/  UIMAD UR6, UR4, UR8, URZ ;  /* 0x00000008040672a4 */ /* 0x000fd8000f8e023f */
.L_x_2201:
[----:B------:R-:W-:Y:S01]  /*0f10*/  ULDC.64 UR10, c[0x0][0x418] ;  /* 0x00010600000a7ab9 */ /* 0x000fe20000000a00 */
[----:B------:R-:W-:Y:S01]  /*0f20*/  ULOP3.LUT UR4, URZ, UR4, URZ, 0x33, !UPT ;  /* 0x000000043f047292 */ /* 0x000fe2000f8e333f */
[----:B------:R-:W-:Y:S01]  /*0f30*/  PLOP3.LUT P0, PT, PT, PT, PT, 0x80, 0x0 ;  /* 0x000000000000781c */ /* 0x000fe20003f0f070 */
[----:B------:R-:W-:Y:S01]  /*0f40*/  UISETP.NE.U32.AND UP0, UPT, UR10, URZ, UPT ;  /* 0x0000003f0a00728c */ /* 0x000fe2000bf05070 */
[----:B------:R-:W-:Y:S01]  /*0f50*/  CS2R R2, SRZ ;  /* 0x0000000000027805 */ /* 0x000fe2000001ff00 */
[----:B------:R-:W-:Y:S01]  /*0f60*/  UIADD3 UR10, UR9, -UR6, URZ ;  /* 0x80000006090a7290 */ /* 0x000fe2000fffe03f */
[----:B------:R-:W-:Y:S01]  /*0f70*/  IMAD.MOV.U32 R0, RZ, RZ, RZ ;  /* 0x000000ffff007224 */ /* 0x000fe200078e00ff */
[----:B------:R-:W-:Y:S01]  /*0f80*/  ULDC UR7, c[0x0][0x448] ;  /* 0x0001120000077ab9 */ /* 0x000fe20000000800 */
[----:B------:R-:W-:Y:S01]  /*0f90*/  ULDC UR6, c[0x0][0xc3c] ;  /* 0x00030f0000067ab9 */ /* 0x000fe20000000800 */
[----:B------:R-:W-:Y:S01]  /*0fa0*/  UISETP.NE.AND UP2, UPT, UR7, 0x1, UPT ;  /* 0x000000010700788c */ /* 0x000fe2000bf45270 */
[----:B------:R-:W-:Y:S01]  /*0fb0*/  CS2R R164, SRZ ;  /* 0x0000000000a47805 */ /* 0x000fe2000001ff00 */
[----:B------:R-:W-:Y:S01]  /*0fc0*/  UIADD3 UR4, UR4, UR6, URZ ;  /* 0x0000000604047290 */ /* 0x000fe2000fffe03f */
[----:B------:R-:W-:Y:S01]  /*0fd0*/  CS2R R162, SRZ ;  /* 0x0000000000a27805 */ /* 0x000fe2000001ff00 */
[----:B------:R-:W-:Y:S01]  /*0fe0*/  UP2UR UR6, UPR, URZ, 0x4 ;  /* 0x000000043f067883 */ /* 0x000fe20008000000 */
[----:B------:R-:W-:Y:S01]  /*0ff0*/  CS2R R148, SRZ ;  /* 0x0000000000947805 */ /* 0x000fe2000001ff00 */
[----:B------:R-:W-:Y:S01]  /*1000*/  USHF.L.U32 UR4, UR4, 0x7, URZ ;  /* 0x0000000704047899 */ /* 0x000fe2000800063f */
[----:B------:R-:W-:Y:S01]  /*1010*/  CS2R R160, SRZ ;  /* 0x0000000000a07805 */ /* 0x000fe2000001ff00 */
[----:B------:R-:W-:Y:S01]  /*1020*/  UISETP.NE.AND.EX UP0, UPT, UR11, URZ, UPT, UP0 ;  /* 0x0000003f0b00728c */ /* 0x000fe2000bf05300 */
[----:B------:R-:W-:-:S02]  /*1030*/  CS2R R144, SRZ ;  /* 0x0000000000907805 */ /* 0x000fc4000001ff00 */
[----:B------:R-:W-:Y:S01]  /*1040*/  MOV R212, UR6 ;  /* 0x0000000600d47c02 */ /* 0x000fe20008000f00 */
[----:B------:R-:W-:Y:S01]  /*1050*/  ULDC UR9, c[0x0][0x424] ;  /* 0x0001090000097ab9 */ /* 0x000fe20000000800 */
[----:B------:R-:W-:Y:S01]  /*1060*/  IMAD.U32 R213, RZ, RZ, UR4 ;  /* 0x00000004ffd57e24 */ /* 0x000fe2000f8e00ff */
[----:B------:R-:W-:Y:S01]  /*1070*/  UIADD3 UR4, UR4, 0x7f, URZ ;  /* 0x0000007f04047890 */ /* 0x000fe2000fffe03f */
[----:B------:R-:W-:Y:S01]  /*1080*/  CS2R R128, SRZ ;  /* 0x0000000000807805 */ /* 0x000fe2000001ff00 */
[----:B------:R-:W-:Y:S01]  /*1090*/  ULDC UR8, c[0x0][0x288] ;  /* 0x0000a20000087ab9 */ /* 0x000fe20000000800 */
[----:B------:R-:W-:Y:S01]  /*10a0*/  @UP2 ULDC UR6, c[0x0][0x44c] ;  /* 0x0001130000062ab9 */ /* 0x000fe20000000800 */
[----:B------:R-:W-:Y:S01]  /*10b0*/  UIADD3 UR8, -UR8, 0x50, URZ ;  /* 0x0000005008087890 */ /* 0x000fe2000fffe13f */
[----:B------:R-:W-:Y:S01]  /*10c0*/  CS2R R140, SRZ ;  /* 0x00000000008c7805 */ /* 0x000fe2000001ff00 */
[----:B------:R-:W-:Y:S01]  /*10d0*/  UIMAD.WIDE.U32 UR6, UR4, UR6, URZ ;  /* 0x00000006040672a5 */ /* 0x000fe2000f8e003f */
[----:B------:R-:W-:Y:S01]  /*10e0*/  CS2R R124, SRZ ;  /* 0x00000000007c7805 */ /* 0x000fe2000001ff00 */
[----:B------:R-:W-:Y:S01]  /*10f0*/  USEL UR14, UR9, 0x1, UP0 ;  /* 0x00000001090e7887 */ /* 0x000fe20008000000 */
[----:B------:R-:W-:Y:S01]  /*1100*/  CS2R R96, SRZ ;  /* 0x0000000000607805 */ /* 0x000fe2000001ff00 */
[----:B------:R-:W-:Y:S01]  /*1110*/  ULDC UR12, c[0x0][0x2f0] ;  /* 0x0000bc00000c7ab9 */ /* 0x000fe20000000800 */
[----:B------:R-:W-:Y:S01]  /*1120*/  @UP2 ULDC UR9, c[0x0][0x450] ;  /* 0x0001140000092ab9 */ /* 0x000fe20000000800 */
[----:B------:R-:W-:Y:S01]  /*1130*/  UIMAD UR8, UR14, UR12, UR8 ;  /* 0x0000000c0e0872a4 */ /* 0x000fe2000f8e0208 */
[----:B------:R-:W-:Y:S01]  /*1140*/  CS2R R136, SRZ ;  /* 0x0000000000887805 */ /* 0x000fe2000001ff00 */
[----:B------:R-:W-:Y:S01]  /*1150*/  @UP2 USHF.R.U32.HI UR4, URZ, UR9, UR7 ;  /* 0x000000093f042299 */ /* 0x000fe20008011607 */
[----:B------:R-:W-:Y:S01]  /*1160*/  IMAD.U32 R23, RZ, RZ, UR14 ;  /* 0x0000000eff177e24 */ /* 0x000fe2000f8e00ff */
[----:B------:R-:W-:Y:S01]  /*1170*/  UIMAD UR6, UR14, UR12, 0x4f ;  /* 0x0000004f0e0674a4 */ /* 0x000fe2000f8e020c */
[----:B------:R-:W-:Y:S01]  /*1180*/  CS2R R92, SRZ ;  /* 0x00000000005c7805 */ /* 0x000fe2000001ff00 */
[----:B------:R-:W-:Y:S01]  /*1190*/  UIADD3 UR8, UR8, UR4, URZ ;  /* 0x0000000408087290 */ /* 0x000fe2000fffe03f */
[----:B------:R-:W-:Y:S01]  /*11a0*/  CS2R R88, SRZ ;  /* 0x0000000000587805 */ /* 0x000fe2000001ff00 */
[----:B------:R-:W-:Y:S01]  /*11b0*/  UIMAD.WIDE UR6, UR6, 0x66666667, URZ ;  /* 0x66666667060678a5 */ /* 0x000fe2000f8e023f */
[----:B------:R-:W-:Y:S01]  /*11c0*/  CS2R R132, SRZ ;  /* 0x0000000000847805 */ /* 0x000fe2000001ff00 */
[----:B------:R-:W-:Y:S01]  /*11d0*/  UIMAD.WIDE UR8, UR8, 0x66666667, URZ ;  /* 0x66666667080878a5 */ /* 0x000fe2000f8e023f */
[----:B------:R-:W-:Y:S01]  /*11e0*/  CS2R R84, SRZ ;  /* 0x0000000000547805 */ /* 0x000fe2000001ff00 */
[----:B------:R-:W-:Y:S01]  /*11f0*/  ULDC UR13, c[0x0][0xc54] ;  /* 0x00031500000d7ab9 */ /* 0x000fe20000000800 */
[----:B------:R-:W-:Y:S01]  /*1200*/  USHF.R.U32.HI UR4, URZ, 0x1f, UR7 ;  /* 0x0000001f3f047899 */ /* 0x000fe20008011607 */
[----:B------:R-:W-:Y:S01]  /*1210*/  CS2R R80, SRZ ;  /* 0x0000000000507805 */ /* 0x000fe2000001ff00 */
[----:B------:R-:W-:Y:S01]  /*1220*/  UIMAD UR12, UR5, UR13, UR10 ;  /* 0x0000000d050c72a4 */ /* 0x000fe2000f8e020a */
[----:B------:R-:W-:Y:S01]  /*1230*/  CS2R R194, SRZ ;  /* 0x0000000000c27805 */ /* 0x000fe2000001ff00 */
[----:B------:R-:W-:Y:S01]  /*1240*/  USHF.R.U32.HI UR5, URZ, 0x1f, UR9 ;  /* 0x0000001f3f057899 */ /* 0x000fe20008011609 */
[----:B------:R-:W-:Y:S01]  /*1250*/  CS2R R76, SRZ ;  /* 0x00000000004c7805 */ /* 0x000fe2000001ff00 */
[----:B------:R-:W-:Y:S01]  /*1260*/  ULDC UR11, c[0x0][0xc48] ;  /* 0x00031200000b7ab9 */ /* 0x000fe20000000800 */
[----:B------:R-:W-:Y:S01]  /*1270*/  ULEA.HI.SX32 UR7, UR7, UR4, 0x1b ;  /* 0x0000000407077291 */ /* 0x000fe2000f8fda3f */
[----:B------:R-:W-:Y:S01]  /*1280*/  CS2R R72, SRZ ;  /* 0x0000000000487805 */ /* 0x000fe2000001ff00 */
[----:B------:R-:W-:Y:S01]  /*1290*/  UISETP.NE.AND UP1, UPT, UR11, 0x1, UPT ;  /* 0x000000010b00788c */ /* 0x000fe2000bf25270 */
[----:B------:R-:W-:Y:S01]  /*12a0*/  CS2R R68, SRZ ;  /* 0x0000000000447805 */ /* 0x000fe2000001ff00 */
[----:B------:R-:W-:Y:S01]  /*12b0*/  ULEA.HI.SX32 UR9, UR9, UR5, 0x1b ;  /* 0x0000000509097291 */ /* 0x000fe2000f8fda3f */
[----:B------:R-:W-:Y:S01]  /*12c0*/  CS2R R64, SRZ ;  /* 0x0000000000407805 */ /* 0x000fe2000001ff00 */
[----:B------:R-:W-:Y:S01]  /*12d0*/  UMOV UR14, UR12 ;  /* 0x0000000c000e7c82 */ /* 0x000fe20008000000 */
[----:B------:R-:W-:Y:S01]  /*12e0*/  CS2R R170, SRZ ;  /* 0x0000000000aa7805 */ /* 0x000fe2000001ff00 */
[----:B------:R-:W-:Y:S01]  /*12f0*/  UISETP.LT.AND UP0, UPT, UR7, UR9, UPT ;  /* 0x000000090700728c */ /* 0x000fe2000bf01270 */
[----:B------:R-:W-:-:S02]  /*1300*/  CS2R R192, SRZ ;  /* 0x0000000000c07805 */ /* 0x000fc4000001ff00 */
[----:B------:R-:W-:Y:S02]  /*1310*/  CS2R R60, SRZ ;  /* 0x00000000003c7805 */ /* 0x000fe4000001ff00 */
[----:B------:R-:W-:Y:S01]  /*1320*/  CS2R R56, SRZ ;  /* 0x0000000000387805 */ /* 0x000fe2000001ff00 */
[----:B------:R-:W-:Y:S01]  /*1330*/  USEL UR60, UR7, UR9, UP0 ;  /* 0x00000009073c7287 */ /* 0x000fe20008000000 */
[----:B------:R-:W-:Y:S01]  /*1340*/  CS2R R168, SRZ ;  /* 0x0000000000a87805 */ /* 0x000fe2000001ff00 */
[----:B------:R-:W-:Y:S01]  /*1350*/  @UP1 ULDC UR10, c[0x0][0xc4c] ;  /* 0x00031300000a1ab9 */ /* 0x000fe20000000800 */
[----:B------:R-:W-:Y:S01]  /*1360*/  @UP1 ULDC UR6, c[0x0][0xc50] ;  /* 0x0003140000061ab9 */ /* 0x000fe20000000800 */
[----:B------:R-:W-:Y:S01]  /*1370*/  UIMAD.WIDE.U32 UR4, UR12, UR10, URZ ;  /* 0x0000000a0c0472a5 */ /* 0x000fe2000f8e003f */
[----:B------:R-:W-:Y:S01]  /*1380*/  CS2R R52, SRZ ;  /* 0x0000000000347805 */ /* 0x000fe2000001ff00 */
[----:B------:R-:W-:Y:S01]  /*1390*/  UISETP.GE.AND UP0, UPT, UR60, 0x1, UPT ;  /* 0x000000013c00788c */ /* 0x000fe2000bf06270 */
[----:B------:R-:W-:Y:S01]  /*13a0*/  CS2R R48, SRZ ;  /* 0x0000000000307805 */ /* 0x000fe2000001ff00 */
[----:B------:R-:W-:Y:S01]  /*13b0*/  @UP1 USHF.R.U32.HI UR14, URZ, UR6, UR5 ;  /* 0x000000063f0e1299 */ /* 0x000fe20008011605 */
[----:B------:R-:W-:-:S02]  /*13c0*/  CS2R R190, SRZ ;  /* 0x0000000000be7805 */ /* 0x000fc4000001ff00 */
[----:B------:R-:W-:Y:S02]  /*13d0*/  CS2R R44, SRZ ;  /* 0x00000000002c7805 */ /* 0x000fe4000001ff00 */
[----:B------:R-:W-:Y:S02]  /*13e0*/  CS2R R40, SRZ ;  /* 0x0000000000287805 */ /* 0x000fe4000001ff00 */
[----:B------:R-:W-:Y:S01]  /*13f0*/  PLOP3.LUT P1, PT, PT, PT, UP0, 0x80, 0x0 ;  /* 0x000000000000781c */ /* 0x000fe20003f2f008 */
[----:B------:R-:W-:Y:S02]  /*1400*/  UIADD3 UR4, -UR14, URZ, URZ ;  /* 0x0000003f0e047290 */ /* 0x000fe4000fffe13f */
[----:B------:R-:W-:Y:S01]  /*1410*/  IMAD.U32 R221, RZ, RZ, UR14 ;  /* 0x0000000effdd7e24 */ /* 0x000fe2000f8e00ff */
[----:B------:R-:W-:Y:S02]  /*1420*/  CS2R R166, SRZ ;  /* 0x0000000000a67805 */ /* 0x000fe4000001ff00 */
[----:B------:R-:W-:Y:S01]  /*1430*/  CS2R R36, SRZ ;  /* 0x0000000000247805 */ /* 0x000fe2000001ff00 */
[----:B------:R-:W-:Y:S01]  /*1440*/  UIMAD UR4, UR11, UR4, UR12 ;  /* 0x000000040b0472a4 */ /* 0x000fe2000f8e020c */
[----:B------:R-:W-:-:S02]  /*1450*/  CS2R R32, SRZ ;  /* 0x0000000000207805 */ /* 0x000fc4000001ff00 */
[----:B------:R-:W-:Y:S01]  /*1460*/  CS2R R188, SRZ ;  /* 0x0000000000bc7805 */ /* 0x000fe2000001ff00 */
[----:B------:R-:W-:Y:S01]  /*1470*/  IMAD.MOV.U32 R16, RZ, RZ, RZ ;  /* 0x000000ffff107224 */ /* 0x000fe200078e00ff */
[----:B------:R-:W-:Y:S02]  /*1480*/  CS2R R98, SRZ ;  /* 0x0000000000627805 */ /* 0x000fe4000001ff00 */
[----:B------:R-:W-:Y:S01]  /*1490*/  CS2R R186, SRZ ;  /* 0x0000000000ba7805 */ /* 0x000fe2000001ff00 */
[----:B------:R-:W-:Y:S01]  /*14a0*/  IMAD.U32 R220, RZ, RZ, UR4 ;  /* 0x00000004ffdc7e24 */ /* 0x000fe2000f8e00ff */
        /* <DEDUP_REMOVED lines=33> */
[----:B------:R-:W-:Y:S02]  /*16c0*/  UIADD3 UR6, UR7, 0x14400, URZ ;  /* 0x0001440007067890 */ /* 0x000fe4000fffe03f */
[----:B------:R-:W-:Y:S02]  /*16d0*/  IMAD.U32 R16, RZ, RZ, UR7 ;  /* 0x00000007ff107e24 */ /* 0x000fe4000f8e00ff */
        /* <DEDUP_REMOVED lines=25> */
.L_x_2203:
[----:B------:R-:W2:Y:S01]  /*1870*/  LDL R2, [R1] ;  /* 0x0000000001027983 */ /* 0x000ea20000100800 */
[----:B------:R-:W-:Y:S02]  /*1880*/  R2UR UR7, R223 ;  /* 0x00000000df0772ca */ /* 0x000fe400000e0000 */
[----:B------:R-:W-:-:S11]  /*1890*/  R2UR UR6, R16 ;  /* 0x00000000100672ca */ /* 0x000fd600000e0000 */
[----:B------:R-:W-:-:S04]  /*18a0*/  ULEA.HI UR4, UR7, UR7, URZ, 0x1 ;  /* 0x0000000707047291 */ /* 0x000fc8000f8f083f */
[----:B------:R-:W-:-:S04]  /*18b0*/  ULOP3.LUT UR4, UR4, 0xfffffffe, URZ, 0xc0, !UPT ;  /* 0xfffffffe04047892 */ /* 0x000fc8000f8ec03f */
[----:B------:R-:W-:-:S06]  /*18c0*/  UIADD3 UR4, UR7, -UR4, URZ ;  /* 0x8000000407047290 */ /* 0x000fcc000fffe03f */
[----:B------:R-:W-:-:S05]  /*18d0*/  IMAD.U32 R0, RZ, RZ, UR4 ;  /* 0x00000004ff007e24 */ /* 0x000fca000f8e00ff */
[----:B------:R-:W-:-:S04]  /*18e0*/  SHF.L.U32 R0, R0, 0x1f, RZ ;  /* 0x0000001f00007819 */ /* 0x000fc800000006ff */
[----:B------:R-:W0:Y:S01]  /*18f0*/  SYNCS.PHASECHK.TRANS64.TRYWAIT P1, [UR6+0x38800], R0 ;  /* 0x03880000ff0075a7 */ /* 0x000e220008020146 */
[----:B--2---:R-:W-:-:S13]  /*1900*/  R2UR UR5, R2 ;  /* 0x00000000020572ca */ /* 0x004fda00000e0000 */
[----:B------:R-:W-:-:S05]  /*1910*/  IMAD.U32 R2, RZ, RZ, UR5 ;  /* 0x00000005ff027e24 */ /* 0x000fca000f8e00ff */
[----:B------:R-:W-:Y:S01]  /*1920*/  ISETP.NE.AND P0, PT, R2, 0x3, PT ;  /* 0x000000030200780c */ /* 0x000fe20003f05270 */
[----:B0-----:R-:W-:-:S12]  /*1930*/  @!P1 BRA `(.L_x_2204) ;  /* 0x0000013800cc9947 */ /* 0x001fd80003800000 */
.L_x_2322:
[----:B------:R-:W-:Y:S05]  /*1940*/  @!P0 BRA `(.L_x_2205) ;  /* 0x0000000000048947 */ /* 0x000fea0003800000 */
[----:B------:R-:W-:Y:S01]  /*1950*/  BPT.TRAP 0x1 ;  /* 0x000000040000795c */ /* 0x000fe20000300000 */
.L_x_2205:
[----:B------:R-:W-:Y:S01]  /*1960*/  R2UR UR5, R17 ;  /* 0x00000000110572ca */ /* 0x000fe200000e0000 */
[----:B0-----:R-:W-:Y:S01]  /*1970*/  IMAD.U32 R0, RZ, RZ, UR36 ;  /* 0x00000024ff007e24 */ /* 0x001fe2000f8e00ff */
[----:B------:R-:W-:-:S11]  /*1980*/  R2UR UR4, R16 ;  /* 0x00000000100472ca */ /* 0x000fd600000e0000 */
[----:B------:R-:W-:Y:S02]  /*1990*/  IMAD.U32 R3, RZ, RZ, UR5 ;  /* 0x00000005ff037e24 */ /* 0x000fe4000f8e00ff */
[----:B------:R-:W-:-:S03]  /*19a0*/  LEA R0, R0, UR4, 0x3 ;  /* 0x0000000400007c11 */ /* 0x000fc6000f8e18ff */
[----:B------:R-:W-:-:S04]  /*19b0*/  SHF.L.U32 R3, R3, 0x1f, RZ ;  /* 0x0000001f03037819 */ /* 0x000fc800000006ff */
[----:B------:R0:W1:Y:S01]  /*19c0*/  SYNCS.PHASECHK.TRANS64.TRYWAIT P1, [R0+URZ+0x38830], R3 ;  /* 0x03883003000075a7 */ /* 0x000062000802017f */
[----:B------:R-:W-:Y:S05]  /*19d0*/  @!P0 BRA `(.L_x_2206) ;  /* 0x0000000000048947 */ /* 0x000fea0003800000 */
[----:B------:R-:W-:Y:S01]  /*19e0*/  BPT.TRAP 0x1 ;  /* 0x000000040000795c */ /* 0x000fe20000300000 */
.L_x_2206:
[----:B-1----:R-:W-:Y:S05]  /*19f0*/  @P1 BRA `(.L_x_2207) ;  /* 0x0000000000081947 */ /* 0x002fea0003800000 */
[----:B------:R-:W1:Y:S02]  /*1a00*/  SYNCS.PHASECHK.TRANS64.TRYWAIT P1, [R0+URZ+0x38830], R3 ;  /* 0x03883003000075a7 */ /* 0x000e64000802017f */
[----:B-1----:R-:W-:Y:S05]  /*1a10*/  @!P1 BRA `(.L_x_2208) ;  /* 0x0000013800b09947 */ /* 0x002fea0003800000 */
.L_x_2207:
[----:B------:R-:W-:Y:S05]  /*1a20*/  WARPSYNC.ALL ;  /* 0x0000000000007948 */ /* 0x000fea0003800000 */
[----:B------:R-:W-:Y:S01]  /*1a30*/  R2UR UR4, R16 ;  /* 0x00000000100472ca */ /* 0x000fe200000e0000 */
[----:B------:R-:W-:Y:S01]  /*1a40*/  ULOP3.LUT UR5, UR37, 0x10000, URZ, 0xfc, !UPT ;  /* 0x0001000025057892 */ /* 0x000fe2000f8efc3f */
[----:B------:R-:W-:Y:S01]  /*1a50*/  WARPGROUP.ARRIVE ;  /* 0x00000000000079c5 */ /* 0x000fe20000000000 */
[----:B------:R-:W-:Y:S01]  /*1a60*/  UMOV UR17, 0x40000040 ;  /* 0x4000004000117882 */ /* 0x000fe20000000000 */
[----:B------:R-:W-:Y:S01]  /*1a70*/  UMOV UR19, 0x40000040 ;  /* 0x4000004000137882 */ /* 0x000fe20000000000 */
[----:B------:R-:W-:Y:S01]  /*1a80*/  UMOV UR9, UR17 ;  /* 0x0000001100097c82 */ /* 0x000fe20008000000 */
[----:B------:R-:W-:Y:S01]  /*1a90*/  UMOV UR11, 0x40000040 ;  /* 0x40000040000b7882 */ /* 0x000fe20000000000 */
[----:B------:R-:W-:Y:S01]  /*1aa0*/  UMOV UR13, UR17 ;  /* 0x00000011000d7c82 */ /* 0x000fe20008000000 */
[----:B------:R-:W-:Y:S01]  /*1ab0*/  UMOV UR16, UR5 ;  /* 0x0000000500107c82 */ /* 0x000fe20008000000 */
[----:B------:R-:W-:Y:S01]  /*1ac0*/  UMOV UR15, 0x40000040 ;  /* 0x40000040000f7882 */ /* 0x000fe20000000000 */
[----:B------:R-:W-:Y:S01]  /*1ad0*/  UMOV UR8, UR16 ;  /* 0x0000001000087c82 */ /* 0x000fe20008000000 */
[----:B------:R-:W-:Y:S01]  /*1ae0*/  UMOV UR12, UR16 ;  /* 0x00000010000c7c82 */ /* 0x000fe20008000000 */
[----:B------:R-:W-:Y:S01]  /*1af0*/  IMAD.U32 R14, RZ, RZ, UR16 ;  /* 0x00000010ff0e7e24 */ /* 0x000fe2000f8e00ff */
[----:B------:R-:W-:Y:S01]  /*1b00*/  UIADD3 UR4, UR4, 0x24400, URZ ;  /* 0x0002440004047890 */ /* 0x000fe2000fffe03f */
[----:B------:R-:W-:Y:S01]  /*1b10*/  IMAD.U32 R15, RZ, RZ, UR17 ;  /* 0x00000011ff0f7e24 */ /* 0x000fe2000f8e00ff */
[----:B------:R-:W-:Y:S01]  /*1b20*/  UMOV UR23, 0x40000040 ;  /* 0x4000004000177882 */ /* 0x000fe20000000000 */
[----:B------:R-:W-:Y:S01]  /*1b30*/  UMOV UR27, 0x40000040 ;  /* 0x40000040001b7882 */ /* 0x000fe20000000000 */
[----:B------:R-:W-:Y:S01]  /*1b40*/  USHF.R.U32.HI UR4, URZ, 0x4, UR4 ;  /* 0x000000043f047899 */ /* 0x000fe20008011604 */
[----:B------:R-:W-:Y:S01]  /*1b50*/  MOV R4, UR39 ;  /* 0x0000002700047c02 */ /* 0x000fe20008000f00 */
[----:B------:R-:W-:Y:S01]  /*1b60*/  UMOV UR31, 0x40000040 ;  /* 0x40000040001f7882 */ /* 0x000fe20000000000 */
[----:B------:R-:W-:Y:S01]  /*1b70*/  UMOV UR35, 0x40000040 ;  /* 0x4000004000237882 */ /* 0x000fe20000000000 */
[----:B------:R-:W-:Y:S01]  /*1b80*/  ULOP3.LUT UR4, UR4, 0x3fff, URZ, 0xc0, !UPT ;  /* 0x00003fff04047892 */ /* 0x000fe2000f8ec03f */
[----:B------:R-:W-:Y:S01]  /*1b90*/  MOV R5, UR38 ;  /* 0x0000002600057c02 */ /* 0x000fe20008000f00 */
[----:B------:R-:W-:Y:S01]  /*1ba0*/  UMOV UR43, 0x40000040 ;  /* 0x40000040002b7882 */ /* 0x000fe20000000000 */
[----:B------:R-:W-:Y:S01]  /*1bb0*/  UMOV UR47, 0x40000040 ;  /* 0x40000040002f7882 */ /* 0x000fe20000000000 */
[----:B------:R-:W-:Y:S01]  /*1bc0*/  ULOP3.LUT UR6, UR4, 0x10000, URZ, 0xfc, !UPT ;  /* 0x0001000004067892 */ /* 0x000fe2000f8efc3f */
[----:B------:R-:W-:Y:S01]  /*1bd0*/  MOV R18, UR36 ;  /* 0x0000002400127c02 */ /* 0x000fe20008000f00 */
[----:B------:R-:W-:Y:S01]  /*1be0*/  UMOV UR51, 0x40000040 ;  /* 0x4000004000337882 */ /* 0x000fe20000000000 */
[----:B------:R-:W-:Y:S01]  /*1bf0*/  UMOV UR55, 0x40000040 ;  /* 0x4000004000377882 */ /* 0x000fe20000000000 */
[----:B------:R-:W-:-:S02]  /*1c00*/  UIMAD UR4, UR36, 0xa00, UR6 ;  /* 0x00000a00240478a4 */ /* 0x000fc4000f8e0206 */
[----:B------:R-:W-:Y:S01]  /*1c10*/  IMAD.U32 R19, RZ, RZ, UR6 ;  /* 0x00000006ff137e24 */ /* 0x000fe2000f8e00ff */
[----:B------:R-:W-:Y:S01]  /*1c20*/  UMOV UR59, 0x40000040 ;  /* 0x40000040003b7882 */ /* 0x000fe20000000000 */
[----:B------:R-:W-:Y:S02]  /*1c30*/  UIADD3 UR10, UR4, 0x80, URZ ;  /* 0x00000080040a7890 */ /* 0x000fe4000fffe03f */
[----:B------:R-:W-:Y:S02]  /*1c40*/  UIADD3 UR14, UR4, 0x100, URZ ;  /* 0x00000100040e7890 */ /* 0x000fe4000fffe03f */
[----:B------:R-:W-:Y:S01]  /*1c50*/  UMOV UR18, UR4 ;  /* 0x0000000400127c82 */ /* 0x000fe20008000000 */
[----:B------:R-:W-:Y:S01]  /*1c60*/  UIADD3 UR6, UR4, 0x180, URZ ;  /* 0x0000018004067890 */ /* 0x000fe2000fffe03f */
[----:B------:R-:W-:Y:S01]  /*1c70*/  HGMMA.64x16x16.F32 R56, gdesc[UR16], RZ, !UPT, gsb0 ;  /* 0x00200000103879f0 */ /* 0x000fe2000c0008ff */
[----:B------:R-:W-:Y:S01]  /*1c80*/  UIADD3 UR7, UR4, 0x200, URZ ;  /* 0x0000020004077890 */ /* 0x000fe2000fffe03f */
[----:B------:R-:W-:Y:S01]  /*1c90*/  UMOV UR19, 0x40000040 ;  /* 0x4000004000137882 */ /* 0x000fe20000000000 */
[----:B------:R-:W-:-:S02]  /*1ca0*/  UIADD3 UR22, UR4, 0x384, URZ ;  /* 0x0000038404167890 */ /* 0x000fc4000fffe03f */
[----:B------:R-:W-:Y:S02]  /*1cb0*/  UIADD3 UR26, UR4, 0x386, URZ ;  /* 0x00000386041a7890 */ /* 0x000fe4000fffe03f */
[----:B------:R-:W-:Y:S02]  /*1cc0*/  UIADD3 UR30, UR4, 0x600, URZ ;  /* 0x00000600041e7890 */ /* 0x000fe4000fffe03f */
[----:B------:R-:W-:Y:S02]  /*1cd0*/  UIADD3 UR34, UR4, 0x602, URZ ;  /* 0x0000060204227890 */ /* 0x000fe4000fffe03f */
[----:B------:R-:W-:Y:S02]  /*1ce0*/  UIADD3 UR42, UR4, 0x584, URZ ;  /* 0x00000584042a7890 */ /* 0x000fe4000fffe03f */
[----:B------:R-:W-:Y:S02]  /*1cf0*/  UIADD3 UR46, UR4, 0x586, URZ ;  /* 0x00000586042e7890 */ /* 0x000fe4000fffe03f */
[----:B------:R-:W-:-:S02]  /*1d00*/  UIADD3 UR50, UR4, 0x800, URZ ;  /* 0x0000080004327890 */ /* 0x000fc4000fffe03f */
[----:B------:R-:W-:Y:S02]  /*1d10*/  UIADD3 UR54, UR4, 0x802, URZ ;  /* 0x0000080204367890 */ /* 0x000fe4000fffe03f */
        /* <DEDUP_REMOVED lines=177> */
[----:B------:R-:W-:Y:S02]  /*2830*/  MOV R2, UR13 ;  /* 0x0000000d00027c02 */ /* 0x000fe40008000f00 */
[----:B01----:R-:W-:Y:S01]  /*2840*/  MOV R3, UR12 ;  /* 0x0000000c00037c02 */ /* 0x003fe20008000f00 */
        /* <DEDUP_REMOVED lines=272> */
[----:B------:R-:W-:Y:S01]  /*3950*/  MOV R6, UR12 ;  /* 0x0000000c00067c02 */ /* 0x000fe20008000f00 */
        /* <DEDUP_REMOVED lines=35> */
[----:B------:R-:W-:-:S07]  /*3b90*/  UIADD3 UR6, UR4, 0x786, URZ ;  /* 0x0000078604067890 */ /* 0x000fce000fffe03f */
[----:B------:R-:W-:Y:S01]  /*3ba0*/  UMOV UR14, UR6 ;  /* 0x00000006000e7c82 */ /* 0x000fe20008000000 */
[----:B------:R-:W-:Y:S01]  /*3bb0*/  UIADD3 UR6, UR4, 0x906, URZ ;  /* 0x0000090604067890 */ /* 0x000fe2000fffe03f */
[----:B------:R-:W-:Y:S02]  /*3bc0*/  WARPGROUP.DEPBAR.LE gsb0, 0x0 ;  /* 0x00008000000079c5 */ /* 0x000fe40000010000 */
[----:B------:R-:W-:-:S06]  /*3bd0*/  WARPGROUP.ARRIVE ;  /* 0x00000000000079c5 */ /* 0x000fcc0000000000 */
[----:B------:R-:W-:Y:S01]  /*3be0*/  HGMMA.64x16x16.F32 R32, gdesc[UR52], R32, gsb0 ;  /* 0x00200000342079f0 */ /* 0x000fe20008000820 */
[----:B------:R-:W-:Y:S01]  /*3bf0*/  UMOV UR54, UR7 ;  /* 0x0000000700367c82 */ /* 0x000fe20008000000 */
[----:B------:R-:W-:Y:S01]  /*3c00*/  UMOV UR55, 0x40000040 ;  /* 0x4000004000377882 */ /* 0x000fe20000000000 */
        /* <DEDUP_REMOVED lines=35> */
.L_x_2209:
[----:B------:R-:W-:Y:S01]  /*3e40*/  R2UR UR4, R212 ;  /* 0x00000000d40472ca */ /* 0x000fe200000e0000 */
[----:B------:R-:W-:Y:S01]  /*3e50*/  ULDC UR10, c[0x0][0x2f0] ;  /* 0x0000bc00000a7ab9 */ /* 0x000fe20000000800 */
[----:B------:R-:W-:Y:S01]  /*3e60*/  R2UR UR7, R213 ;  /* 0x00000000d50772ca */ /* 0x000fe200000e0000 */
[----:B------:R-:W-:Y:S01]  /*3e70*/  IMAD.U32 R4, RZ, RZ, UR10 ;  /* 0x0000000aff047e24 */ /* 0x000fe2000f8e00ff */
[----:B------:R-:W-:Y:S01]  /*3e80*/  R2UR UR18, R23 ;  /* 0x00000000171272ca */ /* 0x000fe200000e0000 */
[----:B------:R-:W-:Y:S01]  /*3e90*/  ULDC UR14, c[0x0][0x288] ;  /* 0x0000a200000e7ab9 */ /* 0x000fe20000000800 */
[----:B------:R-:W-:Y:S02]  /*3ea0*/  CS2R R150, SRZ ;  /* 0x0000000000967805 */ /* 0x000fe4000001ff00 */
[----:B------:R-:W-:Y:S02]  /*3eb0*/  CS2R R148, SRZ ;  /* 0x0000000000947805 */ /* 0x000fe4000001ff00 */
[----:B------:R-:W-:-:S02]  /*3ec0*/  CS2R R146, SRZ ;  /* 0x0000000000927805 */ /* 0x000fc4000001ff00 */
[----:B------:R-:W-:Y:S02]  /*3ed0*/  CS2R R144, SRZ ;  /* 0x0000000000907805 */ /* 0x000fe4000001ff00 */
[----:B------:R-:W-:Y:S02]  /*3ee0*/  CS2R R142, SRZ ;  /* 0x00000000008e7805 */ /* 0x000fe4000001ff00 */
[----:B------:R-:W-:Y:S02]  /*3ef0*/  CS2R R140, SRZ ;  /* 0x00000000008c7805 */ /* 0x000fe4000001ff00 */
[----:B------:R-:W-:Y:S01]  /*3f00*/  CS2R R138, SRZ ;  /* 0x00000000008a7805 */ /* 0x000fe2000001ff00 */
[----:B------:R-:W-:Y:S01]  /*3f10*/  UISETP.NE.AND UP0, UPT, UR4, URZ, UPT ;  /* 0x0000003f0400728c */ /* 0x000fe2000bf05270 */
[----:B------:R-:W-:Y:S01]  /*3f20*/  CS2R R136, SRZ ;  /* 0x0000000000887805 */ /* 0x000fe2000001ff00 */
[----:B------:R-:W-:Y:S01]  /*3f30*/  VIADD R2, R215, UR7 ;  /* 0x00000007d7027c36 */ /* 0x000fe20008000000 */
[----:B------:R-:W-:Y:S01]  /*3f40*/  UMOV UR11, UR7 ;  /* 0x00000007000b7c82 */ /* 0x000fe20008000000 */
[----:B------:R-:W-:-:S02]  /*3f50*/  CS2R R134, SRZ ;  /* 0x0000000000867805 */ /* 0x000fc4000001ff00 */
[----:B------:R-:W-:Y:S02]  /*3f60*/  CS2R R132, SRZ ;  /* 0x0000000000847805 */ /* 0x000fe4000001ff00 */
[----:B------:R-:W-:Y:S02]  /*3f70*/  PLOP3.LUT P1, PT, PT, PT, UP0, 0x80, 0x0 ;  /* 0x000000000000781c */ /* 0x000fe40003f2f008 */
[----:B------:R-:W-:Y:S02]  /*3f80*/  CS2R R130, SRZ ;  /* 0x0000000000827805 */ /* 0x000fe4000001ff00 */
[----:B------:R-:W-:Y:S02]  /*3f90*/  PLOP3.LUT P2, PT, PT, PT, UP0, 0x80, 0x0 ;  /* 0x000000000000781c */ /* 0x000fe40003f4f008 */
[----:B------:R-:W-:Y:S02]  /*3fa0*/  CS2R R128, SRZ ;  /* 0x0000000000807805 */ /* 0x000fe4000001ff00 */
[----:B------:R-:W-:Y:S01]  /*3fb0*/  CS2R R126, SRZ ;  /* 0x00000000007e7805 */ /* 0x000fe2000001ff00 */
[----:B------:R-:W-:Y:S01]  /*3fc0*/  @UP0 ULDC UR4, c[0x0][0x44c] ;  /* 0x0001130000040ab9 */ /* 0x000fe20000000800 */
[----:B------:R-:W-:Y:S01]  /*3fd0*/  @UP0 ULDC UR6, c[0x0][0x44c] ;  /* 0x0001130000060ab9 */ /* 0x000fe20000000800 */
[----:B------:R-:W-:Y:S01]  /*3fe0*/  @UP0 ULDC UR15, c[0x0][0x450] ;  /* 0x00011400000f0ab9 */ /* 0x000fe20000000800 */
[----:B------:R-:W-:Y:S01]  /*3ff0*/  UIMAD.WIDE.U32 UR6, UR7, UR6, URZ ;  /* 0x00000006070672a5 */ /* 0x000fe2000f8e003f */
[----:B------:R-:W-:-:S02]  /*4000*/  CS2R R124, SRZ ;  /* 0x00000000007c7805 */ /* 0x000fc4000001ff00 */
[----:B------:R-:W-:Y:S02]  /*4010*/  CS2R R122, SRZ ;  /* 0x00000000007a7805 */ /* 0x000fe4000001ff00 */
[----:B------:R-:W-:Y:S01]  /*4020*/  CS2R R120, SRZ ;  /* 0x0000000000787805 */ /* 0x000fe2000001ff00 */
[----:B------:R-:W-:Y:S01]  /*4030*/  @UP0 USHF.R.U32.HI UR11, URZ, UR15, UR7 ;  /* 0x0000000f3f0b0299 */ /* 0x000fe20008011607 */
[----:B------:R-:W-:Y:S01]  /*4040*/  @P1 IMAD.HI.U32 R3, R2, UR4, RZ ;  /* 0x0000000402031c27 */ /* 0x000fe2000f8e00ff */
[----:B------:R-:W-:Y:S01]  /*4050*/  @UP0 ULDC UR4, c[0x0][0x450] ;  /* 0x0001140000040ab9 */ /* 0x000fe20000000800 */
[----:B------:R-:W-:Y:S02]  /*4060*/  CS2R R118, SRZ ;  /* 0x0000000000767805 */ /* 0x000fe4000001ff00 */
[----:B------:R-:W-:Y:S02]  /*4070*/  CS2R R116, SRZ ;  /* 0x0000000000747805 */ /* 0x000fe4000001ff00 */
[----:B------:R-:W-:-:S02]  /*4080*/  CS2R R114, SRZ ;  /* 0x0000000000727805 */ /* 0x000fc4000001ff00 */
[----:B------:R-:W-:Y:S01]  /*4090*/  @P2 SHF.R.U32.HI R2, RZ, UR4, R3 ;  /* 0x00000004ff022c19 */ /* 0x000fe20008011603 */
[----:B------:R-:W-:Y:S01]  /*40a0*/  UIMAD UR4, UR60, -0x50, URZ ;  /* 0xffffffb03c0478a4 */ /* 0x000fe2000f8e023f */
[----:B------:R-:W-:Y:S01]  /*40b0*/  CS2R R112, SRZ ;  /* 0x0000000000707805 */ /* 0x000fe2000001ff00 */
[----:B------:R-:W-:Y:S01]  /*40c0*/  UIADD3 UR60, UR60, -0x2, URZ ;  /* 0xfffffffe3c3c7890 */ /* 0x000fe2000fffe03f */
[----:B------:R-:W-:Y:S01]  /*40d0*/  CS2R R110, SRZ ;  /* 0x00000000006e7805 */ /* 0x000fe2000001ff00 */
[----:B------:R-:W0:Y:S01]  /*40e0*/  SHFL.IDX PT, R5, R2, 0x1, 0x1c1f ;  /* 0x003c1f0002057f89 */ /* 0x000e2200000e0000 */
[----:B------:R-:W-:Y:S01]  /*40f0*/  UIADD3 UR5, UR4, 0x51, URZ ;  /* 0x0000005104057890 */ /* 0x000fe2000fffe03f */
[----:B------:R-:W-:Y:S01]  /*4100*/  CS2R R108, SRZ ;  /* 0x00000000006c7805 */ /* 0x000fe2000001ff00 */
[----:B------:R-:W-:Y:S01]  /*4110*/  UIMAD UR4, UR18, UR10, UR4 ;  /* 0x0000000a120472a4 */ /* 0x000fe2000f8e0204 */
[----:B------:R-:W1:Y:S01]  /*4120*/  SHFL.IDX PT, R2, R2, RZ, 0x1c1f ;  /* 0x001c1fff02027589 */ /* 0x000e6200000e0000 */
[----:B------:R-:W-:Y:S01]  /*4130*/  UIMAD UR10, UR18, UR10, -UR14 ;  /* 0x0000000a120a72a4 */ /* 0x000fe2000f8e0a0e */
[----:B------:R-:W-:Y:S01]  /*4140*/  CS2R R106, SRZ ;  /* 0x00000000006a7805 */ /* 0x000fe2000001ff00 */
[----:B------:R-:W-:Y:S01]  /*4150*/  IMAD.U32 R3, RZ, RZ, UR5 ;  /* 0x00000005ff037e24 */ /* 0x000fe2000f8e00ff */
[----:B------:R-:W-:Y:S01]  /*4160*/  UIADD3 UR4, UR4, 0x50, URZ ;  /* 0x0000005004047890 */ /* 0x000fe2000fffe03f */
[----:B------:R-:W-:Y:S01]  /*4170*/  CS2R R104, SRZ ;  /* 0x0000000000687805 */ /* 0x000fe2000001ff00 */
[----:B------:R-:W-:Y:S01]  /*4180*/  ULDC UR5, c[0x0][0x988] ;  /* 0x0002620000057ab9 */ /* 0x000fe20000000800 */
[----:B------:R-:W-:Y:S01]  /*4190*/  IMAD R3, R214, -0x2, R3 ;  /* 0xfffffffed6037824 */ /* 0x000fe200078e0203 */
[----:B------:R-:W-:Y:S01]  /*41a0*/  UIADD3 UR6, UR10, UR11, URZ ;  /* 0x0000000b0a067290 */ /* 0x000fe2000fffe03f */
[----:B------:R-:W-:Y:S01]  /*41b0*/  CS2R R102, SRZ ;  /* 0x0000000000667805 */ /* 0x000fe2000001ff00 */
[----:B------:R-:W-:Y:S01]  /*41c0*/  IMAD.U32 R21, RZ, RZ, UR4 ;  /* 0x00000004ff157e24 */ /* 0x000fe2000f8e00ff */
[----:B------:R-:W-:Y:S01]  /*41d0*/  R2UR UR4, R0 ;  /* 0x00000000000472ca */ /* 0x000fe200000e0000 */
[----:B------:R-:W-:Y:S01]  /*41e0*/  IMAD R4, R4, UR18, R3 ;  /* 0x0000001204047c24 */ /* 0x000fe2000f8e0203 */
[----:B------:R-:W-:Y:S01]  /*41f0*/  UIMAD.WIDE UR6, UR6, 0x66666667, URZ ;  /* 0x66666667060678a5 */ /* 0x000fe2000f8e023f */
[----:B------:R-:W-:Y:S01]  /*4200*/  IMAD R3, R214, -0x2, R21 ;  /* 0xfffffffed6037824 */ /* 0x000fe200078e0215 */
[----:B------:R-:W2:Y:S01]  /*4210*/  S2UR UR18, SR_CgaCtaId ;  /* 0x00000000001279c3 */ /* 0x000ea20000008800 */
[----:B------:R-:W-:Y:S01]  /*4220*/  CS2R R100, SRZ ;  /* 0x0000000000647805 */ /* 0x000fe2000001ff00 */
[----:B------:R-:W-:Y:S01]  /*4230*/  USHF.R.U32.HI UR6, URZ, 0x1f, UR7 ;  /* 0x0000001f3f067899 */ /* 0x000fe20008011607 */
[----:B------:R-:W-:-:S02]  /*4240*/  CS2R R98, SRZ ;  /* 0x0000000000627805 */ /* 0x000fc4000001ff00 */
[----:B------:R-:W-:Y:S02]  /*4250*/  CS2R R96, SRZ ;  /* 0x0000000000607805 */ /* 0x000fe4000001ff00 */
[----:B0-----:R-:W-:Y:S01]  /*4260*/  IADD3 R18, R5, -UR14, R4 ;  /* 0x8000000e05127c10 */ /* 0x001fe2000fffe004 */
[----:B------:R-:W-:Y:S01]  /*4270*/  VIADD R4, R4, -UR14 ;  /* 0x8000000e04047c36 */ /* 0x000fe20008000000 */
[----:B------:R-:W-:Y:S01]  /*4280*/  ULEA.HI.SX32 UR6, UR7, UR6, 0x1b ;  /* 0x0000000607067291 */ /* 0x000fe2000f8fda3f */
[----:B------:R-:W-:Y:S02]  /*4290*/  CS2R R94, SRZ ;  /* 0x00000000005e7805 */ /* 0x000fe4000001ff00 */
[----:B------:R-:W-:Y:S01]  /*42a0*/  VIMNMX R18, R3, R18, PT ;  /* 0x0000001203127248 */ /* 0x000fe20003fe0100 */
[----:B------:R-:W-:Y:S01]  /*42b0*/  UIADD3 UR4, UR4, 0x38840, URZ ;  /* 0x0003884004047890 */ /* 0x000fe2000fffe03f */
[----:B-1----:R-:W-:Y:S01]  /*42c0*/  VIADDMNMX R4, R2, R4, R3, PT ;  /* 0x0000000402047246 */ /* 0x002fe20003800103 */
[----:B------:R-:W-:Y:S01]  /*42d0*/  UISETP.LT.AND UP0, UPT, URZ, UR6, UPT ;  /* 0x000000063f00728c */ /* 0x000fe2000bf01270 */
[----:B------:R-:W-:-:S02]  /*42e0*/  ISETP.GT.AND P1, PT, R18, RZ, PT ;  /* 0x000000ff1200720c */ /* 0x000fc40003f24270 */
[----:B------:R-:W-:Y:S02]  /*42f0*/  CS2R R92, SRZ ;  /* 0x00000000005c7805 */ /* 0x000fe4000001ff00 */
[C---:B------:R-:W-:Y:S01]  /*4300*/  ISETP.GT.AND P2, PT, R18.reuse, 0x1, PT ;  /* 0x000000011200780c */ /* 0x040fe20003f44270 */
[----:B------:R-:W-:Y:S01]  /*4310*/  USEL UR10, URZ, UR6, !UP0 ;  /* 0x000000063f0a7287 */ /* 0x000fe2000c000000 */
[----:B------:R-:W-:Y:S02]  /*4320*/  ISETP.GT.AND P3, PT, R18, 0x8, PT ;  /* 0x000000081200780c */ /* 0x000fe40003f64270 */
[----:B------:R-:W-:Y:S02]  /*4330*/  CS2R R90, SRZ ;  /* 0x00000000005a7805 */ /* 0x000fe4000001ff00 */
[----:B------:R-:W-:Y:S01]  /*4340*/  FSEL R58, R58, -INF , P1 ;  /* 0xff8000003a3a7808 */ /* 0x000fe20000800000 */
[----:B------:R-:W-:Y:S01]  /*4350*/  UISETP.GE.AND UP0, UPT, UR60, UR10, UPT ;  /* 0x0000000a3c00728c */ /* 0x000fe2000bf06270 */
[----:B------:R-:W-:-:S02]  /*4360*/  FSEL R59, R59, -INF , P2 ;  /* 0xff8000003b3b7808 */ /* 0x000fc40001000000 */
[----:B------:R-:W-:Y:S02]  /*4370*/  CS2R R88, SRZ ;  /* 0x0000000000587805 */ /* 0x000fe4000001ff00 */
[----:B------:R-:W-:Y:S01]  /*4380*/  ISETP.GT.AND P1, PT, R18, 0x9, PT ;  /* 0x000000091200780c */ /* 0x000fe20003f24270 */
[----:B--2---:R-:W-:Y:S01]  /*4390*/  UPRMT UR4, UR18, 0x654, UR4 ;  /* 0x0000065412047896 */ /* 0x004fe20008000004 */
[----:B------:R-:W-:Y:S02]  /*43a0*/  FSEL R62, R62, -INF , P3 ;  /* 0xff8000003e3e7808 */ /* 0x000fe40001800000 */
[----:B------:R-:W-:Y:S02]  /*43b0*/  CS2R R86, SRZ ;  /* 0x0000000000567805 */ /* 0x000fe4000001ff00 */
[----:B------:R-:W-:Y:S02]  /*43c0*/  FMNMX.FTZ R5, R58, R59, !PT ;  /* 0x0000003b3a057209 */ /* 0x000fe40007810000 */
[----:B------:R-:W-:-:S02]  /*43d0*/  CS2R R84, SRZ ;  /* 0x0000000000547805 */ /* 0x000fc4000001ff00 */
[----:B------:R-:W-:Y:S02]  /*43e0*/  ISETP.GT.AND P2, PT, R18, 0x10, PT ;  /* 0x000000101200780c */ /* 0x000fe40003f44270 */
[----:B------:R-:W-:Y:S02]  /*43f0*/  CS2R R82, SRZ ;  /* 0x0000000000527805 */ /* 0x000fe4000001ff00 */
[----:B------:R-:W-:Y:S02]  /*4400*/  FSEL R63, R63, -INF , P1 ;  /* 0xff8000003f3f7808 */ /* 0x000fe40000800000 */
[----:B------:R-:W-:Y:S02]  /*4410*/  CS2R R80, SRZ ;  /* 0x0000000000507805 */ /* 0x000fe4000001ff00 */
[----:B------:R-:W-:Y:S01]  /*4420*/  FMNMX.FTZ R20, R62, R5, !PT ;  /* 0x000000053e147209 */ /* 0x000fe20007810000 */
[----:B------:R-:W-:Y:S01]  /*4430*/  SYNCS.ARRIVE.TRANS64.RED.A1T0 RZ, [UR4], RZ ;  /* 0x000000ffffff79a7 */ /* 0x000fe20008100404 */
[----:B------:R-:W-:-:S02]  /*4440*/  ISETP.GT.AND P1, PT, R18, 0x11, PT ;  /* 0x000000111200780c */ /* 0x000fc40003f24270 */
[----:B------:R-:W-:Y:S02]  /*4450*/  CS2R R78, SRZ ;  /* 0x00000000004e7805 */ /* 0x000fe4000001ff00 */
[----:B------:R-:W-:Y:S02]  /*4460*/  FSEL R50, R50, -INF , P2 ;  /* 0xff80000032327808 */ /* 0x000fe40001000000 */
[----:B------:R-:W-:Y:S02]  /*4470*/  CS2R R76, SRZ ;  /* 0x00000000004c7805 */ /* 0x000fe4000001ff00 */
[----:B------:R-:W-:Y:S02]  /*4480*/  FMNMX.FTZ R5, R63, R20, !PT ;  /* 0x000000143f057209 */ /* 0x000fe40007810000 */
[----:B------:R-:W-:Y:S02]  /*4490*/  CS2R R74, SRZ ;  /* 0x00000000004a7805 */ /* 0x000fe4000001ff00 */
        /* <DEDUP_REMOVED lines=9> */
[----:B------:R-:W-:Y:S02]  /*4530*/  FMNMX.FTZ R5, R51, R20, !PT ;  /* 0x0000001433057209 */ /* 0x000fe40007810000 */
[----:B------:R-:W-:Y:S02]  /*4540*/  ISETP.GT.AND P2, PT, R18, 0x20, PT ;  /* 0x000000201200780c */ /* 0x000fe40003f44270 */
[----:B------:R-:W-:Y:S02]  /*4550*/  FSEL R55, R55, -INF , P1 ;  /* 0xff80000037377808 */ /* 0x000fe40000800000 */
[----:B------:R-:W-:-:S02]  /*4560*/  FMNMX.FTZ R20, R54, R5, !PT ;  /* 0x0000000536147209 */ /* 0x000fc40007810000 */
[----:B------:R-:W-:Y:S02]  /*4570*/  ISETP.GT.AND P1, PT, R18, 0x21, PT ;  /* 0x000000211200780c */ /* 0x000fe40003f24270 */
        /* <DEDUP_REMOVED lines=32> */
[----:B------:R-:W-:Y:S02]  /*4780*/  FSEL R31, R31, -INF , P1 ;  /* 0xff8000001f1f7808 */ /* 0x000fe40000800000 */
[----:B------:R-:W-:Y:S02]  /*4790*/  FMNMX.FTZ R18, R30, R5, !PT ;  /* 0x000000051e127209 */ /* 0x000fe40007810000 */
[----:B------:R-:W-:-:S02]  /*47a0*/  ISETP.GT.AND P1, PT, R4, RZ, PT ;  /* 0x000000ff0400720c */ /* 0x000fc40003f24270 */
[----:B------:R-:W-:Y:S02]  /*47b0*/  FMNMX.FTZ R18, R31, R18, !PT ;  /* 0x000000121f127209 */ /* 0x000fe40007810000 */
[C---:B------:R-:W-:Y:S02]  /*47c0*/  ISETP.GT.AND P2, PT, R4.reuse, 0x1, PT ;  /* 0x000000010400780c */ /* 0x040fe40003f44270 */
[----:B------:R-:W-:Y:S01]  /*47d0*/  ISETP.GT.AND P3, PT, R4, 0x8, PT ;  /* 0x000000080400780c */ /* 0x000fe20003f64270 */
[----:B------:R-:W0:Y:S01]  /*47e0*/  SHFL.BFLY PT, R5, R18, 0x2, 0x1f ;  /* 0x0c401f0012057f89 */ /* 0x000e2200000e0000 */
[----:B------:R-:W-:Y:S02]  /*47f0*/  FSEL R56, R56, -INF , P1 ;  /* 0xff80000038387808 */ /* 0x000fe40000800000 */
[----:B------:R-:W-:Y:S02]  /*4800*/  FSEL R57, R57, -INF , P2 ;  /* 0xff80000039397808 */ /* 0x000fe40001000000 */
[----:B------:R-:W-:-:S02]  /*4810*/  ISETP.GT.AND P1, PT, R4, 0x9, PT ;  /* 0x000000090400780c */ /* 0x000fc40003f24270 */
[----:B------:R-:W-:Y:S02]  /*4820*/  FSEL R60, R60, -INF , P3 ;  /* 0xff8000003c3c7808 */ /* 0x000fe40001800000 */
[----:B------:R-:W-:Y:S02]  /*4830*/  FMNMX.FTZ R3, R56, R57, !PT ;  /* 0x0000003938037209 */ /* 0x000fe40007810000 */
[----:B------:R-:W-:Y:S02]  /*4840*/  FSEL R61, R61, -INF , P1 ;  /* 0xff8000003d3d7808 */ /* 0x000fe40000800000 */
[----:B------:R-:W-:Y:S02]  /*4850*/  ISETP.GT.AND P1, PT, R4, 0x10, PT ;  /* 0x000000100400780c */ /* 0x000fe40003f24270 */
[----:B------:R-:W-:Y:S02]  /*4860*/  FMNMX.FTZ R2, R60, R3, !PT ;  /* 0x000000033c027209 */ /* 0x000fe40007810000 */
[----:B------:R-:W-:-:S02]  /*4870*/  ISETP.GT.AND P2, PT, R4, 0x11, PT ;  /* 0x000000110400780c */ /* 0x000fc40003f44270 */
[----:B------:R-:W-:Y:S02]  /*4880*/  FSEL R48, R48, -INF , P1 ;  /* 0xff80000030307808 */ /* 0x000fe40000800000 */
[----:B------:R-:W-:Y:S02]  /*4890*/  FMNMX.FTZ R3, R61, R2, !PT ;  /* 0x000000023d037209 */ /* 0x000fe40007810000 */
[----:B------:R-:W-:Y:S02]  /*48a0*/  ISETP.GT.AND P1, PT, R4, 0x18, PT ;  /* 0x000000180400780c */ /* 0x000fe40003f24270 */
[----:B------:R-:W-:Y:S02]  /*48b0*/  FSEL R49, R49, -INF , P2 ;  /* 0xff80000031317808 */ /* 0x000fe40001000000 */
[----:B------:R-:W-:Y:S02]  /*48c0*/  FMNMX.FTZ R2, R48, R3, !PT ;  /* 0x0000000330027209 */ /* 0x000fe40007810000 */
[----:B0-----:R-:W-:-:S02]  /*48d0*/  FMNMX.FTZ R20, R18, R5, !PT ;  /* 0x0000000512147209 */ /* 0x001fc40007810000 */
[----:B------:R-:W-:Y:S02]  /*48e0*/  ISETP.GT.AND P3, PT, R4, 0x19, PT ;  /* 0x000000190400780c */ /* 0x000fe40003f64270 */
[----:B------:R-:W-:Y:S01]  /*48f0*/  FSEL R52, R52, -INF , P1 ;  /* 0xff80000034347808 */ /* 0x000fe20000800000 */
[----:B------:R-:W0:Y:S01]  /*4900*/  SHFL.BFLY PT, R21, R20, 0x1, 0x1f ;  /* 0x0c201f0014157f89 */ /* 0x000e2200000e0000 */
[----:B------:R-:W-:Y:S02]  /*4910*/  FMNMX.FTZ R5, R49, R2, !PT ;  /* 0x0000000231057209 */ /* 0x000fe40007810000 */
[----:B------:R-:W-:Y:S02]  /*4920*/  FSEL R53, R53, -INF , P3 ;  /* 0xff80000035357808 */ /* 0x000fe40001800000 */
[----:B------:R-:W-:Y:S02]  /*4930*/  ISETP.GT.AND P1, PT, R4, 0x20, PT ;  /* 0x000000200400780c */ /* 0x000fe40003f24270 */
        /* <DEDUP_REMOVED lines=36> */
[----:B0-----:R-:W-:-:S02]  /*4b80*/  FMNMX.FTZ R3, R20, R21, !PT ;  /* 0x0000001514037209 */ /* 0x001fc40007810000 */
[----:B------:R-:W-:Y:S02]  /*4b90*/  FMNMX.FTZ R2, R29, R2, !PT ;  /* 0x000000021d027209 */ /* 0x000fe40007810000 */
[C---:B------:R-:W-:Y:S01]  /*4ba0*/  FSETP.NEU.FTZ.AND P4, PT, R3.reuse, -INF , PT ;  /* 0xff8000000300780b */ /* 0x040fe20003f9d000 */
[----:B------:R-:W-:Y:S02]  /*4bb0*/  FMUL.FTZ R18, R3, UR5 ;  /* 0x0000000503127c20 */ /* 0x000fe40008410000 */
[----:B------:R-:W0:Y:S03]  /*4bc0*/  SHFL.BFLY PT, R5, R2, 0x2, 0x1f ;  /* 0x0c401f0002057f89 */ /* 0x000e2600000e0000 */
[----:B------:R-:W-:-:S05]  /*4bd0*/  FSEL R18, R18, RZ, P4 ;  /* 0x000000ff12127208 */ /* 0x000fca0002000000 */
        /* <DEDUP_REMOVED lines=16> */
[----:B0-----:R-:W-:Y:S01]  /*4ce0*/  FMNMX.FTZ R5, R2, R5, !PT ;  /* 0x0000000502057209 */ /* 0x001fe20007810000 */
[--C-:B------:R-:W-:Y:S01]  /*4cf0*/  FFMA.FTZ R38, R38, UR5, -R18.reuse ;  /* 0x0000000526267c23 */ /* 0x100fe20008010812 */
[--C-:B------:R-:W-:Y:S01]  /*4d00*/  FFMA.FTZ R39, R39, UR5, -R18.reuse ;  /* 0x0000000527277c23 */ /* 0x100fe20008010812 */
[--C-:B------:R-:W-:Y:S01]  /*4d10*/  FFMA.FTZ R26, R26, UR5, -R18.reuse ;  /* 0x000000051a1a7c23 */ /* 0x100fe20008010812 */
[--C-:B------:R-:W-:Y:S01]  /*4d20*/  FFMA.FTZ R27, R27, UR5, -R18.reuse ;  /* 0x000000051b1b7c23 */ /* 0x100fe20008010812 */
[----:B------:R-:W0:Y:S01]  /*4d30*/  SHFL.BFLY PT, R4, R5, 0x1, 0x1f ;  /* 0x0c201f0005047f89 */ /* 0x000e2200000e0000 */
[----:B------:R-:W2:Y:S01]  /*4d40*/  MUFU.EX2 R62, R62 ;  /* 0x0000003e003e7308 */ /* 0x000ea20000000800 */
[--C-:B------:R-:W-:Y:S01]  /*4d50*/  FFMA.FTZ R30, R30, UR5, -R18.reuse ;  /* 0x000000051e1e7c23 */ /* 0x100fe20008010812 */
[----:B------:R-:W-:-:S06]  /*4d60*/  FFMA.FTZ R18, R31, UR5, -R18 ;  /* 0x000000051f127c23 */ /* 0x000fcc0008010812 */
[----:B------:R-:W3:Y:S01]  /*4d70*/  MUFU.EX2 R63, R63 ;  /* 0x0000003f003f7308 */ /* 0x000ee20000000800 */
[----:B-1----:R-:W-:Y:S01]  /*4d80*/  FADD.FTZ R21, R58, R59 ;  /* 0x0000003b3a157221 */ /* 0x002fe20000010000 */
[----:B------:R-:W-:Y:S02]  /*4d90*/  F2FP.F16.F32.PACK_AB R209, R59, R58 ;  /* 0x0000003a3bd1723e */ /* 0x000fe400000000ff */
[----:B------:R-:W-:-:S04]  /*4da0*/  CS2R R58, SRZ ;  /* 0x00000000003a7805 */ /* 0x000fc8000001ff00 */
[----:B------:R-:W-:Y:S01]  /*4db0*/  MUFU.EX2 R50, R50 ;  /* 0x0000003200327308 */ /* 0x000fe20000000800 */
[----:B--2---:R-:W-:Y:S01]  /*4dc0*/  FADD.FTZ R64, R62, R21 ;  /* 0x000000153e407221 */ /* 0x004fe20000010000 */
[----:B0-----:R-:W-:-:S06]  /*4dd0*/  FMNMX.FTZ R4, R5, R4, !PT ;  /* 0x0000000405047209 */ /* 0x001fcc0007810000 */
[----:B------:R-:W0:Y:S01]  /*4de0*/  MUFU.EX2 R51, R51 ;  /* 0x0000003300337308 */ /* 0x000e220000000800 */
[C---:B---3--:R-:W-:Y:S01]  /*4df0*/  FADD.FTZ R21, R63.reuse, R64 ;  /* 0x000000403f157221 */ /* 0x048fe20000010000 */
[----:B------:R-:W-:Y:S02]  /*4e00*/  F2FP.F16.F32.PACK_AB R211, R63, R62 ;  /* 0x0000003e3fd3723e */ /* 0x000fe400000000ff */
[----:B------:R-:W-:Y:S01]  /*4e10*/  CS2R R64, SRZ ;  /* 0x0000000000407805 */ /* 0x000fe2000001ff00 */
[C---:B------:R-:W-:Y:S01]  /*4e20*/  FMUL.FTZ R2, R4.reuse, UR5 ;  /* 0x0000000504027c20 */ /* 0x040fe20008410000 */
[----:B------:R-:W-:Y:S02]  /*4e30*/  FSETP.NEU.FTZ.AND P1, PT, R4, -INF , PT ;  /* 0xff8000000400780b */ /* 0x000fe40003f3d000 */
[----:B------:R-:W-:Y:S01]  /*4e40*/  CS2R R62, SRZ ;  /* 0x00000000003e7805 */ /* 0x000fe2000001ff00 */
[----:B------:R-:W-:Y:S01]  /*4e50*/  MUFU.EX2 R54, R54 ;  /* 0x0000003600367308 */ /* 0x000fe20000000800 */
[----:B------:R-:W-:-:S02]  /*4e60*/  FSEL R2, R2, RZ, P1 ;  /* 0x000000ff02027208 */ /* 0x000fc40000800000 */
[----:B------:R-:W-:-:S03]  /*4e70*/  PLOP3.LUT P1, PT, PT, PT, UP0, 0x80, 0x0 ;  /* 0x000000000000781c */ /* 0x000fc60003f2f008 */
        /* <DEDUP_REMOVED lines=21> */
[----:B------:R-:W-:Y:S01]  /*4fd0*/  FFMA.FTZ R2, R29, UR5, -R2 ;  /* 0x000000051d027c23 */ /* 0x000fe20008010802 */
[----:B------:R-:W2:Y:S01]  /*4fe0*/  MUFU.EX2 R60, R60 ;  /* 0x0000003c003c7308 */ /* 0x000ea20000000800 */
[----:B0-----:R-:W-:-:S07]  /*4ff0*/  F2FP.F16.F32.PACK_AB R205, R51, R50 ;  /* 0x0000003233cd723e */ /* 0x001fce00000000ff */
[----:B------:R-:W0:Y:S01]  /*5000*/  MUFU.EX2 R61, R61 ;  /* 0x0000003d003d7308 */ /* 0x000e220000000800 */
[----:B-1----:R-:W-:Y:S01]  /*5010*/  FADD.FTZ R5, R56, R57 ;  /* 0x0000003938057221 */ /* 0x002fe20000010000 */
[----:B------:R-:W-:Y:S02]  /*5020*/  F2FP.F16.F32.PACK_AB R208, R57, R56 ;  /* 0x0000003839d0723e */ /* 0x000fe400000000ff */
[----:B------:R-:W-:-:S04]  /*5030*/  CS2R R56, SRZ ;  /* 0x0000000000387805 */ /* 0x000fc8000001ff00 */
[----:B------:R-:W1:Y:S01]  /*5040*/  MUFU.EX2 R48, R48 ;  /* 0x0000003000307308 */ /* 0x000e620000000800 */
[----:B--2---:R-:W-:-:S07]  /*5050*/  FADD.FTZ R20, R60, R5 ;  /* 0x000000053c147221 */ /* 0x004fce0000010000 */
[----:B------:R-:W2:Y:S01]  /*5060*/  MUFU.EX2 R49, R49 ;  /* 0x0000003100317308 */ /* 0x000ea20000000800 */
[C---:B0-----:R-:W-:Y:S01]  /*5070*/  FADD.FTZ R5, R61.reuse, R20 ;  /* 0x000000143d057221 */ /* 0x041fe20000010000 */
[----:B------:R-:W-:Y:S01]  /*5080*/  FADD.FTZ R20, R50, R21 ;  /* 0x0000001532147221 */ /* 0x000fe20000010000 */
[----:B------:R-:W-:Y:S02]  /*5090*/  F2FP.F16.F32.PACK_AB R210, R61, R60 ;  /* 0x0000003c3dd2723e */ /* 0x000fe400000000ff */
[----:B------:R-:W-:Y:S01]  /*50a0*/  CS2R R60, SRZ ;  /* 0x00000000003c7805 */ /* 0x000fe2000001ff00 */
[----:B------:R-:W-:Y:S01]  /*50b0*/  FADD.FTZ R21, R51, R20 ;  /* 0x0000001433157221 */ /* 0x000fe20000010000 */
[----:B------:R-:W-:Y:S01]  /*50c0*/  CS2R R50, SRZ ;  /* 0x0000000000327805 */ /* 0x000fe2000001ff00 */
[----:B------:R-:W0:Y:S01]  /*50d0*/  MUFU.EX2 R52, R52 ;  /* 0x0000003400347308 */ /* 0x000e220000000800 */
[----:B-1----:R-:W-:Y:S01]  /*50e0*/  FADD.FTZ R0, R48, R5 ;  /* 0x0000000530007221 */ /* 0x002fe20000010000 */
[----:B------:R-:W-:-:S06]  /*50f0*/  FADD.FTZ R20, R54, R21 ;  /* 0x0000001536147221 */ /* 0x000fcc0000010000 */
[----:B------:R-:W1:Y:S01]  /*5100*/  MUFU.EX2 R53, R53 ;  /* 0x0000003500357308 */ /* 0x000e620000000800 */
[C---:B--2---:R-:W-:Y:S01]  /*5110*/  FADD.FTZ R5, R49.reuse, R0 ;  /* 0x0000000031057221 */ /* 0x044fe20000010000 */
[----:B------:R-:W-:Y:S02]  /*5120*/  F2FP.F16.F32.PACK_AB R204, R49, R48 ;  /* 0x0000003031cc723e */ /* 0x000fe400000000ff */
[----:B------:R-:W-:-:S04]  /*5130*/  CS2R R48, SRZ ;  /* 0x0000000000307805 */ /* 0x000fc8000001ff00 */
[----:B------:R-:W2:Y:S01]  /*5140*/  MUFU.EX2 R55, R55 ;  /* 0x0000003700377308 */ /* 0x000ea20000000800 */
[----:B0-----:R-:W-:-:S07]  /*5150*/  FADD.FTZ R0, R52, R5 ;  /* 0x0000000534007221 */ /* 0x001fce0000010000 */
[----:B------:R-:W0:Y:S01]  /*5160*/  MUFU.EX2 R40, R40 ;  /* 0x0000002800287308 */ /* 0x000e220000000800 */
[C---:B-1----:R-:W-:Y:S01]  /*5170*/  FADD.FTZ R5, R53.reuse, R0 ;  /* 0x0000000035057221 */ /* 0x042fe20000010000 */
[----:B------:R-:W-:Y:S02]  /*5180*/  F2FP.F16.F32.PACK_AB R206, R53, R52 ;  /* 0x0000003435ce723e */ /* 0x000fe400000000ff */
[----:B------:R-:W-:-:S04]  /*5190*/  CS2R R52, SRZ ;  /* 0x0000000000347805 */ /* 0x000fc8000001ff00 */
[----:B------:R-:W1:Y:S01]  /*51a0*/  MUFU.EX2 R42, R42 ;  /* 0x0000002a002a7308 */ /* 0x000e620000000800 */
[C---:B--2---:R-:W-:Y:S01]  /*51b0*/  FADD.FTZ R21, R55.reuse, R20 ;  /* 0x0000001437157221 */ /* 0x044fe20000010000 */
[----:B------:R-:W-:Y:S02]  /*51c0*/  F2FP.F16.F32.PACK_AB R207, R55, R54 ;  /* 0x0000003637cf723e */ /* 0x000fe400000000ff */
[----:B------:R-:W-:-:S04]  /*51d0*/  CS2R R54, SRZ ;  /* 0x0000000000367805 */ /* 0x000fc8000001ff00 */
[----:B------:R-:W2:Y:S01]  /*51e0*/  MUFU.EX2 R41, R41 ;  /* 0x0000002900297308 */ /* 0x000ea20000000800 */
[----:B0-----:R-:W-:-:S07]  /*51f0*/  FADD.FTZ R0, R40, R5 ;  /* 0x0000000528007221 */ /* 0x001fce0000010000 */
[----:B------:R-:W0:Y:S01]  /*5200*/  MUFU.EX2 R43, R43 ;  /* 0x0000002b002b7308 */ /* 0x000e220000000800 */
[----:B-1----:R-:W-:-:S07]  /*5210*/  FADD.FTZ R20, R42, R21 ;  /* 0x000000152a147221 */ /* 0x002fce0000010000 */
[----:B------:R-:W1:Y:S01]  /*5220*/  MUFU.EX2 R44, R44 ;  /* 0x0000002c002c7308 */ /* 0x000e620000000800 */
[C---:B--2---:R-:W-:Y:S01]  /*5230*/  FADD.FTZ R5, R41.reuse, R0 ;  /* 0x0000000029057221 */ /* 0x044fe20000010000 */
[----:B------:R-:W-:Y:S02]  /*5240*/  F2FP.F16.F32.PACK_AB R200, R41, R40 ;  /* 0x0000002829c8723e */ /* 0x000fe400000000ff */
[----:B------:R-:W-:-:S04]  /*5250*/  CS2R R40, SRZ ;  /* 0x0000000000287805 */ /* 0x000fc8000001ff00 */
[----:B------:R-:W2:Y:S01]  /*5260*/  MUFU.EX2 R46, R46 ;  /* 0x0000002e002e7308 */ /* 0x000ea20000000800 */
[C---:B0-----:R-:W-:Y:S01]  /*5270*/  FADD.FTZ R21, R43.reuse, R20 ;  /* 0x000000142b157221 */ /* 0x041fe20000010000 */
[----:B------:R-:W-:Y:S02]  /*5280*/  F2FP.F16.F32.PACK_AB R201, R43, R42 ;  /* 0x0000002a2bc9723e */ /* 0x000fe400000000ff */
[----:B------:R-:W-:-:S04]  /*5290*/  CS2R R42, SRZ ;  /* 0x00000000002a7805 */ /* 0x000fc8000001ff00 */
[----:B------:R-:W0:Y:S01]  /*52a0*/  MUFU.EX2 R45, R45 ;  /* 0x0000002d002d7308 */ /* 0x000e220000000800 */
[----:B-1----:R-:W-:-:S07]  /*52b0*/  FADD.FTZ R0, R44, R5 ;  /* 0x000000052c007221 */ /* 0x002fce0000010000 */
[----:B------:R-:W1:Y:S01]  /*52c0*/  MUFU.EX2 R47, R47 ;  /* 0x0000002f002f7308 */ /* 0x000e620000000800 */
[----:B--2---:R-:W-:-:S07]  /*52d0*/  FADD.FTZ R20, R46, R21 ;  /* 0x000000152e147221 */ /* 0x004fce0000010000 */
[----:B------:R-:W2:Y:S01]  /*52e0*/  MUFU.EX2 R32, R32 ;  /* 0x0000002000207308 */ /* 0x000ea20000000800 */
[C---:B0-----:R-:W-:Y:S01]  /*52f0*/  FADD.FTZ R5, R45.reuse, R0 ;  /* 0x000000002d057221 */ /* 0x041fe20000010000 */
[----:B------:R-:W-:Y:S02]  /*5300*/  F2FP.F16.F32.PACK_AB R202, R45, R44 ;  /* 0x0000002c2dca723e */ /* 0x000fe400000000ff */
[----:B------:R-:W-:-:S04]  /*5310*/  CS2R R44, SRZ ;  /* 0x00000000002c7805 */ /* 0x000fc8000001ff00 */
[----:B------:R-:W0:Y:S01]  /*5320*/  MUFU.EX2 R34, R34 ;  /* 0x0000002200227308 */ /* 0x000e220000000800 */
[C---:B-1----:R-:W-:Y:S01]  /*5330*/  FADD.FTZ R21, R47.reuse, R20 ;  /* 0x000000142f157221 */ /* 0x042fe20000010000 */
[----:B------:R-:W-:Y:S02]  /*5340*/  F2FP.F16.F32.PACK_AB R203, R47, R46 ;  /* 0x0000002e2fcb723e */ /* 0x000fe400000000ff */
[----:B------:R-:W-:-:S04]  /*5350*/  CS2R R46, SRZ ;  /* 0x00000000002e7805 */ /* 0x000fc8000001ff00 */
[----:B------:R-:W1:Y:S01]  /*5360*/  MUFU.EX2 R33, R33 ;  /* 0x0000002100217308 */ /* 0x000e620000000800 */
[----:B--2---:R-:W-:-:S07]  /*5370*/  FADD.FTZ R0, R32, R5 ;  /* 0x0000000520007221 */ /* 0x004fce0000010000 */
        /* <DEDUP_REMOVED lines=18> */
[----:B------:R-:W-:Y:S01]  /*54a0*/  MUFU.EX2 R26, R26 ;  /* 0x0000001a001a7308 */ /* 0x000fe20000000800 */
[C---:B0-----:R-:W-:Y:S01]  /*54b0*/  FADD.FTZ R29, R39.reuse, R20 ;  /* 0x00000014271d7221 */ /* 0x041fe20000010000 */
[----:B------:R-:W-:Y:S01]  /*54c0*/  IMAD.U32 R20, RZ, RZ, UR10 ;  /* 0x0000000aff147e24 */ /* 0x000fe2000f8e00ff */
[----:B------:R-:W-:Y:S02]  /*54d0*/  F2FP.F16.F32.PACK_AB R199, R39, R38 ;  /* 0x0000002627c7723e */ /* 0x000fe400000000ff */
[----:B------:R-:W-:-:S03]  /*54e0*/  CS2R R38, SRZ ;  /* 0x0000000000267805 */ /* 0x000fc6000001ff00 */
[----:B------:R-:W0:Y:S01]  /*54f0*/  MUFU.EX2 R25, R25 ;  /* 0x0000001900197308 */ /* 0x000e220000000800 */
[----:B-1----:R-:W-:-:S07]  /*5500*/  FADD.FTZ R0, R24, R21 ;  /* 0x0000001518007221 */ /* 0x002fce0000010000 */
[----:B------:R-:W1:Y:S08]  /*5510*/  MUFU.EX2 R27, R27 ;  /* 0x0000001b001b7308 */ /* 0x000e700000000800 */
[----:B------:R-:W2:Y:S01]  /*5520*/  MUFU.EX2 R28, R28 ;  /* 0x0000001c001c7308 */ /* 0x000ea20000000800 */
[C---:B0-----:R-:W-:Y:S01]  /*5530*/  FADD.FTZ R21, R25.reuse, R0 ;  /* 0x0000000019157221 */ /* 0x041fe20000010000 */
[----:B------:R-:W-:-:S02]  /*5540*/  F2FP.F16.F32.PACK_AB R192, R25, R24 ;  /* 0x0000001819c0723e */ /* 0x000fc400000000ff */
[----:B------:R-:W-:-:S04]  /*5550*/  CS2R R24, SRZ ;  /* 0x0000000000187805 */ /* 0x000fc8000001ff00 */
[----:B------:R-:W0:Y:S01]  /*5560*/  MUFU.EX2 R30, R30 ;  /* 0x0000001e001e7308 */ /* 0x000e220000000800 */
[----:B-1----:R-:W-:-:S07]  /*5570*/  F2FP.F16.F32.PACK_AB R193, R27, R26 ;  /* 0x0000001a1bc1723e */ /* 0x002fce00000000ff */
[----:B------:R1:W3:Y:S08]  /*5580*/  MUFU.EX2 R5, R2 ;  /* 0x0000000200057308 */ /* 0x0002f00000000800 */
[----:B------:R2:W4:Y:S01]  /*5590*/  MUFU.EX2 R195, R18 ;  /* 0x0000001200c37308 */ /* 0x0005220000000800 */
[----:B-1----:R-:W-:-:S04]  /*55a0*/  FADD.FTZ R2, R26, R29 ;  /* 0x0000001d1a027221 */ /* 0x002fc80000010000 */
[----:B------:R-:W-:Y:S01]  /*55b0*/  FADD.FTZ R29, R27, R2 ;  /* 0x000000021b1d7221 */ /* 0x000fe20000010000 */
[----:B------:R-:W-:Y:S01]  /*55c0*/  IMAD.MOV.U32 R2, RZ, RZ, 0x3f800000 ;  /* 0x3f800000ff027424 */ /* 0x000fe200078e00ff */
[----:B------:R-:W-:Y:S01]  /*55d0*/  CS2R R26, SRZ ;  /* 0x00000000001a7805 */ /* 0x000fe2000001ff00 */
[----:B--2---:R-:W-:Y:S01]  /*55e0*/  FADD.FTZ R18, R28, R21 ;  /* 0x000000151c127221 */ /* 0x004fe20000010000 */
[----:B0-----:R-:W-:Y:S01]  /*55f0*/  FADD.FTZ R0, R30, R29 ;  /* 0x0000001d1e007221 */ /* 0x001fe20000010000 */
[C---:B---3--:R-:W-:Y:S02]  /*5600*/  F2FP.F16.F32.PACK_AB R194, R5.reuse, R28 ;  /* 0x0000001c05c2723e */ /* 0x048fe400000000ff */
[----:B------:R-:W-:Y:S01]  /*5610*/  CS2R R28, SRZ ;  /* 0x00000000001c7805 */ /* 0x000fe2000001ff00 */
[----:B------:R-:W-:Y:S01]  /*5620*/  FADD.FTZ R18, R5, R18 ;  /* 0x0000001205127221 */ /* 0x000fe20000010000 */
[C---:B----4-:R-:W-:Y:S01]  /*5630*/  FADD.FTZ R5, R195.reuse, R0 ;  /* 0x00000000c3057221 */ /* 0x050fe20000010000 */
[----:B------:R-:W-:Y:S01]  /*5640*/  F2FP.F16.F32.PACK_AB R195, R195, R30 ;  /* 0x0000001ec3c3723e */ /* 0x000fe200000000ff */
[----:B------:R-:W-:Y:S01]  /*5650*/  IMAD.MOV.U32 R0, RZ, RZ, 0x3f800000 ;  /* 0x3f800000ff007424 */ /* 0x000fe200078e00ff */
[----:B------:R-:W-:Y:S01]  /*5660*/  CS2R R30, SRZ ;  /* 0x00000000001e7805 */ /* 0x000fe2000001ff00 */
[----:B------:R-:W-:Y:S06]  /*5670*/  @!P1 BRA `(.L_x_2210) ;  /* 0x0000003c00889947 */ /* 0x000fec0003800000 */
[----:B------:R-:W-:Y:S01]  /*5680*/  R2UR UR4, R17 ;  /* 0x00000000110472ca */ /* 0x000fe200000e0000 */
[----:B------:R-:W-:Y:S01]  /*5690*/  IMAD.MOV.U32 R21, RZ, RZ, R3 ;  /* 0x000000ffff157224 */ /* 0x000fe200078e0003 */
[----:B------:R-:W-:Y:S01]  /*56a0*/  MOV R151, RZ ;  /* 0x000000ff00977202 */ /* 0x000fe20000000f00 */
[----:B------:R-:W-:Y:S01]  /*56b0*/  IMAD.MOV.U32 R228, RZ, RZ, R4 ;  /* 0x000000ffffe47224 */ /* 0x000fe200078e0004 */
[----:B------:R-:W-:Y:S01]  /*56c0*/  UMOV UR37, UR36 ;  /* 0x0000002400257c82 */ /* 0x000fe20008000000 */
[----:B------:R-:W-:-:S08]  /*56d0*/  IMAD.MOV.U32 R2, RZ, RZ, 0x3f800000 ;  /* 0x3f800000ff027424 */ /* 0x000fd000078e00ff */
[----:B------:R-:W-:-:S07]  /*56e0*/  IMAD.U32 R229, RZ, RZ, UR4 ;  /* 0x00000004ffe57e24 */ /* 0x000fce000f8e00ff */
.L_x_2221:
[----:B------:R-:W-:Y:S01]  /*56f0*/  R2UR UR5, R229 ;  /* 0x00000000e50572ca */ /* 0x000fe200000e0000 */
[----:B------:R-:W-:-:S04]  /*5700*/  UISETP.NE.AND UP0, UPT, UR37, 0x1, UPT ;  /* 0x000000012500788c */ /* 0x000fc8000bf05270 */
[----:B------:R-:W-:-:S08]  /*5710*/  USEL UR4, URZ, 0x1, UP0 ;  /* 0x000000013f047887 */ /* 0x000fd00008000000 */
[----:B------:R-:W-:-:S06]  /*5720*/  ULOP3.LUT UR4, UR5, UR4, URZ, 0x3c, !UPT ;  /* 0x0000000405047292 */ /* 0x000fcc000f8e3c3f */
[----:B------:R-:W-:Y:S01]  /*5730*/  IMAD.U32 R17, RZ, RZ, UR4 ;  /* 0x00000004ff117e24 */ /* 0x000fe2000f8e00ff */
[----:B------:R-:W-:Y:S06]  /*5740*/  @!P0 BRA `(.L_x_2211) ;  /* 0x0000000000048947 */ /* 0x000fec0003800000 */
[----:B------:R-:W-:Y:S01]  /*5750*/  BPT.TRAP 0x1 ;  /* 0x000000040000795c */ /* 0x000fe20000300000 */
.L_x_2211:
[----:B------:R-:W-:Y:S01]  /*5760*/  R2UR UR5, R16 ;  /* 0x00000000100572ca */ /* 0x000fe200000e0000 */
[----:B------:R-:W-:Y:S01]  /*5770*/  UIADD3 UR36, UR37, 0x1, URZ ;  /* 0x0000000125247890 */ /* 0x000fe2000fffe03f */
[----:B------:R-:W-:-:S03]  /*5780*/  R2UR UR4, R17 ;  /* 0x00000000110472ca */ /* 0x000fc600000e0000 */
[----:B------:R-:W-:-:S04]  /*5790*/  UISETP.NE.AND UP0, UPT, UR36, 0x2, UPT ;  /* 0x000000022400788c */ /* 0x000fc8000bf05270 */
[----:B------:R-:W-:-:S04]  /*57a0*/  USEL UR36, UR36, URZ, UP0 ;  /* 0x0000003f24247287 */ /* 0x000fc80008000000 */
[----:B------:R-:W-:Y:S02]  /*57b0*/  ULEA UR61, UR36, UR5, 0x3 ;  /* 0x00000005243d7291 */ /* 0x000fe4000f8e183f */
[----:B------:R-:W-:-:S05]  /*57c0*/  IMAD.U32 R3, RZ, RZ, UR4 ;  /* 0x00000004ff037e24 */ /* 0x000fca000f8e00ff */
[----:B------:R-:W-:-:S04]  /*57d0*/  SHF.L.U32 R3, R3, 0x1f, RZ ;  /* 0x0000001f03037819 */ /* 0x000fc800000006ff */
[----:B------:R0:W1:Y:S01]  /*57e0*/  SYNCS.PHASECHK.TRANS64.TRYWAIT P1, [UR61+0x38830], R3 ;  /* 0x03883003ff0075a7 */ /* 0x000062000802017d */
[----:B------:R-:W-:Y:S05]  /*57f0*/  @!P0 BRA `(.L_x_2212) ;  /* 0x0000000000048947 */ /* 0x000fea0003800000 */
[----:B------:R-:W-:Y:S01]  /*5800*/  BPT.TRAP 0x1 ;  /* 0x000000040000795c */ /* 0x000fe20000300000 */
.L_x_2212:
[----:B-1----:R-:W-:Y:S05]  /*5810*/  @P1 BRA `(.L_x_2213) ;  /* 0x0000000000081947 */ /* 0x002fea0003800000 */
[----:B------:R-:W1:Y:S02]  /*5820*/  SYNCS.PHASECHK.TRANS64.TRYWAIT P1, [UR61+0x38830], R3 ;  /* 0x03883003ff0075a7 */ /* 0x000e64000802017d */
[----:B-1----:R-:W-:Y:S05]  /*5830*/  @!P1 BRA `(.L_x_2214) ;  /* 0x000000fc003c9947 */ /* 0x002fea0003800000 */
.L_x_2213:
        /* <DEDUP_REMOVED lines=23> */
[----:B------:R-:W-:Y:S01]  /*59b0*/  UIADD3 UR58, UR4, 0x80, URZ ;  /* 0x00000080043a7890 */ /* 0x000fe2000fffe03f */
[-C--:B------:R-:W-:Y:S01]  /*59c0*/  FMUL.FTZ R28, R28, R0.reuse ;  /* 0x000000001c1c7220 */ /* 0x080fe20000410000 */
        /* <DEDUP_REMOVED lines=57> */
[----:B------:R-:W-:Y:S01]  /*5d60*/  UIADD3 UR58, UR4, 0x100, URZ ;  /* 0x00000100043a7890 */ /* 0x000fe2000fffe03f */
[-C--:B------:R-:W-:Y:S01]  /*5d70*/  FMUL.FTZ R109, R109, R0.reuse ;  /* 0x000000006d6d7220 */ /* 0x080fe20000410000 */
[----:B------:R-:W-:Y:S01]  /*5d80*/  UMOV UR56, UR6 ;  /* 0x0000000600387c82 */ /* 0x000fe20008000000 */
[----:B------:R-:W-:Y:S01]  /*5d90*/  UMOV UR57, UR7 ;  /* 0x0000000700397c82 */ /* 0x000fe20008000000 */
        /* <DEDUP_REMOVED lines=95> */
[----:B------:R-:W-:Y:S01]  /*6390*/  UIADD3 UR58, UR4, 0x200, URZ ;  /* 0x00000200043a7890 */ /* 0x000fe2000fffe03f */
[----:B------:R-:W-:Y:S01]  /*63a0*/  UMOV UR56, UR6 ;  /* 0x0000000600387c82 */ /* 0x000fe20008000000 */
[----:B------:R-:W-:Y:S01]  /*63b0*/  UMOV UR57, UR7 ;  /* 0x0000000700397c82 */ /* 0x000fe20008000000 */
[----:B------:R-:W-:Y:S01]  /*63c0*/  UMOV UR59, 0x40000040 ;  /* 0x40000040003b7882 */ /* 0x000fe20000000000 */
        /* <DEDUP_REMOVED lines=141> */
[----:B------:R-:W-:Y:S02]  /*6ca0*/  UIADD3 UR10, UR4, 0x986, URZ ;  /* 0x00000986040a7890 */ /* 0x000fe4000fffe03f */
        /* <DEDUP_REMOVED lines=23> */
[----:B------:R-:W-:Y:S02]  /*6e20*/  R2UR UR14, R6 ;  /* 0x00000000060e72ca */ /* 0x000fe400000e0000 */
[----:B------:R-:W-:-:S11]  /*6e30*/  R2UR UR15, R7 ;  /* 0x00000000070f72ca */ /* 0x000fd600000e0000 */
[----:B------:R-:W-:Y:S02]  /*6e40*/  UMOV UR56, UR14 ;  /* 0x0000000e00387c82 */ /* 0x000fe40008000000 */
[----:B------:R-:W-:Y:S01]  /*6e50*/  UMOV UR57, UR15 ;  /* 0x0000000f00397c82 */ /* 0x000fe20008000000 */
[----:B------:R-:W-:Y:S01]  /*6e60*/  UMOV UR5, UR15 ;  /* 0x0000000f00057c82 */ /* 0x000fe20008000000 */
        /* <DEDUP_REMOVED lines=22> */
[----:B------:R-:W-:Y:S03]  /*6fd0*/  HGMMA.64x16x16.F32 R152, gdesc[UR16], R152, gsb0 ;  /* 0x00200000109879f0 */ /* 0x000fe60008000898 */
        /* <DEDUP_REMOVED lines=215> */
.L_x_2215:
[----:B------:R-:W-:Y:S02]  /*7d50*/  R2UR UR4, R16 ;  /* 0x00000000100472ca */ /* 0x000fe400000e0000 */
[----:B------:R-:W-:-:S11]  /*7d60*/  R2UR UR5, R229 ;  /* 0x00000000e50572ca */ /* 0x000fd600000e0000 */
[----:B------:R-:W-:Y:S02]  /*7d70*/  ULEA UR4, UR37, UR4, 0x3 ;  /* 0x0000000425047291 */ /* 0x000fe4000f8e183f */
[----:B------:R-:W-:-:S05]  /*7d80*/  IMAD.U32 R0, RZ, RZ, UR5 ;  /* 0x00000005ff007e24 */ /* 0x000fca000f8e00ff */
[----:B------:R-:W-:-:S04]  /*7d90*/  SHF.L.U32 R0, R0, 0x1f, RZ ;  /* 0x0000001f00007819 */ /* 0x000fc800000006ff */
[----:B------:R2:W3:Y:S01]  /*7da0*/  SYNCS.PHASECHK.TRANS64.TRYWAIT P1, [UR4+0x38850], R0 ;  /* 0x03885000ff0075a7 */ /* 0x0004e20008020144 */
[----:B------:R-:W-:Y:S05]  /*7db0*/  @!P0 BRA `(.L_x_2216) ;  /* 0x0000000000048947 */ /* 0x000fea0003800000 */
[----:B------:R-:W-:Y:S01]  /*7dc0*/  BPT.TRAP 0x1 ;  /* 0x000000040000795c */ /* 0x000fe20000300000 */
.L_x_2216:
[----:B---3--:R-:W-:Y:S05]  /*7dd0*/  @P1 BRA `(.L_x_2217) ;  /* 0x0000000000081947 */ /* 0x008fea0003800000 */
[----:B------:R-:W3:Y:S02]  /*7de0*/  SYNCS.PHASECHK.TRANS64.TRYWAIT P1, [UR4+0x38850], R0 ;  /* 0x03885000ff0075a7 */ /* 0x000ee40008020144 */
[----:B---3--:R-:W-:Y:S05]  /*7df0*/  @!P1 BRA `(.L_x_2218) ;  /* 0x000000d400e49947 */ /* 0x008fea0003800000 */
.L_x_2217:
[----:B------:R-:W-:Y:S01]  /*7e00*/  R2UR UR5, R16 ;  /* 0x00000000100572ca */ /* 0x000fe200000e0000 */
[----:B------:R-:W-:Y:S01]  /*7e10*/  WARPGROUP.ARRIVE ;  /* 0x00000000000079c5 */ /* 0x000fe20000000000 */
[----:B------:R-:W-:-:S11]  /*7e20*/  UMOV UR7, 0x40000040 ;  /* 0x4000004000077882 */ /* 0x000fd60000000000 */
[----:B------:R-:W-:-:S04]  /*7e30*/  UIADD3 UR5, UR5, 0x400, URZ ;  /* 0x0000040005057890 */ /* 0x000fc8000fffe03f */
        /* <DEDUP_REMOVED lines=33> */
.L_x_2219:
[----:B------:R-:W-:Y:S01]  /*8050*/  R2UR UR6, R212 ;  /* 0x00000000d40672ca */ /* 0x000fe200000e0000 */
[----:B------:R-:W4:Y:S01]  /*8060*/  LDC R193, c[0x0][0x2f0] ;  /* 0x0000bc00ffc17b82 */ /* 0x000f220000000800 */
[----:B------:R-:W-:Y:S01]  /*8070*/  R2UR UR5, R213 ;  /* 0x00000000d50572ca */ /* 0x000fe200000e0000 */
[----:B------:R-:W-:Y:S01]  /*8080*/  IMAD.MOV.U32 R195, RZ, RZ, -0x2 ;  /* 0xfffffffeffc37424 */ /* 0x000fe200078e00ff */
[----:B------:R-:W-:Y:S01]  /*8090*/  R2UR UR7, R23 ;  /* 0x00000000170772ca */ /* 0x000fe200000e0000 */
[----:B------:R-:W-:-:S08]  /*80a0*/  UIADD3 UR61, UR61, 0x38840, URZ ;  /* 0x000388403d3d7890 */ /* 0x000fd0000fffe03f */
[----:B------:R-:W-:Y:S02]  /*80b0*/  UISETP.NE.AND UP0, UPT, UR6, URZ, UPT ;  /* 0x0000003f0600728c */ /* 0x000fe4000bf05270 */
[----:B--23--:R-:W-:Y:S01]  /*80c0*/  VIADD R0, R215, UR5 ;  /* 0x00000005d7007c36 */ /* 0x00cfe20008000000 */
[----:B------:R-:W-:-:S03]  /*80d0*/  ULDC UR6, c[0x0][0x288] ;  /* 0x0000a20000067ab9 */ /* 0x000fc60000000800 */
[----:B------:R-:W-:Y:S02]  /*80e0*/  PLOP3.LUT P1, PT, PT, PT, UP0, 0x80, 0x0 ;  /* 0x000000000000781c */ /* 0x000fe40003f2f008 */
[----:B------:R-:W-:-:S03]  /*80f0*/  PLOP3.LUT P2, PT, PT, PT, UP0, 0x80, 0x0 ;  /* 0x000000000000781c */ /* 0x000fc60003f4f008 */
[----:B------:R-:W-:-:S08]  /*8100*/  @UP0 ULDC UR5, c[0x0][0x44c] ;  /* 0x0001130000050ab9 */ /* 0x000fd00000000800 */
[----:B------:R-:W-:Y:S01]  /*8110*/  @P1 IMAD.HI.U32 R2, R0, UR5, RZ ;  /* 0x0000000500021c27 */ /* 0x000fe2000f8e00ff */
[----:B------:R-:W-:-:S04]  /*8120*/  @UP0 ULDC UR5, c[0x0][0x450] ;  /* 0x0001140000050ab9 */ /* 0x000fc80000000800 */
[----:B------:R-:W-:Y:S01]  /*8130*/  @P2 SHF.R.U32.HI R0, RZ, UR5, R2 ;  /* 0x00000005ff002c19 */ /* 0x000fe20008011602 */
[----:B------:R-:W-:Y:S02]  /*8140*/  UMOV UR5, 0x1 ;  /* 0x0000000100057882 */ /* 0x000fe40000000000 */
[----:B------:R-:W-:Y:S02]  /*8150*/  UIMAD UR5, UR60, -0x50, UR5 ;  /* 0xffffffb03c0578a4 */ /* 0x000fe4000f8e0205 */
[----:B01----:R-:W0:Y:S04]  /*8160*/  SHFL.IDX PT, R3, R0, RZ, 0x1c1f ;  /* 0x001c1fff00037589 */ /* 0x003e2800000e0000 */
[----:B------:R-:W-:Y:S01]  /*8170*/  IMAD R2, R214, R195, UR5 ;  /* 0x00000005d6027e24 */ /* 0x000fe2000f8e02c3 */
[----:B------:R-:W-:-:S03]  /*8180*/  ULDC UR5, c[0x0][0x988] ;  /* 0x0002620000057ab9 */ /* 0x000fc60000000800 */
[----:B----4-:R-:W-:-:S05]  /*8190*/  IMAD R2, R193, UR7, R2 ;  /* 0x00000007c1027c24 */ /* 0x010fca000f8e0202 */
[----:B0-----:R-:W-:-:S04]  /*81a0*/  IADD3 R3, R3, -UR6, R2 ;  /* 0x8000000603037c10 */ /* 0x001fc8000fffe002 */
[C---:B------:R-:W-:Y:S02]  /*81b0*/  ISETP.GT.AND P1, PT, R3.reuse, RZ, PT ;  /* 0x000000ff0300720c */ /* 0x040fe40003f24270 */
[C---:B------:R-:W-:Y:S02]  /*81c0*/  ISETP.GT.AND P2, PT, R3.reuse, 0x1, PT ;  /* 0x000000010300780c */ /* 0x040fe40003f44270 */
[----:B------:R-:W-:Y:S02]  /*81d0*/  FSEL R184, R184, -INF , P1 ;  /* 0xff800000b8b87808 */ /* 0x000fe40000800000 */
        /* <DEDUP_REMOVED lines=56> */
[----:B------:R-:W0:Y:S02]  /*8560*/  SHFL.IDX PT, R3, R0, 0x1, 0x1c1f ;  /* 0x003c1f0000037f89 */ /* 0x000e2400000e0000 */
[----:B------:R-:W-:-:S05]  /*8570*/  FMNMX.FTZ R192, R157, R4, !PT ;  /* 0x000000049dc07209 */ /* 0x000fca0007810000 */
[----:B------:R-:W1:Y:S01]  /*8580*/  SHFL.BFLY PT, R193, R192, 0x2, 0x1f ;  /* 0x0c401f00c0c17f89 */ /* 0x000e6200000e0000 */
[----:B0-----:R-:W-:Y:S01]  /*8590*/  IADD3 R2, R3, -UR6, R2 ;  /* 0x8000000603027c10 */ /* 0x001fe2000fffe002 */
[----:B------:R-:W0:Y:S03]  /*85a0*/  S2UR UR6, SR_CgaCtaId ;  /* 0x00000000000679c3 */ /* 0x000e260000008800 */
[C---:B------:R-:W-:Y:S02]  /*85b0*/  ISETP.GT.AND P1, PT, R2.reuse, RZ, PT ;  /* 0x000000ff0200720c */ /* 0x040fe40003f24270 */
[----:B------:R-:W-:Y:S02]  /*85c0*/  ISETP.GT.AND P2, PT, R2, 0x1, PT ;  /* 0x000000010200780c */ /* 0x000fe40003f44270 */
[----:B-1----:R-:W-:Y:S02]  /*85d0*/  FMNMX.FTZ R193, R192, R193, !PT ;  /* 0x000000c1c0c17209 */ /* 0x002fe40007810000 */
[----:B------:R-:W-:-:S02]  /*85e0*/  FSEL R186, R186, -INF , P1 ;  /* 0xff800000baba7808 */ /* 0x000fc40000800000 */
[----:B------:R-:W-:Y:S01]  /*85f0*/  ISETP.GT.AND P1, PT, R2, 0x8, PT ;  /* 0x000000080200780c */ /* 0x000fe20003f24270 */
[----:B------:R-:W1:Y:S01]  /*8600*/  SHFL.BFLY PT, R194, R193, 0x1, 0x1f ;  /* 0x0c201f00c1c27f89 */ /* 0x000e6200000e0000 */
[----:B------:R-:W-:Y:S02]  /*8610*/  FSEL R187, R187, -INF , P2 ;  /* 0xff800000bbbb7808 */ /* 0x000fe40001000000 */
[----:B------:R-:W-:Y:S02]  /*8620*/  FMNMX.FTZ R4, R186, R21, !PT ;  /* 0x00000015ba047209 */ /* 0x000fe40007810000 */
[----:B------:R-:W-:Y:S02]  /*8630*/  ISETP.GT.AND P2, PT, R2, 0x9, PT ;  /* 0x000000090200780c */ /* 0x000fe40003f44270 */
[----:B------:R-:W-:Y:S02]  /*8640*/  FSEL R190, R190, -INF , P1 ;  /* 0xff800000bebe7808 */ /* 0x000fe40000800000 */
[----:B------:R-:W-:-:S02]  /*8650*/  FMNMX.FTZ R3, R187, R4, !PT ;  /* 0x00000004bb037209 */ /* 0x000fc40007810000 */
[----:B------:R-:W-:Y:S01]  /*8660*/  FSEL R191, R191, -INF , P2 ;  /* 0xff800000bfbf7808 */ /* 0x000fe20001000000 */
[----:B0-----:R-:W-:Y:S01]  /*8670*/  UPRMT UR61, UR6, 0x654, UR61 ;  /* 0x00000654063d7896 */ /* 0x001fe2000800003d */
[----:B------:R-:W-:Y:S02]  /*8680*/  ISETP.GT.AND P1, PT, R2, 0x10, PT ;  /* 0x000000100200780c */ /* 0x000fe40003f24270 */
[----:B------:R-:W-:Y:S02]  /*8690*/  FMNMX.FTZ R0, R190, R3, !PT ;  /* 0x00000003be007209 */ /* 0x000fe40007810000 */
[----:B------:R-:W-:Y:S02]  /*86a0*/  ISETP.GT.AND P2, PT, R2, 0x11, PT ;  /* 0x000000110200780c */ /* 0x000fe40003f44270 */
[----:B------:R-:W-:Y:S02]  /*86b0*/  FSEL R178, R178, -INF , P1 ;  /* 0xff800000b2b27808 */ /* 0x000fe40000800000 */
[----:B------:R-:W-:Y:S01]  /*86c0*/  FMNMX.FTZ R3, R191, R0, !PT ;  /* 0x00000000bf037209 */ /* 0x000fe20007810000 */
[----:B------:R-:W-:Y:S01]  /*86d0*/  SYNCS.ARRIVE.TRANS64.RED.A1T0 RZ, [UR61], RZ ;  /* 0x000000ffffff79a7 */ /* 0x000fe2000810043d */
[----:B------:R-:W-:-:S02]  /*86e0*/  ISETP.GT.AND P3, PT, R2, 0x18, PT ;  /* 0x000000180200780c */ /* 0x000fc40003f64270 */
[----:B-1----:R-:W-:Y:S02]  /*86f0*/  FMNMX.FTZ R4, R193, R194, !PT ;  /* 0x000000c2c1047209 */ /* 0x002fe40007810000 */
[----:B------:R-:W-:Y:S02]  /*8700*/  FSEL R179, R179, -INF , P2 ;  /* 0xff800000b3b37808 */ /* 0x000fe40001000000 */
[----:B------:R-:W-:Y:S01]  /*8710*/  FMNMX.FTZ R0, R178, R3, !PT ;  /* 0x00000003b2007209 */ /* 0x000fe20007810000 */
[C---:B------:R-:W-:Y:S01]  /*8720*/  FMUL.FTZ R192, R4.reuse, UR5 ;  /* 0x0000000504c07c20 */ /* 0x040fe20008410000 */
[----:B------:R-:W-:Y:S02]  /*8730*/  FSETP.NEU.FTZ.AND P1, PT, R4, -INF , PT ;  /* 0xff8000000400780b */ /* 0x000fe40003f3d000 */
[----:B------:R-:W-:Y:S02]  /*8740*/  ISETP.GT.AND P4, PT, R2, 0x19, PT ;  /* 0x000000190200780c */ /* 0x000fe40003f84270 */
[----:B------:R-:W-:-:S02]  /*8750*/  FSEL R182, R182, -INF , P3 ;  /* 0xff800000b6b67808 */ /* 0x000fc40001800000 */
[----:B------:R-:W-:Y:S02]  /*8760*/  FMNMX.FTZ R3, R179, R0, !PT ;  /* 0x00000000b3037209 */ /* 0x000fe40007810000 */
[----:B------:R-:W-:Y:S02]  /*8770*/  FSEL R0, R192, RZ, P1 ;  /* 0x000000ffc0007208 */ /* 0x000fe40000800000 */
[----:B------:R-:W-:Y:S02]  /*8780*/  ISETP.GT.AND P2, PT, R2, 0x20, PT ;  /* 0x000000200200780c */ /* 0x000fe40003f44270 */
[----:B------:R-:W-:Y:S01]  /*8790*/  FSEL R183, R183, -INF , P4 ;  /* 0xff800000b7b77808 */ /* 0x000fe20002000000 */
[--C-:B------:R-:W-:Y:S01]  /*87a0*/  FFMA.FTZ R208, R184, UR5, -R0.reuse ;  /* 0x00000005b8d07c23 */ /* 0x100fe20008010800 */
[----:B------:R-:W-:Y:S01]  /*87b0*/  FMNMX.FTZ R192, R182, R3, !PT ;  /* 0x00000003b6c07209 */ /* 0x000fe20007810000 */
[--C-:B------:R-:W-:Y:S01]  /*87c0*/  FFMA.FTZ R185, R185, UR5, -R0.reuse ;  /* 0x00000005b9b97c23 */ /* 0x100fe20008010800 */
[----:B------:R-:W-:Y:S01]  /*87d0*/  ISETP.GT.AND P3, PT, R2, 0x21, PT ;  /* 0x000000210200780c */ /* 0x000fe20003f64270 */
[--C-:B------:R-:W-:Y:S01]  /*87e0*/  FFMA.FTZ R210, R188, UR5, -R0.reuse ;  /* 0x00000005bcd27c23 */ /* 0x100fe20008010800 */
        /* <DEDUP_REMOVED lines=16> */
[----:B------:R-:W-:Y:S01]  /*88f0*/  FSEL R184, R175, -INF , P3 ;  /* 0xff800000afb87808 */ /* 0x000fe20001800000 */
[--C-:B------:R-:W-:Y:S01]  /*8900*/  FFMA.FTZ R176, R181, UR5, -R0.reuse ;  /* 0x00000005b5b07c23 */ /* 0x100fe20008010800 */
[----:B------:R-:W-:Y:S01]  /*8910*/  ISETP.GT.AND P2, PT, R2, 0x30, PT ;  /* 0x000000300200780c */ /* 0x000fe20003f44270 */
[----:B------:R0:W-:Y:S01]  /*8920*/  MUFU.EX2 R175, R185 ;  /* 0x000000b900af7308 */ /* 0x0001e20000000800 */
[----:B------:R-:W-:Y:S01]  /*8930*/  FMNMX.FTZ R3, R174, R3, !PT ;  /* 0x00000003ae037209 */ /* 0x000fe20007810000 */
[--C-:B------:R-:W-:Y:S01]  /*8940*/  FFMA.FTZ R202, R172, UR5, -R0.reuse ;  /* 0x00000005acca7c23 */ /* 0x100fe20008010800 */
[----:B------:R-:W-:Y:S01]  /*8950*/  ISETP.GT.AND P3, PT, R2, 0x31, PT ;  /* 0x000000310200780c */ /* 0x000fe20003f64270 */
[--C-:B------:R-:W-:Y:S01]  /*8960*/  FFMA.FTZ R196, R160, UR5, -R0.reuse ;  /* 0x00000005a0c47c23 */ /* 0x100fe20008010800 */
[----:B------:R-:W-:Y:S01]  /*8970*/  FSEL R162, R162, -INF , P2 ;  /* 0xff800000a2a27808 */ /* 0x000fe20001000000 */
[--C-:B------:R-:W-:Y:S01]  /*8980*/  FFMA.FTZ R198, R164, UR5, -R0.reuse ;  /* 0x00000005a4c67c23 */ /* 0x100fe20008010800 */
[----:B------:R-:W-:Y:S01]  /*8990*/  FMNMX.FTZ R3, R184, R3, !PT ;  /* 0x00000003b8037209 */ /* 0x000fe20007810000 */
[----:B------:R-:W-:Y:S01]  /*89a0*/  FFMA.FTZ R153, R157, UR5, -R0 ;  /* 0x000000059d997c23 */ /* 0x000fe20008010800 */
[----:B------:R-:W-:Y:S01]  /*89b0*/  ISETP.GT.AND P2, PT, R2, 0x38, PT ;  /* 0x000000380200780c */ /* 0x000fe20003f44270 */
[----:B------:R-:W-:Y:S01]  /*89c0*/  MUFU.EX2 R208, R208 ;  /* 0x000000d000d07308 */ /* 0x000fe20000000800 */
[----:B------:R-:W-:-:S02]  /*89d0*/  FSEL R163, R163, -INF , P3 ;  /* 0xff800000a3a37808 */ /* 0x000fc40001800000 */
[----:B------:R-:W-:Y:S02]  /*89e0*/  FMNMX.FTZ R188, R162, R3, !PT ;  /* 0x00000003a2bc7209 */ /* 0x000fe40007810000 */
[----:B------:R-:W-:Y:S02]  /*89f0*/  ISETP.GT.AND P3, PT, R2, 0x39, PT ;  /* 0x000000390200780c */ /* 0x000fe40003f64270 */
[----:B0-----:R-:W-:Y:S01]  /*8a00*/  FSEL R185, R166, -INF , P2 ;  /* 0xff800000a6b97808 */ /* 0x001fe20001000000 */
[----:B------:R-:W-:Y:S01]  /*8a10*/  FFMA.FTZ R166, R189, UR5, -R0 ;  /* 0x00000005bda67c23 */ /* 0x000fe20008010800 */
[----:B------:R-:W-:Y:S01]  /*8a20*/  FMNMX.FTZ R188, R163, R188, !PT ;  /* 0x000000bca3bc7209 */ /* 0x000fe20007810000 */
[----:B------:R-:W-:Y:S01]  /*8a30*/  MUFU.EX2 R210, R210 ;  /* 0x000000d200d27308 */ /* 0x000fe20000000800 */
[----:B------:R-:W-:Y:S02]  /*8a40*/  FSEL R167, R167, -INF , P3 ;  /* 0xff800000a7a77808 */ /* 0x000fe40001800000 */
[----:B------:R-:W-:-:S02]  /*8a50*/  ISETP.GT.AND P2, PT, R2, 0x40, PT ;  /* 0x000000400200780c */ /* 0x000fc40003f44270 */
[----:B------:R-:W-:Y:S02]  /*8a60*/  FMNMX.FTZ R188, R185, R188, !PT ;  /* 0x000000bcb9bc7209 */ /* 0x000fe40007810000 */
[----:B------:R-:W-:Y:S01]  /*8a70*/  ISETP.GT.AND P3, PT, R2, 0x41, PT ;  /* 0x000000410200780c */ /* 0x000fe20003f64270 */
[----:B------:R-:W-:Y:S01]  /*8a80*/  MUFU.EX2 R166, R166 ;  /* 0x000000a600a67308 */ /* 0x000fe20000000800 */
[----:B------:R-:W-:Y:S02]  /*8a90*/  FSEL R154, R154, -INF , P2 ;  /* 0xff8000009a9a7808 */ /* 0x000fe40001000000 */
[----:B------:R-:W-:Y:S02]  /*8aa0*/  FMNMX.FTZ R3, R167, R188, !PT ;  /* 0x000000bca7037209 */ /* 0x000fe40007810000 */
[----:B------:R-:W-:Y:S02]  /*8ab0*/  ISETP.GT.AND P2, PT, R2, 0x48, PT ;  /* 0x000000480200780c */ /* 0x000fe40003f44270 */
[----:B------:R-:W-:Y:S01]  /*8ac0*/  FSEL R188, R155, -INF , P3 ;  /* 0xff8000009bbc7808 */ /* 0x000fe20001800000 */
[----:B------:R-:W-:Y:S01]  /*8ad0*/  FFMA.FTZ R155, R165, UR5, -R0 ;  /* 0x00000005a59b7c23 */ /* 0x000fe20008010800 */
[----:B------:R-:W-:Y:S01]  /*8ae0*/  FMNMX.FTZ R3, R154, R3, !PT ;  /* 0x000000039a037209 */ /* 0x000fe20007810000 */
[----:B------:R-:W-:Y:S01]  /*8af0*/  MUFU.EX2 R204, R204 ;  /* 0x000000cc00cc7308 */ /* 0x000fe20000000800 */
[----:B------:R-:W-:-:S02]  /*8b00*/  ISETP.GT.AND P3, PT, R2, 0x49, PT ;  /* 0x000000490200780c */ /* 0x000fc40003f64270 */
[----:B------:R-:W-:Y:S01]  /*8b10*/  FSEL R189, R158, -INF , P2 ;  /* 0xff8000009ebd7808 */ /* 0x000fe20001000000 */
[--C-:B------:R-:W-:Y:S01]  /*8b20*/  FFMA.FTZ R158, R161, UR5, -R0.reuse ;  /* 0x00000005a19e7c23 */ /* 0x100fe20008010800 */
[----:B------:R-:W-:Y:S02]  /*8b30*/  FMNMX.FTZ R2, R188, R3, !PT ;  /* 0x00000003bc027209 */ /* 0x000fe40007810000 */
[----:B------:R-:W-:Y:S01]  /*8b40*/  FSEL R193, R159, -INF , P3 ;  /* 0xff8000009fc17808 */ /* 0x000fe20001800000 */
[----:B------:R-:W-:Y:S01]  /*8b50*/  FFMA.FTZ R159, R173, UR5, -R0 ;  /* 0x00000005ad9f7c23 */ /* 0x000fe20008010800 */
[----:B------:R-:W-:Y:S01]  /*8b60*/  FMNMX.FTZ R2, R189, R2, !PT ;  /* 0x00000002bd027209 */ /* 0x000fe20007810000 */
[----:B------:R-:W-:Y:S01]  /*8b70*/  MUFU.EX2 R177, R177 ;  /* 0x000000b100b17308 */ /* 0x000fe20000000800 */
[----:B------:R-:W-:Y:S02]  /*8b80*/  FSEL R165, R4, RZ, P1 ;  /* 0x000000ff04a57208 */ /* 0x000fe40000800000 */
[----:B------:R-:W-:-:S03]  /*8b90*/  FMNMX.FTZ R2, R193, R2, !PT ;  /* 0x00000002c1027209 */ /* 0x000fc60007810000 */
[----:B------:R-:W-:Y:S02]  /*8ba0*/  FADD.FTZ R165, -R165, R228 ;  /* 0x000000e4a5a57221 */ /* 0x000fe40000010100 */
[----:B------:R-:W0:Y:S01]  /*8bb0*/  SHFL.BFLY PT, R3, R2, 0x2, 0x1f ;  /* 0x0c401f0002037f89 */ /* 0x000e2200000e0000 */
[----:B------:R-:W-:Y:S01]  /*8bc0*/  MUFU.EX2 R206, R206 ;  /* 0x000000ce00ce7308 */ /* 0x000fe20000000800 */
[----:B------:R-:W-:-:S07]  /*8bd0*/  FMUL.FTZ R0, R165, UR5 ;  /* 0x00000005a5007c20 */ /* 0x000fce0008410000 */
[----:B------:R-:W1:Y:S08]  /*8be0*/  MUFU.EX2 R0, R0 ;  /* 0x0000000000007308 */ /* 0x000e700000000800 */
[----:B------:R-:W-:Y:S01]  /*8bf0*/  MUFU.EX2 R176, R176 ;  /* 0x000000b000b07308 */ /* 0x000fe20000000800 */
[----:B0-----:R-:W-:-:S07]  /*8c00*/  FMNMX.FTZ R169, R2, R3, !PT ;  /* 0x0000000302a97209 */ /* 0x001fce0007810000 */
[----:B------:R-:W-:Y:S01]  /*8c10*/  MUFU.EX2 R200, R200 ;  /* 0x000000c800c87308 */ /* 0x000fe20000000800 */
[----:B-1----:R-:W-:Y:S01]  /*8c20*/  FFMA.FTZ R18, R0, R18, R208 ;  /* 0x0000001200127223 */ /* 0x002fe200000100d0 */
[----:B------:R-:W0:Y:S06]  /*8c30*/  SHFL.BFLY PT, R2, R169, 0x1, 0x1f ;  /* 0x0c201f00a9027f89 */ /* 0x000e2c00000e0000 */
[----:B------:R-:W-:Y:S08]  /*8c40*/  MUFU.EX2 R168, R168 ;  /* 0x000000a800a87308 */ /* 0x000ff00000000800 */
[----:B------:R-:W-:Y:S08]  /*8c50*/  MUFU.EX2 R202, R202 ;  /* 0x000000ca00ca7308 */ /* 0x000ff00000000800 */
[----:B------:R-:W-:Y:S01]  /*8c60*/  MUFU.EX2 R159, R159 ;  /* 0x0000009f009f7308 */ /* 0x000fe20000000800 */
[----:B0-----:R-:W-:-:S04]  /*8c70*/  FMNMX.FTZ R3, R169, R2, !PT ;  /* 0x00000002a9037209 */ /* 0x001fc80007810000 */
[C---:B------:R-:W-:Y:S01]  /*8c80*/  FSETP.NEU.FTZ.AND P2, PT, R3.reuse, -INF , PT ;  /* 0xff8000000300780b */ /* 0x040fe20003f5d000 */
[C---:B------:R-:W-:Y:S02]  /*8c90*/  FMUL.FTZ R156, R3.reuse, UR5 ;  /* 0x00000005039c7c20 */ /* 0x040fe40008410000 */
[----:B------:R-:W-:Y:S01]  /*8ca0*/  MUFU.EX2 R196, R196 ;  /* 0x000000c400c47308 */ /* 0x000fe20000000800 */
[----:B------:R-:W-:Y:S02]  /*8cb0*/  FSEL R2, R3, RZ, P2 ;  /* 0x000000ff03027208 */ /* 0x000fe40001000000 */
[----:B------:R-:W-:-:S03]  /*8cc0*/  FSEL R156, R156, RZ, P2 ;  /* 0x000000ff9c9c7208 */ /* 0x000fc60001000000 */
[----:B------:R-:W-:Y:S01]  /*8cd0*/  FADD.FTZ R2, -R2, R21 ;  /* 0x0000001502027221 */ /* 0x000fe20000010100 */
[----:B------:R-:W-:Y:S01]  /*8ce0*/  FADD.FTZ R21, R175, R18 ;  /* 0x00000012af157221 */ /* 0x000fe20000010000 */
[--C-:B------:R-:W-:Y:S01]  /*8cf0*/  FFMA.FTZ R209, R186, UR5, -R156.reuse ;  /* 0x00000005bad17c23 */ /* 0x100fe2000801089c */
[--C-:B------:R-:W-:Y:S01]  /*8d00*/  FFMA.FTZ R164, R187, UR5, -R156.reuse ;  /* 0x00000005bba47c23 */ /* 0x100fe2000801089c */
[----:B------:R-:W-:Y:S01]  /*8d10*/  FMUL.FTZ R2, R2, UR5 ;  /* 0x0000000502027c20 */ /* 0x000fe20008410000 */
[--C-:B------:R-:W-:Y:S01]  /*8d20*/  FFMA.FTZ R211, R190, UR5, -R156.reuse ;  /* 0x00000005bed37c23 */ /* 0x100fe2000801089c */
[--C-:B------:R-:W-:Y:S01]  /*8d30*/  FFMA.FTZ R161, R191, UR5, -R156.reuse ;  /* 0x00000005bfa17c23 */ /* 0x100fe2000801089c */
[--C-:B------:R-:W-:Y:S01]  /*8d40*/  FFMA.FTZ R205, R178, UR5, -R156.reuse ;  /* 0x00000005b2cd7c23 */ /* 0x100fe2000801089c */
[----:B------:R-:W-:Y:S01]  /*8d50*/  MUFU.EX2 R209, R209 ;  /* 0x000000d100d17308 */ /* 0x000fe20000000800 */
[--C-:B------:R-:W-:Y:S01]  /*8d60*/  FFMA.FTZ R160, R179, UR5, -R156.reuse ;  /* 0x00000005b3a07c23 */ /* 0x100fe2000801089c */
[--C-:B------:R-:W-:Y:S01]  /*8d70*/  FFMA.FTZ R207, R182, UR5, -R156.reuse ;  /* 0x00000005b6cf7c23 */ /* 0x100fe2000801089c */
[--C-:B------:R-:W-:Y:S01]  /*8d80*/  FFMA.FTZ R157, R183, UR5, -R156.reuse ;  /* 0x00000005b79d7c23 */ /* 0x100fe2000801089c */
[----:B------:R-:W-:Y:S01]  /*8d90*/  FADD.FTZ R21, R210, R21 ;  /* 0x00000015d2157221 */ /* 0x000fe20000010000 */
[--C-:B------:R-:W-:Y:S01]  /*8da0*/  FFMA.FTZ R201, R170, UR5, -R156.reuse ;  /* 0x00000005aac97c23 */ /* 0x100fe2000801089c */
[--C-:B------:R-:W-:Y:S01]  /*8db0*/  FFMA.FTZ R169, R171, UR5, -R156.reuse ;  /* 0x00000005aba97c23 */ /* 0x100fe2000801089c */
[--C-:B------:R-:W-:Y:S01]  /*8dc0*/  FFMA.FTZ R197, R162, UR5, -R156.reuse ;  /* 0x00000005a2c57c23 */ /* 0x100fe2000801089c */
        /* <DEDUP_REMOVED lines=10> */
[----:B------:R-:W-:-:S03]  /*8e70*/  FFMA.FTZ R162, R167, UR5, -R156 ;  /* 0x00000005a7a27c23 */ /* 0x000fc6000801089c */
[----:B------:R-:W-:-:S03]  /*8e80*/  FADD.FTZ R21, R206, R21 ;  /* 0x00000015ce157221 */ /* 0x000fc60000010000 */
[----:B------:R-:W2:Y:S01]  /*8e90*/  MUFU.EX2 R211, R211 ;  /* 0x000000d300d37308 */ /* 0x000ea20000000800 */
[----:B0-----:R-:W-:-:S07]  /*8ea0*/  FFMA.FTZ R5, R2, R5, R209 ;  /* 0x0000000502057223 */ /* 0x001fce00000100d1 */
        /* <DEDUP_REMOVED lines=10> */
[----:B------:R-:W-:Y:S01]  /*8f50*/  FADD.FTZ R5, R176, R21 ;  /* 0x00000015b0057221 */ /* 0x000fe20000010000 */
[--C-:B------:R-:W-:Y:S01]  /*8f60*/  FFMA.FTZ R21, R154, UR5, -R156.reuse ;  /* 0x000000059a157c23 */ /* 0x100fe2000801089c */
[--C-:B------:R-:W-:Y:S01]  /*8f70*/  FFMA.FTZ R154, R188, UR5, -R156.reuse ;  /* 0x00000005bc9a7c23 */ /* 0x100fe2000801089c */
[----:B------:R-:W-:Y:S01]  /*8f80*/  FFMA.FTZ R156, R193, UR5, -R156 ;  /* 0x00000005c19c7c23 */ /* 0x000fe2000801089c */
[----:B------:R-:W-:Y:S02]  /*8f90*/  FADD.FTZ R5, R200, R5 ;  /* 0x00000005c8057221 */ /* 0x000fe40000010000 */
[----:B------:R-:W2:Y:S01]  /*8fa0*/  MUFU.EX2 R201, R201 ;  /* 0x000000c900c97308 */ /* 0x000ea20000000800 */
[----:B0-----:R-:W-:Y:S01]  /*8fb0*/  FADD.FTZ R18, R207, R18 ;  /* 0x00000012cf127221 */ /* 0x001fe20000010000 */
[----:B------:R-:W-:-:S04]  /*8fc0*/  FADD.FTZ R5, R168, R5 ;  /* 0x00000005a8057221 */ /* 0x000fc80000010000 */
[----:B------:R-:W-:Y:S02]  /*8fd0*/  FADD.FTZ R170, R202, R5 ;  /* 0x00000005caaa7221 */ /* 0x000fe40000010000 */
[----:B------:R-:W0:Y:S01]  /*8fe0*/  MUFU.EX2 R169, R169 ;  /* 0x000000a900a97308 */ /* 0x000e220000000800 */
[----:B-1----:R-:W-:Y:S01]  /*8ff0*/  FADD.FTZ R18, R157, R18 ;  /* 0x000000129d127221 */ /* 0x002fe20000010000 */
[----:B------:R-:W-:-:S04]  /*9000*/  FADD.FTZ R5, R159, R170 ;  /* 0x000000aa9f057221 */ /* 0x000fc80000010000 */
[----:B------:R-:W-:Y:S02]  /*9010*/  FADD.FTZ R5, R196, R5 ;  /* 0x00000005c4057221 */ /* 0x000fe40000010000 */
        /* <DEDUP_REMOVED lines=38> */
.L_x_2220:
[----:B------:R-:W0:Y:S01]  /*9280*/  S2UR UR7, SR_CgaCtaId ;  /* 0x00000000000779c3 */ /* 0x000e220000008800 */
[----:B------:R-:W-:Y:S01]  /*9290*/  R2UR UR6, R20 ;  /* 0x00000000140672ca */ /* 0x000fe200000e0000 */
[----:B------:R-:W-:Y:S01]  /*92a0*/  UIADD3 UR4, UR4, 0x38860, URZ ;  /* 0x0003886004047890 */ /* 0x000fe2000fffe03f */
[----:B------:R-:W-:Y:S01]  /*92b0*/  F2FP.F16.F32.PACK_AB R193, R154, R21 ;  /* 0x000000159ac1723e */ /* 0x000fe200000000ff */
[----:B------:R-:W-:Y:S01]  /*92c0*/  UMOV UR37, UR36 ;  /* 0x0000002400257c82 */ /* 0x000fe20008000000 */
[----:B------:R-:W-:Y:S01]  /*92d0*/  F2FP.F16.F32.PACK_AB R208, R175, R208 ;  /* 0x000000d0afd0723e */ /* 0x000fe200000000ff */
[----:B------:R-:W-:Y:S01]  /*92e0*/  IMAD.MOV.U32 R21, RZ, RZ, R3 ;  /* 0x000000ffff157224 */ /* 0x000fe200078e0003 */
[----:B------:R-:W-:Y:S01]  /*92f0*/  F2FP.F16.F32.PACK_AB R209, R164, R209 ;  /* 0x000000d1a4d1723e */ /* 0x000fe200000000ff */
[----:B------:R-:W-:Y:S01]  /*9300*/  IMAD.MOV.U32 R228, RZ, RZ, R4 ;  /* 0x000000ffffe47224 */ /* 0x000fe200078e0004 */
[----:B------:R-:W-:Y:S02]  /*9310*/  F2FP.F16.F32.PACK_AB R210, R166, R210 ;  /* 0x000000d2a6d2723e */ /* 0x000fe400000000ff */
[----:B------:R-:W-:-:S02]  /*9320*/  F2FP.F16.F32.PACK_AB R211, R161, R211 ;  /* 0x000000d3a1d3723e */ /* 0x000fc400000000ff */
[----:B------:R-:W-:Y:S01]  /*9330*/  F2FP.F16.F32.PACK_AB R204, R177, R204 ;  /* 0x000000ccb1cc723e */ /* 0x000fe200000000ff */
[----:B------:R-:W-:Y:S01]  /*9340*/  UISETP.GT.AND UP0, UPT, UR60, UR6, UPT ;  /* 0x000000063c00728c */ /* 0x000fe2000bf04270 */
[----:B------:R-:W-:Y:S01]  /*9350*/  F2FP.F16.F32.PACK_AB R205, R160, R205 ;  /* 0x000000cda0cd723e */ /* 0x000fe200000000ff */
[----:B------:R-:W-:Y:S01]  /*9360*/  UIADD3 UR60, UR60, -0x1, URZ ;  /* 0xffffffff3c3c7890 */ /* 0x000fe2000fffe03f */
[----:B------:R-:W-:Y:S02]  /*9370*/  F2FP.F16.F32.PACK_AB R206, R176, R206 ;  /* 0x000000ceb0ce723e */ /* 0x000fe400000000ff */
[----:B------:R-:W-:Y:S02]  /*9380*/  F2FP.F16.F32.PACK_AB R207, R157, R207 ;  /* 0x000000cf9dcf723e */ /* 0x000fe400000000ff */
[----:B------:R-:W-:Y:S02]  /*9390*/  PLOP3.LUT P1, PT, PT, PT, UP0, 0x80, 0x0 ;  /* 0x000000000000781c */ /* 0x000fe40003f2f008 */
[----:B------:R-:W-:Y:S01]  /*93a0*/  F2FP.F16.F32.PACK_AB R200, R168, R200 ;  /* 0x000000c8a8c8723e */ /* 0x000fe200000000ff */
[----:B0-----:R-:W-:Y:S01]  /*93b0*/  UPRMT UR4, UR7, 0x654, UR4 ;  /* 0x0000065407047896 */ /* 0x001fe20008000004 */
[----:B------:R-:W-:-:S02]  /*93c0*/  F2FP.F16.F32.PACK_AB R201, R169, R201 ;  /* 0x000000c9a9c9723e */ /* 0x000fc400000000ff */
[----:B------:R-:W-:Y:S02]  /*93d0*/  F2FP.F16.F32.PACK_AB R202, R159, R202 ;  /* 0x000000ca9fca723e */ /* 0x000fe400000000ff */
[----:B------:R-:W-:Y:S02]  /*93e0*/  F2FP.F16.F32.PACK_AB R203, R165, R203 ;  /* 0x000000cba5cb723e */ /* 0x000fe400000000ff */
[----:B------:R-:W-:Y:S02]  /*93f0*/  F2FP.F16.F32.PACK_AB R196, R158, R196 ;  /* 0x000000c49ec4723e */ /* 0x000fe400000000ff */
[----:B------:R-:W-:Y:S01]  /*9400*/  SYNCS.ARRIVE.TRANS64.RED.A1T0 RZ, [UR4], RZ ;  /* 0x000000ffffff79a7 */ /* 0x000fe20008100404 */
[----:B------:R-:W-:Y:S02]  /*9410*/  R2UR UR4, R17 ;  /* 0x00000000110472ca */ /* 0x000fe400000e0000 */
[----:B------:R-:W-:Y:S02]  /*9420*/  F2FP.F16.F32.PACK_AB R197, R163, R197 ;  /* 0x000000c5a3c5723e */ /* 0x000fe400000000ff */
[----:B------:R-:W-:-:S02]  /*9430*/  F2FP.F16.F32.PACK_AB R198, R155, R198 ;  /* 0x000000c69bc6723e */ /* 0x000fc400000000ff */
[----:B------:R-:W-:Y:S02]  /*9440*/  F2FP.F16.F32.PACK_AB R199, R162, R199 ;  /* 0x000000c7a2c7723e */ /* 0x000fe400000000ff */
[----:B------:R-:W-:Y:S02]  /*9450*/  F2FP.F16.F32.PACK_AB R192, R152, R192 ;  /* 0x000000c098c0723e */ /* 0x000fe400000000ff */
[----:B------:R-:W-:Y:S02]  /*9460*/  F2FP.F16.F32.PACK_AB R194, R153, R194 ;  /* 0x000000c299c2723e */ /* 0x000fe400000000ff */
[----:B------:R-:W-:Y:S01]  /*9470*/  F2FP.F16.F32.PACK_AB R195, R156, R195 ;  /* 0x000000c39cc3723e */ /* 0x000fe200000000ff */
[----:B------:R-:W-:Y:S01]  /*9480*/  IMAD.U32 R229, RZ, RZ, UR4 ;  /* 0x00000004ffe57e24 */ /* 0x000fe2000f8e00ff */
[----:B------:R-:W-:Y:S06]  /*9490*/  @P1 BRA `(.L_x_2221) ;  /* 0xffffffc000941947 */ /* 0x000fec000383ffff */
.L_x_2210:
[----:B------:R-:W-:-:S13]  /*94a0*/  ISETP.LE.AND P1, PT, RZ, UR60, PT ;  /* 0x0000003cff007c0c */ /* 0x000fda000bf23270 */
[----:B------:R-:W-:Y:S05]  /*94b0*/  @!P1 BRA `(.L_x_2222) ;  /* 0x0000003800b89947 */ /* 0x000fea0003800000 */
[----:B------:R-:W-:Y:S01]  /*94c0*/  R2UR UR61, R17 ;  /* 0x00000000113d72ca */ /* 0x000fe200000e0000 */
[----:B------:R-:W-:Y:S01]  /*94d0*/  IMAD.MOV.U32 R20, RZ, RZ, R3 ;  /* 0x000000ffff147224 */ /* 0x000fe200078e0003 */
[----:B------:R-:W-:Y:S01]  /*94e0*/  UMOV UR37, UR36 ;  /* 0x0000002400257c82 */ /* 0x000fe20008000000 */
[----:B------:R-:W-:-:S12]  /*94f0*/  IMAD.MOV.U32 R21, RZ, RZ, R4 ;  /* 0x000000ffff157224 */ /* 0x000fd800078e0004 */
.L_x_2233:
[----:B------:R-:W-:-:S04]  /*9500*/  UIADD3 UR36, UR37, 0x1, URZ ;  /* 0x0000000125247890 */ /* 0x000fc8000fffe03f */
[----:B------:R-:W-:-:S04]  /*9510*/  UISETP.NE.AND UP0, UPT, UR36, 0x2, UPT ;  /* 0x000000022400788c */ /* 0x000fc8000bf05270 */
[----:B------:R-:W-:Y:S02]  /*9520*/  USEL UR4, URZ, 0x1, UP0 ;  /* 0x000000013f047887 */ /* 0x000fe40008000000 */
[----:B------:R-:W-:Y:S02]  /*9530*/  USEL UR36, UR36, URZ, UP0 ;  /* 0x0000003f24247287 */ /* 0x000fe40008000000 */
[----:B------:R-:W-:-:S06]  /*9540*/  ULOP3.LUT UR4, UR61, UR4, URZ, 0x3c, !UPT ;  /* 0x000000043d047292 */ /* 0x000fcc000f8e3c3f */
[----:B------:R-:W-:Y:S01]  /*9550*/  IMAD.U32 R17, RZ, RZ, UR4 ;  /* 0x00000004ff117e24 */ /* 0x000fe2000f8e00ff */
[----:B------:R-:W-:Y:S06]  /*9560*/  @!P0 BRA `(.L_x_2223) ;  /* 0x0000000000048947 */ /* 0x000fec0003800000 */
[----:B------:R-:W-:Y:S01]  /*9570*/  BPT.TRAP 0x1 ;  /* 0x000000040000795c */ /* 0x000fe20000300000 */
.L_x_2223:
[----:B------:R-:W-:Y:S02]  /*9580*/  R2UR UR4, R16 ;  /* 0x00000000100472ca */ /* 0x000fe400000e0000 */
[----:B------:R-:W-:-:S11]  /*9590*/  R2UR UR5, R17 ;  /* 0x00000000110572ca */ /* 0x000fd600000e0000 */
[----:B------:R-:W-:Y:S02]  /*95a0*/  ULEA UR4, UR36, UR4, 0x3 ;  /* 0x0000000424047291 */ /* 0x000fe4000f8e183f */
[----:B------:R-:W-:-:S05]  /*95b0*/  IMAD.U32 R3, RZ, RZ, UR5 ;  /* 0x00000005ff037e24 */ /* 0x000fca000f8e00ff */
[----:B------:R-:W-:-:S04]  /*95c0*/  SHF.L.U32 R3, R3, 0x1f, RZ ;  /* 0x0000001f03037819 */ /* 0x000fc800000006ff */
[----:B------:R0:W1:Y:S01]  /*95d0*/  SYNCS.PHASECHK.TRANS64.TRYWAIT P1, [UR4+0x38830], R3 ;  /* 0x03883003ff0075a7 */ /* 0x0000620008020144 */
[----:B------:R-:W-:Y:S05]  /*95e0*/  @!P0 BRA `(.L_x_2224) ;  /* 0x0000000000048947 */ /* 0x000fea0003800000 */
[----:B------:R-:W-:Y:S01]  /*95f0*/  BPT.TRAP 0x1 ;  /* 0x000000040000795c */ /* 0x000fe20000300000 */
.L_x_2224:
[----:B-1----:R-:W-:Y:S05]  /*9600*/  @P1 BRA `(.L_x_2225) ;  /* 0x0000000000081947 */ /* 0x002fea0003800000 */
[----:B------:R-:W1:Y:S02]  /*9610*/  SYNCS.PHASECHK.TRANS64.TRYWAIT P1, [UR4+0x38830], R3 ;  /* 0x03883003ff0075a7 */ /* 0x000e640008020144 */
[----:B-1----:R-:W-:Y:S05]  /*9620*/  @!P1 BRA `(.L_x_2226) ;  /* 0x000000bc00f09947 */ /* 0x002fea0003800000 */
.L_x_2225:
        /* <DEDUP_REMOVED lines=618> */
[----:B------:R-:W-:-:S03]  /*bcd0*/  UIADD3 UR6, UR4, 0x886, URZ ;  /* 0x0000088604067890 */ /* 0x000fc6000fffe03f */
        /* <DEDUP_REMOVED lines=37> */
.L_x_2227:
[----:B------:R-:W-:Y:S01]  /*bf30*/  R2UR UR4, R16 ;  /* 0x00000000100472ca */ /* 0x000fe200000e0000 */
[----:B------:R-:W-:-:S05]  /*bf40*/  IMAD.U32 R0, RZ, RZ, UR61 ;  /* 0x0000003dff007e24 */ /* 0x000fca000f8e00ff */
[----:B------:R-:W-:-:S07]  /*bf50*/  SHF.L.U32 R0, R0, 0x1f, RZ ;  /* 0x0000001f00007819 */ /* 0x000fce00000006ff */
[----:B------:R-:W-:-:S09]  /*bf60*/  ULEA UR4, UR37, UR4, 0x3 ;  /* 0x0000000425047291 */ /* 0x000fd2000f8e183f */
[----:B------:R2:W3:Y:S01]  /*bf70*/  SYNCS.PHASECHK.TRANS64.TRYWAIT P1, [UR4+0x38850], R0 ;  /* 0x03885000ff0075a7 */ /* 0x0004e20008020144 */
[----:B------:R-:W-:Y:S05]  /*bf80*/  @!P0 BRA `(.L_x_2228) ;  /* 0x0000000000048947 */ /* 0x000fea0003800000 */
[----:B------:R-:W-:Y:S01]  /*bf90*/  BPT.TRAP 0x1 ;  /* 0x000000040000795c */ /* 0x000fe20000300000 */
.L_x_2228:
[----:B---3--:R-:W-:Y:S05]  /*bfa0*/  @P1 BRA `(.L_x_2229) ;  /* 0x0000000000081947 */ /* 0x008fea0003800000 */
[----:B------:R-:W3:Y:S02]  /*bfb0*/  SYNCS.PHASECHK.TRANS64.TRYWAIT P1, [UR4+0x38850], R0 ;  /* 0x03885000ff0075a7 */ /* 0x000ee40008020144 */
[----:B---3--:R-:W-:Y:S05]  /*bfc0*/  @!P1 BRA `(.L_x_2230) ;  /* 0x0000009400a09947 */ /* 0x008fea0003800000 */
.L_x_2229:
        /* <DEDUP_REMOVED lines=37> */
.L_x_2231:
[----:B---3--:R-:W-:Y:S01]  /*c220*/  FMNMX.FTZ R2, R186, R20, !PT ;  /* 0x00000014ba027209 */ /* 0x008fe20007810000 */
[----:B------:R-:W-:Y:S01]  /*c230*/  ULDC UR5, c[0x0][0x988] ;  /* 0x0002620000057ab9 */ /* 0x000fe20000000800 */
[----:B--2---:R-:W-:Y:S01]  /*c240*/  FMNMX.FTZ R0, R184, R21, !PT ;  /* 0x00000015b8007209 */ /* 0x004fe20007810000 */
[----:B------:R-:W2:Y:S01]  /*c250*/  S2UR UR7, SR_CgaCtaId ;  /* 0x00000000000779c3 */ /* 0x000ea20000008800 */
[----:B------:R-:W-:Y:S02]  /*c260*/  FMNMX.FTZ R23, R187, R2, !PT ;  /* 0x00000002bb177209 */ /* 0x000fe40007810000 */
[----:B01----:R-:W-:Y:S02]  /*c270*/  FMNMX.FTZ R3, R185, R0, !PT ;  /* 0x00000000b9037209 */ /* 0x003fe40007810000 */
        /* <DEDUP_REMOVED lines=36> */
[----:B------:R-:W-:Y:S01]  /*c4c0*/  R2UR UR6, R16 ;  /* 0x00000000100672ca */ /* 0x000fe200000e0000 */
[----:B------:R-:W0:Y:S04]  /*c4d0*/  SHFL.BFLY PT, R193, R2, 0x2, 0x1f ;  /* 0x0c401f0002c17f89 */ /* 0x000e2800000e0000 */
[----:B------:R-:W1:Y:S08]  /*c4e0*/  SHFL.BFLY PT, R3, R0, 0x2, 0x1f ;  /* 0x0c401f0000037f89 */ /* 0x000e7000000e0000 */
[----:B------:R-:W-:-:S04]  /*c4f0*/  ULEA UR6, UR36, UR6, 0x3 ;  /* 0x0000000624067291 */ /* 0x000fc8000f8e183f */
[----:B------:R-:W-:-:S04]  /*c500*/  UIADD3 UR6, UR6, 0x38840, URZ ;  /* 0x0003884006067890 */ /* 0x000fc8000fffe03f */
[----:B--2---:R-:W-:Y:S01]  /*c510*/  UPRMT UR6, UR7, 0x654, UR6 ;  /* 0x0000065407067896 */ /* 0x004fe20008000006 */
[----:B0-----:R-:W-:Y:S02]  /*c520*/  FMNMX.FTZ R193, R2, R193, !PT ;  /* 0x000000c102c17209 */ /* 0x001fe40007810000 */
[----:B-1----:R-:W-:-:S03]  /*c530*/  FMNMX.FTZ R23, R0, R3, !PT ;  /* 0x0000000300177209 */ /* 0x002fc60007810000 */
[----:B------:R-:W0:Y:S03]  /*c540*/  SHFL.BFLY PT, R192, R193, 0x1, 0x1f ;  /* 0x0c201f00c1c07f89 */ /* 0x000e2600000e0000 */
[----:B------:R-:W-:Y:S01]  /*c550*/  SYNCS.ARRIVE.TRANS64.RED.A1T0 RZ, [UR6], RZ ;  /* 0x000000ffffff79a7 */ /* 0x000fe20008100406 */
[----:B------:R-:W1:Y:S01]  /*c560*/  SHFL.BFLY PT, R4, R23, 0x1, 0x1f ;  /* 0x0c201f0017047f89 */ /* 0x000e6200000e0000 */
[----:B0-----:R-:W-:Y:S02]  /*c570*/  FMNMX.FTZ R3, R193, R192, !PT ;  /* 0x000000c0c1037209 */ /* 0x001fe40007810000 */
[----:B-1----:R-:W-:-:S03]  /*c580*/  FMNMX.FTZ R4, R23, R4, !PT ;  /* 0x0000000417047209 */ /* 0x002fc60007810000 */
[----:B------:R-:W-:-:S04]  /*c590*/  FADD.FTZ R20, -R3, R20 ;  /* 0x0000001403147221 */ /* 0x000fc80000010100 */
[----:B------:R-:W-:Y:S01]  /*c5a0*/  FMUL.FTZ R2, R20, UR5 ;  /* 0x0000000514027c20 */ /* 0x000fe20008410000 */
[C---:B------:R-:W-:Y:S01]  /*c5b0*/  FMUL.FTZ R20, R4.reuse, UR5 ;  /* 0x0000000504147c20 */ /* 0x040fe20008410000 */
[----:B------:R-:W-:-:S03]  /*c5c0*/  FADD.FTZ R21, -R4, R21 ;  /* 0x0000001504157221 */ /* 0x000fc60000010100 */
[--C-:B------:R-:W-:Y:S01]  /*c5d0*/  FFMA.FTZ R192, R152, UR5, -R20.reuse ;  /* 0x0000000598c07c23 */ /* 0x100fe20008010814 */
[----:B------:R-:W-:Y:S01]  /*c5e0*/  FMUL.FTZ R152, R3, UR5 ;  /* 0x0000000503987c20 */ /* 0x000fe20008410000 */
[--C-:B------:R-:W-:Y:S01]  /*c5f0*/  FFMA.FTZ R208, R184, UR5, -R20.reuse ;  /* 0x00000005b8d07c23 */ /* 0x100fe20008010814 */
[----:B------:R-:W-:Y:S01]  /*c600*/  FMUL.FTZ R21, R21, UR5 ;  /* 0x0000000515157c20 */ /* 0x000fe20008410000 */
[----:B------:R-:W-:Y:S01]  /*c610*/  FFMA.FTZ R185, R185, UR5, -R20 ;  /* 0x00000005b9b97c23 */ /* 0x000fe20008010814 */
[----:B------:R-:W-:Y:S01]  /*c620*/  FFMA.FTZ R209, R186, UR5, -R152 ;  /* 0x00000005bad17c23 */ /* 0x000fe20008010898 */
[----:B------:R-:W-:Y:S01]  /*c630*/  FFMA.FTZ R206, R180, UR5, -R20 ;  /* 0x00000005b4ce7c23 */ /* 0x000fe20008010814 */
[----:B------:R-:W-:Y:S01]  /*c640*/  FFMA.FTZ R180, R187, UR5, -R152 ;  /* 0x00000005bbb47c23 */ /* 0x000fe20008010898 */
[----:B------:R0:W-:Y:S01]  /*c650*/  MUFU.EX2 R0, R21 ;  /* 0x0000001500007308 */ /* 0x0001e20000000800 */
[----:B------:R-:W-:Y:S01]  /*c660*/  FFMA.FTZ R210, R188, UR5, -R20 ;  /* 0x00000005bcd27c23 */ /* 0x000fe20008010814 */
[----:B------:R-:W-:Y:S01]  /*c670*/  FFMA.FTZ R211, R190, UR5, -R152 ;  /* 0x00000005bed37c23 */ /* 0x000fe20008010898 */
[--C-:B------:R-:W-:Y:S01]  /*c680*/  FFMA.FTZ R200, R168, UR5, -R20.reuse ;  /* 0x00000005a8c87c23 */ /* 0x100fe20008010814 */
[--C-:B------:R-:W-:Y:S01]  /*c690*/  FFMA.FTZ R184, R189, UR5, -R20.reuse ;  /* 0x00000005bdb87c23 */ /* 0x100fe20008010814 */
[----:B------:R-:W-:Y:S01]  /*c6a0*/  FFMA.FTZ R168, R173, UR5, -R20 ;  /* 0x00000005ada87c23 */ /* 0x000fe20008010814 */
[----:B------:R-:W-:Y:S01]  /*c6b0*/  FFMA.FTZ R173, R191, UR5, -R152 ;  /* 0x00000005bfad7c23 */ /* 0x000fe20008010898 */
[----:B------:R-:W-:Y:S01]  /*c6c0*/  FFMA.FTZ R204, R176, UR5, -R20 ;  /* 0x00000005b0cc7c23 */ /* 0x000fe20008010814 */
[----:B------:R-:W1:Y:S01]  /*c6d0*/  MUFU.EX2 R208, R208 ;  /* 0x000000d000d07308 */ /* 0x000e620000000800 */
[----:B------:R-:W-:Y:S01]  /*c6e0*/  FFMA.FTZ R205, R178, UR5, -R152 ;  /* 0x00000005b2cd7c23 */ /* 0x000fe20008010898 */
[--C-:B------:R-:W-:Y:S01]  /*c6f0*/  FFMA.FTZ R177, R177, UR5, -R20.reuse ;  /* 0x00000005b1b17c23 */ /* 0x100fe20008010814 */
[----:B------:R-:W-:Y:S01]  /*c700*/  FFMA.FTZ R202, R172, UR5, -R20 ;  /* 0x00000005acca7c23 */ /* 0x000fe20008010814 */
[--C-:B------:R-:W-:Y:S01]  /*c710*/  FFMA.FTZ R172, R179, UR5, -R152.reuse ;  /* 0x00000005b3ac7c23 */ /* 0x100fe20008010898 */
[----:B------:R-:W-:Y:S01]  /*c720*/  FFMA.FTZ R207, R182, UR5, -R152 ;  /* 0x00000005b6cf7c23 */ /* 0x000fe20008010898 */
[--C-:B0-----:R-:W-:Y:S01]  /*c730*/  FFMA.FTZ R21, R153, UR5, -R20.reuse ;  /* 0x0000000599157c23 */ /* 0x101fe20008010814 */
[--C-:B------:R-:W-:Y:S01]  /*c740*/  FFMA.FTZ R176, R181, UR5, -R20.reuse ;  /* 0x00000005b5b07c23 */ /* 0x100fe20008010814 */
[----:B------:R-:W-:Y:S01]  /*c750*/  MUFU.EX2 R2, R2 ;  /* 0x0000000200027308 */ /* 0x000fe20000000800 */
[----:B------:R-:W-:Y:S01]  /*c760*/  FFMA.FTZ R23, R165, UR5, -R20 ;  /* 0x00000005a5177c23 */ /* 0x000fe20008010814 */
[--C-:B------:R-:W-:Y:S01]  /*c770*/  FFMA.FTZ R165, R183, UR5, -R152.reuse ;  /* 0x00000005b7a57c23 */ /* 0x100fe20008010898 */
[----:B------:R-:W-:Y:S01]  /*c780*/  FFMA.FTZ R201, R170, UR5, -R152 ;  /* 0x00000005aac97c23 */ /* 0x000fe20008010898 */
[--C-:B------:R-:W-:Y:S01]  /*c790*/  FFMA.FTZ R169, R169, UR5, -R20.reuse ;  /* 0x00000005a9a97c23 */ /* 0x100fe20008010814 */
[----:B------:R-:W-:Y:S01]  /*c7a0*/  FFMA.FTZ R198, R164, UR5, -R20 ;  /* 0x00000005a4c67c23 */ /* 0x000fe20008010814 */
[----:B------:R-:W-:Y:S01]  /*c7b0*/  FFMA.FTZ R164, R171, UR5, -R152 ;  /* 0x00000005aba47c23 */ /* 0x000fe20008010898 */
[----:B------:R-:W-:Y:S01]  /*c7c0*/  FFMA.FTZ R194, R156, UR5, -R20 ;  /* 0x000000059cc27c23 */ /* 0x000fe20008010814 */
[----:B------:R-:W0:Y:S01]  /*c7d0*/  MUFU.EX2 R209, R209 ;  /* 0x000000d100d17308 */ /* 0x000e220000000800 */
[----:B-1----:R-:W-:Y:S01]  /*c7e0*/  FFMA.FTZ R18, R0, R18, R208 ;  /* 0x0000001200127223 */ /* 0x002fe200000100d0 */
[----:B------:R-:W-:Y:S01]  /*c7f0*/  FFMA.FTZ R203, R174, UR5, -R152 ;  /* 0x00000005aecb7c23 */ /* 0x000fe20008010898 */
[--C-:B------:R-:W-:Y:S01]  /*c800*/  FFMA.FTZ R196, R160, UR5, -R20.reuse ;  /* 0x00000005a0c47c23 */ /* 0x100fe20008010814 */
[----:B------:R-:W-:Y:S01]  /*c810*/  FFMA.FTZ R160, R161, UR5, -R20 ;  /* 0x00000005a1a07c23 */ /* 0x000fe20008010814 */
[--C-:B------:R-:W-:Y:S01]  /*c820*/  FFMA.FTZ R161, R175, UR5, -R152.reuse ;  /* 0x00000005afa17c23 */ /* 0x100fe20008010898 */
[----:B------:R-:W-:Y:S01]  /*c830*/  FFMA.FTZ R197, R162, UR5, -R152 ;  /* 0x00000005a2c57c23 */ /* 0x000fe20008010898 */
[----:B------:R-:W-:Y:S01]  /*c840*/  FFMA.FTZ R20, R157, UR5, -R20 ;  /* 0x000000059d147c23 */ /* 0x000fe20008010814 */
[----:B------:R-:W1:Y:S01]  /*c850*/  MUFU.EX2 R185, R185 ;  /* 0x000000b900b97308 */ /* 0x000e620000000800 */
[--C-:B------:R-:W-:Y:S01]  /*c860*/  FFMA.FTZ R157, R163, UR5, -R152.reuse ;  /* 0x00000005a39d7c23 */ /* 0x100fe20008010898 */
[--C-:B------:R-:W-:Y:S01]  /*c870*/  FFMA.FTZ R193, R154, UR5, -R152.reuse ;  /* 0x000000059ac17c23 */ /* 0x100fe20008010898 */
[--C-:B------:R-:W-:Y:S01]  /*c880*/  FFMA.FTZ R199, R166, UR5, -R152.reuse ;  /* 0x00000005a6c77c23 */ /* 0x100fe20008010898 */
[----:B------:R-:W-:-:S04]  /*c890*/  FFMA.FTZ R195, R158, UR5, -R152 ;  /* 0x000000059ec37c23 */ /* 0x000fc80008010898 */
        /* <DEDUP_REMOVED lines=20> */
[----:B------:R-:W-:-:S06]  /*c9e0*/  FFMA.FTZ R156, R167, UR5, -R152 ;  /* 0x00000005a79c7c23 */ /* 0x000fcc0008010898 */
        /* <DEDUP_REMOVED lines=60> */
.L_x_2232:
[----:B------:R-:W0:Y:S01]  /*cdb0*/  S2UR UR6, SR_CgaCtaId ;  /* 0x00000000000679c3 */ /* 0x000e220000008800 */
[----:B------:R-:W-:Y:S01]  /*cdc0*/  UIADD3 UR4, UR4, 0x38860, URZ ;  /* 0x0003886004047890 */ /* 0x000fe2000fffe03f */
[----:B------:R-:W-:Y:S01]  /*cdd0*/  ISETP.LT.AND P1, PT, RZ, UR60, PT ;  /* 0x0000003cff007c0c */ /* 0x000fe2000bf21270 */
[----:B------:R-:W-:Y:S01]  /*cde0*/  UIADD3 UR60, UR60, -0x1, URZ ;  /* 0xffffffff3c3c7890 */ /* 0x000fe2000fffe03f */
[----:B------:R-:W-:Y:S01]  /*cdf0*/  R2UR UR61, R17 ;  /* 0x00000000113d72ca */ /* 0x000fe200000e0000 */
[----:B------:R-:W-:Y:S01]  /*ce00*/  UMOV UR37, UR36 ;  /* 0x0000002400257c82 */ /* 0x000fe20008000000 */
        /* <DEDUP_REMOVED lines=16> */
[----:B------:R-:W-:Y:S02]  /*cf10*/  F2FP.F16.F32.PACK_AB R203, R161, R203 ;  /* 0x000000cba1cb723e */ /* 0x000fe400000000ff */
[----:B------:R-:W-:Y:S02]  /*cf20*/  F2FP.F16.F32.PACK_AB R196, R160, R196 ;  /* 0x000000c4a0c4723e */ /* 0x000fe400000000ff */
[----:B------:R-:W-:-:S02]  /*cf30*/  F2FP.F16.F32.PACK_AB R197, R157, R197 ;  /* 0x000000c59dc5723e */ /* 0x000fc400000000ff */
[----:B------:R-:W-:Y:S02]  /*cf40*/  F2FP.F16.F32.PACK_AB R198, R23, R198 ;  /* 0x000000c617c6723e */ /* 0x000fe400000000ff */
[----:B------:R-:W-:Y:S02]  /*cf50*/  F2FP.F16.F32.PACK_AB R199, R156, R199 ;  /* 0x000000c79cc7723e */ /* 0x000fe400000000ff */
[----:B------:R-:W-:Y:S02]  /*cf60*/  F2FP.F16.F32.PACK_AB R193, R153, R193 ;  /* 0x000000c199c1723e */ /* 0x000fe400000000ff */
[----:B------:R-:W-:Y:S02]  /*cf70*/  F2FP.F16.F32.PACK_AB R195, R152, R195 ;  /* 0x000000c398c3723e */ /* 0x000fe400000000ff */
[----:B------:R-:W-:Y:S01]  /*cf80*/  MOV R20, R3 ;  /* 0x0000000300147202 */ /* 0x000fe20000000f00 */
[----:B------:R-:W-:Y:S06]  /*cf90*/  @P1 BRA `(.L_x_2233) ;  /* 0xffffffc400581947 */ /* 0x000fec000383ffff */
.L_x_2222:
        /* <DEDUP_REMOVED lines=131> */
.L_x_2234:
        /* <DEDUP_REMOVED lines=8> */
.L_x_2235:
[----:B-1----:R-:W-:Y:S05]  /*d850*/  @P1 BRA `(.L_x_2236) ;  /* 0x0000000000081947 */ /* 0x002fea0003800000 */
[----:B------:R-:W1:Y:S02]  /*d860*/  SYNCS.PHASECHK.TRANS64.TRYWAIT P1, [UR7+0x38850], R0 ;  /* 0x03885000ff0075a7 */ /* 0x000e640008020147 */
[----:B-1----:R-:W-:Y:S05]  /*d870*/  @!P1 BRA `(.L_x_2237) ;  /* 0x0000007c008c9947 */ /* 0x002fea0003800000 */
.L_x_2236:
[----:B------:R-:W-:Y:S01]  /*d880*/  R2UR UR4, R16 ;  /* 0x00000000100472ca */ /* 0x000fe200000e0000 */
[----:B------:R-:W-:Y:S01]  /*d890*/  WARPGROUP.ARRIVE ;  /* 0x00000000000079c5 */ /* 0x000fe20000000000 */
[----:B------:R-:W-:Y:S01]  /*d8a0*/  UMOV UR11, 0x40000040 ;  /* 0x40000040000b7882 */ /* 0x000fe20000000000 */
[----:B-1----:R-:W1:Y:S01]  /*d8b0*/  SHFL.BFLY PT, R7, R18, 0x2, 0x1f ;  /* 0x0c401f0012077f89 */ /* 0x002e6200000e0000 */
[----:B------:R-:W-:Y:S02]  /*d8c0*/  IMAD.MOV.U32 R6, RZ, RZ, RZ ;  /* 0x000000ffff067224 */ /* 0x000fe400078e00ff */
[----:B------:R-:W-:Y:S01]  /*d8d0*/  IMAD.U32 R13, RZ, RZ, UR5 ;  /* 0x00000005ff0d7e24 */ /* 0x000fe2000f8e00ff */
[----:B0-----:R-:W0:Y:S06]  /*d8e0*/  SHFL.BFLY PT, R0, R5, 0x2, 0x1f ;  /* 0x0c401f0005007f89 */ /* 0x001e2c00000e0000 */
[----:B------:R-:W-:-:S04]  /*d8f0*/  UIADD3 UR4, UR4, 0x400, URZ ;  /* 0x0000040004047890 */ /* 0x000fc8000fffe03f */
[----:B------:R-:W-:-:S04]  /*d900*/  USHF.R.U32.HI UR4, URZ, 0x4, UR4 ;  /* 0x000000043f047899 */ /* 0x000fc80008011604 */
[----:B------:R-:W-:-:S04]  /*d910*/  ULOP3.LUT UR4, UR4, 0x3fff, URZ, 0xc0, !UPT ;  /* 0x00003fff04047892 */ /* 0x000fc8000f8ec03f */
[----:B------:R-:W-:Y:S01]  /*d920*/  ULOP3.LUT UR4, UR4, 0x2800000, URZ, 0xfc, !UPT ;  /* 0x0280000004047892 */ /* 0x000fe2000f8efc3f */
[----:B-1----:R-:W-:-:S03]  /*d930*/  FADD.FTZ R7, R7, R18 ;  /* 0x0000001207077221 */ /* 0x002fc60000010000 */
[----:B------:R-:W-:Y:S01]  /*d940*/  UIMAD UR4, UR36, 0xa00, UR4 ;  /* 0x00000a00240478a4 */ /* 0x000fe2000f8e0204 */
[----:B0-----:R-:W-:Y:S01]  /*d950*/  FADD.FTZ R2, R0, R5 ;  /* 0x0000000500027221 */ /* 0x001fe20000010000 */
[----:B------:R-:W-:Y:S02]  /*d960*/  IMAD.MOV.U32 R5, RZ, RZ, RZ ;  /* 0x000000ffff057224 */ /* 0x000fe400078e00ff */
[----:B------:R-:W-:Y:S01]  /*d970*/  UIADD3 UR6, UR4, 0x80, URZ ;  /* 0x0000008004067890 */ /* 0x000fe2000fffe03f */
[----:B------:R-:W0:Y:S02]  /*d980*/  SHFL.BFLY PT, R0, R7, 0x1, 0x1f ;  /* 0x0c201f0007007f89 */ /* 0x000e2400000e0000 */
[----:B------:R-:W-:Y:S02]  /*d990*/  UMOV UR10, UR4 ;  /* 0x00000004000a7c82 */ /* 0x000fe40008000000 */
[----:B------:R-:W-:Y:S01]  /*d9a0*/  HGMMA.64x256x16.F32 R24, R208, gdesc[UR8].tnspB, R24, gsb0 ;  /* 0x43e00008d0187df0 */ /* 0x000fe20008000818 */
[----:B------:R-:W-:Y:S01]  /*d9b0*/  UMOV UR11, 0x40000040 ;  /* 0x40000040000b7882 */ /* 0x000fe20000000000 */
[----:B------:R-:W-:Y:S01]  /*d9c0*/  UMOV UR10, UR6 ;  /* 0x00000006000a7c82 */ /* 0x000fe20008000000 */
[----:B------:R-:W-:Y:S01]  /*d9d0*/  UIADD3 UR6, UR4, 0x100, URZ ;  /* 0x0000010004067890 */ /* 0x000fe2000fffe03f */
[----:B------:R-:W1:Y:S01]  /*d9e0*/  SHFL.BFLY PT, R9, R2, 0x1, 0x1f ;  /* 0x0c201f0002097f89 */ /* 0x000e6200000e0000 */
[----:B0-----:R-:W-:Y:S01]  /*d9f0*/  FADD.FTZ R11, R7, R0 ;  /* 0x00000000070b7221 */ /* 0x001fe20000010000 */
[----:B------:R-:W-:-:S02]  /*da00*/  IMAD.U32 R7, RZ, RZ, UR5 ;  /* 0x00000005ff077e24 */ /* 0x000fc4000f8e00ff */
[----:B------:R-:W-:Y:S02]  /*da10*/  IMAD.MOV.U32 R0, RZ, RZ, -0x800000 ;  /* 0xff800000ff007424 */ /* 0x000fe400078e00ff */
[----:B------:R-:W-:Y:S01]  /*da20*/  FSETP.NE.FTZ.AND P1, PT, R11, RZ, PT ;  /* 0x000000ff0b00720b */ /* 0x000fe20003f35000 */
[----:B-1----:R-:W-:Y:S01]  /*da30*/  FADD.FTZ R12, R2, R9 ;  /* 0x00000009020c7221 */ /* 0x002fe20000010000 */
[----:B------:R-:W-:-:S04]  /*da40*/  IMAD.MOV.U32 R2, RZ, RZ, -0x800000 ;  /* 0xff800000ff027424 */ /* 0x000fc800078e00ff */
[----:B------:R-:W-:-:S07]  /*da50*/  FSETP.NE.FTZ.AND P2, PT, R12, RZ, PT ;  /* 0x000000ff0c00720b */ /* 0x000fce0003f55000 */
[----:B------:R-:W0:Y:S01]  /*da60*/  @P1 MUFU.LG2 R8, R11 ;  /* 0x0000000b00081308 */ /* 0x000e220000000c00 */
[----:B------:R-:W-:-:S07]  /*da70*/  @P1 FMUL.FTZ R7, R7, 0.69314718246459960938 ;  /* 0x3f31721807071820 */ /* 0x000fce0000410000 */
[----:B------:R-:W1:Y:S01]  /*da80*/  @P2 MUFU.LG2 R9, R12 ;  /* 0x0000000c00092308 */ /* 0x000e620000000c00 */
[----:B------:R-:W-:-:S07]  /*da90*/  @P2 FMUL.FTZ R13, R13, 0.69314718246459960938 ;  /* 0x3f3172180d0d2820 */ /* 0x000fce0000410000 */
        /* <DEDUP_REMOVED lines=32> */
.L_x_2238:
[----:B------:R-:W0:Y:S01]  /*dca0*/  S2UR UR8, SR_CgaCtaId ;  /* 0x00000000000879c3 */ /* 0x000e220000008800 */
[----:B------:R-:W-:Y:S01]  /*dcb0*/  UIADD3 UR4, UR7, 0x38860, URZ ;  /* 0x0003886007047890 */ /* 0x000fe2000fffe03f */
[----:B------:R-:W-:Y:S01]  /*dcc0*/  R2UR UR6, R223 ;  /* 0x00000000df0672ca */ /* 0x000fe200000e0000 */
[----:B------:R-:W-:Y:S01]  /*dcd0*/  UIADD3 UR36, UR36, 0x1, URZ ;  /* 0x0000000124247890 */ /* 0x000fe2000fffe03f */
[----:B------:R-:W-:Y:S01]  /*dce0*/  R2UR UR5, R17 ;  /* 0x00000000110572ca */ /* 0x000fe200000e0000 */
        /* <DEDUP_REMOVED lines=138> */
.L_x_2202:
[----:B------:R-:W0:Y:S08]  /*e590*/  S2UR UR5, SR_CgaCtaId ;  /* 0x00000000000579c3 */ /* 0x000e300000008800 */
[----:B------:R-:W-:Y:S06]  /*e5a0*/  BAR.SYNC.DEFER_BLOCKING 0x5, 0x180 ;  /* 0x0146000000007b1d */ /* 0x000fec0000010000 */
[----:B------:R-:W-:Y:S01]  /*e5b0*/  UMOV UR4, 0x400 ;  /* 0x0000040000047882 */ /* 0x000fe20000000000 */
[----:B------:R-:W-:Y:S01]  /*e5c0*/  BSSY B0, `(.L_x_2239) ;  /* 0x00002a5000007945 */ /* 0x000fe20003800000 */
[----:B0-----:R-:W-:-:S09]  /*e5d0*/  ULEA UR13, UR5, UR4, 0x18 ;  /* 0x00000004050d7291 */ /* 0x001fd2000f8ec03f */
[----:B------:R-:W0:Y:S02]  /*e5e0*/  LDS R4, [UR13+0x388d0] ;  /* 0x0388d00dff047984 */ /* 0x000e240008000800 */
[----:B0-----:R-:W-:Y:S01]  /*e5f0*/  R2UR UR4, R4 ;  /* 0x00000000040472ca */ /* 0x001fe200000e0000 */
[----:B------:R-:W-:Y:S06]  /*e600*/  BAR.ARV 0x4, 0x180 ;  /* 0x0106000000007b1d */ /* 0x000fec0000002000 */
[----:B------:R-:W-:Y:S08]  /*e610*/  @P0 BRA `(.L_x_2240) ;  /* 0x0000001c00700947 */ /* 0x000ff00003800000 */
[----:B------:R-:W0:Y:S01]  /*e620*/  S2UR UR5, SR_SWINHI ;  /* 0x00000000000579c3 */ /* 0x000e220000002f00 */
[----:B------:R-:W-:Y:S01]  /*e630*/  IMAD.MOV.U32 R18, RZ, RZ, 0x2 ;  /* 0x00000002ff127424 */ /* 0x000fe200078e00ff */
[----:B------:R-:W-:Y:S01]  /*e640*/  LEA R156, R222, R22, 0x6 ;  /* 0x00000016de9c7211 */ /* 0x000fe200078e30ff */
[----:B------:R-:W-:Y:S01]  /*e650*/  IMAD.MOV.U32 R157, RZ, RZ, 0x2 ;  /* 0x00000002ff9d7424 */ /* 0x000fe200078e00ff */
[----:B------:R-:W-:-:S04]  /*e660*/  R2UR UR11, R220 ;  /* 0x00000000dc0b72ca */ /* 0x000fc800000e0000 */
[----:B------:R-:W-:Y:S01]  /*e670*/  BAR.SYNC.DEFER_BLOCKING 0x1, 0x100 ;  /* 0x0044000000007b1d */ /* 0x000fe20000010000 */
[----:B------:R-:W-:Y:S02]  /*e680*/  R2UR UR14, R213 ;  /* 0x00000000d50e72ca */ /* 0x000fe400000e0000 */
[----:B------:R-:W-:Y:S02]  /*e690*/  F2FP.F16.F32.PACK_AB R24, R25, R24 ;  /* 0x000000181918723e */ /* 0x000fe400000000ff */
[----:B------:R-:W-:Y:S01]  /*e6a0*/  R2UR UR15, R221 ;  /* 0x00000000dd0f72ca */ /* 0x000fe200000e0000 */
[----:B------:R-:W-:Y:S01]  /*e6b0*/  ULDC.64 UR8, c[0x0][0xb90] ;  /* 0x0002e40000087ab9 */ /* 0x000fe20000000a00 */
[----:B------:R-:W-:Y:S02]  /*e6c0*/  F2FP.F16.F32.PACK_AB R25, R27, R26 ;  /* 0x0000001a1b19723e */ /* 0x000fe400000000ff */
[----:B------:R-:W-:Y:S02]  /*e6d0*/  F2FP.F16.F32.PACK_AB R27, R31, R30 ;  /* 0x0000001e1f1b723e */ /* 0x000fe400000000ff */
[----:B------:R-:W-:Y:S01]  /*e6e0*/  F2FP.F16.F32.PACK_AB R26, R29, R28 ;  /* 0x0000001c1d1a723e */ /* 0x000fe200000000ff */
[----:B------:R-:W-:Y:S01]  /*e6f0*/  USHF.R.S32.HI UR10, URZ, 0x1f, UR11 ;  /* 0x0000001f3f0a7899 */ /* 0x000fe2000801140b */
[----:B------:R-:W-:-:S02]  /*e700*/  F2FP.F16.F32.PACK_AB R161, R162, R161 ;  /* 0x000000a1a2a1723e */ /* 0x000fc400000000ff */
[----:B------:R-:W-:Y:S02]  /*e710*/  F2FP.F16.F32.PACK_AB R162, R149, R148 ;  /* 0x0000009495a2723e */ /* 0x000fe400000000ff */
[----:B------:R-:W-:Y:S01]  /*e720*/  F2FP.F16.F32.PACK_AB R163, R165, R163 ;  /* 0x000000a3a5a3723e */ /* 0x000fe200000000ff */
[----:B------:R-:W-:Y:S01]  /*e730*/  USHF.R.S32.HI UR12, URZ, 0x1f, UR15 ;  /* 0x0000001f3f0c7899 */ /* 0x000fe2000801140f */
[----:B------:R-:W-:Y:S01]  /*e740*/  UMOV UR6, UR13 ;  /* 0x0000000d00067c82 */ /* 0x000fe20008000000 */
[----:B0-----:R-:W-:Y:S01]  /*e750*/  UMOV UR7, UR5 ;  /* 0x0000000500077c82 */ /* 0x001fe20008000000 */
[----:B------:R-:W-:Y:S01]  /*e760*/  UIMAD UR5, UR10, UR8, URZ ;  /* 0x000000080a0572a4 */ /* 0x000fe2000f8e023f */
[----:B------:R-:W-:-:S03]  /*e770*/  IMAD.WIDE R18, R227, R18, UR6 ;  /* 0x00000006e3127e25 */ /* 0x000fc6000f8e0212 */
[----:B------:R-:W-:Y:S01]  /*e780*/  UIMAD UR5, UR11, UR9, UR5 ;  /* 0x000000090b0572a4 */ /* 0x000fe2000f8e0205 */
[----:B------:R-:W-:Y:S01]  /*e790*/  IMAD.WIDE R156, R156, R157, UR6 ;  /* 0x000000069c9c7e25 */ /* 0x000fe2000f8e029d */
[C---:B------:R-:W-:Y:S01]  /*e7a0*/  IADD3 R109, P2, R18.reuse, 0x8020, RZ ;  /* 0x00008020126d7810 */ /* 0x040fe20007f5e0ff */
[----:B------:R-:W-:Y:S01]  /*e7b0*/  UIMAD.WIDE.U32 UR6, UR11, UR8, URZ ;  /* 0x000000080b0672a5 */ /* 0x000fe2000f8e003f */
[C---:B------:R-:W-:Y:S02]  /*e7c0*/  LOP3.LUT R159, R18.reuse, 0x380, RZ, 0xc0, !PT ;  /* 0x00000380129f7812 */ /* 0x040fe400078ec0ff */
[C---:B------:R-:W-:Y:S01]  /*e7d0*/  IADD3 R135, P4, R18.reuse, 0xc040, RZ ;  /* 0x0000c04012877810 */ /* 0x040fe20007f9e0ff */
[----:B------:R-:W-:Y:S01]  /*e7e0*/  IMAD.X R147, RZ, RZ, R19, P2 ;  /* 0x000000ffff937224 */ /* 0x000fe200010e0613 */
[C---:B------:R-:W-:Y:S01]  /*e7f0*/  IADD3 R15, P3, R18.reuse, 0xc060, RZ ;  /* 0x0000c060120f7810 */ /* 0x040fe20007f7e0ff */
[----:B------:R-:W-:Y:S01]  /*e800*/  ULDC.64 UR8, c[0x0][0xb98] ;  /* 0x0002e60000087ab9 */ /* 0x000fe20000000a00 */
[----:B------:R-:W-:Y:S01]  /*e810*/  LOP3.LUT R10, R109, 0x380, RZ, 0xc0, !PT ;  /* 0x000003806d0a7812 */ /* 0x000fe200078ec0ff */
[----:B------:R-:W-:Y:S01]  /*e820*/  UIADD3 UR7, UR7, UR5, URZ ;  /* 0x0000000507077290 */ /* 0x000fe2000fffe03f */
[----:B------:R-:W-:Y:S01]  /*e830*/  SHF.R.U64 R159, R159, 0x3, RZ ;  /* 0x000000039f9f7819 */ /* 0x000fe200000012ff */
[----:B------:R-:W-:Y:S01]  /*e840*/  UIMAD UR5, UR12, UR8, URZ ;  /* 0x000000080c0572a4 */ /* 0x000fe2000f8e023f */
[----:B------:R-:W-:Y:S01]  /*e850*/  LOP3.LUT R134, R135, 0x380, RZ, 0xc0, !PT ;  /* 0x0000038087867812 */ /* 0x000fe200078ec0ff */
[----:B------:R-:W-:Y:S01]  /*e860*/  UIMAD.WIDE.U32 UR6, UR15, UR8, UR6 ;  /* 0x000000080f0672a5 */ /* 0x000fe2000f8e0006 */
[----:B------:R-:W-:Y:S01]  /*e870*/  IADD3 R4, P2, R18, 0x4000, RZ ;  /* 0x0000400012047810 */ /* 0x000fe20007f5e0ff */
[----:B------:R-:W-:Y:S01]  /*e880*/  UIMAD UR5, UR15, UR9, UR5 ;  /* 0x000000090f0572a4 */ /* 0x000fe2000f8e0205 */
[----:B------:R-:W-:-:S02]  /*e890*/  LOP3.LUT R14, R15, 0x380, RZ, 0xc0, !PT ;  /* 0x000003800f0e7812 */ /* 0x000fc400078ec0ff */
[----:B------:R-:W-:Y:S01]  /*e8a0*/  IADD3 R115, P6, R18, 0xc000, RZ ;  /* 0x0000c00012737810 */ /* 0x000fe20007fde0ff */
[--C-:B------:R-:W-:Y:S01]  /*e8b0*/  IMAD.X R127, RZ, RZ, R19.reuse, P2 ;  /* 0x000000ffff7f7224 */ /* 0x100fe200010e0613 */
[----:B------:R-:W-:Y:S01]  /*e8c0*/  SHF.R.U64 R10, R10, 0x3, RZ ;  /* 0x000000030a0a7819 */ /* 0x000fe200000012ff */
[----:B------:R-:W-:Y:S01]  /*e8d0*/  ULDC.64 UR8, c[0x0][0xae8] ;  /* 0x0002ba0000087ab9 */ /* 0x000fe20000000a00 */
[----:B------:R-:W-:Y:S01]  /*e8e0*/  IADD3 R113, P0, R18, 0x8060, RZ ;  /* 0x0000806012717810 */ /* 0x000fe20007f1e0ff */
[--C-:B------:R-:W-:Y:S01]  /*e8f0*/  IMAD.X R143, RZ, RZ, R19.reuse, P6 ;  /* 0x000000ffff8f7224 */ /* 0x100fe200030e0613 */
[----:B------:R-:W-:Y:S01]  /*e900*/  LOP3.LUT R158, R159, R18, RZ, 0x3c, !PT ;  /* 0x000000129f9e7212 */ /* 0x000fe200078e3cff */
[--C-:B------:R-:W-:Y:S01]  /*e910*/  IMAD.MOV.U32 R159, RZ, RZ, R19.reuse ;  /* 0x000000ffff9f7224 */ /* 0x100fe200078e0013 */
[----:B------:R-:W-:Y:S01]  /*e920*/  SHF.R.U64 R134, R134, 0x3, RZ ;  /* 0x0000000386867819 */ /* 0x000fe200000012ff */
[----:B------:R-:W-:Y:S01]  /*e930*/  IMAD.X R151, RZ, RZ, R19, P0 ;  /* 0x000000ffff977224 */ /* 0x000fe200000e0613 */
[----:B------:R-:W-:-:S02]  /*e940*/  SHF.R.U64 R14, R14, 0x3, RZ ;  /* 0x000000030e0e7819 */ /* 0x000fc400000012ff */
[----:B------:R-:W-:Y:S02]  /*e950*/  LOP3.LUT R8, R115, 0x380, RZ, 0xc0, !PT ;  /* 0x0000038073087812 */ /* 0x000fe400078ec0ff */
[----:B------:R-:W-:Y:S02]  /*e960*/  LOP3.LUT R146, R10, R109, RZ, 0x3c, !PT ;  /* 0x0000006d0a927212 */ /* 0x000fe400078e3cff */
[----:B------:R-:W-:Y:S02]  /*e970*/  LOP3.LUT R6, R113, 0x380, RZ, 0xc0, !PT ;  /* 0x0000038071067812 */ /* 0x000fe400078ec0ff */
[----:B------:R-:W-:Y:S02]  /*e980*/  IADD3 R109, P2, R156, 0x7000, RZ ;  /* 0x000070009c6d7810 */ /* 0x000fe40007f5e0ff */
[----:B------:R-:W-:Y:S01]  /*e990*/  LOP3.LUT R134, R134, R135, RZ, 0x3c, !PT ;  /* 0x0000008786867212 */ /* 0x000fe200078e3cff */
[--C-:B------:R-:W-:Y:S01]  /*e9a0*/  IMAD.X R135, RZ, RZ, R19.reuse, P4 ;  /* 0x000000ffff877224 */ /* 0x100fe200020e0613 */
[----:B------:R-:W-:Y:S01]  /*e9b0*/  LOP3.LUT R14, R14, R15, RZ, 0x3c, !PT ;  /* 0x0000000f0e0e7212 */ /* 0x000fe200078e3cff */
[----:B------:R-:W-:Y:S01]  /*e9c0*/  IMAD.X R15, RZ, RZ, R19, P3 ;  /* 0x000000ffff0f7224 */ /* 0x000fe200018e0613 */
[----:B------:R-:W-:-:S02]  /*e9d0*/  SHF.R.U64 R8, R8, 0x3, RZ ;  /* 0x0000000308087819 */ /* 0x000fc400000012ff */
[----:B------:R-:W-:Y:S02]  /*e9e0*/  MOV R159, R158 ;  /* 0x0000009e009f7202 */ /* 0x000fe40000000f00 */
[----:B------:R-:W-:Y:S01]  /*e9f0*/  IADD3 R107, P4, R18, 0x8000, RZ ;  /* 0x00008000126b7810 */ /* 0x000fe20007f9e0ff */
[----:B------:R-:W0:Y:S01]  /*ea00*/  LDC R158, c[0x0][0xbe8] ;  /* 0x0002fa00ff9e7b82 */ /* 0x000e220000000800 */
[----:B------:R-:W-:Y:S01]  /*ea10*/  SHF.R.U64 R6, R6, 0x3, RZ ;  /* 0x0000000306067819 */ /* 0x000fe200000012ff */
[----:B------:R1:W-:Y:S01]  /*ea20*/  STSM.16.M88.4 [R159], R24 ;  /* 0x000000189f007844 */ /* 0x0003e20000000200 */
[----:B------:R-:W-:Y:S01]  /*ea30*/  LOP3.LUT R108, R109, 0x380, RZ, 0xc0, !PT ;  /* 0x000003806d6c7812 */ /* 0x000fe200078ec0ff */
[----:B------:R-:W-:Y:S01]  /*ea40*/  IMAD.X R155, RZ, RZ, R19, P4 ;  /* 0x000000ffff9b7224 */ /* 0x000fe200020e0613 */
[----:B------:R-:W-:Y:S02]  /*ea50*/  IADD3 R21, P3, R18, 0x20, RZ ;  /* 0x0000002012157810 */ /* 0x000fe40007f7e0ff */
[----:B------:R-:W-:-:S02]  /*ea60*/  LOP3.LUT R142, R8, R115, RZ, 0x3c, !PT ;  /* 0x00000073088e7212 */ /* 0x000fc400078e3cff */
[C---:B------:R-:W-:Y:S01]  /*ea70*/  IADD3 R139, P5, R18.reuse, 0xc020, RZ ;  /* 0x0000c020128b7810 */ /* 0x040fe20007fbe0ff */
[--C-:B------:R-:W-:Y:S01]  /*ea80*/  IMAD.X R153, RZ, RZ, R19.reuse, P3 ;  /* 0x000000ffff997224 */ /* 0x100fe200018e0613 */
[----:B------:R-:W-:Y:S02]  /*ea90*/  IADD3 R111, P1, R18, 0x8040, RZ ;  /* 0x00008040126f7810 */ /* 0x000fe40007f3e0ff */
[----:B------:R-:W-:Y:S02]  /*eaa0*/  LOP3.LUT R150, R6, R113, RZ, 0x3c, !PT ;  /* 0x0000007106967212 */ /* 0x000fe400078e3cff */
[----:B------:R-:W-:Y:S01]  /*eab0*/  LOP3.LUT R8, R107, 0x380, RZ, 0xc0, !PT ;  /* 0x000003806b087812 */ /* 0x000fe200078ec0ff */
[----:B------:R-:W-:Y:S01]  /*eac0*/  IMAD.X R131, RZ, RZ, R19, P1 ;  /* 0x000000ffff837224 */ /* 0x000fe200008e0613 */
[----:B------:R-:W-:Y:S02]  /*ead0*/  SHF.R.U64 R108, R108, 0x3, RZ ;  /* 0x000000036c6c7819 */ /* 0x000fe400000012ff */
[----:B------:R-:W-:-:S02]  /*eae0*/  LOP3.LUT R6, R21, 0x380, RZ, 0xc0, !PT ;  /* 0x0000038015067812 */ /* 0x000fc400078ec0ff */
[----:B------:R-:W-:Y:S02]  /*eaf0*/  LOP3.LUT R138, R139, 0x380, RZ, 0xc0, !PT ;  /* 0x000003808b8a7812 */ /* 0x000fe400078ec0ff */
[----:B------:R-:W-:Y:S02]  /*eb00*/  SHF.R.U64 R8, R8, 0x3, RZ ;  /* 0x0000000308087819 */ /* 0x000fe400000012ff */
[----:B------:R-:W-:Y:S01]  /*eb10*/  LOP3.LUT R108, R108, R109, RZ, 0x3c, !PT ;  /* 0x0000006d6c6c7212 */ /* 0x000fe200078e3cff */
[----:B------:R-:W-:Y:S01]  /*eb20*/  IMAD.X R109, RZ, RZ, R157, P2 ;  /* 0x000000ffff6d7224 */ /* 0x000fe200010e069d */
[----:B------:R-:W-:Y:S02]  /*eb30*/  IADD3 R101, P0, R18, 0x4020, RZ ;  /* 0x0000402012657810 */ /* 0x000fe40007f1e0ff */
[----:B------:R-:W-:Y:S02]  /*eb40*/  SHF.R.U64 R6, R6, 0x3, RZ ;  /* 0x0000000306067819 */ /* 0x000fe400000012ff */
[----:B------:R-:W-:Y:S01]  /*eb50*/  IADD3 R23, P1, R18, 0x40, RZ ;  /* 0x0000004012177810 */ /* 0x000fe20007f3e0ff */
[----:B------:R-:W-:Y:S01]  /*eb60*/  IMAD.X R9, RZ, RZ, R19, P0 ;  /* 0x000000ffff097224 */ /* 0x000fe200000e0613 */
[----:B------:R-:W-:-:S02]  /*eb70*/  IADD3 R123, P2, R156, 0xe000, RZ ;  /* 0x0000e0009c7b7810 */ /* 0x000fc40007f5e0ff */
[----:B------:R-:W-:Y:S01]  /*eb80*/  SHF.R.U64 R138, R138, 0x3, RZ ;  /* 0x000000038a8a7819 */ /* 0x000fe200000012ff */
[----:B------:R-:W-:Y:S01]  /*eb90*/  IMAD.X R7, RZ, RZ, R19, P1 ;  /* 0x000000ffff077224 */ /* 0x000fe200008e0613 */
[----:B------:R-:W-:Y:S02]  /*eba0*/  LOP3.LUT R154, R8, R107, RZ, 0x3c, !PT ;  /* 0x0000006b089a7212 */ /* 0x000fe400078e3cff */
[----:B------:R-:W-:Y:S02]  /*ebb0*/  LOP3.LUT R152, R6, R21, RZ, 0x3c, !PT ;  /* 0x0000001506987212 */ /* 0x000fe400078e3cff */
[----:B------:R-:W-:Y:S02]  /*ebc0*/  LOP3.LUT R8, R101, 0x380, RZ, 0xc0, !PT ;  /* 0x0000038065087812 */ /* 0x000fe400078ec0ff */
[----:B------:R-:W-:Y:S02]  /*ebd0*/  LOP3.LUT R6, R23, 0x380, RZ, 0xc0, !PT ;  /* 0x0000038017067812 */ /* 0x000fe400078ec0ff */
[----:B------:R-:W-:-:S02]  /*ebe0*/  LOP3.LUT R122, R123, 0x380, RZ, 0xc0, !PT ;  /* 0x000003807b7a7812 */ /* 0x000fc400078ec0ff */
[----:B------:R-:W-:Y:S02]  /*ebf0*/  LOP3.LUT R138, R138, R139, RZ, 0x3c, !PT ;  /* 0x0000008b8a8a7212 */ /* 0x000fe400078e3cff */
[----:B------:R-:W-:Y:S02]  /*ec00*/  IADD3.X R139, RZ, R19, RZ, P5, !PT ;  /* 0x00000013ff8b7210 */ /* 0x000fe40002ffe4ff */
[----:B------:R-:W-:Y:S02]  /*ec10*/  SHF.R.U64 R8, R8, 0x3, RZ ;  /* 0x0000000308087819 */ /* 0x000fe400000012ff */
[C---:B------:R-:W-:Y:S02]  /*ec20*/  IADD3 R105, P5, R18.reuse, 0x4060, RZ ;  /* 0x0000406012697810 */ /* 0x040fe40007fbe0ff */
[C---:B------:R-:W-:Y:S02]  /*ec30*/  IADD3 R103, P6, R18.reuse, 0x4040, RZ ;  /* 0x0000404012677810 */ /* 0x040fe40007fde0ff */
[----:B------:R-:W-:Y:S01]  /*ec40*/  IADD3 R20, P3, R18, 0x60, RZ ;  /* 0x0000006012147810 */ /* 0x000fe20007f7e0ff */
[--C-:B------:R-:W-:Y:S01]  /*ec50*/  IMAD.X R13, RZ, RZ, R19.reuse, P5 ;  /* 0x000000ffff0d7224 */ /* 0x100fe200028e0613 */
[----:B------:R-:W-:Y:S01]  /*ec60*/  SHF.R.U64 R6, R6, 0x3, RZ ;  /* 0x0000000306067819 */ /* 0x000fe200000012ff */
[--C-:B------:R-:W-:Y:S01]  /*ec70*/  IMAD.X R11, RZ, RZ, R19.reuse, P6 ;  /* 0x000000ffff0b7224 */ /* 0x100fe200030e0613 */
[----:B------:R-:W-:Y:S01]  /*ec80*/  SHF.R.U64 R122, R122, 0x3, RZ ;  /* 0x000000037a7a7819 */ /* 0x000fe200000012ff */
[----:B------:R-:W-:Y:S01]  /*ec90*/  IMAD.X R5, RZ, RZ, R19, P3 ;  /* 0x000000ffff057224 */ /* 0x000fe200018e0613 */
[----:B------:R-:W-:-:S02]  /*eca0*/  LOP3.LUT R8, R8, R101, RZ, 0x3c, !PT ;  /* 0x0000006508087212 */ /* 0x000fc400078e3cff */
[----:B------:R-:W-:Y:S02]  /*ecb0*/  LOP3.LUT R6, R6, R23, RZ, 0x3c, !PT ;  /* 0x0000001706067212 */ /* 0x000fe400078e3cff */
[----:B------:R-:W-:Y:S02]  /*ecc0*/  LOP3.LUT R101, R4, 0x380, RZ, 0xc0, !PT ;  /* 0x0000038004657812 */ /* 0x000fe400078ec0ff */
[----:B------:R-:W-:Y:S01]  /*ecd0*/  LOP3.LUT R122, R122, R123, RZ, 0x3c, !PT ;  /* 0x0000007b7a7a7212 */ /* 0x000fe200078e3cff */
[----:B------:R-:W-:Y:S01]  /*ece0*/  IMAD.X R123, RZ, RZ, R157, P2 ;  /* 0x000000ffff7b7224 */ /* 0x000fe200010e069d */
[----:B------:R-:W-:Y:S02]  /*ecf0*/  LOP3.LUT R23, R20, 0x380, RZ, 0xc0, !PT ;  /* 0x0000038014177812 */ /* 0x000fe400078ec0ff */
[----:B------:R-:W-:Y:S02]  /*ed00*/  IADD3 R19, P3, R156, 0x1000, RZ ;  /* 0x000010009c137810 */ /* 0x000fe40007f7e0ff */
[----:B0-----:R-:W-:-:S02]  /*ed10*/  ISETP.NE.AND P2, PT, R158, 0x1, PT ;  /* 0x000000019e00780c */ /* 0x001fc40003f45270 */
[----:B------:R-:W-:Y:S02]  /*ed20*/  SHF.R.U64 R101, R101, 0x3, RZ ;  /* 0x0000000365657819 */ /* 0x000fe400000012ff */
[----:B------:R-:W-:Y:S02]  /*ed30*/  SHF.R.U64 R23, R23, 0x3, RZ ;  /* 0x0000000317177819 */ /* 0x000fe400000012ff */
[----:B------:R-:W-:Y:S02]  /*ed40*/  LOP3.LUT R18, R19, 0x380, RZ, 0xc0, !PT ;  /* 0x0000038013127812 */ /* 0x000fe400078ec0ff */
[----:B------:R-:W-:Y:S02]  /*ed50*/  LOP3.LUT R12, R111, 0x380, RZ, 0xc0, !PT ;  /* 0x000003806f0c7812 */ /* 0x000fe400078ec0ff */
[----:B------:R-:W-:Y:S02]  /*ed60*/  LOP3.LUT R126, R101, R4, RZ, 0x3c, !PT ;  /* 0x00000004657e7212 */ /* 0x000fe400078e3cff */
[----:B------:R-:W-:-:S02]  /*ed70*/  LOP3.LUT R4, R23, R20, RZ, 0x3c, !PT ;  /* 0x0000001417047212 */ /* 0x000fc400078e3cff */
[----:B------:R-:W-:Y:S02]  /*ed80*/  SHF.R.U64 R18, R18, 0x3, RZ ;  /* 0x0000000312127819 */ /* 0x000fe400000012ff */
[----:B------:R-:W-:Y:S02]  /*ed90*/  SHF.R.U64 R12, R12, 0x3, RZ ;  /* 0x000000030c0c7819 */ /* 0x000fe400000012ff */
[----:B------:R-:W-:Y:S02]  /*eda0*/  MOV R142, R142 ;  /* 0x0000008e008e7202 */ /* 0x000fe40000000f00 */
[----:B------:R-:W-:Y:S02]  /*edb0*/  MOV R143, R4 ;  /* 0x00000004008f7202 */ /* 0x000fe40000000f00 */
[----:B------:R-:W-:Y:S01]  /*edc0*/  LOP3.LUT R18, R18, R19, RZ, 0x3c, !PT ;  /* 0x0000001312127212 */ /* 0x000fe200078e3cff */
[----:B------:R-:W-:Y:S01]  /*edd0*/  IMAD.X R19, RZ, RZ, R157, P3 ;  /* 0x000000ffff137224 */ /* 0x000fe200018e069d */
[----:B------:R-:W-:-:S02]  /*ede0*/  F2FP.F16.F32.PACK_AB R5, R35, R34 ;  /* 0x000000222305723e */ /* 0x000fc400000000ff */
[----:B------:R-:W-:Y:S01]  /*edf0*/  LOP3.LUT R130, R12, R111, RZ, 0x3c, !PT ;  /* 0x0000006f0c827212 */ /* 0x000fe200078e3cff */
[----:B------:R-:W0:Y:S01]  /*ee00*/  @P2 LDC R34, c[0x0][0xbec] ;  /* 0x0002fb00ff222b82 */ /* 0x000e220000000800 */
[----:B------:R-:W-:Y:S02]  /*ee10*/  IADD3 R111, P3, R156, 0x8000, RZ ;  /* 0x000080009c6f7810 */ /* 0x000fe40007f7e0ff */
[----:B------:R-:W-:Y:S02]  /*ee20*/  LOP3.LUT R12, R105, 0x380, RZ, 0xc0, !PT ;  /* 0x00000380690c7812 */ /* 0x000fe400078ec0ff */
[----:B------:R-:W-:Y:S02]  /*ee30*/  LOP3.LUT R110, R111, 0x380, RZ, 0xc0, !PT ;  /* 0x000003806f6e7812 */ /* 0x000fe400078ec0ff */
[----:B------:R-:W-:Y:S01]  /*ee40*/  SHF.R.U64 R12, R12, 0x3, RZ ;  /* 0x000000030c0c7819 */ /* 0x000fe200000012ff */
[----:B------:R-:W2:Y:S01]  /*ee50*/  @P2 LDC R35, c[0x0][0xbf0] ;  /* 0x0002fc00ff232b82 */ /* 0x000ea20000000800 */
[----:B------:R-:W-:-:S02]  /*ee60*/  SHF.R.U64 R110, R110, 0x3, RZ ;  /* 0x000000036e6e7819 */ /* 0x000fc400000012ff */
[----:B------:R-:W-:Y:S02]  /*ee70*/  LOP3.LUT R12, R12, R105, RZ, 0x3c, !PT ;  /* 0x000000690c0c7212 */ /* 0x000fe400078e3cff */
[----:B------:R-:W-:Y:S02]  /*ee80*/  IADD3 R105, P0, R156, 0x5000, RZ ;  /* 0x000050009c697810 */ /* 0x000fe40007f1e0ff */
[----:B------:R-:W-:Y:S01]  /*ee90*/  LOP3.LUT R110, R110, R111, RZ, 0x3c, !PT ;  /* 0x0000006f6e6e7212 */ /* 0x000fe200078e3cff */
[----:B------:R-:W-:Y:S01]  /*eea0*/  IMAD.X R111, RZ, RZ, R157, P3 ;  /* 0x000000ffff6f7224 */ /* 0x000fe200018e069d */
[----:B------:R-:W-:Y:S02]  /*eeb0*/  LOP3.LUT R10, R103, 0x380, RZ, 0xc0, !PT ;  /* 0x00000380670a7812 */ /* 0x000fe400078ec0ff */
[----:B------:R-:W-:Y:S02]  /*eec0*/  IADD3 R30, P3, R156, 0xf000, RZ ;  /* 0x0000f0009c1e7810 */ /* 0x000fe40007f7e0ff */
[----:B------:R-:W-:-:S02]  /*eed0*/  LOP3.LUT R104, R105, 0x380, RZ, 0xc0, !PT ;  /* 0x0000038069687812 */ /* 0x000fc400078ec0ff */
[----:B------:R-:W-:Y:S01]  /*eee0*/  MOV R146, R146 ;  /* 0x0000009200927202 */ /* 0x000fe20000000f00 */
[----:B------:R-:W-:Y:S01]  /*eef0*/  IMAD.X R31, RZ, RZ, R157, P3 ;  /* 0x000000ffff1f7224 */ /* 0x000fe200018e069d */
[----:B------:R-:W-:Y:S02]  /*ef00*/  MOV R147, R6 ;  /* 0x0000000600937202 */ /* 0x000fe40000000f00 */
[----:B------:R-:W-:Y:S02]  /*ef10*/  SHF.R.U64 R10, R10, 0x3, RZ ;  /* 0x000000030a0a7819 */ /* 0x000fe400000012ff */
[----:B------:R-:W-:Y:S02]  /*ef20*/  LOP3.LUT R23, R30, 0x380, RZ, 0xc0, !PT ;  /* 0x000003801e177812 */ /* 0x000fe400078ec0ff */
[----:B------:R-:W-:Y:S01]  /*ef30*/  F2FP.F16.F32.PACK_AB R6, R37, R172 ;  /* 0x000000ac2506723e */ /* 0x000fe200000000ff */
[----:B------:R-:W-:Y:S01]  /*ef40*/  VIADD R37, R215, UR14 ;  /* 0x0000000ed7257c36 */ /* 0x000fe20008000000 */
[----:B------:R-:W-:-:S02]  /*ef50*/  SHF.R.U64 R104, R104, 0x3, RZ ;  /* 0x0000000368687819 */ /* 0x000fc400000012ff */
[----:B------:R-:W-:Y:S01]  /*ef60*/  LOP3.LUT R10, R10, R103, RZ, 0x3c, !PT ;  /* 0x000000670a0a7212 */ /* 0x000fe200078e3cff */
[----:B0-----:R-:W-:Y:S01]  /*ef70*/  @P2 IMAD.HI.U32 R34, R37, R34, RZ ;  /* 0x0000002225222227 */ /* 0x001fe200078e00ff */
[----:B------:R-:W-:Y:S02]  /*ef80*/  SHF.R.U64 R23, R23, 0x3, RZ ;  /* 0x0000000317177819 */ /* 0x000fe400000012ff */
[----:B------:R-:W-:Y:S01]  /*ef90*/  LOP3.LUT R104, R104, R105, RZ, 0x3c, !PT ;  /* 0x0000006968687212 */ /* 0x000fe200078e3cff */
[----:B------:R-:W-:Y:S01]  /*efa0*/  IMAD.X R105, RZ, RZ, R157, P0 ;  /* 0x000000ffff697224 */ /* 0x000fe200000e069d */
[----:B------:R-:W-:Y:S02]  /*efb0*/  MOV R134, R134 ;  /* 0x0000008600867202 */ /* 0x000fe40000000f00 */
[----:B------:R-:W-:Y:S02]  /*efc0*/  MOV R138, R138 ;  /* 0x0000008a008a7202 */ /* 0x000fe40000000f00 */
[----:B------:R-:W-:-:S02]  /*efd0*/  IADD3 R119, P0, R156, 0xc000, RZ ;  /* 0x0000c0009c777810 */ /* 0x000fc40007f1e0ff */
[----:B------:R-:W-:Y:S02]  /*efe0*/  LOP3.LUT R30, R23, R30, RZ, 0x3c, !PT ;  /* 0x0000001e171e7212 */ /* 0x000fe400078e3cff */
[----:B------:R-:W-:Y:S02]  /*eff0*/  MOV R130, R130 ;  /* 0x0000008200827202 */ /* 0x000fe40000000f00 */
[----:B------:R-:W-:Y:S02]  /*f000*/  MOV R152, R152 ;  /* 0x0000009800987202 */ /* 0x000fe40000000f00 */
[----:B------:R-:W-:Y:S02]  /*f010*/  MOV R135, R10 ;  /* 0x0000000a00877202 */ /* 0x000fe40000000f00 */
[----:B------:R-:W-:Y:S02]  /*f020*/  MOV R139, R8 ;  /* 0x00000008008b7202 */ /* 0x000fe40000000f00 */
[----:B------:R-:W-:Y:S01]  /*f030*/  F2FP.F16.F32.PACK_AB R4, R33, R171 ;  /* 0x000000ab2104723e */ /* 0x000fe200000000ff */
[----:B------:R-:W-:Y:S01]  /*f040*/  IMAD.MOV.U32 R33, RZ, RZ, R37 ;  /* 0x000000ffff217224 */ /* 0x000fe200078e0025 */
[----:B------:R-:W-:-:S02]  /*f050*/  F2FP.F16.F32.PACK_AB R7, R39, R38 ;  /* 0x000000262707723e */ /* 0x000fc400000000ff */
[----:B------:R-:W-:Y:S02]  /*f060*/  MOV R23, R14 ;  /* 0x0000000e00177202 */ /* 0x000fe40000000f00 */
[----:B------:R-:W-:Y:S01]  /*f070*/  MOV R131, R12 ;  /* 0x0000000c00837202 */ /* 0x000fe20000000f00 */
[----:B------:R0:W-:Y:S01]  /*f080*/  STSM.16.M88.4 [R152], R4 ;  /* 0x0000000498007844 */ /* 0x0001e20000000200 */
[----:B------:R-:W-:Y:S02]  /*f090*/  F2FP.F16.F32.PACK_AB R8, R41, R173 ;  /* 0x000000ad2908723e */ /* 0x000fe400000000ff */
[----:B------:R-:W-:Y:S02]  /*f0a0*/  F2FP.F16.F32.PACK_AB R9, R43, R42 ;  /* 0x0000002a2b09723e */ /* 0x000fe400000000ff */
[----:B------:R-:W-:Y:S02]  /*f0b0*/  F2FP.F16.F32.PACK_AB R10, R45, R174 ;  /* 0x000000ae2d0a723e */ /* 0x000fe400000000ff */
[----:B------:R-:W-:-:S02]  /*f0c0*/  F2FP.F16.F32.PACK_AB R11, R47, R46 ;  /* 0x0000002e2f0b723e */ /* 0x000fc400000000ff */
[----:B------:R-:W-:Y:S02]  /*f0d0*/  F2FP.F16.F32.PACK_AB R12, R49, R175 ;  /* 0x000000af310c723e */ /* 0x000fe400000000ff */
[----:B------:R-:W-:Y:S01]  /*f0e0*/  F2FP.F16.F32.PACK_AB R13, R51, R50 ;  /* 0x00000032330d723e */ /* 0x000fe200000000ff */
[----:B------:R3:W-:Y:S01]  /*f0f0*/  STSM.16.M88.4 [R147], R8 ;  /* 0x0000000893007844 */ /* 0x0007e20000000200 */
[----:B------:R-:W-:Y:S02]  /*f100*/  F2FP.F16.F32.PACK_AB R14, R53, R176 ;  /* 0x000000b0350e723e */ /* 0x000fe400000000ff */
[----:B------:R-:W-:Y:S02]  /*f110*/  F2FP.F16.F32.PACK_AB R15, R55, R54 ;  /* 0x00000036370f723e */ /* 0x000fe400000000ff */
[----:B--2---:R-:W-:Y:S02]  /*f120*/  @P2 SHF.R.U32.HI R33, RZ, R35, R34 ;  /* 0x00000023ff212219 */ /* 0x004fe40000011622 */
[----:B------:R-:W-:Y:S01]  /*f130*/  LOP3.LUT R118, R119, 0x380, RZ, 0xc0, !PT ;  /* 0x0000038077767812 */ /* 0x000fe200078ec0ff */
[----:B------:R2:W-:Y:S01]  /*f140*/  STSM.16.M88.4 [R143], R12 ;  /* 0x0000000c8f007844 */ /* 0x0005e20000000200 */
[----:B------:R-:W-:Y:S01]  /*f150*/  MOV R126, R126 ;  /* 0x0000007e007e7202 */ /* 0x000fe20000000f00 */
[----:B------:R-:W-:Y:S01]  /*f160*/  IMAD.MOV R35, RZ, RZ, -R33 ;  /* 0x000000ffff237224 */ /* 0x000fe200078e0a21 */
[----:B-1----:R-:W-:-:S02]  /*f170*/  F2FP.F16.F32.PACK_AB R24, R57, R177 ;  /* 0x000000b13918723e */ /* 0x002fc400000000ff */
[----:B------:R-:W-:Y:S01]  /*f180*/  F2FP.F16.F32.PACK_AB R25, R59, R58 ;  /* 0x0000003a3b19723e */ /* 0x000fe200000000ff */
[----:B------:R-:W-:Y:S01]  /*f190*/  IMAD R35, R158, R35, R37 ;  /* 0x000000239e237224 */ /* 0x000fe200078e0225 */
[----:B------:R-:W-:Y:S02]  /*f1a0*/  F2FP.F16.F32.PACK_AB R26, R61, R178 ;  /* 0x000000b23d1a723e */ /* 0x000fe400000000ff */
[----:B------:R-:W-:Y:S02]  /*f1b0*/  F2FP.F16.F32.PACK_AB R27, R63, R62 ;  /* 0x0000003e3f1b723e */ /* 0x000fe400000000ff */
[----:B0-----:R-:W-:Y:S02]  /*f1c0*/  F2FP.F16.F32.PACK_AB R4, R65, R179 ;  /* 0x000000b34104723e */ /* 0x001fe400000000ff */
[----:B------:R-:W-:Y:S01]  /*f1d0*/  F2FP.F16.F32.PACK_AB R5, R67, R66 ;  /* 0x000000424305723e */ /* 0x000fe200000000ff */
[----:B------:R-:W-:Y:S01]  /*f1e0*/  STSM.16.M88.4 [R126], R24 ;  /* 0x000000187e007844 */ /* 0x000fe20000000200 */
[----:B------:R-:W-:-:S02]  /*f1f0*/  F2FP.F16.F32.PACK_AB R6, R69, R180 ;  /* 0x000000b44506723e */ /* 0x000fc400000000ff */
[----:B------:R-:W-:Y:S02]  /*f200*/  F2FP.F16.F32.PACK_AB R7, R71, R70 ;  /* 0x000000464707723e */ /* 0x000fe400000000ff */
[----:B------:R-:W-:Y:S02]  /*f210*/  IADD3 R107, P1, R156, 0x6000, RZ ;  /* 0x000060009c6b7810 */ /* 0x000fe40007f3e0ff */
[----:B---3--:R-:W-:Y:S01]  /*f220*/  F2FP.F16.F32.PACK_AB R8, R73, R181 ;  /* 0x000000b54908723e */ /* 0x008fe200000000ff */
[----:B------:R-:W-:Y:S01]  /*f230*/  STSM.16.M88.4 [R139], R4 ;  /* 0x000000048b007844 */ /* 0x000fe20000000200 */
[----:B------:R-:W-:Y:S02]  /*f240*/  F2FP.F16.F32.PACK_AB R9, R75, R74 ;  /* 0x0000004a4b09723e */ /* 0x000fe400000000ff */
[----:B------:R-:W-:Y:S02]  /*f250*/  F2FP.F16.F32.PACK_AB R10, R77, R182 ;  /* 0x000000b64d0a723e */ /* 0x000fe400000000ff */
[----:B------:R-:W-:-:S02]  /*f260*/  F2FP.F16.F32.PACK_AB R11, R79, R78 ;  /* 0x0000004e4f0b723e */ /* 0x000fc400000000ff */
[----:B------:R-:W-:Y:S02]  /*f270*/  SHF.R.U64 R118, R118, 0x3, RZ ;  /* 0x0000000376767819 */ /* 0x000fe400000012ff */
[----:B--2---:R-:W-:Y:S01]  /*f280*/  F2FP.F16.F32.PACK_AB R12, R81, R183 ;  /* 0x000000b7510c723e */ /* 0x004fe200000000ff */
[----:B------:R0:W-:Y:S01]  /*f290*/  STSM.16.M88.4 [R135], R8 ;  /* 0x0000000887007844 */ /* 0x0001e20000000200 */
[----:B------:R-:W-:Y:S02]  /*f2a0*/  F2FP.F16.F32.PACK_AB R13, R83, R82 ;  /* 0x00000052530d723e */ /* 0x000fe400000000ff */
[----:B------:R-:W-:Y:S02]  /*f2b0*/  F2FP.F16.F32.PACK_AB R14, R85, R184 ;  /* 0x000000b8550e723e */ /* 0x000fe400000000ff */
[----:B------:R-:W-:Y:S02]  /*f2c0*/  F2FP.F16.F32.PACK_AB R15, R87, R86 ;  /* 0x00000056570f723e */ /* 0x000fe400000000ff */
[----:B------:R-:W-:-:S02]  /*f2d0*/  LOP3.LUT R106, R107, 0x380, RZ, 0xc0, !PT ;  /* 0x000003806b6a7812 */ /* 0x000fc400078ec0ff */
[----:B------:R-:W-:Y:S01]  /*f2e0*/  LOP3.LUT R118, R118, R119, RZ, 0x3c, !PT ;  /* 0x0000007776767212 */ /* 0x000fe200078e3cff */
[----:B------:R-:W-:Y:S01]  /*f2f0*/  IMAD.X R119, RZ, RZ, R157, P0 ;  /* 0x000000ffff777224 */ /* 0x000fe200000e069d */
[----:B------:R1:W-:Y:S01]  /*f300*/  STSM.16.M88.4 [R131], R12 ;  /* 0x0000000c83007844 */ /* 0x0003e20000000200 */
[----:B------:R-:W-:Y:S02]  /*f310*/  SHF.R.U64 R106, R106, 0x3, RZ ;  /* 0x000000036a6a7819 */ /* 0x000fe400000012ff */
[----:B------:R-:W-:Y:S01]  /*f320*/  MOV R154, R154 ;  /* 0x0000009a009a7202 */ /* 0x000fe20000000f00 */
[----:B0-----:R-:W-:Y:S01]  /*f330*/  IMAD.U32 R10, RZ, RZ, UR5 ;  /* 0x00000005ff0a7e24 */ /* 0x001fe2000f8e00ff */
[----:B------:R-:W-:Y:S01]  /*f340*/  SHF.R.S32.HI R9, RZ, 0x1f, R33 ;  /* 0x0000001fff097819 */ /* 0x000fe20000011421 */
[----:B------:R-:W-:Y:S01]  /*f350*/  ULDC UR5, c[0x0][0xa88] ;  /* 0x0002a20000057ab9 */ /* 0x000fe20000000800 */
[----:B------:R-:W-:Y:S02]  /*f360*/  SHF.R.S32.HI R8, RZ, 0x1f, R35 ;  /* 0x0000001fff087819 */ /* 0x000fe40000011423 */
[----:B------:R-:W-:Y:S01]  /*f370*/  LOP3.LUT R106, R106, R107, RZ, 0x3c, !PT ;  /* 0x0000006b6a6a7212 */ /* 0x000fe200078e3cff */
[----:B------:R-:W-:Y:S01]  /*f380*/  IMAD.X R107, RZ, RZ, R157, P1 ;  /* 0x000000ffff6b7224 */ /* 0x000fe200008e069d */
[----:B------:R-:W-:-:S02]  /*f390*/  IADD3 R121, P1, R156, 0xd000, RZ ;  /* 0x0000d0009c797810 */ /* 0x000fc40007f3e0ff */
[----:B------:R-:W-:Y:S02]  /*f3a0*/  F2FP.F16.F32.PACK_AB R24, R89, R185 ;  /* 0x000000b95918723e */ /* 0x000fe400000000ff */
[----:B-1----:R-:W-:Y:S01]  /*f3b0*/  IADD3 R12, P0, R33, UR6, RZ ;  /* 0x00000006210c7c10 */ /* 0x002fe2000ff1e0ff */
[----:B------:R-:W-:Y:S01]  /*f3c0*/  VIADD R14, R226, UR14 ;  /* 0x0000000ee20e7c36 */ /* 0x000fe20008000000 */
[----:B------:R-:W-:Y:S02]  /*f3d0*/  F2FP.F16.F32.PACK_AB R25, R91, R90 ;  /* 0x0000005a5b19723e */ /* 0x000fe400000000ff */
[----:B------:R-:W-:Y:S01]  /*f3e0*/  IADD3.X R13, R9, UR7, R10, P0, !PT ;  /* 0x00000007090d7c10 */ /* 0x000fe200087fe40a */
[----:B------:R-:W-:Y:S01]  /*f3f0*/  ULDC.64 UR6, c[0x0][0xb88] ;  /* 0x0002e20000067ab9 */ /* 0x000fe20000000a00 */
[----:B------:R-:W-:Y:S01]  /*f400*/  F2FP.F16.F32.PACK_AB R26, R93, R186 ;  /* 0x000000ba5d1a723e */ /* 0x000fe200000000ff */
[----:B------:R-:W-:Y:S01]  /*f410*/  IMAD R8, R8, UR6, RZ ;  /* 0x0000000608087c24 */ /* 0x000fe2000f8e02ff */
[----:B------:R-:W-:Y:S01]  /*f420*/  F2FP.F16.F32.PACK_AB R27, R95, R94 ;  /* 0x0000005e5f1b723e */ /* 0x000fe200000000ff */
[----:B------:R-:W-:Y:S01]  /*f430*/  IMAD.WIDE.U32 R12, R35, UR6, R12 ;  /* 0x00000006230c7c25 */ /* 0x000fe2000f8e000c */
[----:B------:R-:W-:-:S02]  /*f440*/  F2FP.F16.F32.PACK_AB R4, R97, R187 ;  /* 0x000000bb6104723e */ /* 0x000fc400000000ff */
[----:B------:R-:W-:Y:S01]  /*f450*/  F2FP.F16.F32.PACK_AB R5, R99, R98 ;  /* 0x000000626305723e */ /* 0x000fe200000000ff */
[----:B------:R-:W-:Y:S01]  /*f460*/  IMAD R35, R35, UR7, R8 ;  /* 0x0000000723237c24 */ /* 0x000fe2000f8e0208 */
[----:B------:R-:W-:Y:S01]  /*f470*/  F2FP.F16.F32.PACK_AB R6, R164, R188 ;  /* 0x000000bca406723e */ /* 0x000fe200000000ff */
[----:B------:R-:W-:Y:S01]  /*f480*/  STSM.16.M88.4 [R154], R24 ;  /* 0x000000189a007844 */ /* 0x000fe20000000200 */
[----:B------:R-:W-:Y:S01]  /*f490*/  F2FP.F16.F32.PACK_AB R7, R16, R3 ;  /* 0x000000031007723e */ /* 0x000fe200000000ff */
[----:B------:R-:W-:Y:S01]  /*f4a0*/  ULDC.64 UR6, c[0x0][0xb50] ;  /* 0x0002d40000067ab9 */ /* 0x000fe20000000a00 */
[----:B------:R-:W-:Y:S01]  /*f4b0*/  LOP3.LUT R120, R121, 0x380, RZ, 0xc0, !PT ;  /* 0x0000038079787812 */ /* 0x000fe200078ec0ff */
[----:B------:R-:W-:Y:S01]  /*f4c0*/  IMAD R3, R158, UR5, RZ ;  /* 0x000000059e037c24 */ /* 0x000fe2000f8e02ff */
[----:B------:R-:W-:Y:S01]  /*f4d0*/  LEA R16, P3, R12, UR6, 0x2 ;  /* 0x000000060c107c11 */ /* 0x000fe2000f8610ff */
[----:B------:R0:W-:Y:S01]  /*f4e0*/  STSM.16.M88.4 [R146], R4 ;  /* 0x0000000492007844 */ /* 0x0001e20000000200 */
[----:B------:R-:W-:-:S02]  /*f4f0*/  SHF.R.U64 R120, R120, 0x3, RZ ;  /* 0x0000000378787819 */ /* 0x000fc400000012ff */
[----:B------:R-:W-:Y:S02]  /*f500*/  LOP3.LUT P0, RZ, R224, 0x3, RZ, 0xc0, !PT ;  /* 0x00000003e0ff7812 */ /* 0x000fe4000780c0ff */
[----:B------:R-:W-:Y:S02]  /*f510*/  F2FP.F16.F32.PACK_AB R8, R166, R189 ;  /* 0x000000bda608723e */ /* 0x000fe400000000ff */
[----:B------:R-:W-:Y:S02]  /*f520*/  F2FP.F16.F32.PACK_AB R9, R36, R32 ;  /* 0x000000202409723e */ /* 0x000fe400000000ff */
[----:B------:R-:W-:Y:S02]  /*f530*/  F2FP.F16.F32.PACK_AB R10, R167, R190 ;  /* 0x000000bea70a723e */ /* 0x000fe400000000ff */
[----:B------:R-:W-:Y:S02]  /*f540*/  F2FP.F16.F32.PACK_AB R11, R44, R40 ;  /* 0x000000282c0b723e */ /* 0x000fe400000000ff */
[----:B------:R-:W-:-:S02]  /*f550*/  LOP3.LUT R120, R120, R121, RZ, 0x3c, !PT ;  /* 0x0000007978787212 */ /* 0x000fc400078e3cff */
[----:B------:R-:W-:Y:S01]  /*f560*/  IADD3.X R121, RZ, R157, RZ, P1, !PT ;  /* 0x0000009dff797210 */ /* 0x000fe20000ffe4ff */
[----:B0-----:R-:W-:Y:S01]  /*f570*/  IMAD.IADD R5, R13, 0x1, R35 ;  /* 0x000000010d057824 */ /* 0x001fe200078e0223 */
[C---:B------:R-:W-:Y:S01]  /*f580*/  ISETP.GE.OR P1, PT, R14.reuse, R3, P0 ;  /* 0x000000030e00720c */ /* 0x040fe20000726670 */
[----:B------:R-:W-:Y:S01]  /*f590*/  VIADD R4, R14, 0x8 ;  /* 0x000000080e047836 */ /* 0x000fe20000000000 */
[----:B------:R-:W-:Y:S01]  /*f5a0*/  MOV R150, R150 ;  /* 0x0000009600967202 */ /* 0x000fe20000000f00 */
[----:B------:R0:W-:Y:S01]  /*f5b0*/  STSM.16.M88.4 [R130], R8 ;  /* 0x0000000882007844 */ /* 0x0001e20000000200 */
[----:B------:R-:W-:Y:S02]  /*f5c0*/  LEA.HI.X R27, R12, UR7, R5, 0x2, P3 ;  /* 0x000000070c1b7c11 */ /* 0x000fe400098f1405 */
[----:B------:R-:W-:Y:S02]  /*f5d0*/  ISETP.GE.OR P0, PT, R4, R3, P0 ;  /* 0x000000030400720c */ /* 0x000fe40000706670 */
[----:B------:R-:W-:Y:S01]  /*f5e0*/  F2FP.F16.F32.PACK_AB R4, R168, R191 ;  /* 0x000000bfa804723e */ /* 0x000fe200000000ff */
[----:B------:R-:W-:Y:S01]  /*f5f0*/  SHFL.IDX PT, R49, R27, RZ, 0x1c1f ;  /* 0x001c1fff1b317589 */ /* 0x000fe200000e0000 */
[----:B------:R-:W-:-:S02]  /*f600*/  F2FP.F16.F32.PACK_AB R5, R52, R48 ;  /* 0x000000303405723e */ /* 0x000fc400000000ff */
[----:B------:R-:W-:Y:S01]  /*f610*/  F2FP.F16.F32.PACK_AB R6, R169, R192 ;  /* 0x000000c0a906723e */ /* 0x000fe200000000ff */
[----:B------:R1:W-:Y:S01]  /*f620*/  SHFL.IDX PT, R53, R27, 0x1, 0x1c1f ;  /* 0x003c1f001b357f89 */ /* 0x0003e200000e0000 */
[----:B------:R-:W-:Y:S02]  /*f630*/  F2FP.F16.F32.PACK_AB R7, R60, R56 ;  /* 0x000000383c07723e */ /* 0x000fe400000000ff */
[----:B------:R-:W-:Y:S01]  /*f640*/  F2FP.F16.F32.PACK_AB R12, R129, R195 ;  /* 0x000000c3810c723e */ /* 0x000fe200000000ff */
[----:B------:R-:W2:Y:S01]  /*f650*/  SHFL.IDX PT, R48, R16, RZ, 0x1c1f ;  /* 0x001c1fff10307589 */ /* 0x000ea200000e0000 */
[----:B------:R-:W-:Y:S02]  /*f660*/  F2FP.F16.F32.PACK_AB R13, R84, R80 ;  /* 0x00000050540d723e */ /* 0x000fe400000000ff */
[----:B0-----:R-:W-:Y:S01]  /*f670*/  F2FP.F16.F32.PACK_AB R8, R170, R193 ;  /* 0x000000c1aa08723e */ /* 0x001fe200000000ff */
[----:B------:R-:W-:Y:S01]  /*f680*/  STSM.16.M88.4 [R150], R4 ;  /* 0x0000000496007844 */ /* 0x000fe20000000200 */
[----:B------:R-:W-:-:S02]  /*f690*/  F2FP.F16.F32.PACK_AB R9, R68, R64 ;  /* 0x000000404409723e */ /* 0x000fc400000000ff */
[----:B------:R-:W-:Y:S01]  /*f6a0*/  F2FP.F16.F32.PACK_AB R10, R125, R194 ;  /* 0x000000c27d0a723e */ /* 0x000fe200000000ff */
[----:B------:R-:W0:Y:S01]  /*f6b0*/  SHFL.IDX PT, R52, R16, 0x1, 0x1c1f ;  /* 0x003c1f0010347f89 */ /* 0x000e2200000e0000 */
        /* <DEDUP_REMOVED lines=8> */
[----:B-1----:R-:W-:Y:S02]  /*f740*/  F2FP.F16.F32.PACK_AB R27, R160, R128 ;  /* 0x00000080a01b723e */ /* 0x002fe400000000ff */
[----:B------:R-:W-:Y:S02]  /*f750*/  F2FP.F16.F32.PACK_AB R160, R145, R144 ;  /* 0x0000009091a0723e */ /* 0x000fe400000000ff */
[C---:B------:R-:W-:Y:S01]  /*f760*/  IADD3 R100, P4, R156.reuse, 0x2000, RZ ;  /* 0x000020009c647810 */ /* 0x040fe20007f9e0ff */
[----:B------:R-:W-:Y:S01]  /*f770*/  STSM.16.M88.4 [R134], R24 ;  /* 0x0000001886007844 */ /* 0x000fe20000000200 */
[----:B------:R-:W-:Y:S02]  /*f780*/  IADD3 R101, P5, R156, 0x3000, RZ ;  /* 0x000030009c657810 */ /* 0x000fe40007fbe0ff */
[----:B------:R-:W-:Y:S01]  /*f790*/  LOP3.LUT R21, R100, 0x380, RZ, 0xc0, !PT ;  /* 0x0000038064157812 */ /* 0x000fe200078ec0ff */
[----:B------:R1:W-:Y:S01]  /*f7a0*/  STSM.16.M88.4 [R23], R160 ;  /* 0x000000a017007844 */ /* 0x0003e20000000200 */
[----:B------:R-:W-:-:S02]  /*f7b0*/  IADD3 R103, P6, R156, 0x4000, RZ ;  /* 0x000040009c677810 */ /* 0x000fc40007fde0ff */
[----:B------:R-:W-:Y:S01]  /*f7c0*/  SHF.R.U64 R21, R21, 0x3, RZ ;  /* 0x0000000315157819 */ /* 0x000fe200000012ff */
[----:B------:R-:W-:Y:S01]  /*f7d0*/  BAR.SYNC.DEFER_BLOCKING 0x1, 0x100 ;  /* 0x0044000000007b1d */ /* 0x000fe20000010000 */
[----:B------:R-:W-:Y:S02]  /*f7e0*/  LOP3.LUT R102, R103, 0x380, RZ, 0xc0, !PT ;  /* 0x0000038067667812 */ /* 0x000fe400078ec0ff */
[----:B------:R-:W-:Y:S01]  /*f7f0*/  LOP3.LUT R20, R21, R100, RZ, 0x3c, !PT ;  /* 0x0000006415147212 */ /* 0x000fe200078e3cff */
[----:B------:R-:W-:Y:S01]  /*f800*/  UIMAD UR5, UR10, UR8, URZ ;  /* 0x000000080a0572a4 */ /* 0x000fe2000f8e023f */
[----:B------:R-:W-:Y:S01]  /*f810*/  LOP3.LUT R100, R101, 0x380, RZ, 0xc0, !PT ;  /* 0x0000038065647812 */ /* 0x000fe200078ec0ff */
[----:B------:R-:W-:Y:S01]  /*f820*/  IMAD.X R21, RZ, RZ, R157, P4 ;  /* 0x000000ffff157224 */ /* 0x000fe200020e069d */
[----:B------:R-:W-:Y:S02]  /*f830*/  SHF.R.U64 R102, R102, 0x3, RZ ;  /* 0x0000000366667819 */ /* 0x000fe400000012ff */
[----:B------:R-:W-:-:S02]  /*f840*/  SHF.R.U64 R100, R100, 0x3, RZ ;  /* 0x0000000364647819 */ /* 0x000fc400000012ff */
[----:B------:R-:W-:Y:S01]  /*f850*/  LOP3.LUT R29, R156, 0x380, RZ, 0xc0, !PT ;  /* 0x000003809c1d7812 */ /* 0x000fe200078ec0ff */
[----:B-1----:R-:W1:Y:S01]  /*f860*/  @P2 LDC R23, c[0x0][0xbf0] ;  /* 0x0002fc00ff172b82 */ /* 0x002e620000000800 */
[----:B------:R-:W-:Y:S01]  /*f870*/  LOP3.LUT R100, R100, R101, RZ, 0x3c, !PT ;  /* 0x0000006564647212 */ /* 0x000fe200078e3cff */
[--C-:B------:R-:W-:Y:S01]  /*f880*/  IMAD.X R101, RZ, RZ, R157.reuse, P5 ;  /* 0x000000ffff657224 */ /* 0x100fe200028e069d */
[----:B------:R-:W-:Y:S01]  /*f890*/  LOP3.LUT R102, R102, R103, RZ, 0x3c, !PT ;  /* 0x0000006766667212 */ /* 0x000fe200078e3cff */
[----:B------:R-:W-:Y:S01]  /*f8a0*/  IMAD.X R103, RZ, RZ, R157, P6 ;  /* 0x000000ffff677224 */ /* 0x000fe200030e069d */
[----:B--2---:R2:W-:Y:S01]  /*f8b0*/  @!P1 ST.E desc[UR38][R48.64], R0 ;  /* 0x0000000030009985 */ /* 0x0045e2000c101926 */
[----:B------:R-:W-:Y:S01]  /*f8c0*/  UIMAD.WIDE.U32 UR6, UR11, UR8, URZ ;  /* 0x000000080b0672a5 */ /* 0x000fe2000f8e003f */
[C---:B------:R-:W-:Y:S02]  /*f8d0*/  IADD3 R113, P4, R156.reuse, 0x9000, RZ ;  /* 0x000090009c717810 */ /* 0x040fe40007f9e0ff */
[----:B0-----:R0:W-:Y:S01]  /*f8e0*/  @!P0 ST.E desc[UR38][R52.64], R2 ;  /* 0x0000000234008985 */ /* 0x0011e2000c101926 */
[----:B------:R-:W-:Y:S01]  /*f8f0*/  UIMAD UR5, UR11, UR9, UR5 ;  /* 0x000000090b0572a4 */ /* 0x000fe2000f8e0205 */
[----:B------:R-:W-:-:S02]  /*f900*/  IADD3 R115, P5, R156, 0xa000, RZ ;  /* 0x0000a0009c737810 */ /* 0x000fc40007fbe0ff */
[----:B------:R3:W5:Y:S01]  /*f910*/  LD.E.128 R36, desc[UR38][R18.64] ;  /* 0x0000002612247980 */ /* 0x000762000c101d00 */
[----:B------:R-:W-:Y:S01]  /*f920*/  IADD3 R117, P6, R156, 0xb000, RZ ;  /* 0x0000b0009c757810 */ /* 0x000fe20007fde0ff */
[----:B------:R-:W-:Y:S01]  /*f930*/  ULDC.64 UR10, c[0x0][0xaf0] ;  /* 0x0002bc00000a7ab9 */ /* 0x000fe20000000a00 */
[----:B------:R-:W-:Y:S01]  /*f940*/  SHF.R.U64 R29, R29, 0x3, RZ ;  /* 0x000000031d1d7819 */ /* 0x000fe200000012ff */
[----:B--2---:R-:W-:Y:S01]  /*f950*/  IMAD R0, R219, 0x20, R222 ;  /* 0x00000020db007824 */ /* 0x004fe200078e02de */
[----:B------:R-:W-:Y:S01]  /*f960*/  UIADD3 UR7, UR7, UR5, URZ ;  /* 0x0000000507077290 */ /* 0x000fe2000fffe03f */
[----:B------:R-:W-:Y:S01]  /*f970*/  LOP3.LUT R112, R113, 0x380, RZ, 0xc0, !PT ;  /* 0x0000038071707812 */ /* 0x000fe200078ec0ff */
[----:B------:R2:W5:Y:S01]  /*f980*/  LD.E.128 R40, desc[UR38][R20.64] ;  /* 0x0000002614287980 */ /* 0x000562000c101d00 */
[----:B------:R-:W-:Y:S01]  /*f990*/  LOP3.LUT R114, R115, 0x380, RZ, 0xc0, !PT ;  /* 0x0000038073727812 */ /* 0x000fe200078ec0ff */
[----:B---3--:R-:W3:Y:S01]  /*f9a0*/  @P2 LDC R19, c[0x0][0xbec] ;  /* 0x0002fb00ff132b82 */ /* 0x008ee20000000800 */
[----:B0-----:R-:W-:Y:S01]  /*f9b0*/  VIADD R2, R0, UR14 ;  /* 0x0000000e00027c36 */ /* 0x001fe20008000000 */
[----:B------:R-:W-:Y:S01]  /*f9c0*/  UIMAD UR8, UR12, UR10, URZ ;  /* 0x0000000a0c0872a4 */ /* 0x000fe2000f8e023f */
[----:B------:R-:W-:Y:S01]  /*f9d0*/  LOP3.LUT R116, R117, 0x380, RZ, 0xc0, !PT ;  /* 0x0000038075747812 */ /* 0x000fe200078ec0ff */
[----:B------:R-:W-:Y:S01]  /*f9e0*/  UIMAD.WIDE.U32 UR6, UR15, UR10, UR6 ;  /* 0x0000000a0f0672a5 */ /* 0x000fe2000f8e0006 */
[----:B------:R-:W-:Y:S01]  /*f9f0*/  SHF.R.U64 R112, R112, 0x3, RZ ;  /* 0x0000000370707819 */ /* 0x000fe200000012ff */
[----:B------:R0:W5:Y:S01]  /*fa00*/  LD.E.128 R4, desc[UR38][R100.64] ;  /* 0x0000002664047980 */ /* 0x000162000c101d00 */
[----:B--2---:R-:W-:Y:S01]  /*fa10*/  IMAD.MOV.U32 R21, RZ, RZ, R2 ;  /* 0x000000ffff157224 */ /* 0x004fe200078e0002 */
[----:B------:R-:W-:Y:S01]  /*fa20*/  UIMAD UR5, UR15, UR11, UR8 ;  /* 0x0000000b0f0572a4 */ /* 0x000fe2000f8e0208 */
[----:B------:R-:W-:Y:S01]  /*fa30*/  SHF.R.U64 R114, R114, 0x3, RZ ;  /* 0x0000000372727819 */ /* 0x000fe200000012ff */
[----:B------:R0:W5:Y:S01]  /*fa40*/  LD.E.128 R8, desc[UR38][R102.64] ;  /* 0x0000002666087980 */ /* 0x000162000c101d00 */
[----:B------:R-:W-:Y:S01]  /*fa50*/  SHF.R.U64 R116, R116, 0x3, RZ ;  /* 0x0000000374747819 */ /* 0x000fe200000012ff */
[----:B------:R-:W-:Y:S01]  /*fa60*/  UIADD3 UR5, UR7, UR5, URZ ;  /* 0x0000000507057290 */ /* 0x000fe2000fffe03f */
[----:B------:R-:W-:Y:S01]  /*fa70*/  LOP3.LUT R28, R29, R156, RZ, 0x3c, !PT ;  /* 0x0000009c1d1c7212 */ /* 0x000fe200078e3cff */
[--C-:B------:R-:W-:Y:S01]  /*fa80*/  IMAD.MOV.U32 R29, RZ, RZ, R157.reuse ;  /* 0x000000ffff1d7224 */ /* 0x100fe200078e009d */
[----:B------:R-:W-:Y:S01]  /*fa90*/  LOP3.LUT R112, R112, R113, RZ, 0x3c, !PT ;  /* 0x0000007170707212 */ /* 0x000fe200078e3cff */
[--C-:B------:R-:W-:Y:S01]  /*faa0*/  IMAD.X R113, RZ, RZ, R157.reuse, P4 ;  /* 0x000000ffff717224 */ /* 0x100fe200020e069d */
[----:B------:R-:W-:Y:S01]  /*fab0*/  LOP3.LUT R114, R114, R115, RZ, 0x3c, !PT ;  /* 0x0000007372727212 */ /* 0x000fe200078e3cff */
[--C-:B------:R-:W-:Y:S01]  /*fac0*/  IMAD.X R115, RZ, RZ, R157.reuse, P5 ;  /* 0x000000ffff737224 */ /* 0x100fe200028e069d */
[----:B------:R-:W-:Y:S01]  /*fad0*/  LOP3.LUT R116, R116, R117, RZ, 0x3c, !PT ;  /* 0x0000007574747212 */ /* 0x000fe200078e3cff */
[----:B------:R-:W-:Y:S01]  /*fae0*/  IMAD.X R117, RZ, RZ, R157, P6 ;  /* 0x000000ffff757224 */ /* 0x000fe200030e069d */
[----:B------:R-:W-:Y:S01]  /*faf0*/  ULDC.64 UR8, c[0x0][0xae0] ;  /* 0x0002b80000087ab9 */ /* 0x000fe20000000a00 */
[----:B------:R0:W5:Y:S01]  /*fb00*/  LD.E.128 R32, desc[UR38][R28.64] ;  /* 0x000000261c207980 */ /* 0x000162000c101d00 */
[----:B---3--:R-:W-:-:S03]  /*fb10*/  @P2 IMAD.HI.U32 R0, R2, R19, RZ ;  /* 0x0000001302002227 */ /* 0x008fc600078e00ff */
[----:B------:R0:W5:Y:S02]  /*fb20*/  LD.E.128 R12, desc[UR38][R104.64] ;  /* 0x00000026680c7980 */ /* 0x000164000c101d00 */
[----:B-1----:R-:W-:Y:S01]  /*fb30*/  @P2 SHF.R.U32.HI R21, RZ, R23, R0 ;  /* 0x00000017ff152219 */ /* 0x002fe20000011600 */
[----:B------:R-:W-:Y:S01]  /*fb40*/  IMAD.U32 R18, RZ, RZ, UR6 ;  /* 0x00000006ff127e24 */ /* 0x000fe2000f8e00ff */
[----:B------:R0:W5:Y:S02]  /*fb50*/  LD.E.128 R24, desc[UR38][R106.64] ;  /* 0x000000266a187980 */ /* 0x000164000c101d00 */
[----:B------:R-:W-:Y:S02]  /*fb60*/  SHF.R.S32.HI R0, RZ, 0x1f, R21 ;  /* 0x0000001fff007819 */ /* 0x000fe40000011415 */
[----:B------:R-:W-:Y:S01]  /*fb70*/  IADD3 R23, -R21, RZ, RZ ;  /* 0x000000ff15177210 */ /* 0x000fe20007ffe1ff */
[----:B------:R-:W-:Y:S01]  /*fb80*/  IMAD.U32 R19, RZ, RZ, UR7 ;  /* 0x00000007ff137e24 */ /* 0x000fe2000f8e00ff */
[----:B------:R0:W5:Y:S01]  /*fb90*/  LD.E.128 R44, desc[UR38][R108.64] ;  /* 0x000000266c2c7980 */ /* 0x000162000c101d00 */
[----:B------:R-:W-:Y:S01]  /*fba0*/  IMAD R0, R0, UR8, RZ ;  /* 0x0000000800007c24 */ /* 0x000fe2000f8e02ff */
[----:B------:R-:W-:Y:S01]  /*fbb0*/  ULDC.64 UR6, c[0x0][0xad8] ;  /* 0x0002b60000067ab9 */ /* 0x000fe20000000a00 */
[----:B------:R-:W-:Y:S01]  /*fbc0*/  IMAD R23, R158, R23, R2 ;  /* 0x000000179e177224 */ /* 0x000fe200078e0202 */
[----:B------:R0:W5:Y:S01]  /*fbd0*/  LD.E.128 R64, desc[UR38][R110.64] ;  /* 0x000000266e407980 */ /* 0x000162000c101d00 */
[----:B------:R-:W-:-:S02]  /*fbe0*/  IMAD.U32 R19, RZ, RZ, UR5 ;  /* 0x00000005ff137e24 */ /* 0x000fc4000f8e00ff */
[----:B------:R-:W-:Y:S01]  /*fbf0*/  IMAD R77, R21, UR9, R0 ;  /* 0x00000009154d7c24 */ /* 0x000fe2000f8e0200 */
[----:B------:R0:W5:Y:S01]  /*fc00*/  LD.E.128 R48, desc[UR38][R112.64] ;  /* 0x0000002670307980 */ /* 0x000162000c101d00 */
[----:B------:R-:W-:-:S03]  /*fc10*/  SHF.R.S32.HI R0, RZ, 0x1f, R23 ;  /* 0x0000001fff007819 */ /* 0x000fc60000011417 */
[----:B------:R0:W5:Y:S01]  /*fc20*/  LD.E.128 R52, desc[UR38][R114.64] ;  /* 0x0000002672347980 */ /* 0x000162000c101d00 */
[----:B------:R-:W-:-:S03]  /*fc30*/  IMAD.WIDE.U32 R18, R21, UR8, R18 ;  /* 0x0000000815127c25 */ /* 0x000fc6000f8e0012 */
[----:B------:R0:W5:Y:S04]  /*fc40*/  LD.E.128 R56, desc[UR38][R116.64] ;  /* 0x0000002674387980 */ /* 0x000168000c101d00 */
[----:B------:R0:W5:Y:S04]  /*fc50*/  LD.E.128 R72, desc[UR38][R118.64] ;  /* 0x0000002676487980 */ /* 0x000168000c101d00 */
[----:B------:R0:W5:Y:S04]  /*fc60*/  LD.E.128 R68, desc[UR38][R120.64] ;  /* 0x0000002678447980 */ /* 0x000168000c101d00 */
[----:B------:R0:W5:Y:S04]  /*fc70*/  LD.E.128 R60, desc[UR38][R122.64] ;  /* 0x000000267a3c7980 */ /* 0x000168000c101d00 */
[----:B------:R-:W5:Y:S01]  /*fc80*/  LD.E.128 R28, desc[UR38][R30.64] ;  /* 0x000000261e1c7980 */ /* 0x000f62000c101d00 */
[----:B------:R-:W-:Y:S01]  /*fc90*/  @!PT LDS RZ, [RZ] ;  /* 0x00000000fffff984 */ /* 0x000fe20000000800 */
[----:B------:R-:W-:Y:S01]  /*fca0*/  @!PT LDS RZ, [RZ] ;  /* 0x00000000fffff984 */ /* 0x000fe20000000800 */
[----:B------:R-:W-:Y:S01]  /*fcb0*/  @!PT LDS RZ, [RZ] ;  /* 0x00000000fffff984 */ /* 0x000fe20000000800 */
[----:B------:R-:W-:Y:S01]  /*fcc0*/  @!PT LDS RZ, [RZ] ;  /* 0x00000000fffff984 */ /* 0x000fe20000000800 */
[----:B------:R1:W-:Y:S06]  /*fcd0*/  MEMBAR.ALL.CTA ;  /* 0x0000000000007992 */ /* 0x0003ec0000008000 */
[----:B-1----:R-:W1:Y:S01]  /*fce0*/  FENCE.VIEW.ASYNC.S ;  /* 0x00000000000073c6 */ /* 0x002e620000000000 */
[----:B------:R-:W-:-:S02]  /*fcf0*/  IMAD.IADD R19, R19, 0x1, R77 ;  /* 0x0000000113137824 */ /* 0x000fc400078e024d */
[----:B------:R-:W-:Y:S02]  /*fd00*/  IMAD R2, R0, UR6, RZ ;  /* 0x0000000600027c24 */ /* 0x000fe4000f8e02ff */
[----:B------:R-:W-:Y:S01]  /*fd10*/  VIADD R80, R222, UR14 ;  /* 0x0000000ede507c36 */ /* 0x000fe20008000000 */
[----:B------:R-:W-:Y:S01]  /*fd20*/  UIADD3 UR5, UR13, 0x38820, URZ ;  /* 0x000388200d057890 */ /* 0x000fe2000fffe03f */
[C---:B------:R-:W-:Y:S02]  /*fd30*/  IMAD R21, R23.reuse, UR7, R2 ;  /* 0x0000000717157c24 */ /* 0x040fe4000f8e0202 */
[----:B------:R-:W-:Y:S01]  /*fd40*/  IMAD.WIDE.U32 R18, R23, UR6, R18 ;  /* 0x0000000617127c25 */ /* 0x000fe2000f8e0012 */
[----:B------:R-:W-:Y:S01]  /*fd50*/  ISETP.GE.AND P2, PT, R80, R3, PT ;  /* 0x000000035000720c */ /* 0x000fe20003f46270 */
[----:B------:R-:W-:Y:S01]  /*fd60*/  ULDC.64 UR6, c[0x0][0xa80] ;  /* 0x0002a00000067ab9 */ /* 0x000fe20000000a00 */
[----:B------:R-:W-:Y:S01]  /*fd70*/  UPRMT UR5, URZ, 0x654, UR5 ;  /* 0x000006543f057896 */ /* 0x000fe20008000005 */
[----:B------:R-:W-:Y:S01]  /*fd80*/  IMAD.IADD R19, R19, 0x1, R21 ;  /* 0x0000000113137824 */ /* 0x000fe200078e0215 */
[----:B------:R-:W-:Y:S01]  /*fd90*/  LEA R2, P3, R18, UR6, 0x1 ;  /* 0x0000000612027c11 */ /* 0x000fe2000f8608ff */
[----:B------:R-:W-:-:S03]  /*fda0*/  VIADD R0, R80, 0x20 ;  /* 0x0000002050007836 */ /* 0x000fc60000000000 */
[----:B------:R-:W-:Y:S02]  /*fdb0*/  LEA.HI.X R16, R18, UR7, R19, 0x1, P3 ;  /* 0x0000000712107c11 */ /* 0x000fe400098f0c13 */
[-C--:B------:R-:W-:Y:S01]  /*fdc0*/  ISETP.GE.AND P1, PT, R0, R3.reuse, PT ;  /* 0x000000030000720c */ /* 0x080fe20003f26270 */
[----:B------:R-:W-:Y:S01]  /*fdd0*/  VIADD R0, R80, 0x40 ;  /* 0x0000004050007836 */ /* 0x000fe20000000000 */
[----:B-1----:R0:W1:Y:S01]  /*fde0*/  SHFL.IDX PT, R79, R2, RZ, 0x181f ;  /* 0x00181fff024f7589 */ /* 0x00206200000e0000 */
[----:B------:R-:W-:Y:S01]  /*fdf0*/  BSSY B1, `(.L_x_2241) ;  /* 0x000001a000017945 */ /* 0x000fe20003800000 */
[----:B------:R-:W-:Y:S02]  /*fe00*/  SYNCS.ARRIVE.TRANS64.RED.A1T0 RZ, [UR5], RZ ;  /* 0x000000ffffff79a7 */ /* 0x000fe40008100405 */
[----:B------:R0:W2:Y:S01]  /*fe10*/  SHFL.IDX PT, R23, R16, RZ, 0x181f ;  /* 0x00181fff10177589 */ /* 0x0000a200000e0000 */
[----:B------:R-:W-:Y:S02]  /*fe20*/  ISETP.GE.AND P0, PT, R0, R3, PT ;  /* 0x000000030000720c */ /* 0x000fe40003f06270 */
[----:B------:R-:W-:-:S02]  /*fe30*/  SHF.R.S32.HI R196, RZ, 0x1f, R218 ;  /* 0x0000001fffc47819 */ /* 0x000fc400000114da */
[----:B------:R-:W-:Y:S02]  /*fe40*/  SHF.R.S32.HI R197, RZ, 0x1f, R216 ;  /* 0x0000001fffc57819 */ /* 0x000fe400000114d8 */
[----:B------:R-:W-:Y:S02]  /*fe50*/  SHF.R.S32.HI R198, RZ, 0x1f, R217 ;  /* 0x0000001fffc67819 */ /* 0x000fe400000114d9 */
[----:B------:R-:W-:Y:S01]  /*fe60*/  SHF.R.S32.HI R199, RZ, 0x1f, R22 ;  /* 0x0000001fffc77819 */ /* 0x000fe20000011416 */
[----:B0-----:R-:W-:Y:S06]  /*fe70*/  @P2 BRA `(.L_x_2242) ;  /* 0x0000000000442947 */ /* 0x001fec0003800000 */
        /* <DEDUP_REMOVED lines=17> */
.L_x_2242:
[----:B------:R-:W-:Y:S05]  /*ff90*/  BSYNC B1 ;  /* 0x0000000000017941 */ /* 0x000fea0003800000 */
.L_x_2241:
[----:B0-----:R0:W3:Y:S01]  /*ffa0*/  SHFL.IDX PT, R21, R16, 0x1, 0x181f ;  /* 0x00381f0010157f89 */ /* 0x0010e200000e0000 */
[----:B------:R-:W-:Y:S03]  /*ffb0*/  BSSY B1, `(.L_x_2243) ;  /* 0x0000014000017945 */ /* 0x000fe60003800000 */
[----:B------:R0:W4:Y:S01]  /*ffc0*/  SHFL.IDX PT, R19, R2, 0x1, 0x181f ;  /* 0x00381f0002137f89 */ /* 0x00012200000e0000 */
[----:B------:R-:W-:Y:S05]  /*ffd0*/  @P1 BRA `(.L_x_2244) ;  /* 0x0000000000441947 */ /* 0x000fea0003800000 */
[----:B------:R-:W-:Y:S02]  /*ffe0*/  ULDC UR5, c[0x0][0xac8] ;  /* 0x0002b20000057ab9 */ /* 0x000fe40000000800 */
[----:B------:R-:W-:Y:S02]  /*fff0*/  ISETP.GE.AND P4, PT, R22, UR5, PT ;  /* 0x0000000516007c0c */ /* 0x000fe4000bf86270 */
[----:B------:R-:W-:Y:S02]  /*10000*/  ISETP.GE.AND P3, PT, R217, UR5, PT ;  /* 0x00000005d9007c0c */ /* 0x000fe4000bf66270 */
[----:B------:R-:W-:Y:S02]  /*10010*/  ISETP.GE.AND P2, PT, R216, UR5, PT ;  /* 0x00000005d8007c0c */ /* 0x000fe4000bf46270 */
[----:B------:R-:W-:-:S07]  /*10020*/  ISETP.GE.AND P1, PT, R218, UR5, PT ;  /* 0x00000005da007c0c */ /* 0x000fce000bf26270 */
[CC--:B----45:R-:W-:Y:S02]  /*10030*/  @!P4 LEA R8, P6, R22.reuse, R19.reuse, 0x1 ;  /* 0x000000131608c211 */ /* 0x0f0fe400078c08ff */
[C---:B------:R-:W-:Y:S02]  /*10040*/  @!P3 LEA R10, P5, R217.reuse, R19, 0x1 ;  /* 0x00000013d90ab211 */ /* 0x040fe400078a08ff */
[----:B---3--:R-:W-:Y:S02]  /*10050*/  @!P4 LEA.HI.X R9, R22, R21, R199, 0x1, P6 ;  /* 0x000000151609c211 */ /* 0x008fe400030f0cc7 */
        /* <DEDUP_REMOVED lines=9> */
.L_x_2244:
[----:B------:R-:W-:Y:S05]  /*100f0*/  BSYNC B1 ;  /* 0x0000000000017941 */ /* 0x000fea0003800000 */
.L_x_2243:
[----:B---3-5:R3:W0:Y:S01]  /*10100*/  SHFL.IDX PT, R15, R16, 0x2, 0x181f ;  /* 0x00581f00100f7f89 */ /* 0x02862200000e0000 */
        /* <DEDUP_REMOVED lines=8> */
[-C--:B0-----:R-:W-:Y:S02]  /*10190*/  @!P3 LEA R8, P6, R22, R11.reuse, 0x1 ;  /* 0x0000000b1608b211 */ /* 0x081fe400078c08ff */
[CC--:B------:R-:W-:Y:S02]  /*101a0*/  @!P2 LEA R10, P5, R217.reuse, R11.reuse, 0x1 ;  /* 0x0000000bd90aa211 */ /* 0x0c0fe400078a08ff */
[----:B------:R-:W-:Y:S02]  /*101b0*/  @!P1 LEA R12, P4, R216, R11, 0x1 ;  /* 0x0000000bd80c9211 */ /* 0x000fe400078808ff */
[----:B------:R-:W-:Y:S02]  /*101c0*/  @!P3 LEA.HI.X R9, R22, R15, R199, 0x1, P6 ;  /* 0x0000000f1609b211 */ /* 0x000fe400030f0cc7 */
        /* <DEDUP_REMOVED lines=8> */
.L_x_2246:
[----:B------:R-:W-:Y:S05]  /*10250*/  BSYNC B1 ;  /* 0x0000000000017941 */ /* 0x000fea0003800000 */
.L_x_2245:
[----:B------:R-:W-:Y:S01]  /*10260*/  VIADD R0, R80, 0x60 ;  /* 0x0000006050007836 */ /* 0x000fe20000000000 */
[----:B0-----:R0:W0:Y:S04]  /*10270*/  SHFL.IDX PT, R13, R16, 0x3, 0x181f ;  /* 0x00781f00100d7f89 */ /* 0x00102800000e0000 */
[----:B------:R-:W-:Y:S01]  /*10280*/  ISETP.GE.AND P0, PT, R0, R3, PT ;  /* 0x000000030000720c */ /* 0x000fe20003f06270 */
[----:B------:R0:W0:-:S12]  /*10290*/  SHFL.IDX PT, R15, R2, 0x3, 0x181f ;  /* 0x00781f00020f7f89 */ /* 0x00001800000e0000 */
[----:B------:R-:W-:Y:S05]  /*102a0*/  @P0 BRA `(.L_x_2247) ;  /* 0x0000000c00580947 */ /* 0x000fea0003800000 */
[----:B------:R-:W-:Y:S02]  /*102b0*/  ULDC UR5, c[0x0][0xac8] ;  /* 0x0002b20000057ab9 */ /* 0x000fe40000000800 */
[----:B------:R-:W-:Y:S02]  /*102c0*/  ISETP.GE.AND P3, PT, R22, UR5, PT ;  /* 0x0000000516007c0c */ /* 0x000fe4000bf66270 */
[----:B------:R-:W-:Y:S02]  /*102d0*/  ISETP.GE.AND P4, PT, R217, UR5, PT ;  /* 0x00000005d9007c0c */ /* 0x000fe4000bf86270 */
[----:B------:R-:W-:-:S09]  /*102e0*/  ISETP.GE.AND P5, PT, R216, UR5, PT ;  /* 0x00000005d8007c0c */ /* 0x000fd2000bfa6270 */
[-C--:B0--3--:R-:W-:Y:S02]  /*102f0*/  @!P3 LEA R2, P0, R22, R15.reuse, 0x1 ;  /* 0x0000000f1602b211 */ /* 0x089fe400078008ff */
[CC--:B------:R-:W-:Y:S02]  /*10300*/  @!P4 LEA R8, P1, R217.reuse, R15.reuse, 0x1 ;  /* 0x0000000fd908c211 */ /* 0x0c0fe400078208ff */
[----:B------:R-:W-:Y:S02]  /*10310*/  @!P5 LEA R10, P2, R216, R15, 0x1 ;  /* 0x0000000fd80ad211 */ /* 0x000fe400078408ff */
[-C--:B------:R-:W-:Y:S02]  /*10320*/  @!P3 LEA.HI.X R3, R22, R13.reuse, R199, 0x1, P0 ;  /* 0x0000000d1603b211 */ /* 0x080fe400000f0cc7 */
        /* <DEDUP_REMOVED lines=11> */
.L_x_2240:
[----:B------:R-:W0:Y:S01]  /*103e0*/  LDC R8, c[0x0][0xbe8] ;  /* 0x0002fa00ff087b82 */ /* 0x000e220000000800 */
[----:B------:R-:W1:Y:S01]  /*103f0*/  S2R R0, SR_TID.X ;  /* 0x0000000000007919 */ /* 0x000e620000002100 */
[----:B------:R-:W-:Y:S01]  /*10400*/  R2UR UR6, R220 ;  /* 0x00000000dc0672ca */ /* 0x000fe200000e0000 */
[----:B------:R-:W-:Y:S01]  /*10410*/  BSSY B1, `(.L_x_2248) ;  /* 0x0000036000017945 */ /* 0x000fe20003800000 */
[----:B------:R-:W-:Y:S01]  /*10420*/  R2UR UR5, R221 ;  /* 0x00000000dd0572ca */ /* 0x000fe200000e0000 */
[----:B------:R-:W-:-:S10]  /*10430*/  IMAD R6, R219, 0x20, R222 ;  /* 0x00000020db067824 */ /* 0x000fd400078e02de */
[----:B------:R-:W-:Y:S02]  /*10440*/  USHF.R.S32.HI UR8, URZ, 0x1f, UR6 ;  /* 0x0000001f3f087899 */ /* 0x000fe40008011406 */
[----:B------:R-:W-:Y:S01]  /*10450*/  USHF.R.S32.HI UR9, URZ, 0x1f, UR5 ;  /* 0x0000001f3f097899 */ /* 0x000fe20008011405 */
[----:B0-----:R-:W-:Y:S01]  /*10460*/  ISETP.NE.AND P1, PT, R8, 0x1, PT ;  /* 0x000000010800780c */ /* 0x001fe20003f25270 */
[----:B-1----:R-:W-:-:S12]  /*10470*/  VIADD R0, R0, 0xffffff80 ;  /* 0xffffff8000007836 */ /* 0x002fd80000000000 */
[----:B------:R-:W0:Y:S01]  /*10480*/  @P1 LDC R9, c[0x0][0xbec] ;  /* 0x0002fb00ff091b82 */ /* 0x000e220000000800 */
[----:B------:R-:W-:-:S07]  /*10490*/  ISETP.GE.AND P0, PT, R0, 0x80, PT ;  /* 0x000000800000780c */ /* 0x000fce0003f06270 */
[----:B------:R-:W1:Y:S06]  /*104a0*/  @P1 LDC R11, c[0x0][0xbf0] ;  /* 0x0002fc00ff0b1b82 */ /* 0x000e6c0000000800 */
[----:B------:R-:W-:Y:S05]  /*104b0*/  @P0 BRA `(.L_x_2249) ;  /* 0x0000000000ac0947 */ /* 0x000fea0003800000 */
[----:B------:R-:W2:Y:S01]  /*104c0*/  S2R R0, SR_TID.X ;  /* 0x0000000000007919 */ /* 0x000ea20000002100 */
[----:B------:R-:W3:Y:S01]  /*104d0*/  LDC R3, c[0x0][0xbe8] ;  /* 0x0002fa00ff037b82 */ /* 0x000ee20000000800 */
[----:B------:R-:W-:-:S13]  /*104e0*/  R2UR UR5, R213 ;  /* 0x00000000d50572ca */ /* 0x000fda00000e0000 */
        /* <DEDUP_REMOVED lines=23> */
[----:B---3--:R-:W-:-:S04]  /*10660*/  @P0 SHF.R.U32.HI R2, RZ, R7, R0 ;  /* 0x00000007ff020219 */ /* 0x008fc80000011600 */
[----:B------:R-:W-:-:S05]  /*10670*/  IADD3 R5, -R2, RZ, RZ ;  /* 0x000000ff02057210 */ /* 0x000fca0007ffe1ff */
        /* <DEDUP_REMOVED lines=15> */
.L_x_2249:
[----:B------:R-:W-:Y:S05]  /*10770*/  BSYNC B1 ;  /* 0x0000000000017941 */ /* 0x000fea0003800000 */
.L_x_2248:
[----:B------:R-:W-:Y:S01]  /*10780*/  R2UR UR12, R213 ;  /* 0x00000000d50c72ca */ /* 0x000fe200000e0000 */
[----:B------:R-:W-:Y:S01]  /*10790*/  ULDC.64 UR10, c[0x0][0xae8] ;  /* 0x0002ba00000a7ab9 */ /* 0x000fe20000000a00 */
[----:B------:R-:W-:Y:S01]  /*107a0*/  R2UR UR14, R220 ;  /* 0x00000000dc0e72ca */ /* 0x000fe200000e0000 */
[----:B------:R-:W-:Y:S01]  /*107b0*/  UIMAD UR5, UR8, UR10, URZ ;  /* 0x0000000a080572a4 */ /* 0x000fe2000f8e023f */
[----:B------:R-:W-:Y:S01]  /*107c0*/  R2UR UR13, R221 ;  /* 0x00000000dd0d72ca */ /* 0x000fe200000e0000 */
[----:B------:R-:W-:Y:S01]  /*107d0*/  BSSY B1, `(.L_x_2250) ;  /* 0x0000041000017945 */ /* 0x000fe20003800000 */
[----:B------:R-:W-:Y:S02]  /*107e0*/  SHF.R.S32.HI R16, RZ, 0x1f, R218 ;  /* 0x0000001fff107819 */ /* 0x000fe400000114da */
[----:B------:R-:W-:Y:S02]  /*107f0*/  SHF.R.S32.HI R18, RZ, 0x1f, R216 ;  /* 0x0000001fff127819 */ /* 0x000fe400000114d8 */
[----:B------:R-:W-:-:S02]  /*10800*/  SHF.R.S32.HI R19, RZ, 0x1f, R217 ;  /* 0x0000001fff137819 */ /* 0x000fc400000114d9 */
[----:B------:R-:W-:Y:S01]  /*10810*/  SHF.R.S32.HI R20, RZ, 0x1f, R22 ;  /* 0x0000001fff147819 */ /* 0x000fe20000011416 */
[----:B------:R-:W-:Y:S02]  /*10820*/  VIADD R6, R6, UR12 ;  /* 0x0000000c06067c36 */ /* 0x000fe40008000000 */
[----:B------:R-:W-:Y:S02]  /*10830*/  UIMAD.WIDE.U32 UR6, UR14, UR10, URZ ;  /* 0x0000000a0e0672a5 */ /* 0x000fe4000f8e003f */
[----:B------:R-:W-:Y:S01]  /*10840*/  UIMAD UR5, UR14, UR11, UR5 ;  /* 0x0000000b0e0572a4 */ /* 0x000fe2000f8e0205 */
[----:B0-----:R-:W-:Y:S02]  /*10850*/  @P1 IMAD.HI.U32 R0, R6, R9, RZ ;  /* 0x0000000906001227 */ /* 0x001fe400078e00ff */
[----:B------:R-:W-:Y:S01]  /*10860*/  ULDC.64 UR10, c[0x0][0xaf0] ;  /* 0x0002bc00000a7ab9 */ /* 0x000fe20000000a00 */
[----:B------:R-:W-:Y:S01]  /*10870*/  UIADD3 UR7, UR7, UR5, URZ ;  /* 0x0000000507077290 */ /* 0x000fe2000fffe03f */
[----:B--2---:R-:W-:Y:S01]  /*10880*/  IMAD.MOV.U32 R5, RZ, RZ, R6 ;  /* 0x000000ffff057224 */ /* 0x004fe200078e0006 */
[----:B------:R-:W-:Y:S01]  /*10890*/  UIMAD UR5, UR9, UR10, URZ ;  /* 0x0000000a090572a4 */ /* 0x000fe2000f8e023f */
[----:B-1----:R-:W-:Y:S01]  /*108a0*/  @P1 SHF.R.U32.HI R5, RZ, R11, R0 ;  /* 0x0000000bff051219 */ /* 0x002fe20000011600 */
        /* <DEDUP_REMOVED lines=18> */
[----:B------:R-:W-:Y:S02]  /*109d0*/  VIADD R6, R222, UR12 ;  /* 0x0000000cde067c36 */ /* 0x000fe40008000000 */
        /* <DEDUP_REMOVED lines=10> */
[----:B------:R-:W-:Y:S01]  /*10a80*/  LEA.HI.X R5, R2, UR7, R3, 0x1, P3 ;  /* 0x0000000702057c11 */ /* 0x000fe200098f0c03 */
[----:B------:R0:W1:Y:S03]  /*10a90*/  SHFL.IDX PT, R7, R4, RZ, 0x181f ;  /* 0x00181fff04077589 */ /* 0x00006600000e0000 */
[----:B------:R-:W-:Y:S01]  /*10aa0*/  ISETP.GE.AND P0, PT, R0, R9, PT ;  /* 0x000000090000720c */ /* 0x000fe20003f06270 */
[----:B------:R0:W2:Y:S01]  /*10ab0*/  SHFL.IDX PT, R3, R5, RZ, 0x181f ;  /* 0x00181fff05037589 */ /* 0x0000a200000e0000 */
[----:B------:R-:W-:Y:S11]  /*10ac0*/  @P2 BRA `(.L_x_2251) ;  /* 0x0000000000442947 */ /* 0x000ff60003800000 */
        /* <DEDUP_REMOVED lines=17> */
.L_x_2251:
[----:B------:R-:W-:Y:S05]  /*10be0*/  BSYNC B1 ;  /* 0x0000000000017941 */ /* 0x000fea0003800000 */
.L_x_2250:
[----:B--23--:R2:W3:Y:S01]  /*10bf0*/  SHFL.IDX PT, R3, R5, 0x1, 0x181f ;  /* 0x00381f0005037f89 */ /* 0x00c4e200000e0000 */
[----:B------:R-:W-:Y:S03]  /*10c00*/  BSSY B1, `(.L_x_2252) ;  /* 0x0000014000017945 */ /* 0x000fe60003800000 */
[----:B-1----:R2:W1:Y:S01]  /*10c10*/  SHFL.IDX PT, R7, R4, 0x1, 0x181f ;  /* 0x00381f0004077f89 */ /* 0x00246200000e0000 */
[----:B------:R-:W-:Y:S05]  /*10c20*/  @P1 BRA `(.L_x_2253) ;  /* 0x0000000000441947 */ /* 0x000fea0003800000 */
[----:B------:R-:W-:Y:S02]  /*10c30*/  ULDC UR5, c[0x0][0xac8] ;  /* 0x0002b20000057ab9 */ /* 0x000fe40000000800 */
[----:B------:R-:W-:Y:S02]  /*10c40*/  ISETP.GE.AND P4, PT, R22, UR5, PT ;  /* 0x0000000516007c0c */ /* 0x000fe4000bf86270 */
[----:B------:R-:W-:Y:S02]  /*10c50*/  ISETP.GE.AND P3, PT, R217, UR5, PT ;  /* 0x00000005d9007c0c */ /* 0x000fe4000bf66270 */
[----:B------:R-:W-:Y:S02]  /*10c60*/  ISETP.GE.AND P2, PT, R216, UR5, PT ;  /* 0x00000005d8007c0c */ /* 0x000fe4000bf46270 */
[----:B------:R-:W-:-:S07]  /*10c70*/  ISETP.GE.AND P1, PT, R218, UR5, PT ;  /* 0x00000005da007c0c */ /* 0x000fce000bf26270 */
[CC--:B-1----:R-:W-:Y:S02]  /*10c80*/  @!P4 LEA R10, P6, R22.reuse, R7.reuse, 0x1 ;  /* 0x00000007160ac211 */ /* 0x0c2fe400078c08ff */
[C---:B------:R-:W-:Y:S02]  /*10c90*/  @!P3 LEA R12, P5, R217.reuse, R7, 0x1 ;  /* 0x00000007d90cb211 */ /* 0x040fe400078a08ff */
[----:B---3--:R-:W-:Y:S02]  /*10ca0*/  @!P4 LEA.HI.X R11, R22, R3, R20, 0x1, P6 ;  /* 0x00000003160bc211 */ /* 0x008fe400030f0c14 */
        /* <DEDUP_REMOVED lines=9> */
.L_x_2253:
[----:B------:R-:W-:Y:S05]  /*10d40*/  BSYNC B1 ;  /* 0x0000000000017941 */ /* 0x000fea0003800000 */
.L_x_2252:
[----:B---34-:R3:W4:Y:S01]  /*10d50*/  SHFL.IDX PT, R3, R5, 0x2, 0x181f ;  /* 0x00581f0005037f89 */ /* 0x01872200000e0000 */
        /* <DEDUP_REMOVED lines=8> */
[-C--:B-1----:R-:W-:Y:S02]  /*10de0*/  @!P3 LEA R10, P6, R22, R7.reuse, 0x1 ;  /* 0x00000007160ab211 */ /* 0x082fe400078c08ff */
[CC--:B------:R-:W-:Y:S02]  /*10df0*/  @!P2 LEA R12, P5, R217.reuse, R7.reuse, 0x1 ;  /* 0x00000007d90ca211 */ /* 0x0c0fe400078a08ff */
[----:B------:R-:W-:Y:S02]  /*10e00*/  @!P1 LEA R14, P4, R216, R7, 0x1 ;  /* 0x00000007d80e9211 */ /* 0x000fe400078808ff */
[----:B----4-:R-:W-:Y:S02]  /*10e10*/  @!P3 LEA.HI.X R11, R22, R3, R20, 0x1, P6 ;  /* 0x00000003160bb211 */ /* 0x010fe400030f0c14 */
        /* <DEDUP_REMOVED lines=8> */
.L_x_2255:
[----:B------:R-:W-:Y:S05]  /*10ea0*/  BSYNC B1 ;  /* 0x0000000000017941 */ /* 0x000fea0003800000 */
.L_x_2254:
[----:B------:R-:W-:Y:S01]  /*10eb0*/  VIADD R0, R6, 0x60 ;  /* 0x0000006006007836 */ /* 0x000fe20000000000 */
[----:B0-23--:R-:W0:Y:S04]  /*10ec0*/  SHFL.IDX PT, R5, R5, 0x3, 0x181f ;  /* 0x00781f0005057f89 */ /* 0x00de2800000e0000 */
[----:B------:R-:W-:Y:S01]  /*10ed0*/  ISETP.GE.AND P0, PT, R0, R9, PT ;  /* 0x000000090000720c */ /* 0x000fe20003f06270 */
[----:B-1--4-:R1:W2:-:S12]  /*10ee0*/  SHFL.IDX PT, R3, R4, 0x3, 0x181f ;  /* 0x00781f0004037f89 */ /* 0x01229800000e0000 */
[----:B-1----:R-:W-:Y:S05]  /*10ef0*/  @P0 BRA `(.L_x_2247) ;  /* 0x0000000000440947 */ /* 0x002fea0003800000 */
[----:B------:R-:W-:Y:S02]  /*10f00*/  ULDC UR5, c[0x0][0xac8] ;  /* 0x0002b20000057ab9 */ /* 0x000fe40000000800 */
[----:B------:R-:W-:Y:S02]  /*10f10*/  ISETP.GE.AND P3, PT, R22, UR5, PT ;  /* 0x0000000516007c0c */ /* 0x000fe4000bf66270 */
[----:B------:R-:W-:Y:S02]  /*10f20*/  ISETP.GE.AND P2, PT, R217, UR5, PT ;  /* 0x00000005d9007c0c */ /* 0x000fe4000bf46270 */
[----:B------:R-:W-:Y:S02]  /*10f30*/  ISETP.GE.AND P1, PT, R216, UR5, PT ;  /* 0x00000005d8007c0c */ /* 0x000fe4000bf26270 */
[----:B------:R-:W-:-:S07]  /*10f40*/  ISETP.GE.AND P0, PT, R218, UR5, PT ;  /* 0x00000005da007c0c */ /* 0x000fce000bf06270 */
[-C--:B--2---:R-:W-:Y:S02]  /*10f50*/  @!P3 LEA R6, P6, R22, R3.reuse, 0x1 ;  /* 0x000000031606b211 */ /* 0x084fe400078c08ff */
[CC--:B------:R-:W-:Y:S02]  /*10f60*/  @!P2 LEA R8, P5, R217.reuse, R3.reuse, 0x1 ;  /* 0x00000003d908a211 */ /* 0x0c0fe400078a08ff */
        /* <DEDUP_REMOVED lines=10> */
.L_x_2247:
[----:B------:R-:W-:Y:S05]  /*11010*/  BSYNC B0 ;  /* 0x0000000000007941 */ /* 0x000fea0003800000 */
.L_x_2239:
[----:B------:R-:W-:Y:S02]  /*11020*/  ULDC UR5, c[0x0][0xc38] ;  /* 0x00030e0000057ab9 */ /* 0x000fe40000000800 */
[----:B------:R-:W-:-:S06]  /*11030*/  UISETP.GE.AND UP0, UPT, UR4, UR5, UPT ;  /* 0x000000050400728c */ /* 0x000fcc000bf06270 */
[----:B------:R-:W-:-:S13]  /*11040*/  PLOP3.LUT P0, PT, PT, PT, UP0, 0x80, 0x0 ;  /* 0x000000000000781c */ /* 0x000fda0003f0f008 */
[----:B------:R-:W-:Y:S05]  /*11050*/  @!P0 BRA `(.L_x_2256) ;  /* 0xfffffefc003c8947 */ /* 0x000fea000383ffff */
[----:B------:R-:W-:Y:S05]  /*11060*/  EXIT ;  /* 0x000000000000794d */ /* 0x000fea0003800000 */
.L_x_2198:
[----:B------:R-:W-:-:S08]  /*11070*/  NOP ;  /* 0x0000000000007918 */ /* 0x000fd00000000000 */
[----:B0-----:R-:W0:-:S00]  /*11080*/  USETMAXREG.DEALLOC.CTAPOOL 0x28 ;  /* 0x00000028000079c8 */ /* 0x001e0000080e0500 */
[----:B0-----:R-:W-:-:S06]  /*11090*/  LOP3.LUT R0, R0, 0x3, RZ, 0xc0, !PT ;  /* 0x0000000300007812 */ /* 0x001fcc00078ec0ff */
[----:B------:R-:W0:Y:S01]  /*110a0*/  S2UR UR10, SR_CTAID.X ;  /* 0x00000000000a79c3 */ /* 0x000e220000002500 */
[----:B------:R-:W-:Y:S01]  /*110b0*/  LOP3.LUT R16, R16, 0xffff7fff, RZ, 0xc0, !PT ;  /* 0xffff7fff10107812 */ /* 0x000fe200078ec0ff */
[----:B------:R-:W-:Y:S01]  /*110c0*/  STL [R1], RZ ;  /* 0x000000ff01007387 */ /* 0x000fe20000100800 */
[----:B------:R-:W-:Y:S02]  /*110d0*/  IMAD.MOV.U32 R26, RZ, RZ, 0x1 ;  /* 0x00000001ff1a7424 */ /* 0x000fe400078e00ff */
[----:B------:R-:W-:Y:S01]  /*110e0*/  IMAD.MOV.U32 R23, RZ, RZ, RZ ;  /* 0x000000ffff177224 */ /* 0x000fe200078e00ff */
        /* <DEDUP_REMOVED lines=8> */
[----:B------:R-:W-:Y:S01]  /*11170*/  ULDC UR9, c[0x0][0x2b8] ;  /* 0x0000ae0000097ab9 */ /* 0x000fe20000000800 */
[----:B------:R-:W-:Y:S01]  /*11180*/  LOP3.LUT R16, R16, 0xfffffff7, RZ, 0xc0, !PT ;  /* 0xfffffff710107812 */ /* 0x000fe200078ec0ff */
[----:B------:R-:W0:Y:S01]  /*11190*/  S2UR UR8, SR_CgaCtaId ;  /* 0x00000000000879c3 */ /* 0x000e220000008800 */
[----:B------:R-:W1:Y:S01]  /*111a0*/  S2R R3, SR_TID.X ;  /* 0x0000000000037919 */ /* 0x000e620000002100 */
[----:B------:R-:W-:Y:S01]  /*111b0*/  ULDC.64 UR4, c[0x0][0x418] ;  /* 0x0001060000047ab9 */ /* 0x000fe20000000a00 */
[----:B------:R-:W-:Y:S01]  /*111c0*/  ULDC UR40, c[0x0][0x288] ;  /* 0x0000a20000287ab9 */ /* 0x000fe20000000800 */
[----:B------:R-:W-:Y:S01]  /*111d0*/  UISETP.NE.U32.AND UP0, UPT, UR4, URZ, UPT ;  /* 0x0000003f0400728c */ /* 0x000fe2000bf05070 */
[----:B------:R3:W-:Y:S01]  /*111e0*/  STL [R1], RZ ;  /* 0x000000ff01007387 */ /* 0x0007e20000100800 */
[----:B------:R-:W-:Y:S01]  /*111f0*/  ULDC UR37, c[0x0][0x448] ;  /* 0x0001120000257ab9 */ /* 0x000fe20000000800 */
[----:B------:R-:W-:Y:S01]  /*11200*/  ULDC UR4, c[0x0][0x424] ;  /* 0x0001090000047ab9 */ /* 0x000fe20000000800 */
[----:B------:R-:W-:Y:S01]  /*11210*/  UISETP.NE.AND.EX UP0, UPT, UR5, URZ, UPT, UP0 ;  /* 0x0000003f0500728c */ /* 0x000fe2000bf05300 */
[----:B------:R-:W-:Y:S01]  /*11220*/  IMAD.U32 R34, RZ, RZ, UR10 ;  /* 0x0000000aff227e24 */ /* 0x000fe2000f8e00ff */
[----:B------:R-:W-:Y:S01]  /*11230*/  UIMAD UR37, UR37, UR40, URZ ;  /* 0x00000028252572a4 */ /* 0x000fe2000f8e023f */
[----:B------:R-:W-:Y:S01]  /*11240*/  IMAD.MOV.U32 R26, RZ, RZ, 0x1 ;  /* 0x00000001ff1a7424 */ /* 0x000fe200078e00ff */
[----:B------:R-:W-:Y:S01]  /*11250*/  USEL UR4, UR4, 0x1, UP0 ;  /* 0x0000000104047887 */ /* 0x000fe20008000000 */
[----:B------:R-:W-:Y:S01]  /*11260*/  IMAD.MOV.U32 R23, RZ, RZ, RZ ;  /* 0x000000ffff177224 */ /* 0x000fe200078e00ff */
[----:B------:R-:W-:Y:S01]  /*11270*/  UMOV UR5, 0x400 ;  /* 0x0000040000057882 */ /* 0x000fe20000000000 */
[----:B------:R-:W-:Y:S01]  /*11280*/  ULDC UR46, c[0x0][0xc] ;  /* 0x00000300002e7ab9 */ /* 0x000fe20000000800 */
[----:B0-----:R-:W-:-:S06]  /*11290*/  ULEA UR8, UR8, UR5, 0x18 ;  /* 0x0000000508087291 */ /* 0x001fcc000f8ec03f */
[----:B------:R-:W-:Y:S02]  /*112a0*/  IMAD.U32 R17, RZ, RZ, UR8 ;  /* 0x00000008ff117e24 */ /* 0x000fe4000f8e00ff */
[----:B-1----:R-:W-:-:S05]  /*112b0*/  IMAD.SHL.U32 R37, R3, 0x8, RZ ;  /* 0x0000000803257824 */ /* 0x002fca00078e00ff */
[----:B------:R-:W-:-:S04]  /*112c0*/  LOP3.LUT R0, R37, 0x1f8, RZ, 0xc0, !PT ;  /* 0x000001f825007812 */ /* 0x000fc800078ec0ff */
[----:B------:R-:W-:-:S04]  /*112d0*/  LOP3.LUT R0, R0, 0x38, R3, 0x78, !PT ;  /* 0x0000003800007812 */ /* 0x000fc800078e7803 */
[----:B------:R-:W-:Y:S02]  /*112e0*/  LOP3.LUT R30, R0, 0x200, R37, 0xf8, !PT ;  /* 0x00000200001e7812 */ /* 0x000fe400078ef825 */
[----:B------:R-:W-:-:S03]  /*112f0*/  LOP3.LUT R37, R37, 0x38, RZ, 0xc0, !PT ;  /* 0x0000003825257812 */ /* 0x000fc600078ec0ff */
[----:B------:R-:W-:Y:S01]  /*11300*/  IMAD R31, R30, 0x2, R17 ;  /* 0x000000021e1f7824 */ /* 0x000fe200078e0211 */
[C---:B------:R-:W-:Y:S02]  /*11310*/  LOP3.LUT R0, R37.reuse, 0x40, RZ, 0xfc, !PT ;  /* 0x0000004025007812 */ /* 0x040fe400078efcff */
[----:B------:R-:W-:Y:S02]  /*11320*/  LOP3.LUT R2, R37, 0x80, RZ, 0xfc, !PT ;  /* 0x0000008025027812 */ /* 0x000fe400078efcff */
[----:B------:R-:W-:Y:S02]  /*11330*/  ISETP.GE.AND P1, PT, R0, UR9, PT ;  /* 0x0000000900007c0c */ /* 0x000fe4000bf26270 */
[----:B--2---:R-:W-:Y:S02]  /*11340*/  R2UR UR6, R4 ;  /* 0x00000000040672ca */ /* 0x004fe400000e0000 */
[C---:B------:R-:W-:Y:S01]  /*11350*/  LOP3.LUT R4, R3.reuse, 0x7f, RZ, 0xc0, !PT ;  /* 0x0000007f03047812 */ /* 0x040fe200078ec0ff */
[----:B------:R-:W-:-:S03]  /*11360*/  IMAD.SHL.U32 R3, R3, 0x10, RZ ;  /* 0x0000001003037824 */ /* 0x000fc600078e00ff */
[----:B------:R-:W-:-:S07]  /*11370*/  SHF.R.U32.HI R36, RZ, 0x3, R4 ;  /* 0x00000003ff247819 */ /* 0x000fce0000011604 */
[----:B------:R-:W-:-:S03]  /*11380*/  ULOP3.LUT UR47, UR6, 0x2, URZ, 0xfc, !UPT ;  /* 0x00000002062f7892 */ /* 0x000fc6000f8efc3f */
[----:B------:R-:W-:Y:S02]  /*11390*/  ULDC.64 UR6, c[0x0][0x2f0] ;  /* 0x0000bc0000067ab9 */ /* 0x000fe40000000a00 */
[C---:B------:R-:W-:Y:S01]  /*113a0*/  ISETP.GE.AND P2, PT, R0.reuse, UR7, PT ;  /* 0x0000000700007c0c */ /* 0x040fe2000bf46270 */
[----:B------:R-:W-:Y:S01]  /*113b0*/  UIMAD UR36, UR4, UR6, URZ ;  /* 0x00000006042472a4 */ /* 0x000fe2000f8e023f */
[----:B------:R-:W-:Y:S02]  /*113c0*/  ISETP.GE.AND P0, PT, R0, UR7, PT ;  /* 0x0000000700007c0c */ /* 0x000fe4000bf06270 */
[----:B------:R-:W-:Y:S01]  /*113d0*/  LOP3.LUT R0, R36, 0x70, R3, 0xf8, !PT ;  /* 0x0000007024007812 */ /* 0x000fe200078ef803 */
[----:B------:R-:W-:Y:S01]  /*113e0*/  UIADD3 UR4, UR36, 0x4f, URZ ;  /* 0x0000004f24047890 */ /* 0x000fe2000fffe03f */
[----:B------:R-:W-:Y:S01]  /*113f0*/  LOP3.LUT R0, R37, 0xc0, RZ, 0xfc, !PT ;  /* 0x000000c025007812 */ /* 0x000fe200078efcff */
[----:B------:R-:W-:Y:S02]  /*11400*/  UIADD3 UR40, UR36, 0x50, -UR40 ;  /* 0x0000005024287890 */ /* 0x000fe4000fffe828 */
[----:B------:R-:W-:-:S04]  /*11410*/  UIMAD.WIDE UR4, UR4, 0x66666667, URZ ;  /* 0x66666667040478a5 */ /* 0x000fc8000f8e023f */
[----:B------:R-:W-:Y:S01]  /*11420*/  @P2 LOP3.LUT R16, R16, 0x8, RZ, 0xfc, !PT ;  /* 0x0000000810102812 */ /* 0x000fe200078efcff */
[----:B------:R-:W-:Y:S01]  /*11430*/  USHF.R.U32.HI UR41, URZ, 0x1f, UR5 ;  /* 0x0000001f3f297899 */ /* 0x000fe20008011605 */
[----:B------:R-:W-:Y:S02]  /*11440*/  ISETP.GE.AND P2, PT, R2, UR7, PT ;  /* 0x0000000702007c0c */ /* 0x000fe4000bf46270 */
[----:B------:R-:W-:Y:S01]  /*11450*/  LOP3.LUT R16, R16, 0xffffdfff, RZ, 0xc0, !PT ;  /* 0xffffdfff10107812 */ /* 0x000fe200078ec0ff */
[----:B------:R-:W-:-:S03]  /*11460*/  ULEA.HI.SX32 UR41, UR5, UR41, 0x1b ;  /* 0x0000002905297291 */ /* 0x000fc6000f8fda3f */
        /* <DEDUP_REMOVED lines=28> */
[----:B---3--:R-:W-:-:S07]  /*11630*/  @P0 LOP3.LUT R16, R16, 0x4000, RZ, 0xfc, !PT ;  /* 0x0000400010100812 */ /* 0x008fce00078efcff */
.L_x_2308:
        /* <DEDUP_REMOVED lines=22> */
.L_x_2258:
[----:B------:R-:W-:Y:S01]  /*117a0*/  ULDC UR8, c[0x0][0xc54] ;  /* 0x0003150000087ab9 */ /* 0x000fe20000000800 */
[----:B------:R-:W-:Y:S01]  /*117b0*/  UMOV UR6, UR7 ;  /* 0x0000000700067c82 */ /* 0x000fe20008000000 */
[----:B------:R-:W-:-:S11]  /*117c0*/  UISETP.NE.AND UP0, UPT, UR8, 0x1, UPT ;  /* 0x000000010800788c */ /* 0x000fd6000bf05270 */
[----:B------:R-:W-:Y:S02]  /*117d0*/  @UP0 ULDC.64 UR10, c[0x0][0xc58] ;  /* 0x00031600000a0ab9 */ /* 0x000fe40000000a00 */
[----:B------:R-:W-:-:S04]  /*117e0*/  UIMAD.WIDE.U32 UR4, UR7, UR10, URZ ;  /* 0x0000000a070472a5 */ /* 0x000fc8000f8e003f */
[----:B------:R-:W-:-:S04]  /*117f0*/  @UP0 USHF.R.U32.HI UR6, URZ, UR11, UR5 ;  /* 0x0000000b3f060299 */ /* 0x000fc80008011605 */
[----:B------:R-:W-:-:S12]  /*11800*/  UIMAD UR4, UR6, UR8, URZ ;  /* 0x00000008060472a4 */ /* 0x000fd8000f8e023f */
.L_x_2259:
        /* <DEDUP_REMOVED lines=25> */
[----:B------:R-:W-:Y:S01]  /*119a0*/  UP2UR UR48, UPR, URZ, 0x4 ;  /* 0x000000043f307883 */ /* 0x000fe20008000000 */
[----:B------:R-:W-:Y:S01]  /*119b0*/  BSSY B7, `(.L_x_2260) ;  /* 0x0000356000077945 */ /* 0x000fe20003800000 */
[----:B------:R-:W-:-:S04]  /*119c0*/  USHF.L.U32 UR6, UR44, 0x7, URZ ;  /* 0x000000072c067899 */ /* 0x000fc8000800063f */
[----:B------:R-:W-:Y:S01]  /*119d0*/  UIADD3 UR6, UR6, 0x7f, URZ ;  /* 0x0000007f06067890 */ /* 0x000fe2000fffe03f */
[----:B------:R-:W-:Y:S01]  /*119e0*/  @UP2 ULDC UR4, c[0x0][0x44c] ;  /* 0x0001130000042ab9 */ /* 0x000fe20000000800 */
[----:B------:R-:W-:Y:S02]  /*119f0*/  @UP2 ULDC UR7, c[0x0][0x450] ;  /* 0x0001140000072ab9 */ /* 0x000fe40000000800 */
[----:B------:R-:W-:-:S04]  /*11a00*/  UIMAD.WIDE.U32 UR4, UR6, UR4, URZ ;  /* 0x00000004060472a5 */ /* 0x000fc8000f8e003f */
[----:B------:R-:W-:-:S04]  /*11a10*/  @UP2 USHF.R.U32.HI UR6, URZ, UR7, UR5 ;  /* 0x000000073f062299 */ /* 0x000fc80008011605 */
[----:B------:R-:W-:-:S04]  /*11a20*/  UIADD3 UR4, UR40, UR6, URZ ;  /* 0x0000000628047290 */ /* 0x000fc8000fffe03f */
[----:B------:R-:W-:-:S04]  /*11a30*/  UIMAD.WIDE UR4, UR4, 0x66666667, URZ ;  /* 0x66666667040478a5 */ /* 0x000fc8000f8e023f */
[----:B------:R-:W-:-:S04]  /*11a40*/  USHF.R.U32.HI UR4, URZ, 0x1f, UR5 ;  /* 0x0000001f3f047899 */ /* 0x000fc80008011605 */
[----:B------:R-:W-:-:S04]  /*11a50*/  ULEA.HI.SX32 UR4, UR5, UR4, 0x1b ;  /* 0x0000000405047291 */ /* 0x000fc8000f8fda3f */
[----:B------:R-:W-:-:S04]  /*11a60*/  UISETP.LT.AND UP0, UPT, UR41, UR4, UPT ;  /* 0x000000042900728c */ /* 0x000fc8000bf01270 */
[----:B------:R-:W-:-:S06]  /*11a70*/  USEL UR45, UR41, UR4, UP0 ;  /* 0x00000004292d7287 */ /* 0x000fcc0008000000 */
[----:B------:R-:W-:-:S13]  /*11a80*/  ISETP.LT.AND P0, PT, RZ, UR45, PT ;  /* 0x0000002dff007c0c */ /* 0x000fda000bf01270 */
[----:B0-----:R-:W-:Y:S05]  /*11a90*/  @P0 BRA `(.L_x_2261) ;  /* 0x0000000000440947 */ /* 0x001fea0003800000 */
        /* <DEDUP_REMOVED lines=17> */
.L_x_2261:
[----:B------:R-:W-:Y:S01]  /*11bb0*/  IADD3 R0, R17, 0x24400, RZ ;  /* 0x0002440011007810 */ /* 0x000fe20007ffe0ff */
[----:B------:R-:W-:Y:S03]  /*11bc0*/  BSSY B6, `(.L_x_2263) ;  /* 0x0000013000067945 */ /* 0x000fe60003800000 */
        /* <DEDUP_REMOVED lines=17> */
[----:B0----5:R-:W-:Y:S05]  /*11ce0*/  CALL.ABS.NOINC R2 ;  /* 0x0000000002007343 */ /* 0x021fea0003c00000 */
.L_x_2264:
[----:B------:R-:W-:Y:S05]  /*11cf0*/  BSYNC B6 ;  /* 0x0000000000067941 */ /* 0x000fea0003800000 */
.L_x_2263:
        /* <DEDUP_REMOVED lines=19> */
[----:B-1---5:R-:W-:Y:S05]  /*11e30*/  CALL.ABS.NOINC R2 ;  /* 0x0000000002007343 */ /* 0x022fea0003c00000 */
.L_x_2267:
[----:B------:R0:W1:Y:S01]  /*11e40*/  LDC.64 R2, c[0x4][R18] ;  /* 0x0100000012027b82 */ /* 0x0000620000000a00 */
[----:B------:R-:W-:Y:S01]  /*11e50*/  ULDC.64 UR4, c[0x4][0xa8] ;  /* 0x01002a0000047ab9 */ /* 0x000fe20000000a00 */
[----:B------:R-:W-:Y:S01]  /*11e60*/  ULDC.64 UR6, c[0x4][0xb0] ;  /* 0x01002c0000067ab9 */ /* 0x000fe20000000a00 */
[----:B------:R-:W-:Y:S01]  /*11e70*/  IMAD.U32 R4, RZ, RZ, UR4 ;  /* 0x00000004ff047e24 */ /* 0x000fe2000f8e00ff */
[----:B------:R-:W-:Y:S01]  /*11e80*/  MOV R13, RZ ;  /* 0x000000ff000d7202 */ /* 0x000fe20000000f00 */
[----:B------:R-:W-:Y:S01]  /*11e90*/  IMAD.U32 R5, RZ, RZ, UR5 ;  /* 0x00000005ff057e24 */ /* 0x000fe2000f8e00ff */
[----:B------:R-:W-:Y:S01]  /*11ea0*/  ULDC.64 UR4, c[0x4][0x18] ;  /* 0x0100060000047ab9 */ /* 0x000fe20000000a00 */
[----:B------:R-:W-:Y:S02]  /*11eb0*/  IMAD.U32 R6, RZ, RZ, UR6 ;  /* 0x00000006ff067e24 */ /* 0x000fe4000f8e00ff */
[----:B------:R-:W-:Y:S02]  /*11ec0*/  IMAD.U32 R7, RZ, RZ, UR7 ;  /* 0x00000007ff077e24 */ /* 0x000fe4000f8e00ff */
[----:B------:R-:W-:-:S02]  /*11ed0*/  IMAD.U32 R10, RZ, RZ, UR4 ;  /* 0x00000004ff0a7e24 */ /* 0x000fc4000f8e00ff */
[----:B------:R-:W-:Y:S02]  /*11ee0*/  IMAD.U32 R11, RZ, RZ, UR5 ;  /* 0x00000005ff0b7e24 */ /* 0x000fe4000f8e00ff */
[----:B------:R-:W-:Y:S02]  /*11ef0*/  IMAD.MOV.U32 R8, RZ, RZ, 0x70 ;  /* 0x00000070ff087424 */ /* 0x000fe400078e00ff */
[----:B0-----:R-:W-:-:S07]  /*11f00*/  IMAD.MOV.U32 R12, RZ, RZ, 0x1 ;  /* 0x00000001ff0c7424 */ /* 0x001fce00078e00ff */
[----:B------:R-:W-:-:S07]  /*11f10*/  LEPC R20, `(.L_x_2266) ;  /* 0x000000001014794e */ /* 0x000fce0000000000 */
[----:B-1----:R-:W-:Y:S05]  /*11f20*/  CALL.ABS.NOINC R2 ;  /* 0x0000000002007343 */ /* 0x002fea0003c00000 */
.L_x_2266:
[----:B------:R-:W-:Y:S05]  /*11f30*/  BSYNC B6 ;  /* 0x0000000000067941 */ /* 0x000fea0003800000 */
.L_x_2265:
        /* <DEDUP_REMOVED lines=9> */
[----:B------:R-:W-:Y:S01]  /*11fd0*/  ULDC UR4, c[0x0][0xc48] ;  /* 0x0003120000047ab9 */ /* 0x000fe20000000800 */
[----:B------:R-:W-:-:S05]  /*11fe0*/  IMAD.U32 R3, RZ, RZ, UR5 ;  /* 0x00000005ff037e24 */ /* 0x000fca000f8e00ff */
[----:B------:R1:W5:Y:S01]  /*11ff0*/  @P0 LDG.E R29, desc[UR38][R2.64] ;  /* 0x00000026021d0981 */ /* 0x000362000c1e1900 */
[----:B------:R-:W-:Y:S01]  /*12000*/  UMOV UR5, 0xffffffff ;  /* 0xffffffff00057882 */ /* 0x000fe20000000000 */
[----:B------:R-:W-:Y:S02]  /*12010*/  IMAD.U32 R22, RZ, RZ, UR4 ;  /* 0x00000004ff167e24 */ /* 0x000fe4000f8e00ff */
[----:B------:R-:W-:Y:S05]  /*12020*/  BRA.DIV UR5, `(.L_x_2268) ;  /* 0x0000003605b87947 */ /* 0x000fea000b800000 */
.L_x_2324:
[----:B------:R-:W2:Y:S01]  /*12030*/  S2R R0, SR_TID.X ;  /* 0x0000000000007919 */ /* 0x000ea20000002100 */
[----:B------:R-:W-:Y:S01]  /*12040*/  UIADD3 UR4, UR45, -0x1, URZ ;  /* 0xffffffff2d047890 */ /* 0x000fe2000fffe03f */
[----:B0-----:R-:W-:Y:S02]  /*12050*/  ISETP.NE.AND P1, PT, R10, 0x1, PT ;  /* 0x000000010a00780c */ /* 0x001fe40003f25270 */
[----:B-----5:R-:W-:Y:S02]  /*12060*/  SHF.R.S32.HI R33, RZ, 0x1f, R29 ;  /* 0x0000001fff217819 */ /* 0x020fe4000001141d */
[----:B------:R-:W-:Y:S01]  /*12070*/  LOP3.LUT R16, R16, 0xfffffbff, RZ, 0xc0, !PT ;  /* 0xfffffbff10107812 */ /* 0x000fe200078ec0ff */
[----:B------:R-:W-:-:S08]  /*12080*/  IMAD.U32 R7, RZ, RZ, UR4 ;  /* 0x00000004ff077e24 */ /* 0x000fd0000f8e00ff */
[----:B-1----:R-:W0:Y:S01]  /*12090*/  @P1 LDC R3, c[0x0][0x434] ;  /* 0x00010d00ff031b82 */ /* 0x002e220000000800 */
[----:B------:R-:W-:-:S07]  /*120a0*/  @P1 LOP3.LUT R16, R16, 0x400, RZ, 0xfc, !PT ;  /* 0x0000040010101812 */ /* 0x000fce00078efcff */
[----:B------:R-:W1:Y:S01]  /*120b0*/  @P1 LDC R5, c[0x0][0x438] ;  /* 0x00010e00ff051b82 */ /* 0x000e620000000800 */
[----:B--2---:R-:W-:-:S05]  /*120c0*/  IMAD.SHL.U32 R8, R0, 0x10, RZ ;  /* 0x0000001000087824 */ /* 0x004fca00078e00ff */
[----:B------:R-:W-:-:S05]  /*120d0*/  LOP3.LUT R8, R36, 0x70, R8, 0xf8, !PT ;  /* 0x0000007024087812 */ /* 0x000fca00078ef808 */
[----:B------:R-:W-:-:S04]  /*120e0*/  IMAD R7, R7, 0x50, R8 ;  /* 0x0000005007077824 */ /* 0x000fc800078e0208 */
[C---:B------:R-:W-:Y:S01]  /*120f0*/  IMAD.IADD R0, R7.reuse, 0x1, R32 ;  /* 0x0000000107007824 */ /* 0x040fe200078e0220 */
[----:B------:R-:W-:-:S03]  /*12100*/  ISETP.GE.AND P0, PT, R7, UR36, PT ;  /* 0x0000002407007c0c */ /* 0x000fc6000bf06270 */
[----:B0-----:R-:W-:Y:S01]  /*12110*/  @P1 IMAD.HI.U32 R2, R0, R3, RZ ;  /* 0x0000000300021227 */ /* 0x001fe200078e00ff */
[----:B------:R-:W-:-:S03]  /*12120*/  ISETP.GT.U32.OR P0, PT, R8, 0x4f, P0 ;  /* 0x0000004f0800780c */ /* 0x000fc60000704470 */
[----:B------:R-:W-:Y:S01]  /*12130*/  IMAD.MOV.U32 R9, RZ, RZ, R0 ;  /* 0x000000ffff097224 */ /* 0x000fe200078e0000 */
[----:B-1----:R-:W-:-:S09]  /*12140*/  @P1 SHF.R.U32.HI R9, RZ, R5, R2 ;  /* 0x00000005ff091219 */ /* 0x002fd20000011602 */
[----:B------:R-:W0:Y:S01]  /*12150*/  @!P0 LDC.64 R6, c[0x0][0x428] ;  /* 0x00010a00ff068b82 */ /* 0x000e220000000a00 */
[----:B------:R-:W-:-:S07]  /*12160*/  @!P0 SHF.R.S32.HI R3, RZ, 0x1f, R9 ;  /* 0x0000001fff038819 */ /* 0x000fce0000011409 */
[----:B------:R-:W1:Y:S01]  /*12170*/  @!P0 LDC.64 R4, c[0x0][0x418] ;  /* 0x00010600ff048b82 */ /* 0x000e620000000a00 */
[----:B0-----:R-:W-:-:S04]  /*12180*/  @!P0 IMAD R2, R33, R6, RZ ;  /* 0x0000000621028224 */ /* 0x001fc800078e02ff */
[----:B------:R-:W-:Y:S02]  /*12190*/  @!P0 IMAD R7, R29, R7, R2 ;  /* 0x000000071d078224 */ /* 0x000fe400078e0202 */
[----:B------:R-:W-:-:S04]  /*121a0*/  @!P0 IMAD.MOV.U32 R2, RZ, RZ, R9 ;  /* 0x000000ffff028224 */ /* 0x000fc800078e0009 */
[----:B------:R-:W-:-:S04]  /*121b0*/  @!P0 IMAD.WIDE.U32 R2, R29, R6, R2 ;  /* 0x000000061d028225 */ /* 0x000fc800078e0002 */
[----:B------:R-:W-:Y:S01]  /*121c0*/  @!P0 IMAD.IADD R3, R3, 0x1, R7 ;  /* 0x0000000103038824 */ /* 0x000fe200078e0207 */
[----:B-1----:R-:W-:Y:S01]  /*121d0*/  @!P0 LEA R4, P1, R2, R4, 0x2 ;  /* 0x0000000402048211 */ /* 0x002fe200078210ff */
[----:B------:R-:W-:-:S03]  /*121e0*/  IMAD.MOV.U32 R6, RZ, RZ, RZ ;  /* 0x000000ffff067224 */ /* 0x000fc600078e00ff */
[----:B------:R-:W-:Y:S01]  /*121f0*/  @!P0 LEA.HI.X R5, R2, R5, R3, 0x2, P1 ;  /* 0x0000000502058211 */ /* 0x000fe200008f1403 */
[----:B------:R-:W-:-:S04]  /*12200*/  IMAD.MOV R7, RZ, RZ, -R9 ;  /* 0x000000ffff077224 */ /* 0x000fc800078e0a09 */
[----:B------:R0:W5:Y:S01]  /*12210*/  @!P0 LDG.E R6, desc[UR38][R4.64] ;  /* 0x0000002604068981 */ /* 0x000162000c1e1900 */
[----:B------:R-:W-:Y:S01]  /*12220*/  ISETP.GT.U32.AND P0, PT, R8, 0x4f, PT ;  /* 0x0000004f0800780c */ /* 0x000fe20003f04070 */
[----:B------:R-:W-:Y:S01]  /*12230*/  IMAD R3, RZ, RZ, -UR43 ;  /* 0x8000002bff037e24 */ /* 0x000fe2000f8e02ff */
[----:B------:R-:W-:Y:S01]  /*12240*/  LOP3.LUT R16, R16, 0xfffffdff, RZ, 0xc0, !PT ;  /* 0xfffffdff10107812 */ /* 0x000fe200078ec0ff */
[----:B------:R-:W-:Y:S02]  /*12250*/  IMAD.U32 R24, RZ, RZ, UR4 ;  /* 0x00000004ff187e24 */ /* 0x000fe4000f8e00ff */
[----:B------:R-:W-:Y:S02]  /*12260*/  IMAD R22, R22, R3, UR42 ;  /* 0x0000002a16167e24 */ /* 0x000fe4000f8e0203 */
[----:B0-----:R-:W-:Y:S01]  /*12270*/  IMAD R5, R10, R7, R0 ;  /* 0x000000070a057224 */ /* 0x001fe200078e0200 */
[----:B------:R-:W-:Y:S02]  /*12280*/  MOV R0, UR47 ;  /* 0x0000002f00007c02 */ /* 0x000fe40008000f00 */
[----:B------:R-:W-:-:S02]  /*12290*/  SHF.R.S32.HI R28, RZ, 0x1f, R22 ;  /* 0x0000001fff1c7819 */ /* 0x000fc40000011416 */
[----:B------:R-:W-:-:S13]  /*122a0*/  ISETP.NE.AND P2, PT, R0, 0x3, PT ;  /* 0x000000030000780c */ /* 0x000fda0003f45270 */
[----:B------:R-:W-:-:S04]  /*122b0*/  @P2 LOP3.LUT R16, R16, 0x200, RZ, 0xfc, !PT ;  /* 0x0000020010102812 */ /* 0x000fc800078efcff */
[----:B------:R-:W-:-:S04]  /*122c0*/  LOP3.LUT R16, R16, 0xfffffffe, RZ, 0xc0, !PT ;  /* 0xfffffffe10107812 */ /* 0x000fc800078ec0ff */
[----:B------:R-:W-:Y:S01]  /*122d0*/  @P0 LOP3.LUT R16, R16, 0x1, RZ, 0xfc, !PT ;  /* 0x0000000110100812 */ /* 0x000fe200078efcff */
[----:B------:R-:W-:Y:S06]  /*122e0*/  @!P2 BRA `(.L_x_2269) ;  /* 0x000000000004a947 */ /* 0x000fec0003800000 */
[----:B------:R-:W-:Y:S01]  /*122f0*/  BPT.TRAP 0x1 ;  /* 0x000000040000795c */ /* 0x000fe20000300000 */
.L_x_2269:
[----:B------:R-:W-:Y:S01]  /*12300*/  SHF.R.S32.HI R7, RZ, 0x1f, R5 ;  /* 0x0000001fff077819 */ /* 0x000fe20000011405 */
[----:B------:R-:W-:Y:S01]  /*12310*/  ULDC.64 UR4, c[0x0][0x328] ;  /* 0x0000ca0000047ab9 */ /* 0x000fe20000000a00 */
[----:B-----5:R-:W-:Y:S01]  /*12320*/  SHF.R.S32.HI R4, RZ, 0x1f, R6 ;  /* 0x0000001fff047819 */ /* 0x020fe20000011406 */
[----:B------:R-:W-:Y:S01]  /*12330*/  IMAD.WIDE.U32 R2, R5, UR4, RZ ;  /* 0x0000000405027c25 */ /* 0x000fe2000f8e00ff */
[----:B------:R-:W-:Y:S03]  /*12340*/  BSSY B0, `(.L_x_2270) ;  /* 0x0000015000007945 */ /* 0x000fe60003800000 */
[----:B------:R-:W-:-:S04]  /*12350*/  IMAD R0, R7, UR4, RZ ;  /* 0x0000000407007c24 */ /* 0x000fc8000f8e02ff */
[----:B------:R-:W-:Y:S01]  /*12360*/  IMAD R9, R5, UR5, R0 ;  /* 0x0000000505097c24 */ /* 0x000fe2000f8e0200 */
[----:B------:R-:W-:Y:S01]  /*12370*/  ULDC.64 UR4, c[0x0][0x338] ;  /* 0x0000ce0000047ab9 */ /* 0x000fe20000000a00 */
[----:B------:R-:W-:Y:S02]  /*12380*/  IMAD R0, R23, 0x8, R17 ;  /* 0x0000000817007824 */ /* 0x000fe400078e0211 */
        /* <DEDUP_REMOVED lines=16> */
.L_x_2325:
[----:B------:R-:W-:Y:S05]  /*12490*/  BSYNC B0 ;  /* 0x0000000000007941 */ /* 0x000fea0003800000 */
.L_x_2270:
        /* <DEDUP_REMOVED lines=9> */
[----:B------:R-:W-:Y:S01]  /*12530*/  ULDC.64 UR4, c[0x0][0x308] ;  /* 0x0000c20000047ab9 */ /* 0x000fe20000000a00 */
[----:B------:R-:W-:Y:S02]  /*12540*/  IMAD.MOV.U32 R7, RZ, RZ, -0x50 ;  /* 0xffffffb0ff077424 */ /* 0x000fe400078e00ff */
[----:B------:R-:W-:Y:S02]  /*12550*/  IMAD.IADD R3, R3, 0x1, R5 ;  /* 0x0000000103037824 */ /* 0x000fe400078e0205 */
[----:B------:R-:W-:Y:S02]  /*12560*/  IMAD R5, R28, UR4, RZ ;  /* 0x000000041c057c24 */ /* 0x000fe4000f8e02ff */
[----:B------:R-:W-:-:S04]  /*12570*/  IMAD.WIDE.U32 R2, R22, UR4, R2 ;  /* 0x0000000416027c25 */ /* 0x000fc8000f8e0002 */
[----:B------:R-:W-:Y:S01]  /*12580*/  IMAD R5, R22, UR5, R5 ;  /* 0x0000000516057c24 */ /* 0x000fe2000f8e0205 */
[----:B------:R-:W-:Y:S01]  /*12590*/  ULDC.64 UR4, c[0x0][0x2e8] ;  /* 0x0000ba0000047ab9 */ /* 0x000fe20000000a00 */
[----:B------:R-:W-:Y:S01]  /*125a0*/  IMAD R7, R24, R7, UR36 ;  /* 0x0000002418077e24 */ /* 0x000fe2000f8e0207 */
[C---:B------:R-:W-:Y:S01]  /*125b0*/  LEA R4, P0, R2.reuse, UR4, 0x1 ;  /* 0x0000000402047c11 */ /* 0x040fe2000f8008ff */
[----:B------:R-:W-:Y:S01]  /*125c0*/  IMAD.IADD R3, R3, 0x1, R5 ;  /* 0x0000000103037824 */ /* 0x000fe200078e0205 */
[----:B------:R-:W-:Y:S01]  /*125d0*/  UMOV UR4, 0xffffffff ;  /* 0xffffffff00047882 */ /* 0x000fe20000000000 */
[----:B------:R-:W-:Y:S02]  /*125e0*/  IMAD.IADD R7, R7, 0x1, -R36 ;  /* 0x0000000107077824 */ /* 0x000fe400078e0a24 */
[----:B------:R-:W-:Y:S01]  /*125f0*/  IMAD R5, R23, 0x5000, R30 ;  /* 0x0000500017057824 */ /* 0x000fe200078e021e */
[----:B------:R-:W-:Y:S02]  /*12600*/  LEA.HI.X R6, R2, UR5, R3, 0x1, P0 ;  /* 0x0000000502067c11 */ /* 0x000fe400080f0c03 */
[----:B------:R-:W-:Y:S01]  /*12610*/  ISETP.GE.AND P0, PT, R7, 0x1, PT ;  /* 0x000000010700780c */ /* 0x000fe20003f06270 */
[----:B------:R-:W-:-:S12]  /*12620*/  BRA.DIV UR4, `(.L_x_2272) ;  /* 0x0000003204787947 */ /* 0x000fd8000b800000 */
[----:B------:R-:W0:Y:S01]  /*12630*/  SHFL.IDX PT, R14, R4, RZ, 0x181f ;  /* 0x00181fff040e7589 */ /* 0x000e2200000e0000 */
[C---:B------:R-:W-:Y:S01]  /*12640*/  LOP3.LUT P5, RZ, R16.reuse, 0x10, RZ, 0xc0, !PT ;  /* 0x0000001010ff7812 */ /* 0x040fe200078ac0ff */
[----:B------:R-:W-:Y:S01]  /*12650*/  @P0 IMAD R9, R5, 0x2, R17 ;  /* 0x0000000205090824 */ /* 0x000fe200078e0211 */
[C---:B------:R-:W-:Y:S01]  /*12660*/  LOP3.LUT P4, RZ, R16.reuse, 0x8, RZ, 0xc0, !PT ;  /* 0x0000000810ff7812 */ /* 0x040fe2000788c0ff */
[----:B------:R-:W1:Y:S01]  /*12670*/  SHFL.IDX PT, R2, R6, RZ, 0x181f ;  /* 0x00181fff06027589 */ /* 0x000e6200000e0000 */
[C---:B------:R-:W-:Y:S02]  /*12680*/  LOP3.LUT P3, RZ, R16.reuse, 0x4, RZ, 0xc0, !PT ;  /* 0x0000000410ff7812 */ /* 0x040fe4000786c0ff */
[----:B------:R-:W-:Y:S01]  /*12690*/  LOP3.LUT P2, RZ, R16, 0x2, RZ, 0xc0, !PT ;  /* 0x0000000210ff7812 */ /* 0x000fe2000784c0ff */
        /* <DEDUP_REMOVED lines=11> */
[----:B------:R-:W-:-:S03]  /*12750*/  @P0 IMAD R25, R5, 0x2, R17 ;  /* 0x0000000205190824 */ /* 0x000fc600078e0211 */
[----:B------:R-:W-:Y:S01]  /*12760*/  @P0 IADD3.X R21, RZ, R8, RZ, P1, !PT ;  /* 0x00000008ff150210 */ /* 0x000fe20000ffe4ff */
[----:B-1----:R-:W-:Y:S01]  /*12770*/  @P0 IMAD.MOV.U32 R2, RZ, RZ, R14 ;  /* 0x000000ffff020224 */ /* 0x002fe200078e000e */
[----:B------:R-:W-:Y:S03]  /*12780*/  SHFL.IDX PT, R8, R6, 0x2, 0x181f ;  /* 0x00581f0006087f89 */ /* 0x000fe600000e0000 */
[----:B------:R-:W-:Y:S01]  /*12790*/  @P0 IMAD.MOV.U32 R3, RZ, RZ, R21 ;  /* 0x000000ffff030224 */ /* 0x000fe200078e0015 */
        /* <DEDUP_REMOVED lines=10> */
[----:B------:R-:W-:Y:S01]  /*12840*/  SHFL.IDX PT, R8, R6, 0x3, 0x181f ;  /* 0x00781f0006087f89 */ /* 0x000fe200000e0000 */
[----:B------:R-:W-:-:S03]  /*12850*/  @P0 IMAD.MOV.U32 R3, RZ, RZ, R9 ;  /* 0x000000ffff030224 */ /* 0x000fc600078e0009 */
        /* <DEDUP_REMOVED lines=17> */
.L_x_2337:
[----:B------:R-:W-:Y:S01]  /*12970*/  ISETP.GE.AND P0, PT, R7, 0x41, PT ;  /* 0x000000410700780c */ /* 0x000fe20003f06270 */
[----:B------:R-:W-:-:S12]  /*12980*/  BSSY B0, `(.L_x_2273) ;  /* 0x0000010000007945 */ /* 0x000fd80003800000 */
[----:B------:R-:W-:Y:S05]  /*12990*/  @!P0 BRA `(.L_x_2274) ;  /* 0x0000000000388947 */ /* 0x000fea0003800000 */
[C---:B------:R-:W-:Y:S01]  /*129a0*/  LOP3.LUT P4, RZ, R16.reuse, 0x10, RZ, 0xc0, !PT ;  /* 0x0000001010ff7812 */ /* 0x040fe2000788c0ff */
[----:B------:R-:W-:Y:S01]  /*129b0*/  IMAD R5, R5, 0x2, R17 ;  /* 0x0000000205057824 */ /* 0x000fe200078e0211 */
[C---:B------:R-:W-:Y:S02]  /*129c0*/  LOP3.LUT P3, RZ, R16.reuse, 0x8, RZ, 0xc0, !PT ;  /* 0x0000000810ff7812 */ /* 0x040fe4000786c0ff */
[C---:B------:R-:W-:Y:S02]  /*129d0*/  LOP3.LUT P2, RZ, R16.reuse, 0x4, RZ, 0xc0, !PT ;  /* 0x0000000410ff7812 */ /* 0x040fe4000784c0ff */
[----:B------:R-:W-:Y:S02]  /*129e0*/  LOP3.LUT P1, RZ, R16, 0x2, RZ, 0xc0, !PT ;  /* 0x0000000210ff7812 */ /* 0x000fe4000782c0ff */
[----:B0-2---:R-:W-:-:S05]  /*129f0*/  LEA R2, P0, R37, R14, 0x1 ;  /* 0x0000000e25027211 */ /* 0x005fca00078008ff */
        /* <DEDUP_REMOVED lines=8> */
.L_x_2274:
[----:B------:R-:W-:Y:S05]  /*12a80*/  BSYNC B0 ;  /* 0x0000000000007941 */ /* 0x000fea0003800000 */
.L_x_2273:
[----:B------:R-:W-:Y:S01]  /*12a90*/  NOP ;  /* 0x0000000000007918 */ /* 0x000fe20000000000 */
[----:B------:R-:W-:-:S13]  /*12aa0*/  PLOP3.LUT P0, PT, PT, PT, PT, 0x80, 0x0 ;  /* 0x000000000000781c */ /* 0x000fda0003f0f070 */
.L_x_2275:
        /* <DEDUP_REMOVED lines=10> */
.L_x_2276:
[----:B------:R4:W-:Y:S02]  /*12b50*/  SYNCS.ARRIVE.TRANS64.A1T0 RZ, [R0+URZ+0x38830], RZ ;  /* 0x038830ff00ff79a7 */ /* 0x0009e4000810003f */
[----:B------:R-:W-:Y:S05]  /*12b60*/  WARPSYNC.ALL ;  /* 0x0000000000007948 */ /* 0x000fea0003800000 */
[----:B------:R-:W-:Y:S01]  /*12b70*/  BSSY B6, `(.L_x_2277) ;  /* 0x0000015000067945 */ /* 0x000fe20003800000 */
[----:B----4-:R-:W-:Y:S01]  /*12b80*/  IADD3 R0, R17, 0x14400, RZ ;  /* 0x0001440011007810 */ /* 0x010fe20007ffe0ff */
[----:B------:R-:W-:Y:S03]  /*12b90*/  BAR.SYNC.DEFER_BLOCKING 0x8, 0x180 ;  /* 0x0206000000007b1d */ /* 0x000fe60000010000 */
[----:B------:R-:W-:-:S13]  /*12ba0*/  LOP3.LUT P0, RZ, R0, 0x3ff, RZ, 0xc0, !PT ;  /* 0x000003ff00ff7812 */ /* 0x000fda000780c0ff */
[----:B------:R-:W-:Y:S05]  /*12bb0*/  @!P0 BRA `(.L_x_2278) ;  /* 0x0000000000408947 */ /* 0x000fea0003800000 */
[----:B0--3--:R-:W-:Y:S01]  /*12bc0*/  MOV R2, 0x0 ;  /* 0x0000000000027802 */ /* 0x009fe20000000f00 */
[----:B------:R-:W-:Y:S01]  /*12bd0*/  ULDC.64 UR6, c[0x4][0xa8] ;  /* 0x01002a0000067ab9 */ /* 0x000fe20000000a00 */
[----:B------:R-:W-:Y:S01]  /*12be0*/  ULDC.64 UR8, c[0x4][0xb0] ;  /* 0x01002c0000087ab9 */ /* 0x000fe20000000a00 */
[----:B------:R-:W-:Y:S01]  /*12bf0*/  ULDC.64 UR4, c[0x4][0x20] ;  /* 0x0100080000047ab9 */ /* 0x000fe20000000a00 */
[----:B------:R-:W-:Y:S02]  /*12c00*/  IMAD.U32 R4, RZ, RZ, UR6 ;  /* 0x00000006ff047e24 */ /* 0x000fe4000f8e00ff */
[----:B------:R-:W0:Y:S01]  /*12c10*/  LDC.64 R2, c[0x4][R2] ;  /* 0x0100000002027b82 */ /* 0x000e220000000a00 */
[----:B------:R-:W-:Y:S02]  /*12c20*/  IMAD.U32 R5, RZ, RZ, UR7 ;  /* 0x00000007ff057e24 */ /* 0x000fe4000f8e00ff */
[----:B------:R-:W-:Y:S02]  /*12c30*/  IMAD.U32 R6, RZ, RZ, UR8 ;  /* 0x00000008ff067e24 */ /* 0x000fe4000f8e00ff */
[----:B------:R-:W-:-:S02]  /*12c40*/  IMAD.U32 R7, RZ, RZ, UR9 ;  /* 0x00000009ff077e24 */ /* 0x000fc4000f8e00ff */
[----:B------:R-:W-:Y:S02]  /*12c50*/  IMAD.U32 R10, RZ, RZ, UR4 ;  /* 0x00000004ff0a7e24 */ /* 0x000fe4000f8e00ff */
[----:B------:R-:W-:Y:S02]  /*12c60*/  IMAD.U32 R11, RZ, RZ, UR5 ;  /* 0x00000005ff0b7e24 */ /* 0x000fe4000f8e00ff */
[----:B-1----:R-:W-:Y:S02]  /*12c70*/  IMAD.MOV.U32 R8, RZ, RZ, 0x70 ;  /* 0x00000070ff087424 */ /* 0x002fe400078e00ff */
[----:B------:R-:W-:Y:S02]  /*12c80*/  IMAD.MOV.U32 R12, RZ, RZ, 0x1 ;  /* 0x00000001ff0c7424 */ /* 0x000fe400078e00ff */
[----:B------:R-:W-:-:S07]  /*12c90*/  IMAD.MOV.U32 R13, RZ, RZ, RZ ;  /* 0x000000ffff0d7224 */ /* 0x000fce00078e00ff */
[----:B------:R-:W-:-:S07]  /*12ca0*/  LEPC R20, `(.L_x_2278) ;  /* 0x000000001014794e */ /* 0x000fce0000000000 */
[----:B0-2---:R-:W-:Y:S05]  /*12cb0*/  CALL.ABS.NOINC R2 ;  /* 0x0000000002007343 */ /* 0x005fea0003c00000 */
.L_x_2278:
[----:B------:R-:W-:Y:S05]  /*12cc0*/  BSYNC B6 ;  /* 0x0000000000067941 */ /* 0x000fea0003800000 */
.L_x_2277:
[----:B0--3--:R-:W0:Y:S01]  /*12cd0*/  S2R R2, SR_TID.X ;  /* 0x0000000000027919 */ /* 0x009e220000002100 */
[----:B------:R-:W-:Y:S01]  /*12ce0*/  UISETP.NE.AND UP0, UPT, UR48, URZ, UPT ;  /* 0x0000003f3000728c */ /* 0x000fe2000bf05270 */
[----:B------:R-:W-:Y:S01]  /*12cf0*/  IMAD.U32 R0, RZ, RZ, UR44 ;  /* 0x0000002cff007e24 */ /* 0x000fe2000f8e00ff */
[----:B------:R-:W-:Y:S01]  /*12d00*/  R2UR UR6, R28 ;  /* 0x000000001c0672ca */ /* 0x000fe200000e0000 */
[----:B------:R-:W-:Y:S01]  /*12d10*/  ULDC.64 UR8, c[0x0][0x2d8] ;  /* 0x0000b60000087ab9 */ /* 0x000fe20000000a00 */
[----:B------:R-:W-:Y:S02]  /*12d20*/  R2UR UR7, R22 ;  /* 0x00000000160772ca */ /* 0x000fe400000e0000 */
[----:B------:R-:W-:Y:S02]  /*12d30*/  PLOP3.LUT P0, PT, PT, PT, UP0, 0x80, 0x0 ;  /* 0x000000000000781c */ /* 0x000fe40003f0f008 */
[C---:B------:R-:W-:Y:S02]  /*12d40*/  LOP3.LUT P2, RZ, R16.reuse, 0x4000, RZ, 0xc0, !PT ;  /* 0x0000400010ff7812 */ /* 0x040fe4000784c0ff */
[C---:B------:R-:W-:Y:S01]  /*12d50*/  LOP3.LUT P3, RZ, R16.reuse, 0x2000, RZ, 0xc0, !PT ;  /* 0x0000200010ff7812 */ /* 0x040fe2000786c0ff */
[----:B------:R-:W-:Y:S01]  /*12d60*/  @UP0 ULDC UR4, c[0x0][0x44c] ;  /* 0x0001130000040ab9 */ /* 0x000fe20000000800 */
[----:B------:R-:W-:-:S02]  /*12d70*/  LOP3.LUT P4, RZ, R16, 0x1000, RZ, 0xc0, !PT ;  /* 0x0000100010ff7812 */ /* 0x000fc4000788c0ff */
[----:B------:R-:W-:Y:S01]  /*12d80*/  LOP3.LUT P5, RZ, R16, 0x800, RZ, 0xc0, !PT ;  /* 0x0000080010ff7812 */ /* 0x000fe200078ac0ff */
[----:B------:R-:W-:-:S04]  /*12d90*/  UIMAD UR6, UR6, UR8, URZ ;  /* 0x00000008060672a4 */ /* 0x000fc8000f8e023f */
[----:B------:R-:W-:Y:S02]  /*12da0*/  UIMAD UR7, UR7, UR9, UR6 ;  /* 0x00000009070772a4 */ /* 0x000fe4000f8e0206 */
[----:B------:R-:W-:Y:S01]  /*12db0*/  USHF.R.S32.HI UR6, URZ, 0x1f, UR43 ;  /* 0x0000001f3f067899 */ /* 0x000fe2000801142b */
[----:B0-----:R-:W-:-:S05]  /*12dc0*/  IMAD.SHL.U32 R2, R2, 0x10, RZ ;  /* 0x0000001002027824 */ /* 0x001fca00078e00ff */
[----:B------:R-:W-:-:S05]  /*12dd0*/  LOP3.LUT R2, R36, 0x70, R2, 0xf8, !PT ;  /* 0x0000007024027812 */ /* 0x000fca00078ef802 */
[----:B------:R-:W-:-:S04]  /*12de0*/  IMAD R0, R0, 0x80, R2 ;  /* 0x0000008000007824 */ /* 0x000fc800078e0202 */
[----:B------:R-:W-:Y:S01]  /*12df0*/  @P0 IMAD.HI.U32 R3, R0, UR4, RZ ;  /* 0x0000000400030c27 */ /* 0x000fe2000f8e00ff */
[----:B------:R-:W-:Y:S01]  /*12e00*/  PLOP3.LUT P0, PT, PT, PT, UP0, 0x80, 0x0 ;  /* 0x000000000000781c */ /* 0x000fe20003f0f008 */
[----:B------:R-:W-:Y:S02]  /*12e10*/  @UP0 ULDC UR4, c[0x0][0x450] ;  /* 0x0001140000040ab9 */ /* 0x000fe40000000800 */
[----:B------:R-:W-:-:S10]  /*12e20*/  IMAD.MOV.U32 R2, RZ, RZ, R0 ;  /* 0x000000ffff027224 */ /* 0x000fd400078e0000 */
[----:B------:R-:W-:Y:S02]  /*12e30*/  @P0 SHF.R.U32.HI R2, RZ, UR4, R3 ;  /* 0x00000004ff020c19 */ /* 0x000fe40008011603 */
[----:B------:R-:W-:Y:S02]  /*12e40*/  R2UR UR4, R22 ;  /* 0x00000000160472ca */ /* 0x000fe400000e0000 */
[----:B------:R-:W-:-:S11]  /*12e50*/  IADD3 R5, -R2, RZ, RZ ;  /* 0x000000ff02057210 */ /* 0x000fd60007ffe1ff */
        /* <DEDUP_REMOVED lines=27> */
[----:B--2---:R-:W0:Y:S01]  /*13010*/  SHFL.IDX PT, R14, R5, RZ, 0x181f ;  /* 0x00181fff050e7589 */ /* 0x004e2200000e0000 */
[----:B------:R-:W-:-:S03]  /*13020*/  IMAD.U32 R3, RZ, RZ, UR44 ;  /* 0x0000002cff037e24 */ /* 0x000fc6000f8e00ff */
[----:B------:R-:W2:Y:S01]  /*13030*/  SHFL.IDX PT, R2, R4, RZ, 0x181f ;  /* 0x00181fff04027589 */ /* 0x000ea200000e0000 */
[----:B------:R-:W-:-:S03]  /*13040*/  IMAD R0, R3, 0x80, R36 ;  /* 0x0000008003007824 */ /* 0x000fc600078e0224 */
[----:B------:R-:W-:Y:S01]  /*13050*/  SHFL.IDX PT, R6, R4, 0x1, 0x181f ;  /* 0x00381f0004067f89 */ /* 0x000fe200000e0000 */
[C---:B------:R-:W-:Y:S01]  /*13060*/  VIADD R7, R0.reuse, 0x10 ;  /* 0x0000001000077836 */ /* 0x040fe20000000000 */
[----:B------:R-:W-:-:S13]  /*13070*/  ISETP.GE.AND P0, PT, R0, UR37, PT ;  /* 0x0000002500007c0c */ /* 0x000fda000bf06270 */
[----:B0-----:R-:W-:-:S05]  /*13080*/  @!P0 LEA R14, P1, R37, R14, 0x1 ;  /* 0x0000000e250e8211 */ /* 0x001fca00078208ff */
[----:B--2---:R-:W-:Y:S02]  /*13090*/  @!P0 IMAD.X R3, RZ, RZ, R2, P1 ;  /* 0x000000ffff038224 */ /* 0x004fe400008e0602 */
        /* <DEDUP_REMOVED lines=20> */
[----:B--2---:R-:W-:Y:S01]  /*131e0*/  @!P0 MOV R2, R14 ;  /* 0x0000000e00028202 */ /* 0x004fe20000000f00 */
[----:B------:R-:W-:Y:S01]  /*131f0*/  @!P0 IMAD.X R7, RZ, RZ, R6, P1 ;  /* 0x000000ffff078224 */ /* 0x000fe200008e0606 */
[----:B------:R-:W0:Y:S03]  /*13200*/  SHFL.IDX PT, R14, R5, 0x3, 0x181f ;  /* 0x00781f00050e7f89 */ /* 0x000e2600000e0000 */
[----:B------:R-:W-:Y:S01]  /*13210*/  @!P0 IMAD.MOV.U32 R3, RZ, RZ, R7 ;  /* 0x000000ffff038224 */ /* 0x000fe200078e0007 */
[----:B------:R-:W2:Y:S01]  /*13220*/  SHFL.IDX PT, R6, R4, 0x3, 0x181f ;  /* 0x00781f0004067f89 */ /* 0x000ea200000e0000 */
[----:B------:R-:W-:-:S03]  /*13230*/  VIADD R7, R0, 0x30 ;  /* 0x0000003000077836 */ /* 0x000fc60000000000 */
[----:B------:R-:W-:Y:S04]  /*13240*/  @!P0 LDGSTS.E.BYPASS.LTC128B.128 [R31+0x15400], desc[UR38][R2.64], !P2 ;  /* 0x15400000021f8fae */ /* 0x000fe8000d101d66 */
[----:B------:R-:W-:Y:S04]  /*13250*/  @!P0 LDGSTS.E.BYPASS.LTC128B.128 [R31+0x19400], desc[UR38][R2.64+0x80], !P3 ;  /* 0x19400080021f8fae */ /* 0x000fe8000d901d66 */
[----:B------:R-:W-:Y:S04]  /*13260*/  @!P0 LDGSTS.E.BYPASS.LTC128B.128 [R31+0x1d400], desc[UR38][R2.64+0x100], !P4 ;  /* 0x1d400100021f8fae */ /* 0x000fe8000e101d66 */
[----:B------:R3:W-:Y:S01]  /*13270*/  @!P0 LDGSTS.E.BYPASS.LTC128B.128 [R31+0x21400], desc[UR38][R2.64+0x180], !P5 ;  /* 0x21400180021f8fae */ /* 0x0007e2000e901d66 */
[----:B------:R-:W-:-:S13]  /*13280*/  ISETP.GE.AND P0, PT, R7, UR37, PT ;  /* 0x0000002507007c0c */ /* 0x000fda000bf06270 */
[----:B0-----:R-:W-:-:S05]  /*13290*/  @!P0 LEA R14, P1, R37, R14, 0x1 ;  /* 0x0000000e250e8211 */ /* 0x001fca00078208ff */
[----:B--2---:R-:W-:Y:S02]  /*132a0*/  @!P0 IMAD.X R7, RZ, RZ, R6, P1 ;  /* 0x000000ffff078224 */ /* 0x004fe400008e0606 */
[----:B---3--:R-:W-:Y:S01]  /*132b0*/  @!P0 IMAD.MOV.U32 R2, RZ, RZ, R14 ;  /* 0x000000ffff028224 */ /* 0x008fe200078e000e */
        /* <DEDUP_REMOVED lines=25> */
[----:B------:R-:W-:Y:S01]  /*13450*/  @!P0 IMAD.MOV.U32 R3, RZ, RZ, R7 ;  /* 0x000000ffff038224 */ /* 0x000fe200078e0007 */
[----:B------:R-:W-:Y:S02]  /*13460*/  IADD3 R7, R0, 0x60, RZ ;  /* 0x0000006000077810 */ /* 0x000fe40007ffe0ff */
        /* <DEDUP_REMOVED lines=9> */
[----:B------:R0:W2:Y:S01]  /*13500*/  SHFL.IDX PT, R6, R4, 0x7, 0x181f ;  /* 0x00f81f0004067f89 */ /* 0x0000a200000e0000 */
[----:B------:R-:W-:-:S03]  /*13510*/  @!P0 IMAD.MOV.U32 R3, RZ, RZ, R7 ;  /* 0x000000ffff038224 */ /* 0x000fc600078e0007 */
[----:B------:R0:W3:Y:S04]  /*13520*/  SHFL.IDX PT, R14, R5, 0x7, 0x181f ;  /* 0x00f81f00050e7f89 */ /* 0x0000e800000e0000 */
[----:B------:R0:W-:Y:S04]  /*13530*/  @!P0 LDGSTS.E.BYPASS.LTC128B.128 [R31+0x17400], desc[UR38][R2.64], !P2 ;  /* 0x17400000021f8fae */ /* 0x0001e8000d101d66 */
[----:B------:R0:W-:Y:S04]  /*13540*/  @!P0 LDGSTS.E.BYPASS.LTC128B.128 [R31+0x1b400], desc[UR38][R2.64+0x80], !P3 ;  /* 0x1b400080021f8fae */ /* 0x0001e8000d901d66 */
[----:B------:R0:W-:Y:S04]  /*13550*/  @!P0 LDGSTS.E.BYPASS.LTC128B.128 [R31+0x1f400], desc[UR38][R2.64+0x100], !P4 ;  /* 0x1f400100021f8fae */ /* 0x0001e8000e101d66 */
[----:B------:R0:W-:Y:S02]  /*13560*/  @!P0 LDGSTS.E.BYPASS.LTC128B.128 [R31+0x23400], desc[UR38][R2.64+0x180], !P5 ;  /* 0x23400180021f8fae */ /* 0x0001e4000e901d66 */
.L_x_2354:
[----:B------:R-:W-:-:S05]  /*13570*/  VIADD R0, R0, 0x70 ;  /* 0x0000007000007836 */ /* 0x000fca0000000000 */
[----:B------:R-:W-:-:S13]  /*13580*/  ISETP.GE.AND P0, PT, R0, UR37, PT ;  /* 0x0000002500007c0c */ /* 0x000fda000bf06270 */
[----:B0--3--:R-:W-:-:S05]  /*13590*/  @!P0 LEA R2, P1, R37, R14, 0x1 ;  /* 0x0000000e25028211 */ /* 0x009fca00078208ff */
        /* <DEDUP_REMOVED lines=10> */
.L_x_2280:
        /* <DEDUP_REMOVED lines=18> */
.L_x_2355:
[----:B------:R-:W-:Y:S05]  /*13760*/  BSYNC B0 ;  /* 0x0000000000007941 */ /* 0x000fea0003800000 */
.L_x_2281:
[----:B------:R-:W-:-:S06]  /*13770*/  UISETP.GE.AND UP0, UPT, UR45, 0x2, UPT ;  /* 0x000000022d00788c */ /* 0x000fcc000bf06270 */
[----:B------:R-:W-:-:S13]  /*13780*/  PLOP3.LUT P0, PT, PT, PT, UP0, 0x40, 0x0 ;  /* 0x000000000000781c */ /* 0x000fda0003f0e808 */
[----:B------:R-:W-:Y:S05]  /*13790*/  @P0 BRA `(.L_x_2283) ;  /* 0x0000000c00fc0947 */ /* 0x000fea0003800000 */
[----:B------:R-:W-:Y:S01]  /*137a0*/  UIADD3 UR4, UR45, -0x2, URZ ;  /* 0xfffffffe2d047890 */ /* 0x000fe2000fffe03f */
[----:B------:R-:W-:Y:S01]  /*137b0*/  BSSY B0, `(.L_x_2283) ;  /* 0x00000fd000007945 */ /* 0x000fe20003800000 */
[----:B------:R-:W-:Y:S02]  /*137c0*/  IMAD.MOV.U32 R10, RZ, RZ, R26 ;  /* 0x000000ffff0a7224 */ /* 0x000fe400078e001a */
[----:B------:R-:W-:Y:S02]  /*137d0*/  IMAD.MOV.U32 R7, RZ, RZ, R23 ;  /* 0x000000ffff077224 */ /* 0x000fe400078e0017 */
[----:B------:R-:W-:Y:S02]  /*137e0*/  IMAD.MOV.U32 R27, RZ, RZ, R24 ;  /* 0x000000ffff1b7224 */ /* 0x000fe400078e0018 */
[----:B0-----:R-:W-:-:S07]  /*137f0*/  IMAD.U32 R0, RZ, RZ, UR4 ;  /* 0x00000004ff007e24 */ /* 0x001fce000f8e00ff */
.L_x_2296:
[----:B------:R-:W0:Y:S01]  /*13800*/  S2R R2, SR_TID.X ;  /* 0x0000000000027919 */ /* 0x000e220000002100 */
[----:B------:R-:W2:Y:S01]  /*13810*/  LDC R3, c[0x0][0x430] ;  /* 0x00010c00ff037b82 */ /* 0x000ea20000000800 */
[----:B------:R-:W-:Y:S01]  /*13820*/  IMAD R6, R0, 0x50, R32 ;  /* 0x0000005000067824 */ /* 0x000fe200078e0220 */
[----:B------:R-:W-:Y:S01]  /*13830*/  LOP3.LUT P1, RZ, R16, 0x200, RZ, 0xc0, !PT ;  /* 0x0000020010ff7812 */ /* 0x000fe2000782c0ff */
[----:B------:R-:W-:Y:S01]  /*13840*/  VIADD R23, R7, 0x1 ;  /* 0x0000000107177836 */ /* 0x000fe20000000000 */
[----:B--2---:R-:W-:Y:S01]  /*13850*/  ISETP.NE.AND P0, PT, R3, 0x1, PT ;  /* 0x000000010300780c */ /* 0x004fe20003f05270 */
[----:B0-----:R-:W-:-:S05]  /*13860*/  IMAD.SHL.U32 R2, R2, 0x10, RZ ;  /* 0x0000001002027824 */ /* 0x001fca00078e00ff */
[----:B------:R-:W-:-:S07]  /*13870*/  LOP3.LUT R2, R36, 0x70, R2, 0xf8, !PT ;  /* 0x0000007024027812 */ /* 0x000fce00078ef802 */
[----:B------:R-:W0:Y:S01]  /*13880*/  @P0 LDC R3, c[0x0][0x434] ;  /* 0x00010d00ff030b82 */ /* 0x000e220000000800 */
[C---:B------:R-:W-:Y:S01]  /*13890*/  ISETP.GT.U32.AND P2, PT, R2.reuse, 0x4f, PT ;  /* 0x0000004f0200780c */ /* 0x040fe20003f44070 */
[----:B------:R-:W-:-:S06]  /*138a0*/  IMAD.IADD R6, R2, 0x1, R6 ;  /* 0x0000000102067824 */ /* 0x000fcc00078e0206 */
[----:B------:R-:W2:Y:S01]  /*138b0*/  @P0 LDC R9, c[0x0][0x438] ;  /* 0x00010e00ff090b82 */ /* 0x000ea20000000800 */
[----:B------:R-:W-:-:S07]  /*138c0*/  MOV R11, R6 ;  /* 0x00000006000b7202 */ /* 0x000fce0000000f00 */
[----:B------:R-:W3:Y:S01]  /*138d0*/  @!P2 LDC.64 R4, c[0x0][0x428] ;  /* 0x00010a00ff04ab82 */ /* 0x000ee20000000a00 */
[----:B0-----:R-:W-:-:S05]  /*138e0*/  @P0 IMAD.HI.U32 R2, R6, R3, RZ ;  /* 0x0000000306020227 */ /* 0x001fca00078e00ff */
[----:B--2---:R-:W-:Y:S02]  /*138f0*/  @P0 SHF.R.U32.HI R11, RZ, R9, R2 ;  /* 0x00000009ff0b0219 */ /* 0x004fe40000011602 */
[----:B-1----:R-:W0:Y:S02]  /*13900*/  @!P2 LDC.64 R8, c[0x0][0x418] ;  /* 0x00010600ff08ab82 */ /* 0x002e240000000a00 */
[----:B------:R-:W-:Y:S01]  /*13910*/  @!P2 SHF.R.S32.HI R3, RZ, 0x1f, R11 ;  /* 0x0000001fff03a819 */ /* 0x000fe2000001140b */
[----:B---3--:R-:W-:-:S04]  /*13920*/  @!P2 IMAD R2, R33, R4, RZ ;  /* 0x000000042102a224 */ /* 0x008fc800078e02ff */
[----:B------:R-:W-:Y:S02]  /*13930*/  @!P2 IMAD R5, R29, R5, R2 ;  /* 0x000000051d05a224 */ /* 0x000fe400078e0202 */
[----:B------:R-:W-:-:S04]  /*13940*/  @!P2 IMAD.MOV.U32 R2, RZ, RZ, R11 ;  /* 0x000000ffff02a224 */ /* 0x000fc800078e000b */
[----:B------:R-:W-:-:S04]  /*13950*/  @!P2 IMAD.WIDE.U32 R2, R29, R4, R2 ;  /* 0x000000041d02a225 */ /* 0x000fc800078e0002 */
[----:B------:R-:W-:Y:S02]  /*13960*/  @!P2 IMAD.IADD R3, R5, 0x1, R3 ;  /* 0x000000010503a824 */ /* 0x000fe400078e0203 */
[----:B------:R-:W-:Y:S01]  /*13970*/  IMAD.MOV.U32 R4, RZ, RZ, RZ ;  /* 0x000000ffff047224 */ /* 0x000fe200078e00ff */
[----:B0-----:R-:W-:-:S04]  /*13980*/  @!P2 LEA R8, P0, R2, R8, 0x2 ;  /* 0x000000080208a211 */ /* 0x001fc800078010ff */
[----:B------:R-:W-:Y:S01]  /*13990*/  @!P2 LEA.HI.X R9, R2, R9, R3, 0x2, P0 ;  /* 0x000000090209a211 */ /* 0x000fe200000f1403 */
[----:B------:R-:W-:Y:S01]  /*139a0*/  IMAD.MOV R5, RZ, RZ, -R11 ;  /* 0x000000ffff057224 */ /* 0x000fe200078e0a0b */
[----:B------:R-:W-:-:S03]  /*139b0*/  ISETP.NE.AND P0, PT, R23, 0x2, PT ;  /* 0x000000021700780c */ /* 0x000fc60003f05270 */
[----:B------:R0:W5:Y:S01]  /*139c0*/  @!P2 LDG.E R4, desc[UR38][R8.64] ;  /* 0x000000260804a981 */ /* 0x000162000c1e1900 */
[----:B------:R-:W-:Y:S05]  /*139d0*/  YIELD ;  /* 0x0000000000007946 */ /* 0x000fea0003800000 */
[----:B------:R-:W-:Y:S01]  /*139e0*/  ULDC UR4, c[0x0][0x430] ;  /* 0x00010c0000047ab9 */ /* 0x000fe20000000800 */
[----:B------:R-:W-:Y:S01]  /*139f0*/  SEL R3, RZ, 0x1, P0 ;  /* 0x00000001ff037807 */ /* 0x000fe20000000000 */
[----:B------:R-:W-:Y:S01]  /*13a00*/  IMAD R5, R5, UR4, R6 ;  /* 0x0000000405057c24 */ /* 0x000fe2000f8e0206 */
[----:B------:R-:W-:Y:S01]  /*13a10*/  SEL R23, R23, RZ, P0 ;  /* 0x000000ff17177207 */ /* 0x000fe20000000000 */
[----:B------:R-:W-:Y:S01]  /*13a20*/  IMAD.MOV.U32 R24, RZ, RZ, R0 ;  /* 0x000000ffff187224 */ /* 0x000fe200078e0000 */
[----:B------:R-:W-:Y:S01]  /*13a30*/  LOP3.LUT R26, R10, R3, RZ, 0x3c, !PT ;  /* 0x000000030a1a7212 */ /* 0x000fe200078e3cff */
[----:B------:R-:W-:Y:S06]  /*13a40*/  @!P1 BRA `(.L_x_2284) ;  /* 0x0000000000049947 */ /* 0x000fec0003800000 */
[----:B------:R-:W-:Y:S01]  /*13a50*/  BPT.TRAP 0x1 ;  /* 0x000000040000795c */ /* 0x000fe20000300000 */
.L_x_2284:
[----:B------:R-:W-:Y:S01]  /*13a60*/  IMAD R6, R23, 0x8, R17 ;  /* 0x0000000817067824 */ /* 0x000fe200078e0211 */
[----:B------:R-:W-:Y:S01]  /*13a70*/  SHF.L.U32 R3, R26, 0x1f, RZ ;  /* 0x0000001f1a037819 */ /* 0x000fe200000006ff */
[----:B------:R-:W-:Y:S03]  /*13a80*/  BSSY B1, `(.L_x_2285) ;  /* 0x0000003000017945 */ /* 0x000fe60003800000 */
[----:B------:R-:W1:Y:S02]  /*13a90*/  SYNCS.PHASECHK.TRANS64.TRYWAIT P0, [R6+URZ+0x38840], R3 ;  /* 0x03884003060075a7 */ /* 0x000e64000800017f */
[----:B-1----:R-:W-:Y:S05]  /*13aa0*/  @!P0 BRA `(.L_x_2286) ;  /* 0x0000002c00e48947 */ /* 0x002fea0003800000 */
.L_x_2356:
[----:B------:R-:W-:Y:S05]  /*13ab0*/  BSYNC B1 ;  /* 0x0000000000017941 */ /* 0x000fea0003800000 */
.L_x_2285:
[----:B------:R-:W-:Y:S01]  /*13ac0*/  SHF.R.S32.HI R21, RZ, 0x1f, R5 ;  /* 0x0000001fff157819 */ /* 0x000fe20000011405 */
[----:B------:R-:W-:Y:S01]  /*13ad0*/  ULDC.64 UR4, c[0x0][0x300] ;  /* 0x0000c00000047ab9 */ /* 0x000fe20000000a00 */
[----:B-----5:R-:W-:Y:S01]  /*13ae0*/  SHF.R.S32.HI R25, RZ, 0x1f, R4 ;  /* 0x0000001fff197819 */ /* 0x020fe20000011404 */
[----:B-1----:R-:W-:Y:S01]  /*13af0*/  IMAD.WIDE.U32 R2, R5, UR4, RZ ;  /* 0x0000000405027c25 */ /* 0x002fe2000f8e00ff */
[C---:B------:R-:W-:Y:S02]  /*13b00*/  LOP3.LUT P4, RZ, R16.reuse, 0x10, RZ, 0xc0, !PT ;  /* 0x0000001010ff7812 */ /* 0x040fe4000788c0ff */
[C---:B------:R-:W-:Y:S01]  /*13b10*/  LOP3.LUT P3, RZ, R16.reuse, 0x8, RZ, 0xc0, !PT ;  /* 0x0000000810ff7812 */ /* 0x040fe2000786c0ff */
[----:B------:R-:W-:Y:S01]  /*13b20*/  IMAD R0, R21, UR4, RZ ;  /* 0x0000000415007c24 */ /* 0x000fe2000f8e02ff */
[C---:B------:R-:W-:Y:S02]  /*13b30*/  LOP3.LUT P2, RZ, R16.reuse, 0x4, RZ, 0xc0, !PT ;  /* 0x0000000410ff7812 */ /* 0x040fe4000784c0ff */
[----:B------:R-:W-:Y:S01]  /*13b40*/  LOP3.LUT P1, RZ, R16, 0x2, RZ, 0xc0, !PT ;  /* 0x0000000210ff7812 */ /* 0x000fe2000782c0ff */
[----:B0-----:R-:W-:Y:S01]  /*13b50*/  IMAD R9, R5, UR5, R0 ;  /* 0x0000000505097c24 */ /* 0x001fe2000f8e0200 */
        /* <DEDUP_REMOVED lines=14> */
[----:B------:R-:W-:-:S03]  /*13c40*/  IMAD R9, R23, 0x5000, R30 ;  /* 0x0000500017097824 */ /* 0x000fc600078e021e */
        /* <DEDUP_REMOVED lines=15> */
[----:B------:R-:W0:Y:S02]  /*13d40*/  SHFL.IDX PT, R14, R8, 0x2, 0x181f ;  /* 0x00581f00080e7f89 */ /* 0x000e2400000e0000 */
[----:B------:R-:W-:Y:S02]  /*13d50*/  IADD3.X R3, RZ, R35, RZ, P0, !PT ;  /* 0x00000023ff037210 */ /* 0x000fe400007fe4ff */
        /* <DEDUP_REMOVED lines=21> */
.L_x_2368:
        /* <DEDUP_REMOVED lines=11> */
.L_x_2288:
        /* <DEDUP_REMOVED lines=10> */
.L_x_2289:
[----:B------:R1:W-:Y:S01]  /*14000*/  SYNCS.ARRIVE.TRANS64.A1T0 RZ, [R6+URZ+0x38830], RZ ;  /* 0x038830ff06ff79a7 */ /* 0x0003e2000810003f */
[----:B------:R-:W-:Y:S05]  /*14010*/  @!P2 BRA `(.L_x_2290) ;  /* 0x000000000004a947 */ /* 0x000fea0003800000 */
[----:B------:R-:W-:Y:S01]  /*14020*/  BPT.TRAP 0x1 ;  /* 0x000000040000795c */ /* 0x000fe20000300000 */
.L_x_2290:
[----:B0-----:R-:W-:Y:S01]  /*14030*/  SHF.L.U32 R3, R10, 0x1f, RZ ;  /* 0x0000001f0a037819 */ /* 0x001fe200000006ff */
[----:B-1----:R-:W-:Y:S01]  /*14040*/  IMAD R6, R7, 0x8, R17 ;  /* 0x0000000807067824 */ /* 0x002fe200078e0211 */
[----:B------:R-:W-:Y:S03]  /*14050*/  BSSY B1, `(.L_x_2291) ;  /* 0x0000003000017945 */ /* 0x000fe60003800000 */
[----:B------:R-:W0:Y:S02]  /*14060*/  SYNCS.PHASECHK.TRANS64.TRYWAIT P0, [R6+URZ+0x38860], R3 ;  /* 0x03886003060075a7 */ /* 0x000e24000800017f */
[----:B0-----:R-:W-:Y:S05]  /*14070*/  @!P0 BRA `(.L_x_2292) ;  /* 0x0000003000048947 */ /* 0x001fea0003800000 */
.L_x_2369:
[----:B------:R-:W-:Y:S05]  /*14080*/  BSYNC B1 ;  /* 0x0000000000017941 */ /* 0x000fea0003800000 */
.L_x_2291:
[----:B------:R-:W-:Y:S01]  /*14090*/  IMAD.MOV.U32 R2, RZ, RZ, -0x50 ;  /* 0xffffffb0ff027424 */ /* 0x000fe200078e00ff */
[----:B------:R-:W-:Y:S01]  /*140a0*/  UMOV UR4, 0xffffffff ;  /* 0xffffffff00047882 */ /* 0x000fe20000000000 */
[C---:B------:R-:W-:Y:S01]  /*140b0*/  LOP3.LUT P4, RZ, R16.reuse, 0x100, RZ, 0xc0, !PT ;  /* 0x0000010010ff7812 */ /* 0x040fe2000788c0ff */
[----:B------:R-:W-:Y:S01]  /*140c0*/  IMAD R7, R7, 0x5000, R30 ;  /* 0x0000500007077824 */ /* 0x000fe200078e021e */
[C---:B------:R-:W-:Y:S01]  /*140d0*/  LOP3.LUT P3, RZ, R16.reuse, 0x80, RZ, 0xc0, !PT ;  /* 0x0000008010ff7812 */ /* 0x040fe2000786c0ff */
[----:B0-----:R-:W-:Y:S01]  /*140e0*/  IMAD R3, R27, R2, UR36 ;  /* 0x000000241b037e24 */ /* 0x001fe2000f8e0202 */
        /* <DEDUP_REMOVED lines=55> */
.L_x_2381:
        /* <DEDUP_REMOVED lines=30> */
[----:B------:R-:W-:-:S04]  /*14640*/  LEA R18, P0, R2, UR4, 0x1 ;  /* 0x0000000402127c11 */ /* 0x000fc8000f8008ff */
[----:B------:R-:W-:Y:S02]  /*14650*/  LEA.HI.X R19, R2, UR5, R3, 0x1, P0 ;  /* 0x0000000502137c11 */ /* 0x000fe400080f0c03 */
[----:B------:R-:W-:-:S13]  /*14660*/  PLOP3.LUT P0, PT, PT, PT, PT, 0x80, 0x0 ;  /* 0x000000000000781c */ /* 0x000fda0003f0f070 */
.L_x_2294:
        /* <DEDUP_REMOVED lines=10> */
.L_x_2295:
[C---:B------:R-:W-:Y:S01]  /*14710*/  ISETP.GT.AND P0, PT, R24.reuse, RZ, PT ;  /* 0x000000ff1800720c */ /* 0x040fe20003f04270 */
[----:B------:R0:W-:Y:S01]  /*14720*/  SYNCS.ARRIVE.TRANS64.A1T0 RZ, [R6+URZ+0x38850], RZ ;  /* 0x038850ff06ff79a7 */ /* 0x0001e2000810003f */
[----:B------:R-:W-:Y:S02]  /*14730*/  VIADD R0, R24, 0xffffffff ;  /* 0xffffffff18007836 */ /* 0x000fe40000000000 */
[----:B------:R-:W-:Y:S02]  /*14740*/  IMAD.MOV.U32 R10, RZ, RZ, R26 ;  /* 0x000000ffff0a7224 */ /* 0x000fe400078e001a */
[----:B------:R-:W-:Y:S02]  /*14750*/  IMAD.MOV.U32 R7, RZ, RZ, R23 ;  /* 0x000000ffff077224 */ /* 0x000fe400078e0017 */
[----:B------:R-:W-:-:S05]  /*14760*/  IMAD.MOV.U32 R27, RZ, RZ, R24 ;  /* 0x000000ffff1b7224 */ /* 0x000fca00078e0018 */
[----:B0-----:R-:W-:Y:S05]  /*14770*/  @P0 BRA `(.L_x_2296) ;  /* 0xfffffff000200947 */ /* 0x001fea000383ffff */
[----:B------:R-:W-:Y:S05]  /*14780*/  BSYNC B0 ;  /* 0x0000000000007941 */ /* 0x000fea0003800000 */
.L_x_2283:
[----:B0-----:R-:W0:Y:S01]  /*14790*/  S2R R0, SR_TID.X ;  /* 0x0000000000007919 */ /* 0x001e220000002100 */
[----:B------:R-:W-:Y:S01]  /*147a0*/  BSSY B0, `(.L_x_2297) ;  /* 0x0000010000007945 */ /* 0x000fe20003800000 */
[----:B0-----:R-:W-:-:S04]  /*147b0*/  LOP3.LUT R0, R0, 0x7f, RZ, 0xc0, !PT ;  /* 0x0000007f00007812 */ /* 0x001fc800078ec0ff */
[----:B------:R-:W-:-:S13]  /*147c0*/  ISETP.NE.AND P2, PT, R0, RZ, PT ;  /* 0x000000ff0000720c */ /* 0x000fda0003f45270 */
[----:B------:R-:W-:Y:S05]  /*147d0*/  @P2 BRA `(.L_x_2298) ;  /* 0x0000000000302947 */ /* 0x000fea0003800000 */
[----:B------:R-:W0:Y:S01]  /*147e0*/  S2R R7, SR_LANEID ;  /* 0x0000000000077919 */ /* 0x000e220000000000 */
[----:B------:R-:W-:Y:S01]  /*147f0*/  VOTEU.ANY UR4, UPT, PT ;  /* 0x0000000000047886 */ /* 0x000fe200038e0100 */
[----:B------:R-:W2:Y:S01]  /*14800*/  LDC.64 R2, c[0x0][0xc80] ;  /* 0x00032000ff027b82 */ /* 0x000ea20000000a00 */
[----:B------:R-:W0:Y:S08]  /*14810*/  FLO.U32 R0, UR4 ;  /* 0x0000000400007d00 */ /* 0x000e3000080e0000 */
[----:B------:R-:W2:Y:S01]  /*14820*/  POPC R5, UR4 ;  /* 0x0000000400057d09 */ /* 0x000ea20008000000 */
[----:B0-----:R-:W-:-:S13]  /*14830*/  ISETP.EQ.U32.AND P0, PT, R0, R7, PT ;  /* 0x000000070000720c */ /* 0x001fda0003f02070 */
[----:B--2---:R-:W2:Y:S01]  /*14840*/  @P0 ATOMG.E.ADD.STRONG.GPU PT, R3, desc[UR38][R2.64], R5 ;  /* 0x00000005020309a8 */ /* 0x004ea200081ee1e6 */
[----:B------:R-:W0:Y:S02]  /*14850*/  S2R R4, SR_LTMASK ;  /* 0x0000000000047919 */ /* 0x000e240000003900 */
[----:B0-----:R-:W-:-:S04]  /*14860*/  LOP3.LUT R4, R4, UR4, RZ, 0xc0, !PT ;  /* 0x0000000404047c12 */ /* 0x001fc8000f8ec0ff */
[----:B------:R-:W0:Y:S01]  /*14870*/  POPC R7, R4 ;  /* 0x0000000400077309 */ /* 0x000e220000000000 */
[----:B--2---:R-:W0:Y:S02]  /*14880*/  SHFL.IDX PT, R0, R3, R0, 0x1f ;  /* 0x00001f0003007589 */ /* 0x004e2400000e0000 */
[----:B0-----:R-:W-:-:S07]  /*14890*/  IADD3 R34, R0, UR46, R7 ;  /* 0x0000002e00227c10 */ /* 0x001fce000fffe007 */
.L_x_2298:
[----:B------:R-:W-:Y:S05]  /*148a0*/  BSYNC B0 ;  /* 0x0000000000007941 */ /* 0x000fea0003800000 */
.L_x_2297:
[----:B------:R-:W-:-:S13]  /*148b0*/  LOP3.LUT P0, RZ, R16, 0x200, RZ, 0xc0, !PT ;  /* 0x0000020010ff7812 */ /* 0x000fda000780c0ff */
[----:B------:R-:W-:Y:S05]  /*148c0*/  @!P0 BRA `(.L_x_2299) ;  /* 0x0000000000048947 */ /* 0x000fea0003800000 */
[----:B------:R-:W-:Y:S01]  /*148d0*/  BPT.TRAP 0x1 ;  /* 0x000000040000795c */ /* 0x000fe20000300000 */
.L_x_2299:
[----:B------:R-:W-:Y:S01]  /*148e0*/  IMAD R4, R23, 0x8, R17 ;  /* 0x0000000817047824 */ /* 0x000fe200078e0211 */
[----:B------:R-:W-:Y:S01]  /*148f0*/  SHF.L.U32 R3, R26, 0x1f, RZ ;  /* 0x0000001f1a037819 */ /* 0x000fe200000006ff */
[----:B------:R-:W-:Y:S01]  /*14900*/  IMAD.MOV.U32 R5, RZ, RZ, -0x50 ;  /* 0xffffffb0ff057424 */ /* 0x000fe200078e00ff */
[----:B------:R-:W-:Y:S02]  /*14910*/  BSSY B0, `(.L_x_2300) ;  /* 0x0000004000007945 */ /* 0x000fe40003800000 */
[----:B------:R-:W0:Y:S01]  /*14920*/  SYNCS.PHASECHK.TRANS64.TRYWAIT P0, [R4+URZ+0x38860], R3 ;  /* 0x03886003040075a7 */ /* 0x000e22000800017f */
[----:B------:R-:W-:Y:S01]  /*14930*/  IMAD R5, R24, R5, UR36 ;  /* 0x0000002418057e24 */ /* 0x000fe2000f8e0205 */
[----:B0-----:R-:W-:Y:S06]  /*14940*/  @!P0 BRA `(.L_x_2301) ;  /* 0x0000002c00ac8947 */ /* 0x001fec0003800000 */
.L_x_2382:
[----:B------:R-:W-:Y:S05]  /*14950*/  BSYNC B0 ;  /* 0x0000000000007941 */ /* 0x000fea0003800000 */
.L_x_2300:
[----:B------:R-:W-:Y:S01]  /*14960*/  UMOV UR4, 0xffffffff ;  /* 0xffffffff00047882 */ /* 0x000fe20000000000 */
[C---:B------:R-:W-:Y:S01]  /*14970*/  LOP3.LUT P5, RZ, R16.reuse, 0x100, RZ, 0xc0, !PT ;  /* 0x0000010010ff7812 */ /* 0x040fe200078ac0ff */
[----:B-1----:R-:W-:Y:S01]  /*14980*/  IMAD R8, R23, 0x5000, R30 ;  /* 0x0000500017087824 */ /* 0x002fe200078e021e */
        /* <DEDUP_REMOVED lines=24> */
[----:B------:R-:W-:Y:S01]  /*14b10*/  ISETP.LT.OR P0, PT, R5, 0x11, P5 ;  /* 0x000000110500780c */ /* 0x000fe20002f01670 */
[----:B------:R-:W1:-:S12]  /*14b20*/  SHFL.IDX PT, R7, R19, 0x2, 0x181f ;  /* 0x00581f0013077f89 */ /* 0x000e5800000e0000 */
        /* <DEDUP_REMOVED lines=8> */
[----:B------:R-:W0:Y:S03]  /*14bb0*/  SHFL.IDX PT, R14, R18, 0x3, 0x181f ;  /* 0x00781f00120e7f89 */ /* 0x000e2600000e0000 */
[----:B-1----:R-:W-:Y:S01]  /*14bc0*/  IMAD.X R3, RZ, RZ, R7, P0 ;  /* 0x000000ffff037224 */ /* 0x002fe200000e0607 */
        /* <DEDUP_REMOVED lines=11> */
[----:B------:R3:W4:Y:S02]  /*14c80*/  SHFL.IDX PT, R14, R18, 0x4, 0x181f ;  /* 0x00981f00120e7f89 */ /* 0x00072400000e0000 */
[----:B-1----:R-:W-:Y:S02]  /*14c90*/  IADD3.X R3, RZ, R7, RZ, P0, !PT ;  /* 0x00000007ff037210 */ /* 0x002fe400007fe4ff */
        /* <DEDUP_REMOVED lines=8> */
.L_x_2394:
        /* <DEDUP_REMOVED lines=15> */
.L_x_2303:
        /* <DEDUP_REMOVED lines=10> */
.L_x_2304:
[----:B------:R1:W-:Y:S01]  /*14eb0*/  SYNCS.ARRIVE.TRANS64.A1T0 RZ, [R4+URZ+0x38850], RZ ;  /* 0x038850ff04ff79a7 */ /* 0x0003e2000810003f */
[----:B------:R-:W-:-:S05]  /*14ec0*/  VIADD R23, R23, 0x1 ;  /* 0x0000000117177836 */ /* 0x000fca0000000000 */
[----:B------:R-:W-:-:S04]  /*14ed0*/  ISETP.NE.AND P0, PT, R23, 0x2, PT ;  /* 0x000000021700780c */ /* 0x000fc80003f05270 */
[----:B0-----:R-:W-:Y:S02]  /*14ee0*/  SEL R3, RZ, 0x1, P0 ;  /* 0x00000001ff037807 */ /* 0x001fe40000000000 */
[----:B------:R-:W-:Y:S02]  /*14ef0*/  SEL R23, R23, RZ, P0 ;  /* 0x000000ff17177207 */ /* 0x000fe40000000000 */
[----:B-1----:R-:W-:-:S07]  /*14f00*/  LOP3.LUT R26, R26, R3, RZ, 0x3c, !PT ;  /* 0x000000031a1a7212 */ /* 0x002fce00078e3cff */
.L_x_2262:
[----:B------:R-:W-:Y:S05]  /*14f10*/  BSYNC B7 ;  /* 0x0000000000077941 */ /* 0x000fea0003800000 */
.L_x_2260:
        /* <DEDUP_REMOVED lines=11> */
.L_x_2305:
[----:B------:R-:W-:-:S03]  /*14fd0*/  UMOV UR4, 0xffffffff ;  /* 0xffffffff00047882 */ /* 0x000fc60000000000 */
[----:B------:R-:W-:Y:S05]  /*14fe0*/  BRA.DIV UR4, `(.L_x_2307) ;  /* 0x0000003204087947 */ /* 0x000fea000b800000 */
[----:B------:R0:W1:Y:S02]  /*14ff0*/  SHFL.IDX PT, R14, R34, RZ, 0x1f ;  /* 0x00001fff220e7589 */ /* 0x00006400000e0000 */
.L_x_2397:
        /* <DEDUP_REMOVED lines=8> */
.L_x_2306:
[----:B------:R-:W-:Y:S02]  /*15080*/  ULDC UR4, c[0x0][0xc38] ;  /* 0x00030e0000047ab9 */ /* 0x000fe40000000800 */
[----:B-1----:R-:W-:-:S13]  /*15090*/  ISETP.GE.AND P0, PT, R34, UR4, PT ;  /* 0x0000000422007c0c */ /* 0x002fda000bf06270 */
[----:B------:R-:W-:Y:S05]  /*150a0*/  @!P0 BRA `(.L_x_2308) ;  /* 0xffffffc400648947 */ /* 0x000fea000383ffff */
.L_x_2257:
[----:B------:R-:W2:Y:S01]  /*150b0*/  LDL.LU R0, [R1] ;  /* 0x0000000001007983 */ /* 0x000ea20000300800 */
[----:B------:R-:W-:Y:S01]  /*150c0*/  BSSY B0, `(.L_x_2309) ;  /* 0x000000b000007945 */ /* 0x000fe20003800000 */
[----:B------:R-:W1:Y:S01]  /*150d0*/  S2R R5, SR_CgaCtaId ;  /* 0x0000000000057919 */ /* 0x000e620000008800 */
[----:B--2---:R-:W-:-:S05]  /*150e0*/  VIADD R0, R0, 0x1 ;  /* 0x0000000100007836 */ /* 0x004fca0000000000 */
        /* <DEDUP_REMOVED lines=8> */
.L_x_2398:
[----:B------:R-:W-:Y:S05]  /*15170*/  BSYNC B0 ;  /* 0x0000000000007941 */ /* 0x000fea0003800000 */
.L_x_2309:
[----:B------:R-:W-:-:S03]  /*15180*/  UMOV UR4, 0xffffffff ;  /* 0xffffffff00047882 */ /* 0x000fc60000000000 */
[----:B------:R-:W-:Y:S05]  /*15190*/  BRA.DIV UR4, `(.L_x_2311) ;  /* 0x0000002e04d87947 */ /* 0x000fea000b800000 */
[----:B-1----:R-:W1:Y:S02]  /*151a0*/  S2R R0, SR_TID.X ;  /* 0x0000000000007919 */ /* 0x002e640000002100 */
[----:B-1----:R-:W-:-:S04]  /*151b0*/  SHF.R.U32.HI R0, RZ, 0x5, R0 ;  /* 0x00000005ff007819 */ /* 0x002fc80000011600 */
[----:B------:R-:W-:-:S05]  /*151c0*/  LOP3.LUT R0, R0, 0x3, RZ, 0xc0, !PT ;  /* 0x0000000300007812 */ /* 0x000fca00078ec0ff */
[----:B------:R1:W2:Y:S02]  /*151d0*/  SHFL.IDX PT, R14, R0, RZ, 0x1f ;  /* 0x00001fff000e7589 */ /* 0x0002a400000e0000 */
.L_x_2401:
[----:B--2---:R-:W-:Y:S01]  /*151e0*/  ISETP.NE.AND P0, PT, R14, RZ, PT ;  /* 0x000000ff0e00720c */ /* 0x004fe20003f05270 */
[----:B------:R-:W-:-:S12]  /*151f0*/  BSSY B0, `(.L_x_2312) ;  /* 0x0000026000007945 */ /* 0x000fd80003800000 */
[----:B------:R-:W-:Y:S05]  /*15200*/  @P0 BRA `(.L_x_2313) ;  /* 0x0000000000900947 */ /* 0x000fea0003800000 */
[----:B------:R-:W-:-:S03]  /*15210*/  UMOV UR4, 0xffffffff ;  /* 0xffffffff00047882 */ /* 0x000fc60000000000 */
[----:B------:R-:W-:Y:S05]  /*15220*/  BRA.DIV UR4, `(.L_x_2314) ;  /* 0x0000002e04e87947 */ /* 0x000fea000b800000 */
[----:B------:R-:W-:-:S13]  /*15230*/  ELECT P6, URZ, PT ;  /* 0x00000000003f782f */ /* 0x000fda00038c0000 */
.L_x_2404:
        /* <DEDUP_REMOVED lines=8> */
.L_x_2315:
[C---:B------:R-:W-:Y:S01]  /*152c0*/  IMAD R5, R23.reuse, 0x8, R4 ;  /* 0x0000000817057824 */ /* 0x040fe200078e0204 */
[----:B------:R-:W-:Y:S01]  /*152d0*/  SHF.L.U32 R0, R26, 0x1f, RZ ;  /* 0x0000001f1a007819 */ /* 0x000fe200000006ff */
[----:B------:R-:W-:-:S03]  /*152e0*/  VIADD R23, R23, 0x1 ;  /* 0x0000000117177836 */ /* 0x000fc60000000000 */
[----:B------:R-:W1:Y:S02]  /*152f0*/  SYNCS.PHASECHK.TRANS64.TRYWAIT P1, [R5+URZ+0x38840], R0 ;  /* 0x03884000050075a7 */ /* 0x000e64000802017f */
[----:B------:R-:W-:-:S04]  /*15300*/  ISETP.NE.AND P2, PT, R23, 0x2, PT ;  /* 0x000000021700780c */ /* 0x000fc80003f45270 */
[----:B------:R-:W-:Y:S01]  /*15310*/  SEL R3, RZ, 0x1, P2 ;  /* 0x00000001ff037807 */ /* 0x000fe20001000000 */
[----:B-1----:R-:W-:Y:S08]  /*15320*/  @!P1 BRA `(.L_x_2316) ;  /* 0x0000002c00c89947 */ /* 0x002ff00003800000 */
.L_x_2405:
[----:B------:R-:W-:Y:S02]  /*15330*/  SEL R23, R23, RZ, P2 ;  /* 0x000000ff17177207 */ /* 0x000fe40001000000 */
[----:B------:R-:W-:Y:S01]  /*15340*/  LOP3.LUT R2, R26, R3, RZ, 0x3c, !PT ;  /* 0x000000031a027212 */ /* 0x000fe200078e3cff */
[----:B------:R-:W-:Y:S06]  /*15350*/  @!P0 BRA `(.L_x_2317) ;  /* 0x0000000000048947 */ /* 0x000fec0003800000 */
[----:B------:R-:W-:Y:S01]  /*15360*/  BPT.TRAP 0x1 ;  /* 0x000000040000795c */ /* 0x000fe20000300000 */
.L_x_2317:
[----:B------:R-:W-:Y:S01]  /*15370*/  IMAD R23, R23, 0x8, R4 ;  /* 0x0000000817177824 */ /* 0x000fe200078e0204 */
[----:B------:R-:W-:-:S04]  /*15380*/  SHF.L.U32 R2, R2, 0x1f, RZ ;  /* 0x0000001f02027819 */ /* 0x000fc800000006ff */
[----:B------:R-:W2:Y:S02]  /*15390*/  SYNCS.PHASECHK.TRANS64.TRYWAIT P1, [R23+URZ+0x38840], R2 ;  /* 0x03884002170075a7 */ /* 0x000ea4000802017f */
[----:B--2---:R-:W-:Y:S05]  /*153a0*/  @!P1 BRA `(.L_x_2318) ;  /* 0x0000002c00bc9947 */ /* 0x004fea0003800000 */
.L_x_2406:
[----:B------:R-:W-:Y:S05]  /*153b0*/  @!P0 BRA `(.L_x_2319) ;  /* 0x0000000000048947 */ /* 0x000fea0003800000 */
[----:B------:R-:W-:Y:S01]  /*153c0*/  BPT.TRAP 0x1 ;  /* 0x000000040000795c */ /* 0x000fe20000300000 */
.L_x_2319:
[----:B------:R-:W3:Y:S02]  /*153d0*/  SYNCS.PHASECHK.TRANS64.TRYWAIT P1, [R5+URZ+0x38860], R0 ;  /* 0x03886000050075a7 */ /* 0x000ee4000802017f */
[----:B---3--:R-:W-:Y:S05]  /*153e0*/  @!P1 BRA `(.L_x_2320) ;  /* 0x0000002c00c09947 */ /* 0x008fea0003800000 */
.L_x_2407:
[----:B------:R-:W-:Y:S05]  /*153f0*/  @!P0 BRA `(.L_x_2321) ;  /* 0x0000000000048947 */ /* 0x000fea0003800000 */
[----:B------:R-:W-:Y:S01]  /*15400*/  BPT.TRAP 0x1 ;  /* 0x000000040000795c */ /* 0x000fe20000300000 */
.L_x_2321:
[----:B----4-:R4:W0:Y:S02]  /*15410*/  SYNCS.PHASECHK.TRANS64.TRYWAIT P0, [R23+URZ+0x38860], R2 ;  /* 0x03886002170075a7 */ /* 0x010824000800017f */
[----:B0-----:R-:W-:Y:S05]  /*15420*/  @!P0 NANOSLEEP.SYNCS 0x989680 ;  /* 0x009896800000895d */ /* 0x001fea0003900000 */
[----:B------:R-:W0:Y:S02]  /*15430*/  @!P0 SYNCS.PHASECHK.TRANS64 P0, [R23+URZ+0x38860], R2 ;  /* 0x03886002170085a7 */ /* 0x000e24000800007f */
[----:B0-----:R-:W-:Y:S05]  /*15440*/  @!P0 BRA `(.L_x_2321) ;  /* 0xfffffffc00f08947 */ /* 0x001fea000383ffff */
.L_x_2313:
[----:B------:R-:W-:Y:S05]  /*15450*/  BSYNC B0 ;  /* 0x0000000000007941 */ /* 0x000fea0003800000 */
.L_x_2312:
[----:B------:R-:W-:Y:S05]  /*15460*/  EXIT ;  /* 0x000000000000794d */ /* 0x000fea0003800000 */
.L_x_2204:
[----:B------:R-:W-:-:S13]  /*15470*/  R2UR UR4, R16 ;  /* 0x00000000100472ca */ /* 0x000fda00000e0000 */
[----:B0-----:R-:W-:-:S04]  /*15480*/  IMAD.U32 R3, RZ, RZ, UR4 ;  /* 0x00000004ff037e24 */ /* 0x001fc8000f8e00ff */
[----:B------:R0:W1:Y:S03]  /*15490*/  SYNCS.PHASECHK.TRANS64.TRYWAIT P1, [R3+URZ+0x38800], R0 ;  /* 0x03880000030075a7 */ /* 0x000066000802017f */
[----:B-1----:R-:W-:Y:S05]  /*154a0*/  @!P1 NANOSLEEP.SYNCS 0x989680 ;  /* 0x009896800000995d */ /* 0x002fea0003900000 */
[----:B------:R-:W1:Y:S02]  /*154b0*/  @!P1 SYNCS.PHASECHK.TRANS64 P1, [R3+URZ+0x38800], R0 ;  /* 0x03880000030095a7 */ /* 0x000e64000802007f */
[----:B-1----:R-:W-:Y:S05]  /*154c0*/  @!P1 BRA `(.L_x_2204) ;  /* 0xfffffffc00e89947 */ /* 0x002fea000383ffff */
[----:B------:R-:W-:Y:S05]  /*154d0*/  BRA `(.L_x_2322) ;  /* 0xfffffec400187947 */ /* 0x000fea000383ffff */
.L_x_2208:
[----:B-1----:R1:W2:Y:S02]  /*154e0*/  SYNCS.PHASECHK.TRANS64.TRYWAIT P1, [R0+URZ+0x38830], R3 ;  /* 0x03883003000075a7 */ /* 0x0022a4000802017f */
[----:B--2---:R-:W-:Y:S05]  /*154f0*/  @!P1 NANOSLEEP.SYNCS 0x989680 ;  /* 0x009896800000995d */ /* 0x004fea0003900000 */
[----:B------:R-:W2:Y:S02]  /*15500*/  @!P1 SYNCS.PHASECHK.TRANS64 P1, [R0+URZ+0x38830], R3 ;  /* 0x03883003000095a7 */ /* 0x000ea4000802007f */
[----:B--2---:R-:W-:Y:S05]  /*15510*/  @!P1 BRA `(.L_x_2208) ;  /* 0xfffffffc00f09947 */ /* 0x004fea000383ffff */
[----:B------:R-:W-:Y:S05]  /*15520*/  BRA `(.L_x_2207) ;  /* 0xfffffec4003c7947 */ /* 0x000fea000383ffff */
.L_x_2214:
[----:B-1----:R-:W-:-:S04]  /*15530*/  IMAD.U32 R4, RZ, RZ, UR61 ;  /* 0x0000003dff047e24 */ /* 0x002fc8000f8e00ff */
[----:B------:R1:W2:Y:S03]  /*15540*/  SYNCS.PHASECHK.TRANS64.TRYWAIT P1, [R4+URZ+0x38830], R3 ;  /* 0x03883003040075a7 */ /* 0x0002a6000802017f */
[----:B--2---:R-:W-:Y:S05]  /*15550*/  @!P1 NANOSLEEP.SYNCS 0x989680 ;  /* 0x009896800000995d */ /* 0x004fea0003900000 */
[----:B------:R-:W2:Y:S02]  /*15560*/  @!P1 SYNCS.PHASECHK.TRANS64 P1, [R4+URZ+0x38830], R3 ;  /* 0x03883003040095a7 */ /* 0x000ea4000802007f */
[----:B--2---:R-:W-:Y:S05]  /*15570*/  @!P1 BRA `(.L_x_2214) ;  /* 0xfffffffc00ec9947 */ /* 0x004fea000383ffff */
[----:B------:R-:W-:Y:S05]  /*15580*/  BRA `(.L_x_2213) ;  /* 0xffffff0000ac7947 */ /* 0x000fea000383ffff */
.L_x_2218:
[----:B---3--:R-:W-:-:S04]  /*15590*/  IMAD.U32 R2, RZ, RZ, UR4 ;  /* 0x00000004ff027e24 */ /* 0x008fc8000f8e00ff */
[----:B------:R3:W4:Y:S03]  /*155a0*/  SYNCS.PHASECHK.TRANS64.TRYWAIT P1, [R2+URZ+0x38850], R0 ;  /* 0x03885000020075a7 */ /* 0x000726000802017f */
[----:B----4-:R-:W-:Y:S05]  /*155b0*/  @!P1 NANOSLEEP.SYNCS 0x989680 ;  /* 0x009896800000995d */ /* 0x010fea0003900000 */
[----:B------:R-:W4:Y:S02]  /*155c0*/  @!P1 SYNCS.PHASECHK.TRANS64 P1, [R2+URZ+0x38850], R0 ;  /* 0x03885000020095a7 */ /* 0x000f24000802007f */
[----:B----4-:R-:W-:Y:S05]  /*155d0*/  @!P1 BRA `(.L_x_2218) ;  /* 0xfffffffc00ec9947 */ /* 0x010fea000383ffff */
[----:B------:R-:W-:Y:S05]  /*155e0*/  BRA `(.L_x_2217) ;  /* 0xffffff2800047947 */ /* 0x000fea000383ffff */
.L_x_2226:
[----:B-1----:R-:W-:-:S04]  /*155f0*/  MOV R4, UR4 ;  /* 0x0000000400047c02 */ /* 0x002fc80008000f00 */
[----:B------:R1:W2:Y:S03]  /*15600*/  SYNCS.PHASECHK.TRANS64.TRYWAIT P1, [R4+URZ+0x38830], R3 ;  /* 0x03883003040075a7 */ /* 0x0002a6000802017f */
[----:B--2---:R-:W-:Y:S05]  /*15610*/  @!P1 NANOSLEEP.SYNCS 0x989680 ;  /* 0x009896800000995d */ /* 0x004fea0003900000 */
[----:B------:R-:W2:Y:S02]  /*15620*/  @!P1 SYNCS.PHASECHK.TRANS64 P1, [R4+URZ+0x38830], R3 ;  /* 0x03883003040095a7 */ /* 0x000ea4000802007f */
[----:B--2---:R-:W-:Y:S05]  /*15630*/  @!P1 BRA `(.L_x_2226) ;  /* 0xfffffffc00ec9947 */ /* 0x004fea000383ffff */
[----:B------:R-:W-:Y:S05]  /*15640*/  BRA `(.L_x_2225) ;  /* 0xffffff3c00f87947 */ /* 0x000fea000383ffff */
.L_x_2230:
[----:B---3--:R-:W-:-:S04]  /*15650*/  IMAD.U32 R2, RZ, RZ, UR4 ;  /* 0x00000004ff027e24 */ /* 0x008fc8000f8e00ff */
[----:B------:R3:W4:Y:S03]  /*15660*/  SYNCS.PHASECHK.TRANS64.TRYWAIT P1, [R2+URZ+0x38850], R0 ;  /* 0x03885000020075a7 */ /* 0x000726000802017f */
[----:B----4-:R-:W-:Y:S05]  /*15670*/  @!P1 NANOSLEEP.SYNCS 0x989680 ;  /* 0x009896800000995d */ /* 0x010fea0003900000 */
[----:B------:R-:W4:Y:S02]  /*15680*/  @!P1 SYNCS.PHASECHK.TRANS64 P1, [R2+URZ+0x38850], R0 ;  /* 0x03885000020095a7 */ /* 0x000f24000802007f */
[----:B----4-:R-:W-:Y:S05]  /*15690*/  @!P1 BRA `(.L_x_2230) ;  /* 0xfffffffc00ec9947 */ /* 0x010fea000383ffff */
[----:B------:R-:W-:Y:S05]  /*156a0*/  BRA `(.L_x_2229) ;  /* 0xffffff6800487947 */ /* 0x000fea000383ffff */
.L_x_2237:
[----:B-1----:R-:W-:-:S04]  /*156b0*/  IMAD.U32 R7, RZ, RZ, UR7 ;  /* 0x00000007ff077e24 */ /* 0x002fc8000f8e00ff */
[----:B------:R1:W2:Y:S03]  /*156c0*/  SYNCS.PHASECHK.TRANS64.TRYWAIT P1, [R7+URZ+0x38850], R0 ;  /* 0x03885000070075a7 */ /* 0x0002a6000802017f */
[----:B--2---:R-:W-:Y:S05]  /*156d0*/  @!P1 NANOSLEEP.SYNCS 0x989680 ;  /* 0x009896800000995d */ /* 0x004fea0003900000 */
[----:B------:R-:W2:Y:S02]  /*156e0*/  @!P1 SYNCS.PHASECHK.TRANS64 P1, [R7+URZ+0x38850], R0 ;  /* 0x03885000070095a7 */ /* 0x000ea4000802007f */
[----:B--2---:R-:W-:Y:S05]  /*156f0*/  @!P1 BRA `(.L_x_2237) ;  /* 0xfffffffc00ec9947 */ /* 0x004fea000383ffff */
[----:B------:R-:W-:Y:S05]  /*15700*/  BRA `(.L_x_2236) ;  /* 0xffffff80005c7947 */ /* 0x000fea000383ffff */
.L_x_2268:
[----:B------:R-:W2:Y:S01]  /*15710*/  S2R R18, SR_TID.X ;  /* 0x0000000000127919 */ /* 0x000ea20000002100 */
        /* <DEDUP_REMOVED lines=9> */
.L_x_2323:
[----:B------:R-:W-:Y:S05]  /*157b0*/  BRA `(.L_x_2324) ;  /* 0xffffffc8001c7947 */ /* 0x000fea000383ffff */
.L_x_2271:
[----:B0-----:R0:W1:Y:S02]  /*157c0*/  SYNCS.PHASECHK.TRANS64.TRYWAIT P0, [R0+URZ+0x38840], R3 ;  /* 0x03884003000075a7 */ /* 0x001064000800017f */
[----:B-1----:R-:W-:Y:S05]  /*157d0*/  @!P0 NANOSLEEP.SYNCS 0x989680 ;  /* 0x009896800000895d */ /* 0x002fea0003900000 */
[----:B------:R-:W1:Y:S02]  /*157e0*/  @!P0 SYNCS.PHASECHK.TRANS64 P0, [R0+URZ+0x38840], R3 ;  /* 0x03884003000085a7 */ /* 0x000e64000800007f */
[----:B-1----:R-:W-:Y:S05]  /*157f0*/  @!P0 BRA `(.L_x_2271) ;  /* 0xfffffffc00f08947 */ /* 0x002fea000383ffff */
[----:B------:R-:W-:Y:S05]  /*15800*/  BRA `(.L_x_2325) ;  /* 0xffffffcc00207947 */ /* 0x000fea000383ffff */
.L_x_2272:
        /* <DEDUP_REMOVED lines=8> */
.L_x_2327:
[----:B------:R-:W-:Y:S05]  /*15890*/  BSYNC B0 ;  /* 0x0000000000007941 */ /* 0x000fea0003800000 */
.L_x_2326:
[----:B------:R-:W-:Y:S01]  /*158a0*/  IMAD.MOV.U32 R13, RZ, RZ, R4 ;  /* 0x000000ffff0d7224 */ /* 0x000fe200078e0004 */
[----:B------:R-:W-:Y:S01]  /*158b0*/  MOV R11, 0x181f ;  /* 0x0000181f000b7802 */ /* 0x000fe20000000f00 */
[----:B------:R-:W-:Y:S01]  /*158c0*/  IMAD.MOV.U32 R12, RZ, RZ, RZ ;  /* 0x000000ffff0c7224 */ /* 0x000fe200078e00ff */
[C---:B------:R-:W-:Y:S01]  /*158d0*/  LOP3.LUT P5, RZ, R16.reuse, 0x10, RZ, 0xc0, !PT ;  /* 0x0000001010ff7812 */ /* 0x040fe200078ac0ff */
[----:B------:R-:W-:Y:S01]  /*158e0*/  IMAD.MOV.U32 R15, RZ, RZ, -0x1 ;  /* 0xffffffffff0f7424 */ /* 0x000fe200078e00ff */
[C---:B------:R-:W-:Y:S01]  /*158f0*/  LOP3.LUT P4, RZ, R16.reuse, 0x8, RZ, 0xc0, !PT ;  /* 0x0000000810ff7812 */ /* 0x040fe2000788c0ff */
[----:B------:R-:W-:Y:S01]  /*15900*/  IMAD.MOV.U32 R2, RZ, RZ, R14 ;  /* 0x000000ffff027224 */ /* 0x000fe200078e000e */
[----:B------:R-:W-:Y:S01]  /*15910*/  LOP3.LUT P3, RZ, R16, 0x4, RZ, 0xc0, !PT ;  /* 0x0000000410ff7812 */ /* 0x000fe2000786c0ff */
[----:B------:R-:W-:-:S12]  /*15920*/  @P0 IMAD R9, R5, 0x2, R17 ;  /* 0x0000000205090824 */ /* 0x000fd800078e0211 */
[----:B------:R-:W-:Y:S05]  /*15930*/  WARPSYNC.COLLECTIVE R15, `(.L_x_2328) ;  /* 0x000000000f087348 */ /* 0x000fea0003c00000 */
[----:B------:R0:W1:Y:S02]  /*15940*/  SHFL.IDX P6, R14, R13, R12, R11 ;  /* 0x0000000c0d0e7389 */ /* 0x00006400000c000b */
[----:B01----:R-:W-:Y:S01]  /*15950*/  ENDCOLLECTIVE ;  /* 0x000000000000791b */ /* 0x003fe20003800000 */
.L_x_2328:
[----:B------:R-:W-:Y:S01]  /*15960*/  LOP3.LUT P2, RZ, R16, 0x2, RZ, 0xc0, !PT ;  /* 0x0000000210ff7812 */ /* 0x000fe2000784c0ff */
        /* <DEDUP_REMOVED lines=8> */
.L_x_2329:
        /* <DEDUP_REMOVED lines=13> */
.L_x_2330:
[----:B------:R-:W-:Y:S02]  /*15ac0*/  @P0 IMAD R25, R5, 0x2, R17 ;  /* 0x0000000205190824 */ /* 0x000fe400078e0211 */
[----:B------:R-:W-:Y:S01]  /*15ad0*/  IMAD.MOV.U32 R13, RZ, RZ, R6 ;  /* 0x000000ffff0d7224 */ /* 0x000fe200078e0006 */
[----:B------:R-:W-:Y:S02]  /*15ae0*/  MOV R12, 0x2 ;  /* 0x00000002000c7802 */ /* 0x000fe40000000f00 */
[----:B------:R-:W-:-:S05]  /*15af0*/  @P0 LEA R14, P1, R37, R14, 0x1 ;  /* 0x0000000e250e0211 */ /* 0x000fca00078208ff */
[----:B------:R-:W-:-:S08]  /*15b00*/  @P0 IMAD.MOV.U32 R2, RZ, RZ, R14 ;  /* 0x000000ffff020224 */ /* 0x000fd000078e000e */
[----:B------:R-:W-:Y:S05]  /*15b10*/  WARPSYNC.COLLECTIVE R15, `(.L_x_2331) ;  /* 0x000000000f087348 */ /* 0x000fea0003c00000 */
[----:B------:R0:W1:Y:S02]  /*15b20*/  SHFL.IDX P6, R14, R13, R12, R11 ;  /* 0x0000000c0d0e7389 */ /* 0x00006400000c000b */
[----:B01----:R-:W-:Y:S01]  /*15b30*/  ENDCOLLECTIVE ;  /* 0x000000000000791b */ /* 0x003fe20003800000 */
.L_x_2331:
        /* <DEDUP_REMOVED lines=15> */
.L_x_2332:
        /* <DEDUP_REMOVED lines=8> */
.L_x_2333:
        /* <DEDUP_REMOVED lines=15> */
.L_x_2334:
        /* <DEDUP_REMOVED lines=8> */
.L_x_2335:
[----:B------:R-:W-:-:S05]  /*15e20*/  @P0 IMAD.X R9, RZ, RZ, R8, P1 ;  /* 0x000000ffff090224 */ /* 0x000fca00008e0608 */
[----:B------:R-:W-:-:S05]  /*15e30*/  @P0 MOV R3, R9 ;  /* 0x0000000900030202 */ /* 0x000fca0000000f00 */
        /* <DEDUP_REMOVED lines=12> */
.L_x_2336:
[----:B------:R-:W-:Y:S05]  /*15f00*/  BRA `(.L_x_2337) ;  /* 0xffffffc800987947 */ /* 0x000fea000383ffff */
.L_x_2279:
[----:B------:R-:W-:Y:S02]  /*15f10*/  IMAD.MOV.U32 R13, RZ, RZ, R4 ;  /* 0x000000ffff0d7224 */ /* 0x000fe400078e0004 */
[----:B------:R-:W-:Y:S02]  /*15f20*/  IMAD.MOV.U32 R12, RZ, RZ, RZ ;  /* 0x000000ffff0c7224 */ /* 0x000fe400078e00ff */
[----:B------:R-:W-:Y:S02]  /*15f30*/  IMAD.MOV.U32 R11, RZ, RZ, 0x181f ;  /* 0x0000181fff0b7424 */ /* 0x000fe400078e00ff */
[----:B------:R-:W-:Y:S02]  /*15f40*/  IMAD.MOV.U32 R15, RZ, RZ, -0x1 ;  /* 0xffffffffff0f7424 */ /* 0x000fe400078e00ff */
[----:B------:R-:W-:-:S07]  /*15f50*/  IMAD.U32 R3, RZ, RZ, UR44 ;  /* 0x0000002cff037e24 */ /* 0x000fce000f8e00ff */
[----:B-12---:R-:W-:Y:S05]  /*15f60*/  WARPSYNC.COLLECTIVE R15, `(.L_x_2338) ;  /* 0x000000000f087348 */ /* 0x006fea0003c00000 */
[----:B--2---:R0:W2:Y:S02]  /*15f70*/  SHFL.IDX P6, R14, R13, R12, R11 ;  /* 0x0000000c0d0e7389 */ /* 0x0040a400000c000b */
[----:B012---:R-:W-:Y:S01]  /*15f80*/  ENDCOLLECTIVE ;  /* 0x000000000000791b */ /* 0x007fe20003800000 */
.L_x_2338:
[----:B------:R-:W-:-:S04]  /*15f90*/  IMAD R0, R3, 0x80, R36 ;  /* 0x0000008003007824 */ /* 0x000fc800078e0224 */
[C---:B------:R-:W-:Y:S01]  /*15fa0*/  VIADD R6, R0.reuse, 0x10 ;  /* 0x0000001000067836 */ /* 0x040fe20000000000 */
[----:B------:R-:W-:Y:S01]  /*15fb0*/  ISETP.GE.AND P0, PT, R0, UR37, PT ;  /* 0x0000002500007c0c */ /* 0x000fe2000bf06270 */
[----:B------:R-:W-:Y:S02]  /*15fc0*/  IMAD.MOV.U32 R13, RZ, RZ, R5 ;  /* 0x000000ffff0d7224 */ /* 0x000fe400078e0005 */
[----:B------:R-:W-:-:S10]  /*15fd0*/  IMAD.MOV.U32 R2, RZ, RZ, R14 ;  /* 0x000000ffff027224 */ /* 0x000fd400078e000e */
[----:B------:R-:W-:Y:S05]  /*15fe0*/  WARPSYNC.COLLECTIVE R15, `(.L_x_2339) ;  /* 0x000000000f087348 */ /* 0x000fea0003c00000 */
[----:B------:R0:W1:Y:S02]  /*15ff0*/  SHFL.IDX P6, R14, R13, R12, R11 ;  /* 0x0000000c0d0e7389 */ /* 0x00006400000c000b */
[----:B01----:R-:W-:Y:S01]  /*16000*/  ENDCOLLECTIVE ;  /* 0x000000000000791b */ /* 0x003fe20003800000 */
.L_x_2339:
        /* <DEDUP_REMOVED lines=8> */
.L_x_2340:
        /* <DEDUP_REMOVED lines=13> */
.L_x_2341:
[----:B------:R-:W-:Y:S02]  /*16160*/  IMAD.MOV.U32 R13, RZ, RZ, R4 ;  /* 0x000000ffff0d7224 */ /* 0x000fe400078e0004 */
[----:B------:R-:W-:Y:S01]  /*16170*/  IMAD.MOV.U32 R12, RZ, RZ, 0x2 ;  /* 0x00000002ff0c7424 */ /* 0x000fe200078e00ff */
[----:B------:R-:W-:-:S05]  /*16180*/  @!P0 LEA R14, P1, R37, R14, 0x1 ;  /* 0x0000000e250e8211 */ /* 0x000fca00078208ff */
[----:B------:R-:W-:-:S08]  /*16190*/  @!P0 IMAD.MOV.U32 R2, RZ, RZ, R14 ;  /* 0x000000ffff028224 */ /* 0x000fd000078e000e */
[----:B------:R-:W-:Y:S05]  /*161a0*/  WARPSYNC.COLLECTIVE R15, `(.L_x_2342) ;  /* 0x000000000f087348 */ /* 0x000fea0003c00000 */
[----:B------:R0:W1:Y:S02]  /*161b0*/  SHFL.IDX P6, R14, R13, R12, R11 ;  /* 0x0000000c0d0e7389 */ /* 0x00006400000c000b */
[----:B01----:R-:W-:Y:S01]  /*161c0*/  ENDCOLLECTIVE ;  /* 0x000000000000791b */ /* 0x003fe20003800000 */
.L_x_2342:
        /* <DEDUP_REMOVED lines=11> */
[----:B------:R-:W-:Y:S02]  /*16280*/  ISETP.GE.AND P0, PT, R6, UR37, PT ;  /* 0x0000002506007c0c */ /* 0x000fe4000bf06270 */
[----:B------:R-:W-:-:S11]  /*16290*/  MOV R6, R14 ;  /* 0x0000000e00067202 */ /* 0x000fd60000000f00 */
[----:B0-----:R-:W-:Y:S05]  /*162a0*/  WARPSYNC.COLLECTIVE R15, `(.L_x_2343) ;  /* 0x000000000f087348 */ /* 0x001fea0003c00000 */
[----:B------:R1:W2:Y:S02]  /*162b0*/  SHFL.IDX P6, R14, R13, R12, R11 ;  /* 0x0000000c0d0e7389 */ /* 0x0002a400000c000b */
[----:B012---:R-:W-:Y:S01]  /*162c0*/  ENDCOLLECTIVE ;  /* 0x000000000000791b */ /* 0x007fe20003800000 */
.L_x_2343:
[----:B------:R-:W-:Y:S02]  /*162d0*/  IMAD.MOV.U32 R13, RZ, RZ, R4 ;  /* 0x000000ffff0d7224 */ /* 0x000fe400078e0004 */
[----:B------:R-:W-:Y:S01]  /*162e0*/  IMAD.MOV.U32 R12, RZ, RZ, 0x3 ;  /* 0x00000003ff0c7424 */ /* 0x000fe200078e00ff */
[----:B------:R-:W-:-:S05]  /*162f0*/  @!P0 LEA R14, P1, R37, R14, 0x1 ;  /* 0x0000000e250e8211 */ /* 0x000fca00078208ff */
[----:B------:R-:W-:-:S08]  /*16300*/  @!P0 IMAD.MOV.U32 R2, RZ, RZ, R14 ;  /* 0x000000ffff028224 */ /* 0x000fd000078e000e */
[----:B------:R-:W-:Y:S05]  /*16310*/  WARPSYNC.COLLECTIVE R15, `(.L_x_2344) ;  /* 0x000000000f087348 */ /* 0x000fea0003c00000 */
[----:B------:R0:W1:Y:S02]  /*16320*/  SHFL.IDX P6, R14, R13, R12, R11 ;  /* 0x0000000c0d0e7389 */ /* 0x00006400000c000b */
[----:B01----:R-:W-:Y:S01]  /*16330*/  ENDCOLLECTIVE ;  /* 0x000000000000791b */ /* 0x003fe20003800000 */
.L_x_2344:
        /* <DEDUP_REMOVED lines=16> */
.L_x_2345:
[----:B------:R-:W-:Y:S02]  /*16440*/  IMAD.MOV.U32 R13, RZ, RZ, R4 ;  /* 0x000000ffff0d7224 */ /* 0x000fe400078e0004 */
[----:B------:R-:W-:Y:S01]  /*16450*/  IMAD.MOV.U32 R12, RZ, RZ, 0x4 ;  /* 0x00000004ff0c7424 */ /* 0x000fe200078e00ff */
[----:B------:R-:W-:-:S05]  /*16460*/  @!P0 LEA R14, P1, R37, R14, 0x1 ;  /* 0x0000000e250e8211 */ /* 0x000fca00078208ff */
[----:B------:R-:W-:-:S08]  /*16470*/  @!P0 IMAD.MOV.U32 R2, RZ, RZ, R14 ;  /* 0x000000ffff028224 */ /* 0x000fd000078e000e */
[----:B------:R-:W-:Y:S05]  /*16480*/  WARPSYNC.COLLECTIVE R15, `(.L_x_2346) ;  /* 0x000000000f087348 */ /* 0x000fea0003c00000 */
[----:B------:R0:W1:Y:S02]  /*16490*/  SHFL.IDX P6, R14, R13, R12, R11 ;  /* 0x0000000c0d0e7389 */ /* 0x00006400000c000b */
[----:B01----:R-:W-:Y:S01]  /*164a0*/  ENDCOLLECTIVE ;  /* 0x000000000000791b */ /* 0x003fe20003800000 */
.L_x_2346:
        /* <DEDUP_REMOVED lines=16> */
.L_x_2347:
[----:B------:R-:W-:Y:S02]  /*165b0*/  IMAD.MOV.U32 R13, RZ, RZ, R4 ;  /* 0x000000ffff0d7224 */ /* 0x000fe400078e0004 */
[----:B------:R-:W-:Y:S01]  /*165c0*/  IMAD.MOV.U32 R12, RZ, RZ, 0x5 ;  /* 0x00000005ff0c7424 */ /* 0x000fe200078e00ff */
[----:B------:R-:W-:-:S05]  /*165d0*/  @!P0 LEA R14, P1, R37, R14, 0x1 ;  /* 0x0000000e250e8211 */ /* 0x000fca00078208ff */
[----:B------:R-:W-:-:S08]  /*165e0*/  @!P0 IMAD.MOV.U32 R2, RZ, RZ, R14 ;  /* 0x000000ffff028224 */ /* 0x000fd000078e000e */
[----:B------:R-:W-:Y:S05]  /*165f0*/  WARPSYNC.COLLECTIVE R15, `(.L_x_2348) ;  /* 0x000000000f087348 */ /* 0x000fea0003c00000 */
[----:B------:R0:W1:Y:S02]  /*16600*/  SHFL.IDX P6, R14, R13, R12, R11 ;  /* 0x0000000c0d0e7389 */ /* 0x00006400000c000b */
[----:B01----:R-:W-:Y:S01]  /*16610*/  ENDCOLLECTIVE ;  /* 0x000000000000791b */ /* 0x003fe20003800000 */
.L_x_2348:
        /* <DEDUP_REMOVED lines=16> */
.L_x_2349:
        /* <DEDUP_REMOVED lines=8> */
.L_x_2350:
        /* <DEDUP_REMOVED lines=15> */
.L_x_2351:
[----:B------:R-:W-:Y:S02]  /*16890*/  IMAD.MOV.U32 R13, RZ, RZ, R4 ;  /* 0x000000ffff0d7224 */ /* 0x000fe400078e0004 */
[----:B------:R-:W-:Y:S01]  /*168a0*/  IMAD.MOV.U32 R12, RZ, RZ, 0x7 ;  /* 0x00000007ff0c7424 */ /* 0x000fe200078e00ff */
[----:B------:R-:W-:-:S05]  /*168b0*/  @!P0 LEA R14, P1, R37, R14, 0x1 ;  /* 0x0000000e250e8211 */ /* 0x000fca00078208ff */
[----:B------:R-:W-:-:S08]  /*168c0*/  @!P0 IMAD.MOV.U32 R2, RZ, RZ, R14 ;  /* 0x000000ffff028224 */ /* 0x000fd000078e000e */
[----:B------:R-:W-:Y:S05]  /*168d0*/  WARPSYNC.COLLECTIVE R15, `(.L_x_2352) ;  /* 0x000000000f087348 */ /* 0x000fea0003c00000 */
[----:B------:R0:W1:Y:S02]  /*168e0*/  SHFL.IDX P6, R14, R13, R12, R11 ;  /* 0x0000000c0d0e7389 */ /* 0x00006400000c000b */
[----:B01----:R-:W-:Y:S01]  /*168f0*/  ENDCOLLECTIVE ;  /* 0x000000000000791b */ /* 0x003fe20003800000 */
.L_x_2352:
        /* <DEDUP_REMOVED lines=10> */
[----:B------:R-:W-:-:S07]  /*169a0*/  MOV R6, R14 ;  /* 0x0000000e00067202 */ /* 0x000fce0000000f00 */
[----:B0-----:R-:W-:Y:S05]  /*169b0*/  WARPSYNC.COLLECTIVE R15, `(.L_x_2353) ;  /* 0x000000000f087348 */ /* 0x001fea0003c00000 */
[----:B------:R1:W2:Y:S02]  /*169c0*/  SHFL.IDX P6, R14, R13, R12, R11 ;  /* 0x0000000c0d0e7389 */ /* 0x0002a400000c000b */
[----:B012---:R-:W-:Y:S01]  /*169d0*/  ENDCOLLECTIVE ;  /* 0x000000000000791b */ /* 0x007fe20003800000 */
.L_x_2353:
[----:B------:R-:W-:Y:S05]  /*169e0*/  BRA `(.L_x_2354) ;  /* 0xffffffc800e07947 */ /* 0x000fea000383ffff */
.L_x_2282:
[----:B0-----:R0:W2:Y:S02]  /*169f0*/  SYNCS.PHASECHK.TRANS64.TRYWAIT P0, [R17+URZ+0x38820], R0 ;  /* 0x03882000110075a7 */ /* 0x0010a4000800017f */
[----:B--2---:R-:W-:Y:S05]  /*16a00*/  @!P0 NANOSLEEP.SYNCS 0x989680 ;  /* 0x009896800000895d */ /* 0x004fea0003900000 */
[----:B------:R-:W2:Y:S02]  /*16a10*/  @!P0 SYNCS.PHASECHK.TRANS64 P0, [R17+URZ+0x38820], R0 ;  /* 0x03882000110085a7 */ /* 0x000ea4000800007f */
[----:B--2---:R-:W-:Y:S05]  /*16a20*/  @!P0 BRA `(.L_x_2282) ;  /* 0xfffffffc00f08947 */ /* 0x004fea000383ffff */
[----:B------:R-:W-:Y:S05]  /*16a30*/  BRA `(.L_x_2355) ;  /* 0xffffffcc00487947 */ /* 0x000fea000383ffff */
.L_x_2286:
[----:B-1----:R1:W2:Y:S02]  /*16a40*/  SYNCS.PHASECHK.TRANS64.TRYWAIT P0, [R6+URZ+0x38840], R3 ;  /* 0x03884003060075a7 */ /* 0x0022a4000800017f */
[----:B--2---:R-:W-:Y:S05]  /*16a50*/  @!P0 NANOSLEEP.SYNCS 0x989680 ;  /* 0x009896800000895d */ /* 0x004fea0003900000 */
[----:B------:R-:W2:Y:S02]  /*16a60*/  @!P0 SYNCS.PHASECHK.TRANS64 P0, [R6+URZ+0x38840], R3 ;  /* 0x03884003060085a7 */ /* 0x000ea4000800007f */
[----:B--2---:R-:W-:Y:S05]  /*16a70*/  @!P0 BRA `(.L_x_2286) ;  /* 0xfffffffc00f08947 */ /* 0x004fea000383ffff */
[----:B------:R-:W-:Y:S05]  /*16a80*/  BRA `(.L_x_2356) ;  /* 0xffffffd000087947 */ /* 0x000fea000383ffff */
.L_x_2287:
        /* <DEDUP_REMOVED lines=8> */
.L_x_2358:
[----:B------:R-:W-:Y:S05]  /*16b10*/  BSYNC B1 ;  /* 0x0000000000017941 */ /* 0x000fea0003800000 */
.L_x_2357:
[----:B------:R-:W-:Y:S01]  /*16b20*/  IMAD.MOV.U32 R13, RZ, RZ, R8 ;  /* 0x000000ffff0d7224 */ /* 0x000fe200078e0008 */
[----:B------:R-:W-:Y:S01]  /*16b30*/  LEA R9, R9, R17, 0x1 ;  /* 0x0000001109097211 */ /* 0x000fe200078e08ff */
        /* <DEDUP_REMOVED lines=8> */
.L_x_2359:
[----:B------:R-:W-:Y:S02]  /*16bc0*/  IMAD.MOV.U32 R13, RZ, RZ, R20 ;  /* 0x000000ffff0d7224 */ /* 0x000fe400078e0014 */
[----:B------:R-:W-:Y:S01]  /*16bd0*/  IMAD.MOV.U32 R12, RZ, RZ, 0x1 ;  /* 0x00000001ff0c7424 */ /* 0x000fe200078e00ff */
[----:B------:R-:W-:-:S13]  /*16be0*/  IADD3 R2, P0, R14, R0, RZ ;  /* 0x000000000e027210 */ /* 0x000fda0007f1e0ff */
[----:B------:R-:W-:Y:S05]  /*16bf0*/  WARPSYNC.COLLECTIVE R15, `(.L_x_2360) ;  /* 0x000000000f087348 */ /* 0x000fea0003c00000 */
[----:B------:R0:W1:Y:S02]  /*16c00*/  SHFL.IDX P6, R14, R13, R12, R11 ;  /* 0x0000000c0d0e7389 */ /* 0x00006400000c000b */
[----:B01----:R-:W-:Y:S01]  /*16c10*/  ENDCOLLECTIVE ;  /* 0x000000000000791b */ /* 0x003fe20003800000 */
.L_x_2360:
        /* <DEDUP_REMOVED lines=13> */
.L_x_2361:
[----:B------:R-:W-:Y:S02]  /*16cf0*/  IMAD.MOV.U32 R13, RZ, RZ, R20 ;  /* 0x000000ffff0d7224 */ /* 0x000fe400078e0014 */
[----:B------:R-:W-:Y:S01]  /*16d00*/  IMAD.MOV.U32 R12, RZ, RZ, 0x2 ;  /* 0x00000002ff0c7424 */ /* 0x000fe200078e00ff */
[----:B------:R-:W-:-:S13]  /*16d10*/  IADD3 R2, P0, R14, R0, RZ ;  /* 0x000000000e027210 */ /* 0x000fda0007f1e0ff */
[----:B------:R-:W-:Y:S05]  /*16d20*/  WARPSYNC.COLLECTIVE R15, `(.L_x_2362) ;  /* 0x000000000f087348 */ /* 0x000fea0003c00000 */
[----:B------:R0:W1:Y:S02]  /*16d30*/  SHFL.IDX P6, R14, R13, R12, R11 ;  /* 0x0000000c0d0e7389 */ /* 0x00006400000c000b */
[----:B01----:R-:W-:Y:S01]  /*16d40*/  ENDCOLLECTIVE ;  /* 0x000000000000791b */ /* 0x003fe20003800000 */
.L_x_2362:
        /* <DEDUP_REMOVED lines=13> */
.L_x_2363:
[----:B------:R-:W-:Y:S02]  /*16e20*/  IMAD.MOV.U32 R13, RZ, RZ, R20 ;  /* 0x000000ffff0d7224 */ /* 0x000fe400078e0014 */
[----:B------:R-:W-:Y:S01]  /*16e30*/  IMAD.MOV.U32 R12, RZ, RZ, 0x3 ;  /* 0x00000003ff0c7424 */ /* 0x000fe200078e00ff */
[----:B------:R-:W-:-:S13]  /*16e40*/  IADD3 R2, P0, R14, R0, RZ ;  /* 0x000000000e027210 */ /* 0x000fda0007f1e0ff */
[----:B------:R-:W-:Y:S05]  /*16e50*/  WARPSYNC.COLLECTIVE R15, `(.L_x_2364) ;  /* 0x000000000f087348 */ /* 0x000fea0003c00000 */
[----:B------:R0:W1:Y:S02]  /*16e60*/  SHFL.IDX P6, R14, R13, R12, R11 ;  /* 0x0000000c0d0e7389 */ /* 0x00006400000c000b */
[----:B01----:R-:W-:Y:S01]  /*16e70*/  ENDCOLLECTIVE ;  /* 0x000000000000791b */ /* 0x003fe20003800000 */
.L_x_2364:
        /* <DEDUP_REMOVED lines=13> */
.L_x_2365:
[----:B------:R-:W-:Y:S02]  /*16f50*/  IMAD.MOV.U32 R13, RZ, RZ, R20 ;  /* 0x000000ffff0d7224 */ /* 0x000fe400078e0014 */
[----:B------:R-:W-:Y:S01]  /*16f60*/  IMAD.MOV.U32 R12, RZ, RZ, 0x4 ;  /* 0x00000004ff0c7424 */ /* 0x000fe200078e00ff */
[----:B------:R-:W-:-:S13]  /*16f70*/  IADD3 R2, P0, R14, R0, RZ ;  /* 0x000000000e027210 */ /* 0x000fda0007f1e0ff */
[----:B------:R-:W-:Y:S05]  /*16f80*/  WARPSYNC.COLLECTIVE R15, `(.L_x_2366) ;  /* 0x000000000f087348 */ /* 0x000fea0003c00000 */
[----:B------:R0:W1:Y:S02]  /*16f90*/  SHFL.IDX P6, R14, R13, R12, R11 ;  /* 0x0000000c0d0e7389 */ /* 0x00006400000c000b */
[----:B01----:R-:W-:Y:S01]  /*16fa0*/  ENDCOLLECTIVE ;  /* 0x000000000000791b */ /* 0x003fe20003800000 */
.L_x_2366:
        /* <DEDUP_REMOVED lines=13> */
.L_x_2367:
[----:B------:R-:W-:Y:S05]  /*17080*/  BRA `(.L_x_2368) ;  /* 0xffffffcc00887947 */ /* 0x000fea000383ffff */
.L_x_2292:
[----:B0-----:R0:W1:Y:S02]  /*17090*/  SYNCS.PHASECHK.TRANS64.TRYWAIT P0, [R6+URZ+0x38860], R3 ;  /* 0x03886003060075a7 */ /* 0x001064000800017f */
[----:B-1----:R-:W-:Y:S05]  /*170a0*/  @!P0 NANOSLEEP.SYNCS 0x989680 ;  /* 0x009896800000895d */ /* 0x002fea0003900000 */
[----:B------:R-:W1:Y:S02]  /*170b0*/  @!P0 SYNCS.PHASECHK.TRANS64 P0, [R6+URZ+0x38860], R3 ;  /* 0x03886003060085a7 */ /* 0x000e64000800007f */
[----:B-1----:R-:W-:Y:S05]  /*170c0*/  @!P0 BRA `(.L_x_2292) ;  /* 0xfffffffc00f08947 */ /* 0x002fea000383ffff */
[----:B------:R-:W-:Y:S05]  /*170d0*/  BRA `(.L_x_2369) ;  /* 0xffffffcc00e87947 */ /* 0x000fea000383ffff */
.L_x_2293:
        /* <DEDUP_REMOVED lines=8> */
.L_x_2371:
[----:B------:R-:W-:Y:S05]  /*17160*/  BSYNC B1 ;  /* 0x0000000000017941 */ /* 0x000fea0003800000 */
.L_x_2370:
[----:B------:R-:W-:Y:S01]  /*17170*/  IMAD.MOV.U32 R13, RZ, RZ, R18 ;  /* 0x000000ffff0d7224 */ /* 0x000fe200078e0012 */
[----:B------:R-:W-:Y:S01]  /*17180*/  MOV R12, RZ ;  /* 0x000000ff000c7202 */ /* 0x000fe20000000f00 */
[----:B------:R-:W-:Y:S02]  /*17190*/  IMAD.MOV.U32 R11, RZ, RZ, 0x181f ;  /* 0x0000181fff0b7424 */ /* 0x000fe400078e00ff */
[----:B------:R-:W-:Y:S02]  /*171a0*/  IMAD.MOV.U32 R15, RZ, RZ, -0x1 ;  /* 0xffffffffff0f7424 */ /* 0x000fe400078e00ff */
[----:B------:R-:W-:Y:S02]  /*171b0*/  IMAD.MOV.U32 R3, RZ, RZ, R14 ;  /* 0x000000ffff037224 */ /* 0x000fe400078e000e */
[----:B------:R-:W-:-:S07]  /*171c0*/  IMAD R7, R7, 0x2, R17 ;  /* 0x0000000207077824 */ /* 0x000fce00078e0211 */
[----:B------:R-:W-:Y:S05]  /*171d0*/  WARPSYNC.COLLECTIVE R15, `(.L_x_2372) ;  /* 0x000000000f087348 */ /* 0x000fea0003c00000 */
[----:B------:R0:W1:Y:S02]  /*171e0*/  SHFL.IDX P6, R14, R13, R12, R11 ;  /* 0x0000000c0d0e7389 */ /* 0x00006400000c000b */
[----:B01----:R-:W-:Y:S01]  /*171f0*/  ENDCOLLECTIVE ;  /* 0x000000000000791b */ /* 0x003fe20003800000 */
.L_x_2372:
[----:B------:R-:W-:Y:S02]  /*17200*/  IMAD.MOV.U32 R13, RZ, RZ, R19 ;  /* 0x000000ffff0d7224 */ /* 0x000fe400078e0013 */
[----:B------:R-:W-:Y:S01]  /*17210*/  IMAD.MOV.U32 R12, RZ, RZ, 0x1 ;  /* 0x00000001ff0c7424 */ /* 0x000fe200078e00ff */
[----:B------:R-:W-:-:S13]  /*17220*/  IADD3 R2, P0, R14, R0, RZ ;  /* 0x000000000e027210 */ /* 0x000fda0007f1e0ff */
[----:B------:R-:W-:Y:S05]  /*17230*/  WARPSYNC.COLLECTIVE R15, `(.L_x_2373) ;  /* 0x000000000f087348 */ /* 0x000fea0003c00000 */
[----:B------:R0:W1:Y:S02]  /*17240*/  SHFL.IDX P6, R14, R13, R12, R11 ;  /* 0x0000000c0d0e7389 */ /* 0x00006400000c000b */
[----:B01----:R-:W-:Y:S01]  /*17250*/  ENDCOLLECTIVE ;  /* 0x000000000000791b */ /* 0x003fe20003800000 */
.L_x_2373:
        /* <DEDUP_REMOVED lines=17> */
.L_x_2374:
[----:B------:R-:W-:Y:S02]  /*17370*/  IMAD.MOV.U32 R13, RZ, RZ, R19 ;  /* 0x000000ffff0d7224 */ /* 0x000fe400078e0013 */
[----:B------:R-:W-:Y:S01]  /*17380*/  IMAD.MOV.U32 R12, RZ, RZ, 0x2 ;  /* 0x00000002ff0c7424 */ /* 0x000fe200078e00ff */
[----:B------:R-:W-:-:S13]  /*17390*/  IADD3 R2, P0, R14, R0, RZ ;  /* 0x000000000e027210 */ /* 0x000fda0007f1e0ff */
[----:B------:R-:W-:Y:S05]  /*173a0*/  WARPSYNC.COLLECTIVE R15, `(.L_x_2375) ;  /* 0x000000000f087348 */ /* 0x000fea0003c00000 */
[----:B------:R0:W1:Y:S02]  /*173b0*/  SHFL.IDX P6, R14, R13, R12, R11 ;  /* 0x0000000c0d0e7389 */ /* 0x00006400000c000b */
[----:B01----:R-:W-:Y:S01]  /*173c0*/  ENDCOLLECTIVE ;  /* 0x000000000000791b */ /* 0x003fe20003800000 */
.L_x_2375:
        /* <DEDUP_REMOVED lines=17> */
.L_x_2376:
[----:B------:R-:W-:Y:S02]  /*174e0*/  IMAD.MOV.U32 R13, RZ, RZ, R19 ;  /* 0x000000ffff0d7224 */ /* 0x000fe400078e0013 */
[----:B------:R-:W-:Y:S01]  /*174f0*/  IMAD.MOV.U32 R12, RZ, RZ, 0x3 ;  /* 0x00000003ff0c7424 */ /* 0x000fe200078e00ff */
[----:B------:R-:W-:-:S13]  /*17500*/  IADD3 R2, P0, R14, R0, RZ ;  /* 0x000000000e027210 */ /* 0x000fda0007f1e0ff */
[----:B------:R-:W-:Y:S05]  /*17510*/  WARPSYNC.COLLECTIVE R15, `(.L_x_2377) ;  /* 0x000000000f087348 */ /* 0x000fea0003c00000 */
[----:B------:R0:W1:Y:S02]  /*17520*/  SHFL.IDX P6, R14, R13, R12, R11 ;  /* 0x0000000c0d0e7389 */ /* 0x00006400000c000b */
[----:B01----:R-:W-:Y:S01]  /*17530*/  ENDCOLLECTIVE ;  /* 0x000000000000791b */ /* 0x003fe20003800000 */
.L_x_2377:
        /* <DEDUP_REMOVED lines=17> */
.L_x_2378:
[----:B------:R-:W-:Y:S02]  /*17650*/  IMAD.MOV.U32 R13, RZ, RZ, R19 ;  /* 0x000000ffff0d7224 */ /* 0x000fe400078e0013 */
[----:B------:R-:W-:Y:S01]  /*17660*/  IMAD.MOV.U32 R12, RZ, RZ, 0x4 ;  /* 0x00000004ff0c7424 */ /* 0x000fe200078e00ff */
[----:B------:R-:W-:-:S13]  /*17670*/  IADD3 R2, P0, R14, R0, RZ ;  /* 0x000000000e027210 */ /* 0x000fda0007f1e0ff */
[----:B------:R-:W-:Y:S05]  /*17680*/  WARPSYNC.COLLECTIVE R15, `(.L_x_2379) ;  /* 0x000000000f087348 */ /* 0x000fea0003c00000 */
[----:B------:R0:W1:Y:S02]  /*17690*/  SHFL.IDX P6, R14, R13, R12, R11 ;  /* 0x0000000c0d0e7389 */ /* 0x00006400000c000b */
[----:B01----:R-:W-:Y:S01]  /*176a0*/  ENDCOLLECTIVE ;  /* 0x000000000000791b */ /* 0x003fe20003800000 */
.L_x_2379:
        /* <DEDUP_REMOVED lines=12> */
.L_x_2380:
        /* <DEDUP_REMOVED lines=9> */
.L_x_2301:
[----:B0-----:R0:W2:Y:S02]  /*17800*/  SYNCS.PHASECHK.TRANS64.TRYWAIT P0, [R4+URZ+0x38860], R3 ;  /* 0x03886003040075a7 */ /* 0x0010a4000800017f */
[----:B--2---:R-:W-:Y:S05]  /*17810*/  @!P0 NANOSLEEP.SYNCS 0x989680 ;  /* 0x009896800000895d */ /* 0x004fea0003900000 */
[----:B------:R-:W2:Y:S02]  /*17820*/  @!P0 SYNCS.PHASECHK.TRANS64 P0, [R4+URZ+0x38860], R3 ;  /* 0x03886003040085a7 */ /* 0x000ea4000800007f */
[----:B--2---:R-:W-:Y:S05]  /*17830*/  @!P0 BRA `(.L_x_2301) ;  /* 0xfffffffc00f08947 */ /* 0x004fea000383ffff */
[----:B------:R-:W-:Y:S05]  /*17840*/  BRA `(.L_x_2382) ;  /* 0xffffffd000407947 */ /* 0x000fea000383ffff */
.L_x_2302:
        /* <DEDUP_REMOVED lines=8> */
.L_x_2384:
[----:B------:R-:W-:Y:S05]  /*178d0*/  BSYNC B0 ;  /* 0x0000000000007941 */ /* 0x000fea0003800000 */
.L_x_2383:
        /* <DEDUP_REMOVED lines=9> */
.L_x_2385:
[----:B------:R-:W-:Y:S02]  /*17970*/  IMAD.MOV.U32 R13, RZ, RZ, R19 ;  /* 0x000000ffff0d7224 */ /* 0x000fe400078e0013 */
[----:B------:R-:W-:Y:S01]  /*17980*/  IMAD.MOV.U32 R12, RZ, RZ, 0x1 ;  /* 0x00000001ff0c7424 */ /* 0x000fe200078e00ff */
[----:B------:R-:W-:-:S13]  /*17990*/  IADD3 R2, P0, R14, R6, RZ ;  /* 0x000000060e027210 */ /* 0x000fda0007f1e0ff */
[----:B------:R-:W-:Y:S05]  /*179a0*/  WARPSYNC.COLLECTIVE R15, `(.L_x_2386) ;  /* 0x000000000f087348 */ /* 0x000fea0003c00000 */
[----:B------:R0:W1:Y:S02]  /*179b0*/  SHFL.IDX P6, R14, R13, R12, R11 ;  /* 0x0000000c0d0e7389 */ /* 0x00006400000c000b */
[----:B01----:R-:W-:Y:S01]  /*179c0*/  ENDCOLLECTIVE ;  /* 0x000000000000791b */ /* 0x003fe20003800000 */
.L_x_2386:
[----:B------:R-:W-:Y:S01]  /*179d0*/  IMAD.X R3, RZ, RZ, R0, P0 ;  /* 0x000000ffff037224 */ /* 0x000fe200000e0600 */
[----:B------:R-:W-:Y:S01]  /*179e0*/  ISETP.LT.OR P0, PT, R5, 0x1, P5 ;  /* 0x000000010500780c */ /* 0x000fe20002f01670 */
[----:B------:R-:W-:Y:S01]  /*179f0*/  IMAD R0, R8, 0x2, R17 ;  /* 0x0000000208007824 */ /* 0x000fe200078e0211 */
        /* <DEDUP_REMOVED lines=10> */
.L_x_2387:
        /* <DEDUP_REMOVED lines=14> */
.L_x_2388:
        /* <DEDUP_REMOVED lines=12> */
.L_x_2389:
        /* <DEDUP_REMOVED lines=14> */
.L_x_2390:
        /* <DEDUP_REMOVED lines=12> */
.L_x_2391:
        /* <DEDUP_REMOVED lines=14> */
.L_x_2392:
        /* <DEDUP_REMOVED lines=12> */
.L_x_2393:
        /* <DEDUP_REMOVED lines=9> */
.L_x_2307:
        /* <DEDUP_REMOVED lines=8> */
.L_x_2396:
[----:B------:R-:W-:Y:S05]  /*18090*/  BSYNC B0 ;  /* 0x0000000000007941 */ /* 0x000fea0003800000 */
.L_x_2395:
[----:B------:R-:W-:Y:S05]  /*180a0*/  BRA `(.L_x_2397) ;  /* 0xffffffcc00d47947 */ /* 0x000fea000383ffff */
.L_x_2310:
[----:B-1----:R1:W2:Y:S02]  /*180b0*/  SYNCS.PHASECHK.TRANS64.TRYWAIT P0, [R4+URZ+0x38820], R0 ;  /* 0x03882000040075a7 */ /* 0x0022a4000800017f */
[----:B--2---:R-:W-:Y:S05]  /*180c0*/  @!P0 NANOSLEEP.SYNCS 0x989680 ;  /* 0x009896800000895d */ /* 0x004fea0003900000 */
[----:B------:R-:W2:Y:S02]  /*180d0*/  @!P0 SYNCS.PHASECHK.TRANS64 P0, [R4+URZ+0x38820], R0 ;  /* 0x03882000040085a7 */ /* 0x000ea4000800007f */
[----:B--2---:R-:W-:Y:S05]  /*180e0*/  @!P0 BRA `(.L_x_2310) ;  /* 0xfffffffc00f08947 */ /* 0x004fea000383ffff */
[----:B------:R-:W-:Y:S05]  /*180f0*/  BRA `(.L_x_2398) ;  /* 0xffffffd0001c7947 */ /* 0x000fea000383ffff */
.L_x_2311:
        /* <DEDUP_REMOVED lines=11> */
.L_x_2400:
[----:B------:R-:W-:Y:S05]  /*181b0*/  BSYNC B0 ;  /* 0x0000000000007941 */ /* 0x000fea0003800000 */
.L_x_2399:
[----:B------:R-:W-:Y:S05]  /*181c0*/  BRA `(.L_x_2401) ;  /* 0xffffffd000047947 */ /* 0x000fea000383ffff */
.L_x_2314:
[----:B------:R-:W-:Y:S01]  /*181d0*/  BSSY B1, `(.L_x_2402) ;  /* 0x0000006000017945 */ /* 0x000fe20003800000 */
[----:B------:R-:W-:-:S07]  /*181e0*/  IMAD.MOV.U32 R15, RZ, RZ, -0x1 ;  /* 0xffffffffff0f7424 */ /* 0x000fce00078e00ff */
[----:B01---5:R-:W-:Y:S05]  /*181f0*/  WARPSYNC.COLLECTIVE R15, `(.L_x_2403) ;  /* 0x000000000f0c7348 */ /* 0x023fea0003c00000 */
[----:B------:R-:W-:Y:S02]  /*18200*/  ELECT P6, UR62, PT ;  /* 0x00000000003e782f */ /* 0x000fe400038c0000 */
[----:B------:R-:W-:Y:S01]  /*18210*/  MOV R14, UR62 ;  /* 0x0000003e000e7c02 */ /* 0x000fe20008000f00 */
[----:B01---5:R-:W-:Y:S10]  /*18220*/  ENDCOLLECTIVE ;  /* 0x000000000000791b */ /* 0x023ff40003800000 */
.L_x_2403:
[----:B------:R-:W-:Y:S05]  /*18230*/  BSYNC B1 ;  /* 0x0000000000017941 */ /* 0x000fea0003800000 */
.L_x_2402:
[----:B------:R-:W-:Y:S05]  /*18240*/  BRA `(.L_x_2404) ;  /* 0xffffffcc00fc7947 */ /* 0x000fea000383ffff */
.L_x_2316:
[----:B-1----:R1:W2:Y:S02]  /*18250*/  SYNCS.PHASECHK.TRANS64.TRYWAIT P1, [R5+URZ+0x38840], R0 ;  /* 0x03884000050075a7 */ /* 0x0022a4000802017f */
[----:B--2---:R-:W-:Y:S05]  /*18260*/  @!P1 NANOSLEEP.SYNCS 0x989680 ;  /* 0x009896800000995d */ /* 0x004fea0003900000 */
[----:B------:R-:W2:Y:S02]  /*18270*/  @!P1 SYNCS.PHASECHK.TRANS64 P1, [R5+URZ+0x38840], R0 ;  /* 0x03884000050095a7 */ /* 0x000ea4000802007f */
[----:B--2---:R-:W-:Y:S05]  /*18280*/  @!P1 BRA `(.L_x_2316) ;  /* 0xfffffffc00f09947 */ /* 0x004fea000383ffff */
[----:B------:R-:W-:Y:S05]  /*18290*/  BRA `(.L_x_2405) ;  /* 0xffffffd000247947 */ /* 0x000fea000383ffff */
.L_x_2318:
[----:B--2---:R2:W3:Y:S02]  /*182a0*/  SYNCS.PHASECHK.TRANS64.TRYWAIT P1, [R23+URZ+0x38840], R2 ;  /* 0x03884002170075a7 */ /* 0x0044e4000802017f */
[----:B---3--:R-:W-:Y:S05]  /*182b0*/  @!P1 NANOSLEEP.SYNCS 0x989680 ;  /* 0x009896800000995d */ /* 0x008fea0003900000 */
[----:B------:R-:W3:Y:S02]  /*182c0*/  @!P1 SYNCS.PHASECHK.TRANS64 P1, [R23+URZ+0x38840], R2 ;  /* 0x03884002170095a7 */ /* 0x000ee4000802007f */
[----:B---3--:R-:W-:Y:S05]  /*182d0*/  @!P1 BRA `(.L_x_2318) ;  /* 0xfffffffc00f09947 */ /* 0x008fea000383ffff */
[----:B------:R-:W-:Y:S05]  /*182e0*/  BRA `(.L_x_2406) ;  /* 0xffffffd000307947 */ /* 0x000fea000383ffff */
.L_x_2320:
[----:B---3--:R3:W4:Y:S02]  /*182f0*/  SYNCS.PHASECHK.TRANS64.TRYWAIT P1, [R5+URZ+0x38860], R0 ;  /* 0x03886000050075a7 */ /* 0x008724000802017f */
[----:B----4-:R-:W-:Y:S05]  /*18300*/  @!P1 NANOSLEEP.SYNCS 0x989680 ;  /* 0x009896800000995d */ /* 0x010fea0003900000 */
[----:B------:R-:W4:Y:S02]  /*18310*/  @!P1 SYNCS.PHASECHK.TRANS64 P1, [R5+URZ+0x38860], R0 ;  /* 0x03886000050095a7 */ /* 0x000f24000802007f */
[----:B----4-:R-:W-:Y:S05]  /*18320*/  @!P1 BRA `(.L_x_2320) ;  /* 0xfffffffc00f09947 */ /* 0x010fea000383ffff */
[----:B------:R-:W-:Y:S05]  /*18330*/  BRA `(.L_x_2407) ;  /* 0xffffffd0002c7947 */ /* 0x000fea000383ffff */
.L_x_2408:
        /* <DEDUP_REMOVED lines=12> */
.L_x_3299:


//--------------------- .text._ZN7cutlass13device_kernelIN5flash11enable_sm90INS1_16FlashAttnFwdSm90INS1_25CollectiveMainloopFwdSm90ILi2EN4cute5tupleIJNS5_1CILi1EEES8_S8_EEENS6_IJNS7_ILi128EEENS7_ILi80EEENS7_ILi256EEEEEELi256ENS_6half_tEfNS_4arch4Sm90ELb1ELb0ELb0ELb1ELb1ELb0ELb0ELb1ELb1ELb1ELb0ELb0EEENS1_21CollectiveEpilogueFwdINS6_IJSA_SC_SB_EEES9_SE_SG_Li256ELb1ELb1ELb0ELb0EEENS1_36VarlenDynamicPersistentTileSchedulerILi128ELi80ELi256ELi128ELb0ELb1ELb1ELb1ELb1ELb1EEEEEEEEEvNT_6ParamsE --------------------------
	.section	.text._ZN7cutlass13device_kernelIN5flash11enable_sm90INS1_16FlashAttnFwdSm90INS1_25CollectiveMainloopFwdSm90ILi2EN4cute5tupleIJNS5_1CILi1EEES8_S8_EEENS6_IJNS7_ILi128EEENS7_ILi80EEENS7_ILi256EEEEEELi256ENS_6half_tEfNS_4arch4Sm90ELb1ELb0ELb0ELb1ELb1ELb0ELb0ELb1ELb1ELb1ELb0ELb0EEENS1_21CollectiveEpilogueFwdINS6_IJSA_SC_SB_EEES9_SE_SG_Li256ELb1ELb1ELb0ELb0EEENS1_36VarlenDynamicPersistentTileSchedulerILi128ELi80ELi256ELi128ELb0ELb1ELb1ELb1ELb1ELb1EEEEEEEEEvNT_6ParamsE,"ax",@progbits
	.align	128
.text._ZN7cutlass13device_kernelIN5flash11enable_sm90INS1_16FlashAttnFwdSm90INS1_25CollectiveMainloopFwdSm90ILi2EN4cute5tupleIJNS5_1CILi1EEES8_S8_EEENS6_IJNS7_ILi128EEENS7_ILi80EEENS7_ILi256EEEEEELi256ENS_6half_tEfNS_4arch4Sm90ELb1ELb0ELb0ELb1ELb1ELb0ELb0ELb1ELb1ELb1ELb0ELb0EEENS1_21CollectiveEpilogueFwdINS6_IJSA_SC_SB_EEES9_SE_SG_Li256ELb1ELb1ELb0ELb0EEENS1_36VarlenDynamicPersistentTileSchedulerILi128ELi80ELi256ELi128ELb0ELb1ELb1ELb1ELb1ELb1EEEEEEEEEvNT_6ParamsE:
        .type           _ZN7cutlass13device_kernelIN5flash11enable_sm90INS1_16FlashAttnFwdSm90INS1_25CollectiveMainloopFwdSm90ILi2EN4cute5tupleIJNS5_1CILi1EEES8_S8_EEENS6_IJNS7_ILi128EEENS7_ILi80EEENS7_ILi256EEEEEELi256ENS_6half_tEfNS_4arch4Sm90ELb1ELb0ELb0ELb1ELb1ELb0ELb0ELb1ELb1ELb1ELb0ELb0EEENS1_21CollectiveEpilogueFwdINS6_IJSA_SC_SB_EEES9_SE_SG_Li256ELb1ELb1ELb0ELb0EEENS1_36VarlenDynamicPersistentTileSchedulerILi128ELi80ELi256ELi128ELb0ELb1ELb1ELb1ELb1ELb1EEEEEEEEEvNT_6ParamsE,@function
        .size           _ZN7cutlass13device_kernelIN5flash11enable_sm90INS1_16FlashAttnFwdSm90INS1_25CollectiveMainloopFwdSm90ILi2EN4cute5tupleIJNS5_1CILi1EEES8_S8_EEENS6_IJNS7_ILi128EEENS7_ILi80EEENS7_ILi256EEEEEELi256ENS_6half_tEfNS_4arch4Sm90ELb1ELb0ELb0ELb1ELb1ELb0ELb0ELb1ELb1ELb1ELb0ELb0EEENS1_21CollectiveEpilogueFwdINS6_IJSA_SC_SB_EEES9_SE_SG_Li256ELb1ELb1ELb0ELb0EEENS1_36VarlenDynamicPersistentTileSchedulerILi128ELi80ELi256ELi128ELb0ELb1ELb1ELb1ELb1ELb1EEEEEEEEEvNT_6ParamsE,(.L_x_3300 - _ZN7cutlass13device_kernelIN5flash11enable_sm90INS1_16FlashAttnFwdSm90INS1_25CollectiveMainloopFwdSm90ILi2EN4cute5tupleIJNS5_1CILi1EEES8_S8_EEENS6_IJNS7_ILi128EEENS7_ILi80EEENS7_ILi256EEEEEELi256ENS_6half_tEfNS_4arch4Sm90ELb1ELb0ELb0ELb1ELb1ELb0ELb0ELb1ELb1ELb1ELb0ELb0EEENS1_21CollectiveEpilogueFwdINS6_IJSA_SC_SB_EEES9_SE_SG_Li256ELb1ELb1ELb0ELb0EEENS1_36VarlenDynamicPersistentTileSchedulerILi128ELi80ELi256ELi128ELb0ELb1ELb1ELb1ELb1ELb1EEEEEEEEEvNT_6ParamsE)
        .other          _ZN7cutlass13device_kernelIN5flash11enable_sm90INS1_16FlashAttnFwdSm90INS1_25CollectiveMainloopFwdSm90ILi2EN4cute5tupleIJNS5_1CILi1EEES8_S8_EEENS6_IJNS7_ILi128EEENS7_ILi80EEENS7_ILi256EEEEEELi256ENS_6half_tEfNS_4arch4Sm90ELb1ELb0ELb0ELb1ELb1ELb0ELb0ELb1ELb1ELb1ELb0ELb0EEENS1_21CollectiveEpilogueFwdINS6_IJSA_SC_SB_EEES9_SE_SG_Li256ELb1ELb1ELb0ELb0EEENS1_36VarlenDynamicPersistentTileSchedulerILi128ELi80ELi256ELi128ELb0ELb1ELb1ELb1ELb1ELb1EEEEEEEEEvNT_6ParamsE,@"STO_CUDA_ENTRY STV_DEFAULT"
_ZN7cutlass13device_kernelIN5flash11enable_sm90INS1_16FlashAttnFwdSm90INS1_25CollectiveMainloopFwdSm90ILi2EN4cute5tupleIJNS5_1CILi1EEES8_S8_EEENS6_IJNS7_ILi128EEENS7_ILi80EEENS7_ILi256EEEEEELi256ENS_6half_tEfNS_4arch4Sm90ELb1ELb0ELb0ELb1ELb1ELb0ELb0ELb1ELb1ELb1ELb0ELb0EEENS1_21CollectiveEpilogueFwdINS6_IJSA_SC_SB_EEES9_SE_SG_Li256ELb1ELb1ELb0ELb0EEENS1_36VarlenDynamicPersistentTileSchedulerILi128ELi80ELi256ELi128ELb0ELb1ELb1ELb1ELb1ELb1EEEEEEEEEvNT_6ParamsE:
        /* <DEDUP_REMOVED lines=45> */
.L_x_2409:
        /* <DEDUP_REMOVED lines=22> */
.L_x_2410:
        /* <DEDUP_REMOVED lines=18> */
.L_x_2411:
        /* <DEDUP_REMOVED lines=22> */
.L_x_2412:
        /* <DEDUP_REMOVED lines=23> */
.L_x_2413:
        /* <DEDUP_REMOVED lines=10> */
.L_x_2415:
        /* <DEDUP_REMOVED lines=18> */
[----:B------:R-:W0:Y:S02]  /*09e0*/  S2R R0, SR_TID.X ;  /* 0x0000000000007919 */ /* 0x000e240000002100 */
[----:B0-----:R-:W-:-:S05]  /*09f0*/  VIADD R12, R0, 0xffffff80 ;  /* 0xffffff80000c7836 */ /* 0x001fca0000000000 */
[----:B------:R-:W-:-:S04]  /*0a00*/  SHF.R.S32.HI R0, RZ, 0x1f, R12 ;  /* 0x0000001fff007819 */ /* 0x000fc8000001140c */
[CC--:B------:R-:W-:Y:S02]  /*0a10*/  LEA.HI R3, R0.reuse, R12.reuse, RZ, 0x4 ;  /* 0x0000000c00037211 */ /* 0x0c0fe400078f20ff */
[CC--:B------:R-:W-:Y:S02]  /*0a20*/  LEA.HI R4, R0.reuse, R12.reuse, RZ, 0x5 ;  /* 0x0000000c00047211 */ /* 0x0c0fe400078f28ff */
[----:B------:R-:W-:Y:S02]  /*0a30*/  SHF.R.S32.HI R6, RZ, 0x4, R3 ;  /* 0x00000004ff067819 */ /* 0x000fe40000011403 */
[----:B------:R-:W-:Y:S01]  /*0a40*/  LEA.HI R11, R0, R12, RZ, 0x2 ;  /* 0x0000000c000b7211 */ /* 0x000fe200078f10ff */
[----:B------:R-:W-:Y:S01]  /*0a50*/  IMAD.SHL.U32 R5, R4, 0x20, RZ ;  /* 0x0000002004057824 */ /* 0x000fe200078e00ff */
[C---:B------:R-:W-:Y:S02]  /*0a60*/  LOP3.LUT R4, R3.reuse, 0x3fffff0, RZ, 0xc0, !PT ;  /* 0x03fffff003047812 */ /* 0x040fe400078ec0ff */
[----:B------:R-:W-:-:S02]  /*0a70*/  LEA.HI R3, R3, R6, RZ, 0x1 ;  /* 0x0000000603037211 */ /* 0x000fc400078f08ff */
[----:B------:R-:W-:Y:S01]  /*0a80*/  LOP3.LUT R11, R11, 0xfffffffc, RZ, 0xc0, !PT ;  /* 0xfffffffc0b0b7812 */ /* 0x000fe200078ec0ff */
[C---:B------:R-:W-:Y:S01]  /*0a90*/  IMAD.IADD R4, R12.reuse, 0x1, -R4 ;  /* 0x000000010c047824 */ /* 0x040fe200078e0a04 */
[----:B------:R-:W-:Y:S02]  /*0aa0*/  LOP3.LUT R5, R5, 0xfffffc00, RZ, 0xc0, !PT ;  /* 0xfffffc0005057812 */ /* 0x000fe400078ec0ff */
[----:B------:R-:W-:Y:S01]  /*0ab0*/  LOP3.LUT R3, R3, 0x1ffffffe, RZ, 0xc0, !PT ;  /* 0x1ffffffe03037812 */ /* 0x000fe200078ec0ff */
[----:B------:R-:W-:Y:S02]  /*0ac0*/  IMAD.IADD R11, R12, 0x1, -R11 ;  /* 0x000000010c0b7824 */ /* 0x000fe400078e0a0b */
[----:B------:R-:W-:Y:S02]  /*0ad0*/  IMAD R4, R4, 0x40, R5 ;  /* 0x0000004004047824 */ /* 0x000fe400078e0205 */
[----:B------:R-:W-:Y:S01]  /*0ae0*/  IMAD.IADD R3, R6, 0x1, -R3 ;  /* 0x0000000106037824 */ /* 0x000fe200078e0a03 */
[----:B------:R-:W-:-:S03]  /*0af0*/  LEA.HI R5, R11, R11, RZ, 0x1 ;  /* 0x0000000b0b057211 */ /* 0x000fc600078f08ff */
[----:B------:R-:W-:Y:S01]  /*0b00*/  IMAD R3, R3, 0x8, R4 ;  /* 0x0000000803037824 */ /* 0x000fe200078e0204 */
[----:B------:R-:W-:-:S04]  /*0b10*/  LOP3.LUT R6, R5, 0x1ffffffe, RZ, 0xc0, !PT ;  /* 0x1ffffffe05067812 */ /* 0x000fc800078ec0ff */
[----:B------:R0:W-:Y:S01]  /*0b20*/  STL [R1+0x4], R3 ;  /* 0x0000040301007387 */ /* 0x0001e20000100800 */
[----:B------:R-:W-:Y:S01]  /*0b30*/  IMAD.IADD R6, R11, 0x1, -R6 ;  /* 0x000000010b067824 */ /* 0x000fe200078e0a06 */
[----:B--2---:R-:W-:Y:S02]  /*0b40*/  R2UR UR4, R2 ;  /* 0x00000000020472ca */ /* 0x004fe400000e0000 */
[CC--:B------:R-:W-:Y:S02]  /*0b50*/  LEA.HI R2, R0.reuse, R12.reuse, RZ, 0x7 ;  /* 0x0000000c00027211 */ /* 0x0c0fe400078f38ff */
[----:B------:R-:W-:Y:S02]  /*0b60*/  LEA.HI R0, R0, R12, RZ, 0x3 ;  /* 0x0000000c00007211 */ /* 0x000fe400078f18ff */
[----:B------:R-:W-:Y:S02]  /*0b70*/  LOP3.LUT R226, R2, 0xffffff80, RZ, 0xc0, !PT ;  /* 0xffffff8002e27812 */ /* 0x000fe400078ec0ff */
[----:B------:R-:W-:-:S02]  /*0b80*/  SHF.R.S32.HI R227, RZ, 0x7, R2 ;  /* 0x00000007ffe37819 */ /* 0x000fc40000011402 */
[----:B------:R-:W-:Y:S01]  /*0b90*/  LOP3.LUT R220, R0, 0xfffffff8, RZ, 0xc0, !PT ;  /* 0xfffffff800dc7812 */ /* 0x000fe200078ec0ff */
[----:B------:R-:W-:Y:S01]  /*0ba0*/  IMAD.IADD R226, R12, 0x1, -R226 ;  /* 0x000000010ce27824 */ /* 0x000fe200078e0ae2 */
[----:B------:R-:W-:Y:S01]  /*0bb0*/  LEA.HI R2, R2, R227, RZ, 0x1 ;  /* 0x000000e302027211 */ /* 0x000fe200078f08ff */
[----:B------:R-:W-:Y:S01]  /*0bc0*/  ULOP3.LUT UR7, UR4, 0x1, URZ, 0xfc, !UPT ;  /* 0x0000000104077892 */ /* 0x000fe2000f8efc3f */
[----:B------:R-:W-:Y:S02]  /*0bd0*/  IADD3 R220, R12, -R220, RZ ;  /* 0x800000dc0cdc7210 */ /* 0x000fe40007ffe0ff */
[----:B------:R-:W-:Y:S01]  /*0be0*/  SHF.R.S32.HI R7, RZ, 0x1f, R226 ;  /* 0x0000001fff077819 */ /* 0x000fe200000114e2 */
[----:B------:R-:W-:Y:S01]  /*0bf0*/  UMOV UR4, URZ ;  /* 0x0000003f00047c82 */ /* 0x000fe20008000000 */
[----:B------:R-:W-:Y:S01]  /*0c00*/  LOP3.LUT R2, R2, 0x3fffffe, RZ, 0xc0, !PT ;  /* 0x03fffffe02027812 */ /* 0x000fe200078ec0ff */
[----:B------:R-:W-:Y:S01]  /*0c10*/  IMAD.SHL.U32 R22, R220, 0x8, RZ ;  /* 0x00000008dc167824 */ /* 0x000fe200078e00ff */
[CC--:B------:R-:W-:Y:S01]  /*0c20*/  LEA.HI R8, R7.reuse, R226.reuse, RZ, 0x2 ;  /* 0x000000e207087211 */ /* 0x0c0fe200078f10ff */
[----:B0-----:R-:W-:Y:S01]  /*0c30*/  IMAD.U32 R3, RZ, RZ, UR7 ;  /* 0x00000007ff037e24 */ /* 0x001fe2000f8e00ff */
[----:B------:R-:W-:Y:S01]  /*0c40*/  LEA.HI R7, R7, R226, RZ, 0x5 ;  /* 0x000000e207077211 */ /* 0x000fe200078f28ff */
[----:B------:R-:W-:Y:S01]  /*0c50*/  IMAD.IADD R2, R227, 0x1, -R2 ;  /* 0x00000001e3027824 */ /* 0x000fe200078e0a02 */
[--C-:B------:R-:W-:Y:S01]  /*0c60*/  SHF.R.S32.HI R9, RZ, 0x2, R8.reuse ;  /* 0x00000002ff097819 */ /* 0x100fe20000011408 */
[C---:B------:R-:W-:Y:S01]  /*0c70*/  VIADD R218, R22.reuse, 0x40 ;  /* 0x0000004016da7836 */ /* 0x040fe20000000000 */
[----:B------:R-:W-:Y:S01]  /*0c80*/  SHF.R.S32.HI R10, RZ, 0x1f, R8 ;  /* 0x0000001fff0a7819 */ /* 0x000fe20000011408 */
[C---:B------:R-:W-:Y:S01]  /*0c90*/  VIADD R217, R22.reuse, 0x80 ;  /* 0x0000008016d97836 */ /* 0x040fe20000000000 */
[----:B------:R-:W-:Y:S01]  /*0ca0*/  SHF.R.S32.HI R7, RZ, 0x5, R7 ;  /* 0x00000005ff077819 */ /* 0x000fe20000011407 */
[----:B------:R-:W-:Y:S01]  /*0cb0*/  VIADD R219, R22, 0xc0 ;  /* 0x000000c016db7836 */ /* 0x000fe20000000000 */
[----:B------:R-:W-:Y:S01]  /*0cc0*/  LEA.HI R10, R10, R9, RZ, 0x3 ;  /* 0x000000090a0a7211 */ /* 0x000fe200078f18ff */
[----:B------:R-:W-:Y:S01]  /*0cd0*/  IMAD.U32 R225, RZ, RZ, UR4 ;  /* 0x00000004ffe17e24 */ /* 0x000fe2000f8e00ff */
[----:B------:R-:W-:Y:S01]  /*0ce0*/  LOP3.LUT R215, R8, 0x7ffffffc, RZ, 0xc0, !PT ;  /* 0x7ffffffc08d77812 */ /* 0x000fe200078ec0ff */
[----:B------:R-:W-:Y:S01]  /*0cf0*/  IMAD.U32 R17, RZ, RZ, UR4 ;  /* 0x00000004ff117e24 */ /* 0x000fe2000f8e00ff */
[----:B------:R-:W-:-:S02]  /*0d00*/  LOP3.LUT R10, R10, 0xfffffff8, RZ, 0xc0, !PT ;  /* 0xfffffff80a0a7812 */ /* 0x000fc400078ec0ff */
[----:B------:R-:W-:Y:S01]  /*0d10*/  SHF.R.S32.HI R224, RZ, 0x3, R0 ;  /* 0x00000003ffe07819 */ /* 0x000fe20000011400 */
[----:B------:R-:W-:Y:S01]  /*0d20*/  IMAD.IADD R215, R226, 0x1, -R215 ;  /* 0x00000001e2d77824 */ /* 0x000fe200078e0ad7 */
[----:B------:R-:W-:Y:S01]  /*0d30*/  SHF.R.S32.HI R0, RZ, 0x1f, R22 ;  /* 0x0000001fff007819 */ /* 0x000fe20000011416 */
[----:B------:R-:W-:Y:S01]  /*0d40*/  IMAD.IADD R10, R9, 0x1, -R10 ;  /* 0x00000001090a7824 */ /* 0x000fe200078e0a0a */
[----:B------:R-:W-:Y:S02]  /*0d50*/  SHF.R.S32.HI R4, RZ, 0x1f, R218 ;  /* 0x0000001fff047819 */ /* 0x000fe400000114da */
[----:B------:R-:W-:Y:S01]  /*0d60*/  SHF.R.S32.HI R0, RZ, 0x1f, R219 ;  /* 0x0000001fff007819 */ /* 0x000fe200000114db */
[----:B------:R-:W-:-:S04]  /*0d70*/  IMAD R7, R7, 0x10, R10 ;  /* 0x0000001007077824 */ /* 0x000fc800078e020a */
[----:B------:R-:W-:Y:S02]  /*0d80*/  IMAD R2, R2, 0x40, R7 ;  /* 0x0000004002027824 */ /* 0x000fe400078e0207 */
[----:B------:R-:W-:Y:S02]  /*0d90*/  IMAD.MOV.U32 R7, RZ, RZ, R15 ;  /* 0x000000ffff077224 */ /* 0x000fe400078e000f */
[----:B------:R-:W-:Y:S01]  /*0da0*/  IMAD R216, R6, 0x8, R2 ;  /* 0x0000000806d87824 */ /* 0x000fe200078e0202 */
[----:B------:R-:W-:Y:S04]  /*0db0*/  STL [R1], R2 ;  /* 0x0000000201007387 */ /* 0x000fe80000100800 */
[----:B------:R0:W-:Y:S02]  /*0dc0*/  STL [R1+0x8], R3 ;  /* 0x0000080301007387 */ /* 0x0001e40000100800 */
[----:B0-----:R-:W-:-:S07]  /*0dd0*/  SHF.R.S32.HI R3, RZ, 0x1f, R217 ;  /* 0x0000001fff037819 */ /* 0x001fce00000114d9 */
.L_x_2475:
[----:B012---:R-:W0:Y:S01]  /*0de0*/  LDC.64 R2, c[0x0][0xc88] ;  /* 0x00032200ff027b82 */ /* 0x007e220000000a00 */
[----:B------:R-:W-:Y:S01]  /*0df0*/  ULDC.64 UR8, c[0x0][0xa28] ;  /* 0x00028a0000087ab9 */ /* 0x000fe20000000a00 */
[----:B------:R-:W-:Y:S01]  /*0e00*/  ULDC.64 UR10, c[0x0][0xa18] ;  /* 0x00028600000a7ab9 */ /* 0x000fe20000000a00 */
[----:B0-----:R-:W-:-:S06]  /*0e10*/  IMAD.WIDE R2, R7, 0x4, R2 ;  /* 0x0000000407027825 */ /* 0x001fcc00078e0202 */
[----:B------:R-:W2:Y:S01]  /*0e20*/  LDG.E R2, desc[UR38][R2.64] ;  /* 0x0000002602027981 */ /* 0x000ea2000c1e1900 */
        /* <DEDUP_REMOVED lines=9> */
[----:B------:R-:W-:-:S04]  /*0ec0*/  @UP0 ULEA UR8, UP2, UR4, UR8, 0x2 ;  /* 0x0000000804080291 */ /* 0x000fc8000f84103f */
[----:B------:R-:W-:Y:S02]  /*0ed0*/  @UP0 ULEA.HI.X UR9, UR4, UR9, UR7, 0x2, UP2 ;  /* 0x0000000904090291 */ /* 0x000fe400090f1407 */
[----:B------:R-:W-:Y:S01]  /*0ee0*/  MOV R223, UR7 ;  /* 0x0000000700df7c02 */ /* 0x000fe20008000f00 */
[----:B------:R-:W-:Y:S01]  /*0ef0*/  @UP1 ULEA UR10, UP0, UR4, UR10, 0x2 ;  /* 0x0000000a040a1291 */ /* 0x000fe2000f80103f */
[----:B------:R-:W-:-:S03]  /*0f00*/  IMAD.U32 R2, RZ, RZ, UR8 ;  /* 0x00000008ff027e24 */ /* 0x000fc6000f8e00ff */
[----:B------:R-:W-:Y:S01]  /*0f10*/  @UP1 ULEA.HI.X UR11, UR4, UR11, UR7, 0x2, UP0 ;  /* 0x0000000b040b1291 */ /* 0x000fe200080f1407 */
[----:B------:R-:W-:Y:S01]  /*0f20*/  IMAD.U32 R3, RZ, RZ, UR9 ;  /* 0x00000009ff037e24 */ /* 0x000fe2000f8e00ff */
[----:B------:R-:W-:Y:S01]  /*0f30*/  ULDC.64 UR8, c[0x0][0x418] ;  /* 0x0001060000087ab9 */ /* 0x000fe20000000a00 */
[----:B------:R-:W-:Y:S01]  /*0f40*/  IMAD.U32 R4, RZ, RZ, UR10 ;  /* 0x0000000aff047e24 */ /* 0x000fe2000f8e00ff */
[----:B------:R-:W-:Y:S02]  /*0f50*/  ULDC UR7, c[0x0][0x424] ;  /* 0x0001090000077ab9 */ /* 0x000fe40000000800 */
[----:B------:R-:W-:Y:S01]  /*0f60*/  IMAD.U32 R5, RZ, RZ, UR11 ;  /* 0x0000000bff057e24 */ /* 0x000fe2000f8e00ff */
[----:B------:R-:W2:Y:S01]  /*0f70*/  @P0 LDG.E R2, desc[UR38][R2.64] ;  /* 0x0000002602020981 */ /* 0x000ea2000c1e1900 */
[----:B------:R-:W-:Y:S01]  /*0f80*/  UISETP.NE.U32.AND UP0, UPT, UR8, URZ, UPT ;  /* 0x0000003f0800728c */ /* 0x000fe2000bf05070 */
[----:B------:R-:W-:Y:S02]  /*0f90*/  ULDC.64 UR10, c[0x0][0xa20] ;  /* 0x00028800000a7ab9 */ /* 0x000fe40000000a00 */
[----:B---3--:R-:W3:Y:S01]  /*0fa0*/  @P2 LDG.E R4, desc[UR38][R4.64] ;  /* 0x0000002604042981 */ /* 0x008ee2000c1e1900 */
[----:B------:R-:W-:Y:S01]  /*0fb0*/  UISETP.NE.AND.EX UP0, UPT, UR9, URZ, UPT, UP0 ;  /* 0x0000003f0900728c */ /* 0x000fe2000bf05300 */
[----:B------:R-:W-:Y:S01]  /*0fc0*/  ISETP.NE.U32.AND P1, PT, RZ, UR10, PT ;  /* 0x0000000aff007c0c */ /* 0x000fe2000bf25070 */
[----:B------:R-:W-:Y:S01]  /*0fd0*/  ULDC UR8, c[0x0][0x2f0] ;  /* 0x0000bc0000087ab9 */ /* 0x000fe20000000800 */
[----:B------:R-:W-:Y:S01]  /*0fe0*/  UMOV UR4, URZ ;  /* 0x0000003f00047c82 */ /* 0x000fe20008000000 */
[----:B------:R-:W-:Y:S01]  /*0ff0*/  USEL UR7, UR7, 0x1, UP0 ;  /* 0x0000000107077887 */ /* 0x000fe20008000000 */
[----:B------:R-:W-:Y:S01]  /*1000*/  ISETP.NE.AND.EX P1, PT, RZ, UR11, PT, P1 ;  /* 0x0000000bff007c0c */ /* 0x000fe2000bf25310 */
[----:B------:R-:W-:-:S02]  /*1010*/  IMAD.U32 R222, RZ, RZ, UR6 ;  /* 0x00000006ffde7e24 */ /* 0x000fc4000f8e00ff */
[----:B------:R-:W-:Y:S01]  /*1020*/  UIMAD UR8, UR7, UR8, URZ ;  /* 0x00000008070872a4 */ /* 0x000fe2000f8e023f */
[----:B--2---:R-:W-:Y:S02]  /*1030*/  @P0 R2UR UR4, R2 ;  /* 0x00000000020402ca */ /* 0x004fe400000e0000 */
[----:B---3--:R-:W-:-:S13]  /*1040*/  @P2 R2UR UR7, R4 ;  /* 0x00000000040722ca */ /* 0x008fda00000e0000 */
[----:B------:R-:W-:Y:S01]  /*1050*/  IMAD.U32 R23, RZ, RZ, UR7 ;  /* 0x00000007ff177e24 */ /* 0x000fe2000f8e00ff */
[----:B----4-:R-:W-:Y:S06]  /*1060*/  @P2 BRA `(.L_x_2416) ;  /* 0x0000000000442947 */ /* 0x010fec0003800000 */
[----:B------:R-:W-:Y:S02]  /*1070*/  ULDC.64 UR6, c[0x0][0xa00] ;  /* 0x0002800000067ab9 */ /* 0x000fe40000000a00 */
[----:B------:R-:W-:Y:S01]  /*1080*/  ISETP.NE.U32.AND P0, PT, RZ, UR6, PT ;  /* 0x00000006ff007c0c */ /* 0x000fe2000bf05070 */
[----:B------:R-:W-:Y:S02]  /*1090*/  ULDC UR6, c[0x0][0x288] ;  /* 0x0000a20000067ab9 */ /* 0x000fe40000000800 */
[----:B------:R-:W-:Y:S01]  /*10a0*/  IMAD.U32 R23, RZ, RZ, UR6 ;  /* 0x00000006ff177e24 */ /* 0x000fe2000f8e00ff */
[----:B------:R-:W-:-:S13]  /*10b0*/  ISETP.NE.AND.EX P0, PT, RZ, UR7, PT, P0 ;  /* 0x00000007ff007c0c */ /* 0x000fda000bf05300 */
[----:B------:R-:W-:Y:S05]  /*10c0*/  @!P0 BRA `(.L_x_2416) ;  /* 0x00000000002c8947 */ /* 0x000fea0003800000 */
[----:B------:R-:W-:Y:S01]  /*10d0*/  R2UR UR9, R221 ;  /* 0x00000000dd0972ca */ /* 0x000fe200000e0000 */
[----:B------:R-:W-:-:S12]  /*10e0*/  ULDC.64 UR6, c[0x0][0xa00] ;  /* 0x0002800000067ab9 */ /* 0x000fd80000000a00 */
[----:B------:R-:W-:-:S06]  /*10f0*/  UIMAD.WIDE UR6, UR9, 0x4, UR6 ;  /* 0x00000004090678a5 */ /* 0x000fcc000f8e0206 */
[----:B------:R-:W-:Y:S02]  /*1100*/  IMAD.U32 R2, RZ, RZ, UR6 ;  /* 0x00000006ff027e24 */ /* 0x000fe4000f8e00ff */
[----:B------:R-:W-:-:S05]  /*1110*/  IMAD.U32 R3, RZ, RZ, UR7 ;  /* 0x00000007ff037e24 */ /* 0x000fca000f8e00ff */
[----:B------:R-:W2:Y:S04]  /*1120*/  LDG.E R4, desc[UR38][R2.64] ;  /* 0x0000002602047981 */ /* 0x000ea8000c1e1900 */
[----:B------:R-:W3:Y:S01]  /*1130*/  LDG.E R0, desc[UR38][R2.64+0x4] ;  /* 0x0000042602007981 */ /* 0x000ee2000c1e1900 */
[----:B--2---:R-:W-:Y:S02]  /*1140*/  R2UR UR6, R4 ;  /* 0x00000000040672ca */ /* 0x004fe400000e0000 */
[----:B---3--:R-:W-:-:S13]  /*1150*/  R2UR UR7, R0 ;  /* 0x00000000000772ca */ /* 0x008fda00000e0000 */
[----:B------:R-:W-:-:S06]  /*1160*/  UIADD3 UR6, -UR6, UR7, URZ ;  /* 0x0000000706067290 */ /* 0x000fcc000fffe13f */
[----:B------:R-:W-:-:S07]  /*1170*/  IMAD.U32 R23, RZ, RZ, UR6 ;  /* 0x00000006ff177e24 */ /* 0x000fce000f8e00ff */
.L_x_2416:
[----:B------:R-:W-:Y:S05]  /*1180*/  @!P1 BRA `(.L_x_2417) ;  /* 0x0000000000249947 */ /* 0x000fea0003800000 */
[----:B------:R-:W-:Y:S02]  /*1190*/  R2UR UR7, R221 ;  /* 0x00000000dd0772ca */ /* 0x000fe400000e0000 */
[----:B------:R-:W-:-:S11]  /*11a0*/  R2UR UR8, R223 ;  /* 0x00000000df0872ca */ /* 0x000fd600000e0000 */
[----:B------:R-:W-:-:S04]  /*11b0*/  ULEA UR6, UP0, UR7, UR10, 0x2 ;  /* 0x0000000a07067291 */ /* 0x000fc8000f80103f */
[----:B------:R-:W-:Y:S02]  /*11c0*/  ULEA.HI.X UR7, UR7, UR11, UR8, 0x2, UP0 ;  /* 0x0000000b07077291 */ /* 0x000fe400080f1408 */
[----:B------:R-:W-:-:S04]  /*11d0*/  IMAD.U32 R2, RZ, RZ, UR6 ;  /* 0x00000006ff027e24 */ /* 0x000fc8000f8e00ff */
[----:B------:R-:W-:-:S05]  /*11e0*/  IMAD.U32 R3, RZ, RZ, UR7 ;  /* 0x00000007ff037e24 */ /* 0x000fca000f8e00ff */
[----:B------:R-:W2:Y:S02]  /*11f0*/  LDG.E R2, desc[UR38][R2.64] ;  /* 0x0000002602027981 */ /* 0x000ea4000c1e1900 */
[----:B--2---:R-:W-:Y:S01]  /*1200*/  R2UR UR8, R2 ;  /* 0x00000000020872ca */ /* 0x004fe200000e0000 */
[----:B------:R-:W-:-:S14]  /*1210*/  BRA `(.L_x_2418) ;  /* 0x0000000000387947 */ /* 0x000fdc0003800000 */
.L_x_2417:
[----:B------:R-:W-:Y:S02]  /*1220*/  ULDC.64 UR6, c[0x0][0xa08] ;  /* 0x0002820000067ab9 */ /* 0x000fe40000000a00 */
[----:B------:R-:W-:-:S04]  /*1230*/  ISETP.NE.U32.AND P0, PT, RZ, UR6, PT ;  /* 0x00000006ff007c0c */ /* 0x000fc8000bf05070 */
[----:B------:R-:W-:-:S13]  /*1240*/  ISETP.NE.AND.EX P0, PT, RZ, UR7, PT, P0 ;  /* 0x00000007ff007c0c */ /* 0x000fda000bf05300 */
[----:B------:R-:W-:Y:S05]  /*1250*/  @!P0 BRA `(.L_x_2418) ;  /* 0x0000000000288947 */ /* 0x000fea0003800000 */
[----:B------:R-:W-:Y:S01]  /*1260*/  R2UR UR8, R221 ;  /* 0x00000000dd0872ca */ /* 0x000fe200000e0000 */
[----:B------:R-:W-:-:S12]  /*1270*/  ULDC.64 UR6, c[0x0][0xa08] ;  /* 0x0002820000067ab9 */ /* 0x000fd80000000a00 */
[----:B------:R-:W-:-:S06]  /*1280*/  UIMAD.WIDE UR6, UR8, 0x4, UR6 ;  /* 0x00000004080678a5 */ /* 0x000fcc000f8e0206 */
[----:B------:R-:W-:Y:S01]  /*1290*/  IMAD.U32 R2, RZ, RZ, UR6 ;  /* 0x00000006ff027e24 */ /* 0x000fe2000f8e00ff */
[----:B------:R-:W-:-:S05]  /*12a0*/  MOV R3, UR7 ;  /* 0x0000000700037c02 */ /* 0x000fca0008000f00 */
[----:B------:R-:W2:Y:S04]  /*12b0*/  LDG.E R4, desc[UR38][R2.64] ;  /* 0x0000002602047981 */ /* 0x000ea8000c1e1900 */
[----:B------:R-:W3:Y:S01]  /*12c0*/  LDG.E R0, desc[UR38][R2.64+0x4] ;  /* 0x0000042602007981 */ /* 0x000ee2000c1e1900 */
[----:B--2---:R-:W-:Y:S02]  /*12d0*/  R2UR UR8, R4 ;  /* 0x00000000040872ca */ /* 0x004fe400000e0000 */
[----:B---3--:R-:W-:-:S13]  /*12e0*/  R2UR UR6, R0 ;  /* 0x00000000000672ca */ /* 0x008fda00000e0000 */
[----:B------:R-:W-:-:S12]  /*12f0*/  UIADD3 UR8, -UR8, UR6, URZ ;  /* 0x0000000608087290 */ /* 0x000fd8000fffe13f */
.L_x_2418:
[----:B------:R-:W-:Y:S01]  /*1300*/  UIADD3 UR9, -UR4, UR8, URZ ;  /* 0x0000000804097290 */ /* 0x000fe2000fffe13f */
[----:B------:R-:W-:Y:S01]  /*1310*/  R2UR UR7, R23 ;  /* 0x00000000170772ca */ /* 0x000fe200000e0000 */
[----:B------:R-:W-:Y:S01]  /*1320*/  USHF.L.U32 UR5, UR5, 0x7, URZ ;  /* 0x0000000705057899 */ /* 0x000fe2000800063f */
[----:B------:R-:W-:Y:S01]  /*1330*/  PLOP3.LUT P0, PT, PT, PT, PT, 0x80, 0x0 ;  /* 0x000000000000781c */ /* 0x000fe20003f0f070 */
[----:B------:R-:W-:Y:S01]  /*1340*/  ULDC UR4, c[0x0][0x448] ;  /* 0x0001120000047ab9 */ /* 0x000fe20000000800 */
[----:B------:R-:W-:Y:S01]  /*1350*/  IMAD.MOV.U32 R0, RZ, RZ, RZ ;  /* 0x000000ffff007224 */ /* 0x000fe200078e00ff */
[----:B------:R-:W-:Y:S01]  /*1360*/  UISETP.NE.AND UP0, UPT, UR4, 0x1, UPT ;  /* 0x000000010400788c */ /* 0x000fe2000bf05270 */
[----:B------:R-:W-:Y:S01]  /*1370*/  IMAD.U32 R212, RZ, RZ, UR9 ;  /* 0x00000009ffd47e24 */ /* 0x000fe2000f8e00ff */
[----:B------:R-:W-:Y:S02]  /*1380*/  UIADD3 UR6, UR5, 0x7f, URZ ;  /* 0x0000007f05067890 */ /* 0x000fe4000fffe03f */
[----:B------:R-:W-:Y:S01]  /*1390*/  IMAD.U32 R214, RZ, RZ, UR5 ;  /* 0x00000005ffd67e24 */ /* 0x000fe2000f8e00ff */
[----:B------:R-:W-:Y:S01]  /*13a0*/  UP2UR UR4, UPR, URZ, 0x1 ;  /* 0x000000013f047883 */ /* 0x000fe20008000000 */
[----:B------:R-:W-:-:S02]  /*13b0*/  CS2R R2, SRZ ;  /* 0x0000000000027805 */ /* 0x000fc4000001ff00 */
[----:B------:R-:W-:Y:S02]  /*13c0*/  CS2R R150, SRZ ;  /* 0x0000000000967805 */ /* 0x000fe4000001ff00 */
[----:B------:R-:W-:Y:S01]  /*13d0*/  CS2R R148, SRZ ;  /* 0x0000000000947805 */ /* 0x000fe2000001ff00 */
[----:B------:R-:W-:Y:S01]  /*13e0*/  UIADD3 UR7, UR9, 0x50, -UR7 ;  /* 0x0000005009077890 */ /* 0x000fe2000fffe807 */
[----:B------:R-:W-:Y:S01]  /*13f0*/  CS2R R146, SRZ ;  /* 0x0000000000927805 */ /* 0x000fe2000001ff00 */
[----:B------:R-:W-:Y:S01]  /*1400*/  IMAD.U32 R213, RZ, RZ, UR4 ;  /* 0x00000004ffd57e24 */ /* 0x000fe2000f8e00ff */
[----:B------:R-:W-:Y:S01]  /*1410*/  @UP0 ULDC UR4, c[0x0][0x44c] ;  /* 0x0001130000040ab9 */ /* 0x000fe20000000800 */
[----:B------:R-:W-:Y:S01]  /*1420*/  @UP0 ULDC UR8, c[0x0][0x450] ;  /* 0x0001140000080ab9 */ /* 0x000fe20000000800 */
[----:B------:R-:W-:Y:S01]  /*1430*/  UIMAD.WIDE.U32 UR4, UR6, UR4, URZ ;  /* 0x00000004060472a5 */ /* 0x000fe2000f8e003f */
[----:B------:R-:W-:Y:S01]  /*1440*/  CS2R R144, SRZ ;  /* 0x0000000000907805 */ /* 0x000fe2000001ff00 */
[----:B------:R-:W-:Y:S01]  /*1450*/  UIADD3 UR4, UR9, 0x4f, URZ ;  /* 0x0000004f09047890 */ /* 0x000fe2000fffe03f */
[----:B------:R-:W-:Y:S01]  /*1460*/  CS2R R142, SRZ ;  /* 0x00000000008e7805 */ /* 0x000fe2000001ff00 */
[----:B------:R-:W-:Y:S01]  /*1470*/  @UP0 USHF.R.U32.HI UR6, URZ, UR8, UR5 ;  /* 0x000000083f060299 */ /* 0x000fe20008011605 */
[----:B------:R-:W-:Y:S01]  /*1480*/  CS2R R140, SRZ ;  /* 0x00000000008c7805 */ /* 0x000fe2000001ff00 */
[----:B------:R-:W-:Y:S01]  /*1490*/  UIMAD.WIDE UR4, UR4, 0x66666667, URZ ;  /* 0x66666667040478a5 */ /* 0x000fe2000f8e023f */
[----:B------:R-:W-:Y:S01]  /*14a0*/  CS2R R138, SRZ ;  /* 0x00000000008a7805 */ /* 0x000fe2000001ff00 */
[----:B------:R-:W-:Y:S01]  /*14b0*/  UIADD3 UR6, UR7, UR6, URZ ;  /* 0x0000000607067290 */ /* 0x000fe2000fffe03f */
[----:B------:R-:W-:Y:S01]  /*14c0*/  CS2R R136, SRZ ;  /* 0x0000000000887805 */ /* 0x000fe2000001ff00 */
[----:B------:R-:W-:Y:S01]  /*14d0*/  USHF.R.U32.HI UR4, URZ, 0x1f, UR5 ;  /* 0x0000001f3f047899 */ /* 0x000fe20008011605 */
[----:B------:R-:W-:Y:S01]  /*14e0*/  CS2R R134, SRZ ;  /* 0x0000000000867805 */ /* 0x000fe2000001ff00 */
[----:B------:R-:W-:Y:S01]  /*14f0*/  UIMAD.WIDE UR6, UR6, 0x66666667, URZ ;  /* 0x66666667060678a5 */ /* 0x000fe2000f8e023f */
[----:B------:R-:W-:Y:S01]  /*1500*/  CS2R R132, SRZ ;  /* 0x0000000000847805 */ /* 0x000fe2000001ff00 */
[----:B------:R-:W-:Y:S01]  /*1510*/  ULEA.HI.SX32 UR4, UR5, UR4, 0x1b ;  /* 0x0000000405047291 */ /* 0x000fe2000f8fda3f */
[----:B------:R-:W-:Y:S01]  /*1520*/  CS2R R130, SRZ ;  /* 0x0000000000827805 */ /* 0x000fe2000001ff00 */
[----:B------:R-:W-:Y:S01]  /*1530*/  USHF.R.U32.HI UR6, URZ, 0x1f, UR7 ;  /* 0x0000001f3f067899 */ /* 0x000fe20008011607 */
[----:B------:R-:W-:-:S02]  /*1540*/  CS2R R128, SRZ ;  /* 0x0000000000807805 */ /* 0x000fc4000001ff00 */
[----:B------:R-:W-:Y:S02]  /*1550*/  CS2R R126, SRZ ;  /* 0x00000000007e7805 */ /* 0x000fe4000001ff00 */
[----:B------:R-:W-:Y:S01]  /*1560*/  CS2R R124, SRZ ;  /* 0x00000000007c7805 */ /* 0x000fe2000001ff00 */
[----:B------:R-:W-:Y:S01]  /*1570*/  ULEA.HI.SX32 UR6, UR7, UR6, 0x1b ;  /* 0x0000000607067291 */ /* 0x000fe2000f8fda3f */
[----:B------:R-:W-:Y:S02]  /*1580*/  CS2R R122, SRZ ;  /* 0x00000000007a7805 */ /* 0x000fe4000001ff00 */
[----:B------:R-:W-:Y:S02]  /*1590*/  CS2R R120, SRZ ;  /* 0x0000000000787805 */ /* 0x000fe4000001ff00 */
[----:B------:R-:W-:Y:S01]  /*15a0*/  CS2R R118, SRZ ;  /* 0x0000000000767805 */ /* 0x000fe2000001ff00 */
[----:B------:R-:W-:Y:S01]  /*15b0*/  UISETP.LT.AND UP0, UPT, UR4, UR6, UPT ;  /* 0x000000060400728c */ /* 0x000fe2000bf01270 */
[----:B------:R-:W-:-:S02]  /*15c0*/  CS2R R116, SRZ ;  /* 0x0000000000747805 */ /* 0x000fc4000001ff00 */
[----:B------:R-:W-:Y:S02]  /*15d0*/  CS2R R114, SRZ ;  /* 0x0000000000727805 */ /* 0x000fe4000001ff00 */
[----:B------:R-:W-:Y:S01]  /*15e0*/  CS2R R112, SRZ ;  /* 0x0000000000707805 */ /* 0x000fe2000001ff00 */
[----:B------:R-:W-:Y:S01]  /*15f0*/  USEL UR60, UR4, UR6, UP0 ;  /* 0x00000006043c7287 */ /* 0x000fe20008000000 */
[----:B------:R-:W-:Y:S02]  /*1600*/  CS2R R110, SRZ ;  /* 0x00000000006e7805 */ /* 0x000fe4000001ff00 */
[----:B------:R-:W-:Y:S02]  /*1610*/  CS2R R108, SRZ ;  /* 0x00000000006c7805 */ /* 0x000fe4000001ff00 */
[----:B------:R-:W-:Y:S01]  /*1620*/  CS2R R106, SRZ ;  /* 0x00000000006a7805 */ /* 0x000fe2000001ff00 */
[----:B------:R-:W-:Y:S01]  /*1630*/  UISETP.GE.AND UP0, UPT, UR60, 0x1, UPT ;  /* 0x000000013c00788c */ /* 0x000fe2000bf06270 */
[----:B------:R-:W-:-:S02]  /*1640*/  CS2R R104, SRZ ;  /* 0x0000000000687805 */ /* 0x000fc4000001ff00 */
[----:B------:R-:W-:Y:S02]  /*1650*/  CS2R R102, SRZ ;  /* 0x0000000000667805 */ /* 0x000fe4000001ff00 */
[----:B------:R-:W-:Y:S02]  /*1660*/  CS2R R100, SRZ ;  /* 0x0000000000647805 */ /* 0x000fe4000001ff00 */
[----:B------:R-:W-:Y:S02]  /*1670*/  CS2R R166, SRZ ;  /* 0x0000000000a67805 */ /* 0x000fe4000001ff00 */
[----:B------:R-:W-:Y:S02]  /*1680*/  CS2R R96, SRZ ;  /* 0x0000000000607805 */ /* 0x000fe4000001ff00 */
[----:B------:R-:W-:Y:S02]  /*1690*/  PLOP3.LUT P1, PT, PT, PT, UP0, 0x80, 0x0 ;  /* 0x000000000000781c */ /* 0x000fe40003f2f008 */
        /* <DEDUP_REMOVED lines=69> */
.L_x_2420:
[----:B------:R-:W2:Y:S01]  /*1af0*/  LDL R2, [R1+0x8] ;  /* 0x0000080001027983 */ /* 0x000ea20000100800 */
        /* <DEDUP_REMOVED lines=12> */
.L_x_2564:
[----:B------:R-:W-:Y:S05]  /*1bc0*/  @!P0 BRA `(.L_x_2422) ;  /* 0x0000000000048947 */ /* 0x000fea0003800000 */
[----:B------:R-:W-:Y:S01]  /*1bd0*/  BPT.TRAP 0x1 ;  /* 0x000000040000795c */ /* 0x000fe20000300000 */
.L_x_2422:
        /* <DEDUP_REMOVED lines=9> */
.L_x_2423:
[----:B-1----:R-:W-:Y:S05]  /*1c70*/  @P1 BRA `(.L_x_2424) ;  /* 0x0000000000081947 */ /* 0x002fea0003800000 */
[----:B------:R-:W1:Y:S02]  /*1c80*/  SYNCS.PHASECHK.TRANS64.TRYWAIT P1, [R0+URZ+0x38830], R3 ;  /* 0x03883003000075a7 */ /* 0x000e64000802017f */
[----:B-1----:R-:W-:Y:S05]  /*1c90*/  @!P1 BRA `(.L_x_2425) ;  /* 0x0000015400749947 */ /* 0x002fea0003800000 */
.L_x_2424:
        /* <DEDUP_REMOVED lines=159> */
[----:B------:R-:W-:Y:S01]  /*2690*/  MOV R9, UR17 ;  /* 0x0000001100097c02 */ /* 0x000fe20008000f00 */
        /* <DEDUP_REMOVED lines=418> */
.L_x_2426:
[----:B------:R-:W-:Y:S01]  /*40c0*/  R2UR UR4, R213 ;  /* 0x00000000d50472ca */ /* 0x000fe200000e0000 */
[----:B------:R-:W-:Y:S01]  /*40d0*/  UMOV UR5, 0xffffffb0 ;  /* 0xffffffb000057882 */ /* 0x000fe20000000000 */
[----:B------:R-:W-:Y:S01]  /*40e0*/  R2UR UR7, R214 ;  /* 0x00000000d60772ca */ /* 0x000fe200000e0000 */
[----:B------:R-:W-:Y:S01]  /*40f0*/  UIMAD UR5, UR60, UR5, 0x51 ;  /* 0x000000513c0574a4 */ /* 0x000fe2000f8e0205 */
[----:B------:R-:W-:Y:S02]  /*4100*/  R2UR UR14, R212 ;  /* 0x00000000d40e72ca */ /* 0x000fe400000e0000 */
[----:B------:R-:W-:Y:S02]  /*4110*/  CS2R R150, SRZ ;  /* 0x0000000000967805 */ /* 0x000fe4000001ff00 */
[----:B------:R-:W-:Y:S02]  /*4120*/  R2UR UR15, R23 ;  /* 0x00000000170f72ca */ /* 0x000fe400000e0000 */
[----:B------:R-:W-:-:S02]  /*4130*/  CS2R R148, SRZ ;  /* 0x0000000000947805 */ /* 0x000fc4000001ff00 */
[----:B------:R-:W-:Y:S01]  /*4140*/  CS2R R146, SRZ ;  /* 0x0000000000927805 */ /* 0x000fe2000001ff00 */
[----:B------:R-:W-:Y:S01]  /*4150*/  IMAD.U32 R4, RZ, RZ, UR5 ;  /* 0x00000005ff047e24 */ /* 0x000fe2000f8e00ff */
[----:B------:R-:W-:Y:S01]  /*4160*/  ULDC UR5, c[0x0][0x988] ;  /* 0x0002620000057ab9 */ /* 0x000fe20000000800 */
[----:B------:R-:W-:Y:S02]  /*4170*/  CS2R R144, SRZ ;  /* 0x0000000000907805 */ /* 0x000fe4000001ff00 */
[----:B------:R-:W-:Y:S01]  /*4180*/  CS2R R142, SRZ ;  /* 0x00000000008e7805 */ /* 0x000fe2000001ff00 */
[----:B------:R-:W-:Y:S01]  /*4190*/  UISETP.NE.AND UP0, UPT, UR4, URZ, UPT ;  /* 0x0000003f0400728c */ /* 0x000fe2000bf05270 */
[----:B------:R-:W-:Y:S01]  /*41a0*/  IMAD R4, R215, -0x2, R4 ;  /* 0xfffffffed7047824 */ /* 0x000fe200078e0204 */
[----:B------:R-:W-:Y:S01]  /*41b0*/  UMOV UR10, UR7 ;  /* 0x00000007000a7c82 */ /* 0x000fe20008000000 */
[----:B------:R-:W-:Y:S01]  /*41c0*/  VIADD R2, R216, UR7 ;  /* 0x00000007d8027c36 */ /* 0x000fe20008000000 */
[----:B------:R-:W-:-:S02]  /*41d0*/  CS2R R140, SRZ ;  /* 0x00000000008c7805 */ /* 0x000fc4000001ff00 */
[----:B------:R-:W-:Y:S02]  /*41e0*/  CS2R R138, SRZ ;  /* 0x00000000008a7805 */ /* 0x000fe4000001ff00 */
[----:B------:R-:W-:Y:S01]  /*41f0*/  PLOP3.LUT P1, PT, PT, PT, UP0, 0x80, 0x0 ;  /* 0x000000000000781c */ /* 0x000fe20003f2f008 */
[----:B------:R-:W-:Y:S01]  /*4200*/  IMAD.U32 R21, RZ, RZ, UR15 ;  /* 0x0000000fff157e24 */ /* 0x000fe2000f8e00ff */
[----:B------:R-:W-:Y:S02]  /*4210*/  PLOP3.LUT P2, PT, PT, PT, UP0, 0x80, 0x0 ;  /* 0x000000000000781c */ /* 0x000fe40003f4f008 */
[----:B------:R-:W-:Y:S02]  /*4220*/  CS2R R136, SRZ ;  /* 0x0000000000887805 */ /* 0x000fe4000001ff00 */
[----:B------:R-:W-:Y:S01]  /*4230*/  CS2R R134, SRZ ;  /* 0x0000000000867805 */ /* 0x000fe2000001ff00 */
[----:B------:R-:W-:Y:S01]  /*4240*/  @UP0 ULDC UR4, c[0x0][0x44c] ;  /* 0x0001130000040ab9 */ /* 0x000fe20000000800 */
[----:B------:R-:W-:Y:S01]  /*4250*/  IADD3 R4, -R21, UR14, R4 ;  /* 0x0000000e15047c10 */ /* 0x000fe2000fffe104 */
[----:B------:R-:W-:Y:S01]  /*4260*/  @UP0 ULDC UR6, c[0x0][0x44c] ;  /* 0x0001130000060ab9 */ /* 0x000fe20000000800 */
[----:B------:R-:W-:Y:S01]  /*4270*/  @UP0 ULDC UR11, c[0x0][0x450] ;  /* 0x00011400000b0ab9 */ /* 0x000fe20000000800 */
[----:B------:R-:W-:Y:S01]  /*4280*/  UIMAD.WIDE.U32 UR6, UR7, UR6, URZ ;  /* 0x00000006070672a5 */ /* 0x000fe2000f8e003f */
[----:B------:R-:W-:-:S02]  /*4290*/  CS2R R132, SRZ ;  /* 0x0000000000847805 */ /* 0x000fc4000001ff00 */
[----:B------:R-:W-:Y:S02]  /*42a0*/  CS2R R130, SRZ ;  /* 0x0000000000827805 */ /* 0x000fe4000001ff00 */
[----:B------:R-:W-:Y:S01]  /*42b0*/  CS2R R128, SRZ ;  /* 0x0000000000807805 */ /* 0x000fe2000001ff00 */
[----:B------:R-:W-:Y:S01]  /*42c0*/  @P1 IMAD.HI.U32 R3, R2, UR4, RZ ;  /* 0x0000000402031c27 */ /* 0x000fe2000f8e00ff */
[----:B------:R-:W-:Y:S01]  /*42d0*/  @UP0 ULDC UR4, c[0x0][0x450] ;  /* 0x0001140000040ab9 */ /* 0x000fe20000000800 */
[----:B------:R-:W-:Y:S01]  /*42e0*/  @UP0 USHF.R.U32.HI UR10, URZ, UR11, UR7 ;  /* 0x0000000b3f0a0299 */ /* 0x000fe20008011607 */
[----:B------:R-:W-:Y:S02]  /*42f0*/  CS2R R126, SRZ ;  /* 0x00000000007e7805 */ /* 0x000fe4000001ff00 */
[----:B------:R-:W-:Y:S02]  /*4300*/  CS2R R124, SRZ ;  /* 0x00000000007c7805 */ /* 0x000fe4000001ff00 */
[----:B------:R-:W-:Y:S01]  /*4310*/  @P2 SHF.R.U32.HI R2, RZ, UR4, R3 ;  /* 0x00000004ff022c19 */ /* 0x000fe20008011603 */
[----:B------:R-:W-:Y:S01]  /*4320*/  UIMAD UR4, UR60, -0x50, UR14 ;  /* 0xffffffb03c0478a4 */ /* 0x000fe2000f8e020e */
[----:B------:R-:W-:Y:S01]  /*4330*/  CS2R R122, SRZ ;  /* 0x00000000007a7805 */ /* 0x000fe2000001ff00 */
[----:B------:R-:W-:Y:S01]  /*4340*/  UIADD3 UR6, UR10, UR14, -UR15 ;  /* 0x0000000e0a067290 */ /* 0x000fe2000fffe80f */
[----:B------:R-:W0:Y:S01]  /*4350*/  S2UR UR14, SR_CgaCtaId ;  /* 0x00000000000e79c3 */ /* 0x000e220000008800 */
[----:B------:R-:W1:Y:S01]  /*4360*/  SHFL.IDX PT, R5, R2, 0x1, 0x1c1f ;  /* 0x003c1f0002057f89 */ /* 0x000e6200000e0000 */
[----:B------:R-:W-:Y:S01]  /*4370*/  UIADD3 UR4, UR4, 0x50, URZ ;  /* 0x0000005004047890 */ /* 0x000fe2000fffe03f */
[----:B------:R-:W-:Y:S01]  /*4380*/  CS2R R120, SRZ ;  /* 0x0000000000787805 */ /* 0x000fe2000001ff00 */
[----:B------:R-:W-:Y:S01]  /*4390*/  UIMAD.WIDE UR6, UR6, 0x66666667, URZ ;  /* 0x66666667060678a5 */ /* 0x000fe2000f8e023f */
[----:B------:R-:W2:Y:S01]  /*43a0*/  SHFL.IDX PT, R2, R2, RZ, 0x1c1f ;  /* 0x001c1fff02027589 */ /* 0x000ea200000e0000 */
[----:B------:R-:W-:Y:S01]  /*43b0*/  UIADD3 UR60, UR60, -0x2, URZ ;  /* 0xfffffffe3c3c7890 */ /* 0x000fe2000fffe03f */
[----:B------:R-:W-:Y:S01]  /*43c0*/  CS2R R118, SRZ ;  /* 0x0000000000767805 */ /* 0x000fe2000001ff00 */
[----:B------:R-:W-:Y:S01]  /*43d0*/  IMAD.U32 R18, RZ, RZ, UR4 ;  /* 0x00000004ff127e24 */ /* 0x000fe2000f8e00ff */
[----:B------:R-:W-:Y:S01]  /*43e0*/  R2UR UR4, R0 ;  /* 0x00000000000472ca */ /* 0x000fe200000e0000 */
[----:B------:R-:W-:Y:S01]  /*43f0*/  USHF.R.U32.HI UR6, URZ, 0x1f, UR7 ;  /* 0x0000001f3f067899 */ /* 0x000fe20008011607 */
[----:B------:R-:W-:Y:S01]  /*4400*/  CS2R R116, SRZ ;  /* 0x0000000000747805 */ /* 0x000fe2000001ff00 */
[----:B------:R-:W-:Y:S01]  /*4410*/  IMAD R3, R215, -0x2, R18 ;  /* 0xfffffffed7037824 */ /* 0x000fe200078e0212 */
[----:B------:R-:W-:Y:S01]  /*4420*/  CS2R R114, SRZ ;  /* 0x0000000000727805 */ /* 0x000fe2000001ff00 */
[----:B------:R-:W-:Y:S01]  /*4430*/  ULEA.HI.SX32 UR6, UR7, UR6, 0x1b ;  /* 0x0000000607067291 */ /* 0x000fe2000f8fda3f */
        /* <DEDUP_REMOVED lines=8> */
[----:B------:R-:W-:Y:S01]  /*44c0*/  CS2R R100, SRZ ;  /* 0x0000000000647805 */ /* 0x000fe2000001ff00 */
[----:B------:R-:W-:Y:S01]  /*44d0*/  UIADD3 UR4, UR4, 0x38840, URZ ;  /* 0x0003884004047890 */ /* 0x000fe2000fffe03f */
[----:B-1----:R-:W-:Y:S01]  /*44e0*/  VIADDMNMX R5, R5, R4, R3, PT ;  /* 0x0000000405057246 */ /* 0x002fe20003800103 */
[----:B------:R-:W-:Y:S01]  /*44f0*/  UISETP.GE.AND UP0, UPT, UR60, UR10, UPT ;  /* 0x0000000a3c00728c */ /* 0x000fe2000bf06270 */
[----:B------:R-:W-:Y:S01]  /*4500*/  CS2R R98, SRZ ;  /* 0x0000000000627805 */ /* 0x000fe2000001ff00 */
[----:B0-----:R-:W-:Y:S01]  /*4510*/  UPRMT UR4, UR14, 0x654, UR4 ;  /* 0x000006540e047896 */ /* 0x001fe20008000004 */
[----:B------:R-:W-:-:S02]  /*4520*/  ISETP.GT.AND P1, PT, R5, RZ, PT ;  /* 0x000000ff0500720c */ /* 0x000fc40003f24270 */
[----:B------:R-:W-:Y:S02]  /*4530*/  CS2R R96, SRZ ;  /* 0x0000000000607805 */ /* 0x000fe4000001ff00 */
[C---:B------:R-:W-:Y:S02]  /*4540*/  ISETP.GT.AND P2, PT, R5.reuse, 0x1, PT ;  /* 0x000000010500780c */ /* 0x040fe40003f44270 */
[----:B------:R-:W-:Y:S02]  /*4550*/  CS2R R94, SRZ ;  /* 0x00000000005e7805 */ /* 0x000fe4000001ff00 */
[----:B------:R-:W-:Y:S02]  /*4560*/  ISETP.GT.AND P3, PT, R5, 0x8, PT ;  /* 0x000000080500780c */ /* 0x000fe40003f64270 */
[----:B------:R-:W-:Y:S02]  /*4570*/  CS2R R92, SRZ ;  /* 0x00000000005c7805 */ /* 0x000fe4000001ff00 */
[----:B------:R-:W-:-:S02]  /*4580*/  FSEL R58, R58, -INF , P1 ;  /* 0xff8000003a3a7808 */ /* 0x000fc40000800000 */
[----:B------:R-:W-:Y:S02]  /*4590*/  CS2R R90, SRZ ;  /* 0x00000000005a7805 */ /* 0x000fe4000001ff00 */
[----:B------:R-:W-:Y:S01]  /*45a0*/  FSEL R59, R59, -INF , P2 ;  /* 0xff8000003b3b7808 */ /* 0x000fe20001000000 */
[----:B------:R-:W-:Y:S01]  /*45b0*/  SYNCS.ARRIVE.TRANS64.RED.A1T0 RZ, [UR4], RZ ;  /* 0x000000ffffff79a7 */ /* 0x000fe20008100404 */
[----:B------:R-:W-:Y:S02]  /*45c0*/  ISETP.GT.AND P1, PT, R5, 0x9, PT ;  /* 0x000000090500780c */ /* 0x000fe40003f24270 */
[----:B------:R-:W-:Y:S02]  /*45d0*/  CS2R R88, SRZ ;  /* 0x0000000000587805 */ /* 0x000fe4000001ff00 */
[----:B------:R-:W-:Y:S02]  /*45e0*/  FSEL R62, R62, -INF , P3 ;  /* 0xff8000003e3e7808 */ /* 0x000fe40001800000 */
[----:B------:R-:W-:-:S02]  /*45f0*/  CS2R R86, SRZ ;  /* 0x0000000000567805 */ /* 0x000fc4000001ff00 */
[----:B------:R-:W-:Y:S02]  /*4600*/  FMNMX.FTZ R21, R58, R59, !PT ;  /* 0x0000003b3a157209 */ /* 0x000fe40007810000 */
[----:B------:R-:W-:Y:S02]  /*4610*/  CS2R R84, SRZ ;  /* 0x0000000000547805 */ /* 0x000fe4000001ff00 */
        /* <DEDUP_REMOVED lines=19> */
[----:B------:R-:W-:Y:S02]  /*4750*/  FSEL R54, R54, -INF , P2 ;  /* 0xff80000036367808 */ /* 0x000fe40001000000 */
[----:B------:R-:W-:Y:S02]  /*4760*/  FMNMX.FTZ R21, R51, R18, !PT ;  /* 0x0000001233157209 */ /* 0x000fe40007810000 */
[----:B------:R-:W-:-:S02]  /*4770*/  ISETP.GT.AND P2, PT, R5, 0x20, PT ;  /* 0x000000200500780c */ /* 0x000fc40003f44270 */
[----:B------:R-:W-:Y:S02]  /*4780*/  FSEL R55, R55, -INF , P1 ;  /* 0xff80000037377808 */ /* 0x000fe40000800000 */
[----:B------:R-:W-:Y:S02]  /*4790*/  FMNMX.FTZ R18, R54, R21, !PT ;  /* 0x0000001536127209 */ /* 0x000fe40007810000 */
        /* <DEDUP_REMOVED lines=33> */
[----:B------:R-:W-:-:S02]  /*49b0*/  FSEL R31, R31, -INF , P1 ;  /* 0xff8000001f1f7808 */ /* 0x000fc40000800000 */
[----:B------:R-:W-:Y:S02]  /*49c0*/  FMNMX.FTZ R18, R30, R5, !PT ;  /* 0x000000051e127209 */ /* 0x000fe40007810000 */
[----:B--2---:R-:W-:Y:S02]  /*49d0*/  VIADDMNMX R4, R2, R4, R3, PT ;  /* 0x0000000402047246 */ /* 0x004fe40003800103 */
[----:B------:R-:W-:Y:S02]  /*49e0*/  FMNMX.FTZ R18, R31, R18, !PT ;  /* 0x000000121f127209 */ /* 0x000fe40007810000 */
[C---:B------:R-:W-:Y:S02]  /*49f0*/  ISETP.GT.AND P1, PT, R4.reuse, RZ, PT ;  /* 0x000000ff0400720c */ /* 0x040fe40003f24270 */
[C---:B------:R-:W-:Y:S01]  /*4a00*/  ISETP.GT.AND P2, PT, R4.reuse, 0x1, PT ;  /* 0x000000010400780c */ /* 0x040fe20003f44270 */
[----:B------:R-:W0:Y:S01]  /*4a10*/  SHFL.BFLY PT, R5, R18, 0x2, 0x1f ;  /* 0x0c401f0012057f89 */ /* 0x000e2200000e0000 */
[----:B------:R-:W-:-:S02]  /*4a20*/  ISETP.GT.AND P3, PT, R4, 0x8, PT ;  /* 0x000000080400780c */ /* 0x000fc40003f64270 */
[----:B------:R-:W-:Y:S02]  /*4a30*/  FSEL R56, R56, -INF , P1 ;  /* 0xff80000038387808 */ /* 0x000fe40000800000 */
[----:B------:R-:W-:Y:S02]  /*4a40*/  FSEL R57, R57, -INF , P2 ;  /* 0xff80000039397808 */ /* 0x000fe40001000000 */
[----:B------:R-:W-:Y:S02]  /*4a50*/  ISETP.GT.AND P1, PT, R4, 0x9, PT ;  /* 0x000000090400780c */ /* 0x000fe40003f24270 */
[----:B------:R-:W-:Y:S02]  /*4a60*/  FSEL R60, R60, -INF , P3 ;  /* 0xff8000003c3c7808 */ /* 0x000fe40001800000 */
[----:B------:R-:W-:Y:S02]  /*4a70*/  FMNMX.FTZ R3, R56, R57, !PT ;  /* 0x0000003938037209 */ /* 0x000fe40007810000 */
[----:B------:R-:W-:-:S02]  /*4a80*/  FSEL R61, R61, -INF , P1 ;  /* 0xff8000003d3d7808 */ /* 0x000fc40000800000 */
[----:B------:R-:W-:Y:S02]  /*4a90*/  ISETP.GT.AND P1, PT, R4, 0x10, PT ;  /* 0x000000100400780c */ /* 0x000fe40003f24270 */
[----:B------:R-:W-:Y:S02]  /*4aa0*/  FMNMX.FTZ R2, R60, R3, !PT ;  /* 0x000000033c027209 */ /* 0x000fe40007810000 */
[----:B------:R-:W-:Y:S02]  /*4ab0*/  ISETP.GT.AND P2, PT, R4, 0x11, PT ;  /* 0x000000110400780c */ /* 0x000fe40003f44270 */
[----:B------:R-:W-:Y:S02]  /*4ac0*/  FSEL R48, R48, -INF , P1 ;  /* 0xff80000030307808 */ /* 0x000fe40000800000 */
[----:B------:R-:W-:Y:S02]  /*4ad0*/  FMNMX.FTZ R3, R61, R2, !PT ;  /* 0x000000023d037209 */ /* 0x000fe40007810000 */
[----:B------:R-:W-:-:S02]  /*4ae0*/  ISETP.GT.AND P1, PT, R4, 0x18, PT ;  /* 0x000000180400780c */ /* 0x000fc40003f24270 */
[----:B------:R-:W-:Y:S02]  /*4af0*/  FSEL R49, R49, -INF , P2 ;  /* 0xff80000031317808 */ /* 0x000fe40001000000 */
[----:B------:R-:W-:Y:S02]  /*4b00*/  FMNMX.FTZ R2, R48, R3, !PT ;  /* 0x0000000330027209 */ /* 0x000fe40007810000 */
[----:B0-----:R-:W-:Y:S02]  /*4b10*/  FMNMX.FTZ R20, R18, R5, !PT ;  /* 0x0000000512147209 */ /* 0x001fe40007810000 */
[----:B------:R-:W-:Y:S02]  /*4b20*/  ISETP.GT.AND P3, PT, R4, 0x19, PT ;  /* 0x000000190400780c */ /* 0x000fe40003f64270 */
[----:B------:R-:W-:Y:S01]  /*4b30*/  FSEL R52, R52, -INF , P1 ;  /* 0xff80000034347808 */ /* 0x000fe20000800000 */
[----:B------:R-:W0:Y:S01]  /*4b40*/  SHFL.BFLY PT, R21, R20, 0x1, 0x1f ;  /* 0x0c201f0014157f89 */ /* 0x000e2200000e0000 */
[----:B------:R-:W-:-:S02]  /*4b50*/  FMNMX.FTZ R5, R49, R2, !PT ;  /* 0x0000000231057209 */ /* 0x000fc40007810000 */
[----:B------:R-:W-:Y:S02]  /*4b60*/  FSEL R53, R53, -INF , P3 ;  /* 0xff80000035357808 */ /* 0x000fe40001800000 */
[----:B------:R-:W-:Y:S02]  /*4b70*/  ISETP.GT.AND P1, PT, R4, 0x20, PT ;  /* 0x000000200400780c */ /* 0x000fe40003f24270 */
        /* <DEDUP_REMOVED lines=35> */
[----:B------:R-:W-:Y:S02]  /*4db0*/  FMNMX.FTZ R2, R28, R5, !PT ;  /* 0x000000051c027209 */ /* 0x000fe40007810000 */
[----:B0-----:R-:W-:Y:S02]  /*4dc0*/  FMNMX.FTZ R3, R20, R21, !PT ;  /* 0x0000001514037209 */ /* 0x001fe40007810000 */
        /* <DEDUP_REMOVED lines=177> */
[----:B------:R-:W-:Y:S01]  /*58e0*/  UMOV UR37, UR36 ;  /* 0x0000002400257c82 */ /* 0x000fe20008000000 */
[----:B------:R-:W-:Y:S02]  /*58f0*/  IMAD.MOV.U32 R228, RZ, RZ, R4 ;  /* 0x000000ffffe47224 */ /* 0x000fe400078e0004 */
[----:B------:R-:W-:Y:S02]  /*5900*/  IMAD.MOV.U32 R2, RZ, RZ, 0x3f800000 ;  /* 0x3f800000ff027424 */ /* 0x000fe400078e00ff */
[----:B------:R-:W-:-:S06]  /*5910*/  IMAD.MOV.U32 R151, RZ, RZ, RZ ;  /* 0x000000ffff977224 */ /* 0x000fcc00078e00ff */
[----:B------:R-:W-:-:S07]  /*5920*/  MOV R229, UR4 ;  /* 0x0000000400e57c02 */ /* 0x000fce0008000f00 */
.L_x_2438:
[----:B------:R-:W-:Y:S01]  /*5930*/  R2UR UR5, R229 ;  /* 0x00000000e50572ca */ /* 0x000fe200000e0000 */
[----:B------:R-:W-:-:S04]  /*5940*/  UISETP.NE.AND UP0, UPT, UR37, 0x1, UPT ;  /* 0x000000012500788c */ /* 0x000fc8000bf05270 */
[----:B------:R-:W-:-:S08]  /*5950*/  USEL UR4, URZ, 0x1, UP0 ;  /* 0x000000013f047887 */ /* 0x000fd00008000000 */
[----:B------:R-:W-:-:S06]  /*5960*/  ULOP3.LUT UR4, UR5, UR4, URZ, 0x3c, !UPT ;  /* 0x0000000405047292 */ /* 0x000fcc000f8e3c3f */
[----:B------:R-:W-:Y:S01]  /*5970*/  IMAD.U32 R17, RZ, RZ, UR4 ;  /* 0x00000004ff117e24 */ /* 0x000fe2000f8e00ff */
[----:B------:R-:W-:Y:S06]  /*5980*/  @!P0 BRA `(.L_x_2428) ;  /* 0x0000000000048947 */ /* 0x000fec0003800000 */
[----:B------:R-:W-:Y:S01]  /*5990*/  BPT.TRAP 0x1 ;  /* 0x000000040000795c */ /* 0x000fe20000300000 */
.L_x_2428:
        /* <DEDUP_REMOVED lines=11> */
.L_x_2429:
[----:B-1----:R-:W-:Y:S05]  /*5a50*/  @P1 BRA `(.L_x_2430) ;  /* 0x0000000000081947 */ /* 0x002fea0003800000 */
[----:B------:R-:W1:Y:S02]  /*5a60*/  SYNCS.PHASECHK.TRANS64.TRYWAIT P1, [UR61+0x38830], R3 ;  /* 0x03883003ff0075a7 */ /* 0x000e64000802017d */
[----:B-1----:R-:W-:Y:S05]  /*5a70*/  @!P1 BRA `(.L_x_2431) ;  /* 0x0000011800109947 */ /* 0x002fea0003800000 */
.L_x_2430:
        /* <DEDUP_REMOVED lines=590> */
[----:B------:R-:W-:Y:S05]  /*7f60*/  @!P0 BRA `(.L_x_2432) ;  /* 0x0000000000048947 */ /* 0x000fea0003800000 */
[----:B------:R-:W-:Y:S01]  /*7f70*/  BPT.TRAP 0x1 ;  /* 0x000000040000795c */ /* 0x000fe20000300000 */
.L_x_2432:
        /* <DEDUP_REMOVED lines=8> */
.L_x_2433:
[----:B---3--:R-:W-:Y:S05]  /*8000*/  @P1 BRA `(.L_x_2434) ;  /* 0x0000000000081947 */ /* 0x008fea0003800000 */
[----:B------:R-:W3:Y:S02]  /*8010*/  SYNCS.PHASECHK.TRANS64.TRYWAIT P1, [UR4+0x38850], R0 ;  /* 0x03885000ff0075a7 */ /* 0x000ee40008020144 */
[----:B---3--:R-:W-:Y:S05]  /*8020*/  @!P1 BRA `(.L_x_2435) ;  /* 0x000000f000bc9947 */ /* 0x008fea0003800000 */
.L_x_2434:
        /* <DEDUP_REMOVED lines=37> */
.L_x_2436:
[----:B------:R-:W-:Y:S01]  /*8280*/  R2UR UR10, R213 ;  /* 0x00000000d50a72ca */ /* 0x000fe200000e0000 */
[----:B------:R-:W-:Y:S01]  /*8290*/  UIADD3 UR61, UR61, 0x38840, URZ ;  /* 0x000388403d3d7890 */ /* 0x000fe2000fffe03f */
[----:B------:R-:W-:Y:S02]  /*82a0*/  R2UR UR5, R214 ;  /* 0x00000000d60572ca */ /* 0x000fe400000e0000 */
[----:B------:R-:W-:Y:S02]  /*82b0*/  R2UR UR7, R23 ;  /* 0x00000000170772ca */ /* 0x000fe400000e0000 */
[----:B------:R-:W-:-:S07]  /*82c0*/  R2UR UR6, R212 ;  /* 0x00000000d40672ca */ /* 0x000fce00000e0000 */
[----:B------:R-:W-:Y:S02]  /*82d0*/  UISETP.NE.AND UP0, UPT, UR10, URZ, UPT ;  /* 0x0000003f0a00728c */ /* 0x000fe4000bf05270 */
[----:B---3--:R-:W-:Y:S02]  /*82e0*/  VIADD R2, R216, UR5 ;  /* 0x00000005d8027c36 */ /* 0x008fe40008000000 */
[----:B------:R-:W-:Y:S02]  /*82f0*/  IMAD.U32 R193, RZ, RZ, UR7 ;  /* 0x00000007ffc17e24 */ /* 0x000fe4000f8e00ff */
[----:B------:R-:W-:Y:S02]  /*8300*/  PLOP3.LUT P1, PT, PT, PT, UP0, 0x80, 0x0 ;  /* 0x000000000000781c */ /* 0x000fe40003f2f008 */
[----:B------:R-:W-:-:S03]  /*8310*/  PLOP3.LUT P2, PT, PT, PT, UP0, 0x80, 0x0 ;  /* 0x000000000000781c */ /* 0x000fc60003f4f008 */
[----:B------:R-:W-:-:S08]  /*8320*/  @UP0 ULDC UR5, c[0x0][0x44c] ;  /* 0x0001130000050ab9 */ /* 0x000fd00000000800 */
[----:B--2---:R-:W-:Y:S01]  /*8330*/  @P1 IMAD.HI.U32 R0, R2, UR5, RZ ;  /* 0x0000000502001c27 */ /* 0x004fe2000f8e00ff */
[----:B------:R-:W-:-:S04]  /*8340*/  @UP0 ULDC UR5, c[0x0][0x450] ;  /* 0x0001140000050ab9 */ /* 0x000fc80000000800 */
[----:B------:R-:W-:Y:S01]  /*8350*/  @P2 SHF.R.U32.HI R2, RZ, UR5, R0 ;  /* 0x00000005ff022c19 */ /* 0x000fe20008011600 */
[----:B------:R-:W-:Y:S01]  /*8360*/  UMOV UR5, 0x1 ;  /* 0x0000000100057882 */ /* 0x000fe20000000000 */
[----:B------:R-:W-:Y:S01]  /*8370*/  IMAD.MOV.U32 R0, RZ, RZ, -0x2 ;  /* 0xfffffffeff007424 */ /* 0x000fe200078e00ff */
[----:B------:R-:W-:Y:S02]  /*8380*/  UIMAD UR5, UR60, -0x50, UR5 ;  /* 0xffffffb03c0578a4 */ /* 0x000fe4000f8e0205 */
[----:B01----:R-:W0:Y:S04]  /*8390*/  SHFL.IDX PT, R3, R2, RZ, 0x1c1f ;  /* 0x001c1fff02037589 */ /* 0x003e2800000e0000 */
[----:B------:R-:W-:Y:S01]  /*83a0*/  IMAD R0, R215, R0, UR5 ;  /* 0x00000005d7007e24 */ /* 0x000fe2000f8e0200 */
[----:B------:R-:W-:-:S04]  /*83b0*/  ULDC UR5, c[0x0][0x988] ;  /* 0x0002620000057ab9 */ /* 0x000fc80000000800 */
[----:B------:R-:W-:Y:S01]  /*83c0*/  IADD3 R0, -R193, UR6, R0 ;  /* 0x00000006c1007c10 */ /* 0x000fe2000fffe100 */
[----:B------:R-:W1:Y:S04]  /*83d0*/  S2UR UR6, SR_CgaCtaId ;  /* 0x00000000000679c3 */ /* 0x000e680000008800 */
[----:B0-----:R-:W-:-:S05]  /*83e0*/  IMAD.IADD R3, R0, 0x1, R3 ;  /* 0x0000000100037824 */ /* 0x001fca00078e0203 */
[C---:B------:R-:W-:Y:S02]  /*83f0*/  ISETP.GT.AND P1, PT, R3.reuse, RZ, PT ;  /* 0x000000ff0300720c */ /* 0x040fe40003f24270 */
[C---:B------:R-:W-:Y:S02]  /*8400*/  ISETP.GT.AND P2, PT, R3.reuse, 0x1, PT ;  /* 0x000000010300780c */ /* 0x040fe40003f44270 */
[----:B------:R-:W-:Y:S01]  /*8410*/  FSEL R184, R184, -INF , P1 ;  /* 0xff800000b8b87808 */ /* 0x000fe20000800000 */
[----:B-1----:R-:W-:Y:S01]  /*8420*/  UPRMT UR61, UR6, 0x654, UR61 ;  /* 0x00000654063d7896 */ /* 0x002fe2000800003d */
[----:B------:R-:W-:Y:S02]  /*8430*/  ISETP.GT.AND P1, PT, R3, 0x8, PT ;  /* 0x000000080300780c */ /* 0x000fe40003f24270 */
[----:B------:R-:W-:Y:S02]  /*8440*/  FSEL R185, R185, -INF , P2 ;  /* 0xff800000b9b97808 */ /* 0x000fe40001000000 */
[----:B------:R-:W-:-:S02]  /*8450*/  FMNMX.FTZ R4, R184, R228, !PT ;  /* 0x000000e4b8047209 */ /* 0x000fc40007810000 */
[----:B------:R-:W-:Y:S02]  /*8460*/  ISETP.GT.AND P2, PT, R3, 0x9, PT ;  /* 0x000000090300780c */ /* 0x000fe40003f44270 */
[----:B------:R-:W-:Y:S01]  /*8470*/  FSEL R188, R188, -INF , P1 ;  /* 0xff800000bcbc7808 */ /* 0x000fe20000800000 */
[----:B------:R-:W-:Y:S01]  /*8480*/  SYNCS.ARRIVE.TRANS64.RED.A1T0 RZ, [UR61], RZ ;  /* 0x000000ffffff79a7 */ /* 0x000fe2000810043d */
        /* <DEDUP_REMOVED lines=54> */
[----:B0-----:R-:W-:-:S05]  /*87f0*/  IMAD.IADD R0, R0, 0x1, R3 ;  /* 0x0000000100007824 */ /* 0x001fca00078e0203 */
[----:B------:R-:W-:Y:S02]  /*8800*/  ISETP.GT.AND P1, PT, R0, RZ, PT ;  /* 0x000000ff0000720c */ /* 0x000fe40003f24270 */
[----:B-1----:R-:W-:Y:S02]  /*8810*/  FMNMX.FTZ R193, R192, R193, !PT ;  /* 0x000000c1c0c17209 */ /* 0x002fe40007810000 */
[----:B------:R-:W-:Y:S02]  /*8820*/  ISETP.GT.AND P2, PT, R0, 0x1, PT ;  /* 0x000000010000780c */ /* 0x000fe40003f44270 */
[----:B------:R-:W-:Y:S01]  /*8830*/  FSEL R186, R186, -INF , P1 ;  /* 0xff800000baba7808 */ /* 0x000fe20000800000 */
[----:B------:R-:W0:Y:S01]  /*8840*/  SHFL.BFLY PT, R194, R193, 0x1, 0x1f ;  /* 0x0c201f00c1c27f89 */ /* 0x000e2200000e0000 */
[----:B------:R-:W-:Y:S02]  /*8850*/  ISETP.GT.AND P1, PT, R0, 0x8, PT ;  /* 0x000000080000780c */ /* 0x000fe40003f24270 */
[----:B------:R-:W-:-:S02]  /*8860*/  FSEL R187, R187, -INF , P2 ;  /* 0xff800000bbbb7808 */ /* 0x000fc40001000000 */
[----:B------:R-:W-:Y:S02]  /*8870*/  FMNMX.FTZ R4, R186, R21, !PT ;  /* 0x00000015ba047209 */ /* 0x000fe40007810000 */
[----:B------:R-:W-:Y:S02]  /*8880*/  ISETP.GT.AND P2, PT, R0, 0x9, PT ;  /* 0x000000090000780c */ /* 0x000fe40003f44270 */
[----:B------:R-:W-:Y:S02]  /*8890*/  FSEL R190, R190, -INF , P1 ;  /* 0xff800000bebe7808 */ /* 0x000fe40000800000 */
[----:B------:R-:W-:Y:S02]  /*88a0*/  FMNMX.FTZ R3, R187, R4, !PT ;  /* 0x00000004bb037209 */ /* 0x000fe40007810000 */
[----:B------:R-:W-:Y:S02]  /*88b0*/  FSEL R191, R191, -INF , P2 ;  /* 0xff800000bfbf7808 */ /* 0x000fe40001000000 */
[----:B------:R-:W-:-:S02]  /*88c0*/  ISETP.GT.AND P1, PT, R0, 0x10, PT ;  /* 0x000000100000780c */ /* 0x000fc40003f24270 */
[----:B------:R-:W-:Y:S02]  /*88d0*/  FMNMX.FTZ R2, R190, R3, !PT ;  /* 0x00000003be027209 */ /* 0x000fe40007810000 */
[----:B------:R-:W-:Y:S02]  /*88e0*/  ISETP.GT.AND P2, PT, R0, 0x11, PT ;  /* 0x000000110000780c */ /* 0x000fe40003f44270 */
[----:B------:R-:W-:Y:S02]  /*88f0*/  FSEL R178, R178, -INF , P1 ;  /* 0xff800000b2b27808 */ /* 0x000fe40000800000 */
[----:B------:R-:W-:Y:S02]  /*8900*/  FMNMX.FTZ R3, R191, R2, !PT ;  /* 0x00000002bf037209 */ /* 0x000fe40007810000 */
[----:B0-----:R-:W-:Y:S02]  /*8910*/  FMNMX.FTZ R4, R193, R194, !PT ;  /* 0x000000c2c1047209 */ /* 0x001fe40007810000 */
[----:B------:R-:W-:-:S02]  /*8920*/  ISETP.GT.AND P3, PT, R0, 0x18, PT ;  /* 0x000000180000780c */ /* 0x000fc40003f64270 */
[----:B------:R-:W-:Y:S01]  /*8930*/  FSEL R179, R179, -INF , P2 ;  /* 0xff800000b3b37808 */ /* 0x000fe20001000000 */
[----:B------:R-:W-:Y:S01]  /*8940*/  FMUL.FTZ R192, R4, UR5 ;  /* 0x0000000504c07c20 */ /* 0x000fe20008410000 */
[----:B------:R-:W-:Y:S02]  /*8950*/  FMNMX.FTZ R2, R178, R3, !PT ;  /* 0x00000003b2027209 */ /* 0x000fe40007810000 */
[----:B------:R-:W-:Y:S02]  /*8960*/  FSETP.NEU.FTZ.AND P1, PT, R4, -INF , PT ;  /* 0xff8000000400780b */ /* 0x000fe40003f3d000 */
[----:B------:R-:W-:Y:S02]  /*8970*/  ISETP.GT.AND P4, PT, R0, 0x19, PT ;  /* 0x000000190000780c */ /* 0x000fe40003f84270 */
[----:B------:R-:W-:Y:S02]  /*8980*/  FSEL R182, R182, -INF , P3 ;  /* 0xff800000b6b67808 */ /* 0x000fe40001800000 */
[----:B------:R-:W-:-:S02]  /*8990*/  FMNMX.FTZ R3, R179, R2, !PT ;  /* 0x00000002b3037209 */ /* 0x000fc40007810000 */
        /* <DEDUP_REMOVED lines=81> */
[C---:B------:R-:W-:Y:S02]  /*8eb0*/  FMUL.FTZ R156, R3.reuse, UR5 ;  /* 0x00000005039c7c20 */ /* 0x040fe40008410000 */
[----:B------:R-:W-:Y:S01]  /*8ec0*/  MUFU.EX2 R158, R158 ;  /* 0x0000009e009e7308 */ /* 0x000fe20000000800 */
[----:B------:R-:W-:Y:S02]  /*8ed0*/  FSEL R2, R3, RZ, P2 ;  /* 0x000000ff03027208 */ /* 0x000fe40001000000 */
[----:B------:R-:W-:-:S03]  /*8ee0*/  FSEL R156, R156, RZ, P2 ;  /* 0x000000ff9c9c7208 */ /* 0x000fc60001000000 */
[----:B------:R-:W-:Y:S02]  /*8ef0*/  FADD.FTZ R2, -R2, R21 ;  /* 0x0000001502027221 */ /* 0x000fe40000010100 */
[----:B------:R-:W0:Y:S01]  /*8f00*/  MUFU.EX2 R0, R0 ;  /* 0x0000000000007308 */ /* 0x000e220000000800 */
[--C-:B------:R-:W-:Y:S01]  /*8f10*/  FFMA.FTZ R209, R186, UR5, -R156.reuse ;  /* 0x00000005bad17c23 */ /* 0x100fe2000801089c */
[--C-:B------:R-:W-:Y:S01]  /*8f20*/  FFMA.FTZ R164, R187, UR5, -R156.reuse ;  /* 0x00000005bba47c23 */ /* 0x100fe2000801089c */
[----:B------:R-:W-:Y:S01]  /*8f30*/  FMUL.FTZ R2, R2, UR5 ;  /* 0x0000000502027c20 */ /* 0x000fe20008410000 */
        /* <DEDUP_REMOVED lines=11> */
[----:B------:R-:W-:Y:S01]  /*8ff0*/  FFMA.FTZ R165, R184, UR5, -R156 ;  /* 0x00000005b8a57c23 */ /* 0x000fe2000801089c */
[----:B------:R-:W1:Y:S01]  /*9000*/  MUFU.EX2 R2, R2 ;  /* 0x0000000200027308 */ /* 0x000e620000000800 */
        /* <DEDUP_REMOVED lines=24> */
[----:B------:R-:W-:Y:S01]  /*9190*/  FADD.FTZ R5, R176, R21 ;  /* 0x00000015b0057221 */ /* 0x000fe20000010000 */
[--C-:B------:R-:W-:Y:S01]  /*91a0*/  FFMA.FTZ R21, R154, UR5, -R156.reuse ;  /* 0x000000059a157c23 */ /* 0x100fe2000801089c */
[--C-:B------:R-:W-:Y:S01]  /*91b0*/  FFMA.FTZ R154, R188, UR5, -R156.reuse ;  /* 0x00000005bc9a7c23 */ /* 0x100fe2000801089c */
[----:B------:R-:W-:Y:S01]  /*91c0*/  FFMA.FTZ R156, R193, UR5, -R156 ;  /* 0x00000005c19c7c23 */ /* 0x000fe2000801089c */
        /* <DEDUP_REMOVED lines=42> */
[----:B-1----:R-:W-:-:S03]  /*9470*/  FADD.FTZ R18, R153, R170 ;  /* 0x000000aa99127221 */ /* 0x002fc60000010000 */
[----:B0-----:R-:W-:Y:S01]  /*9480*/  FADD.FTZ R5, R156, R5 ;  /* 0x000000059c057221 */ /* 0x001fe20000010000 */
[----:B------:R-:W-:Y:S06]  /*9490*/  @!P0 BRA `(.L_x_2437) ;  /* 0x0000000000048947 */ /* 0x000fec0003800000 */
[----:B------:R-:W-:Y:S01]  /*94a0*/  BPT.TRAP 0x1 ;  /* 0x000000040000795c */ /* 0x000fe20000300000 */
.L_x_2437:
        /* <DEDUP_REMOVED lines=34> */
.L_x_2427:
[----:B------:R-:W-:-:S13]  /*96d0*/  ISETP.LE.AND P1, PT, RZ, UR60, PT ;  /* 0x0000003cff007c0c */ /* 0x000fda000bf23270 */
[----:B------:R-:W-:Y:S05]  /*96e0*/  @!P1 BRA `(.L_x_2439) ;  /* 0x0000003800b49947 */ /* 0x000fea0003800000 */
[----:B------:R-:W-:Y:S01]  /*96f0*/  R2UR UR61, R17 ;  /* 0x00000000113d72ca */ /* 0x000fe200000e0000 */
[----:B------:R-:W-:Y:S01]  /*9700*/  IMAD.MOV.U32 R20, RZ, RZ, R3 ;  /* 0x000000ffff147224 */ /* 0x000fe200078e0003 */
[----:B------:R-:W-:Y:S01]  /*9710*/  UMOV UR37, UR36 ;  /* 0x0000002400257c82 */ /* 0x000fe20008000000 */
[----:B------:R-:W-:-:S12]  /*9720*/  IMAD.MOV.U32 R21, RZ, RZ, R4 ;  /* 0x000000ffff157224 */ /* 0x000fd800078e0004 */
.L_x_2450:
[----:B------:R-:W-:-:S04]  /*9730*/  UIADD3 UR36, UR37, 0x1, URZ ;  /* 0x0000000125247890 */ /* 0x000fc8000fffe03f */
[----:B------:R-:W-:-:S04]  /*9740*/  UISETP.NE.AND UP0, UPT, UR36, 0x2, UPT ;  /* 0x000000022400788c */ /* 0x000fc8000bf05270 */
[----:B------:R-:W-:Y:S02]  /*9750*/  USEL UR4, URZ, 0x1, UP0 ;  /* 0x000000013f047887 */ /* 0x000fe40008000000 */
[----:B------:R-:W-:Y:S02]  /*9760*/  USEL UR36, UR36, URZ, UP0 ;  /* 0x0000003f24247287 */ /* 0x000fe40008000000 */
[----:B------:R-:W-:-:S06]  /*9770*/  ULOP3.LUT UR4, UR61, UR4, URZ, 0x3c, !UPT ;  /* 0x000000043d047292 */ /* 0x000fcc000f8e3c3f */
[----:B------:R-:W-:Y:S01]  /*9780*/  MOV R17, UR4 ;  /* 0x0000000400117c02 */ /* 0x000fe20008000f00 */
[----:B------:R-:W-:Y:S06]  /*9790*/  @!P0 BRA `(.L_x_2440) ;  /* 0x0000000000048947 */ /* 0x000fec0003800000 */
[----:B------:R-:W-:Y:S01]  /*97a0*/  BPT.TRAP 0x1 ;  /* 0x000000040000795c */ /* 0x000fe20000300000 */
.L_x_2440:
        /* <DEDUP_REMOVED lines=8> */
.L_x_2441:
[----:B-1----:R-:W-:Y:S05]  /*9830*/  @P1 BRA `(.L_x_2442) ;  /* 0x0000000000081947 */ /* 0x002fea0003800000 */
[----:B------:R-:W1:Y:S02]  /*9840*/  SYNCS.PHASECHK.TRANS64.TRYWAIT P1, [UR4+0x38830], R3 ;  /* 0x03883003ff0075a7 */ /* 0x000e640008020144 */
[----:B-1----:R-:W-:Y:S05]  /*9850*/  @!P1 BRA `(.L_x_2443) ;  /* 0x000000d800c89947 */ /* 0x002fea0003800000 */
.L_x_2442:
        /* <DEDUP_REMOVED lines=655> */
.L_x_2444:
[----:B------:R-:W-:Y:S01]  /*c150*/  R2UR UR4, R16 ;  /* 0x00000000100472ca */ /* 0x000fe200000e0000 */
[----:B------:R-:W-:-:S05]  /*c160*/  IMAD.U32 R0, RZ, RZ, UR61 ;  /* 0x0000003dff007e24 */ /* 0x000fca000f8e00ff */
[----:B------:R-:W-:-:S07]  /*c170*/  SHF.L.U32 R0, R0, 0x1f, RZ ;  /* 0x0000001f00007819 */ /* 0x000fce00000006ff */
[----:B------:R-:W-:-:S09]  /*c180*/  ULEA UR4, UR37, UR4, 0x3 ;  /* 0x0000000425047291 */ /* 0x000fd2000f8e183f */
[----:B------:R2:W3:Y:S01]  /*c190*/  SYNCS.PHASECHK.TRANS64.TRYWAIT P1, [UR4+0x38850], R0 ;  /* 0x03885000ff0075a7 */ /* 0x0004e20008020144 */
[----:B------:R-:W-:Y:S05]  /*c1a0*/  @!P0 BRA `(.L_x_2445) ;  /* 0x0000000000048947 */ /* 0x000fea0003800000 */
[----:B------:R-:W-:Y:S01]  /*c1b0*/  BPT.TRAP 0x1 ;  /* 0x000000040000795c */ /* 0x000fe20000300000 */
.L_x_2445:
[----:B---3--:R-:W-:Y:S05]  /*c1c0*/  @P1 BRA `(.L_x_2446) ;  /* 0x0000000000081947 */ /* 0x008fea0003800000 */
[----:B------:R-:W3:Y:S02]  /*c1d0*/  SYNCS.PHASECHK.TRANS64.TRYWAIT P1, [UR4+0x38850], R0 ;  /* 0x03885000ff0075a7 */ /* 0x000ee40008020144 */
[----:B---3--:R-:W-:Y:S05]  /*c1e0*/  @!P1 BRA `(.L_x_2447) ;  /* 0x000000b0007c9947 */ /* 0x008fea0003800000 */
.L_x_2446:
        /* <DEDUP_REMOVED lines=37> */
.L_x_2448:
        /* <DEDUP_REMOVED lines=185> */
.L_x_2449:
        /* <DEDUP_REMOVED lines=29> */
[----:B------:R-:W-:Y:S01]  /*d1a0*/  F2FP.F16.F32.PACK_AB R195, R152, R195 ;  /* 0x000000c398c3723e */ /* 0x000fe200000000ff */
[----:B------:R-:W-:Y:S06]  /*d1b0*/  @P1 BRA `(.L_x_2450) ;  /* 0xffffffc4005c1947 */ /* 0x000fec000383ffff */
.L_x_2439:
        /* <DEDUP_REMOVED lines=131> */
.L_x_2451:
        /* <DEDUP_REMOVED lines=8> */
.L_x_2452:
[----:B-1----:R-:W-:Y:S05]  /*da70*/  @P1 BRA `(.L_x_2453) ;  /* 0x0000000000081947 */ /* 0x002fea0003800000 */
[----:B------:R-:W1:Y:S02]  /*da80*/  SYNCS.PHASECHK.TRANS64.TRYWAIT P1, [UR8+0x38850], R0 ;  /* 0x03885000ff0075a7 */ /* 0x000e640008020148 */
[----:B-1----:R-:W-:Y:S05]  /*da90*/  @!P1 BRA `(.L_x_2454) ;  /* 0x0000009800689947 */ /* 0x002fea0003800000 */
.L_x_2453:
        /* <DEDUP_REMOVED lines=14> */
[----:B------:R-:W-:Y:S01]  /*db80*/  IMAD.MOV.U32 R5, RZ, RZ, RZ ;  /* 0x000000ffff057224 */ /* 0x000fe200078e00ff */
[----:B------:R-:W0:Y:S04]  /*db90*/  SHFL.BFLY PT, R0, R7, 0x1, 0x1f ;  /* 0x0c201f0007007f89 */ /* 0x000e2800000e0000 */
[----:B------:R-:W-:Y:S01]  /*dba0*/  UMOV UR6, UR4 ;  /* 0x0000000400067c82 */ /* 0x000fe20008000000 */
[----:B------:R-:W1:Y:S01]  /*dbb0*/  SHFL.BFLY PT, R9, R2, 0x1, 0x1f ;  /* 0x0c201f0002097f89 */ /* 0x000e6200000e0000 */
[----:B------:R-:W-:Y:S01]  /*dbc0*/  HGMMA.64x256x16.F32 R24, R208, gdesc[UR4].tnspB, R24, gsb0 ;  /* 0x43e00004d0187df0 */ /* 0x000fe20008000818 */
[----:B------:R-:W-:Y:S01]  /*dbd0*/  UIADD3 UR6, UR4, 0x80, URZ ;  /* 0x0000008004067890 */ /* 0x000fe2000fffe03f */
[----:B------:R-:W-:Y:S01]  /*dbe0*/  UMOV UR7, 0x40000040 ;  /* 0x4000004000077882 */ /* 0x000fe20000000000 */
        /* <DEDUP_REMOVED lines=42> */
.L_x_2455:
        /* <DEDUP_REMOVED lines=143> */
.L_x_2419:
[----:B------:R-:W0:Y:S08]  /*e780*/  S2UR UR4, SR_CgaCtaId ;  /* 0x00000000000479c3 */ /* 0x000e300000008800 */
[----:B------:R-:W-:Y:S06]  /*e790*/  BAR.SYNC.DEFER_BLOCKING 0x5, 0x180 ;  /* 0x0146000000007b1d */ /* 0x000fec0000010000 */
[----:B------:R-:W-:Y:S01]  /*e7a0*/  UMOV UR7, 0x400 ;  /* 0x0000040000077882 */ /* 0x000fe20000000000 */
[----:B------:R-:W-:Y:S01]  /*e7b0*/  BSSY B0, `(.L_x_2456) ;  /* 0x00002f0000007945 */ /* 0x000fe20003800000 */
[----:B0-----:R-:W-:-:S09]  /*e7c0*/  ULEA UR7, UR4, UR7, 0x18 ;  /* 0x0000000704077291 */ /* 0x001fd2000f8ec03f */
[----:B------:R-:W0:Y:S02]  /*e7d0*/  LDS.128 R4, [UR7+0x388d0] ;  /* 0x0388d007ff047984 */ /* 0x000e240008000c00 */
[----:B0-----:R-:W-:Y:S02]  /*e7e0*/  R2UR UR5, R5 ;  /* 0x00000000050572ca */ /* 0x001fe400000e0000 */
[----:B------:R-:W-:Y:S01]  /*e7f0*/  R2UR UR6, R6 ;  /* 0x00000000060672ca */ /* 0x000fe200000e0000 */
[----:B------:R-:W-:Y:S06]  /*e800*/  BAR.ARV 0x4, 0x180 ;  /* 0x0106000000007b1d */ /* 0x000fec0000002000 */
[----:B------:R-:W-:Y:S08]  /*e810*/  @P0 BRA `(.L_x_2457) ;  /* 0x0000002000100947 */ /* 0x000ff00003800000 */
[----:B------:R-:W2:Y:S01]  /*e820*/  LDL R8, [R1+0x4] ;  /* 0x0000040001087983 */ /* 0x000ea20000100800 */
[----:B------:R-:W0:Y:S01]  /*e830*/  S2UR UR4, SR_SWINHI ;  /* 0x00000000000479c3 */ /* 0x000e220000002f00 */
[----:B------:R-:W-:Y:S02]  /*e840*/  MOV R98, 0x2 ;  /* 0x0000000200627802 */ /* 0x000fe40000000f00 */
        /* <DEDUP_REMOVED lines=10> */
[----:B------:R-:W-:Y:S01]  /*e8f0*/  F2FP.F16.F32.PACK_AB R48, R49, R48 ;  /* 0x000000303130723e */ /* 0x000fe200000000ff */
[----:B------:R-:W-:Y:S01]  /*e900*/  UMOV UR8, UR7 ;  /* 0x0000000700087c82 */ /* 0x000fe20008000000 */
[----:B0-----:R-:W-:Y:S01]  /*e910*/  UMOV UR9, UR4 ;  /* 0x0000000400097c82 */ /* 0x001fe20008000000 */
        /* <DEDUP_REMOVED lines=16> */
[----:B------:R-:W-:-:S02]  /*ea20*/  R2UR UR11, R223 ;  /* 0x00000000df0b72ca */ /* 0x000fc400000e0000 */
[----:B------:R-:W-:Y:S02]  /*ea30*/  R2UR UR10, R221 ;  /* 0x00000000dd0a72ca */ /* 0x000fe400000e0000 */
[----:B------:R-:W-:Y:S02]  /*ea40*/  F2FP.F16.F32.PACK_AB R74, R77, R76 ;  /* 0x0000004c4d4a723e */ /* 0x000fe400000000ff */
[----:B------:R-:W-:Y:S02]  /*ea50*/  F2FP.F16.F32.PACK_AB R75, R16, R75 ;  /* 0x0000004b104b723e */ /* 0x000fe400000000ff */
[----:B------:R-:W-:Y:S01]  /*ea60*/  F2FP.F16.F32.PACK_AB R81, R3, R82 ;  /* 0x000000520351723e */ /* 0x000fe200000000ff */
[----:B------:R-:W0:Y:S01]  /*ea70*/  LDC R16, c[0x0][0xbe8] ;  /* 0x0002fa00ff107b82 */ /* 0x000e220000000800 */
[----:B------:R-:W-:Y:S02]  /*ea80*/  F2FP.F16.F32.PACK_AB R82, R85, R84 ;  /* 0x000000545552723e */ /* 0x000fe400000000ff */
[----:B------:R-:W-:-:S02]  /*ea90*/  F2FP.F16.F32.PACK_AB R83, R83, R86 ;  /* 0x000000565353723e */ /* 0x000fc400000000ff */
[----:B------:R-:W-:Y:S01]  /*eaa0*/  F2FP.F16.F32.PACK_AB R84, R89, R88 ;  /* 0x000000585954723e */ /* 0x000fe200000000ff */
[----:B------:R-:W-:Y:S01]  /*eab0*/  USHF.L.U64.HI UR13, UR10, 0x2, UR11 ;  /* 0x000000020a0d7899 */ /* 0x000fe2000801020b */
[----:B------:R-:W-:Y:S01]  /*eac0*/  F2FP.F16.F32.PACK_AB R85, R91, R90 ;  /* 0x0000005a5b55723e */ /* 0x000fe200000000ff */
[----:B------:R-:W-:Y:S01]  /*ead0*/  USHF.L.U32 UR12, UR10, 0x2, URZ ;  /* 0x000000020a0c7899 */ /* 0x000fe2000800063f */
[----:B------:R-:W-:Y:S02]  /*eae0*/  F2FP.F16.F32.PACK_AB R86, R93, R92 ;  /* 0x0000005c5d56723e */ /* 0x000fe400000000ff */
[----:B------:R-:W-:Y:S01]  /*eaf0*/  F2FP.F16.F32.PACK_AB R87, R165, R87 ;  /* 0x00000057a557723e */ /* 0x000fe200000000ff */
[----:B------:R-:W-:Y:S01]  /*eb00*/  ULDC.64 UR10, c[0x0][0xc00] ;  /* 0x00030000000a7ab9 */ /* 0x000fe20000000a00 */
[----:B------:R-:W-:Y:S01]  /*eb10*/  F2FP.F16.F32.PACK_AB R96, R97, R96 ;  /* 0x000000606160723e */ /* 0x000fe200000000ff */
[----:B------:R-:W-:Y:S01]  /*eb20*/  UISETP.NE.U32.AND UP0, UPT, UR10, URZ, UPT ;  /* 0x0000003f0a00728c */ /* 0x000fe2000bf05070 */
[----:B------:R-:W-:Y:S01]  /*eb30*/  F2FP.F16.F32.PACK_AB R104, R105, R104 ;  /* 0x000000686968723e */ /* 0x000fe200000000ff */
[----:B------:R-:W-:Y:S01]  /*eb40*/  UIADD3 UR4, UP1, UR12, UR10, URZ ;  /* 0x0000000a0c047290 */ /* 0x000fe2000ff3e03f */
[----:B------:R-:W-:Y:S01]  /*eb50*/  F2FP.F16.F32.PACK_AB R97, R167, R166 ;  /* 0x000000a6a761723e */ /* 0x000fe200000000ff */
[----:B------:R-:W-:Y:S01]  /*eb60*/  UISETP.NE.AND.EX UP0, UPT, UR11, URZ, UPT, UP0 ;  /* 0x0000003f0b00728c */ /* 0x000fe2000bf05300 */
[----:B------:R-:W-:Y:S01]  /*eb70*/  F2FP.F16.F32.PACK_AB R105, R107, R106 ;  /* 0x0000006a6b69723e */ /* 0x000fe200000000ff */
[----:B------:R-:W-:Y:S01]  /*eb80*/  UIADD3.X UR10, UR13, UR11, URZ, UP1, !UPT ;  /* 0x0000000b0d0a7290 */ /* 0x000fe20008ffe43f */
        /* <DEDUP_REMOVED lines=22> */
[----:B------:R-:W-:Y:S01]  /*ecf0*/  R2UR UR14, R214 ;  /* 0x00000000d60e72ca */ /* 0x000fe200000e0000 */
[----:B--2---:R-:W-:-:S03]  /*ed00*/  IMAD.WIDE R98, R8, R98, UR8 ;  /* 0x0000000808627e25 */ /* 0x004fc6000f8e0262 */
[C---:B------:R-:W-:Y:S02]  /*ed10*/  IADD3 R169, P1, R98.reuse, 0x20, RZ ;  /* 0x0000002062a97810 */ /* 0x040fe40007f3e0ff */
[C---:B------:R-:W-:Y:S02]  /*ed20*/  IADD3 R171, P0, R98.reuse, 0x40, RZ ;  /* 0x0000004062ab7810 */ /* 0x040fe40007f1e0ff */
[C---:B------:R-:W-:Y:S01]  /*ed30*/  IADD3 R173, P4, R98.reuse, 0x60, RZ ;  /* 0x0000006062ad7810 */ /* 0x040fe20007f9e0ff */
[--C-:B------:R-:W-:Y:S01]  /*ed40*/  IMAD.X R9, RZ, RZ, R99.reuse, P1 ;  /* 0x000000ffff097224 */ /* 0x100fe200008e0663 */
[C---:B------:R-:W-:Y:S01]  /*ed50*/  LOP3.LUT R5, R98.reuse, 0x380, RZ, 0xc0, !PT ;  /* 0x0000038062057812 */ /* 0x040fe200078ec0ff */
[--C-:B------:R-:W-:Y:S01]  /*ed60*/  IMAD.X R11, RZ, RZ, R99.reuse, P0 ;  /* 0x000000ffff0b7224 */ /* 0x100fe200000e0663 */
[C---:B------:R-:W-:Y:S01]  /*ed70*/  IADD3 R175, P3, R98.reuse, 0x4000, RZ ;  /* 0x0000400062af7810 */ /* 0x040fe20007f7e0ff */
[----:B------:R-:W-:Y:S01]  /*ed80*/  IMAD.X R13, RZ, RZ, R99, P4 ;  /* 0x000000ffff0d7224 */ /* 0x000fe200020e0663 */
[----:B------:R-:W-:-:S02]  /*ed90*/  IADD3 R177, P6, R98, 0x4020, RZ ;  /* 0x0000402062b17810 */ /* 0x000fc40007fde0ff */
[C---:B------:R-:W-:Y:S01]  /*eda0*/  IADD3 R179, P5, R98.reuse, 0x4040, RZ ;  /* 0x0000404062b37810 */ /* 0x040fe20007fbe0ff */
[--C-:B------:R-:W-:Y:S01]  /*edb0*/  IMAD.X R15, RZ, RZ, R99.reuse, P3 ;  /* 0x000000ffff0f7224 */ /* 0x100fe200018e0663 */
        /* <DEDUP_REMOVED lines=10> */
[----:B------:R-:W-:Y:S02]  /*ee60*/  LOP3.LUT R14, R175, 0x380, RZ, 0xc0, !PT ;  /* 0x00000380af0e7812 */ /* 0x000fe400078ec0ff */
[----:B------:R-:W-:Y:S02]  /*ee70*/  SHF.R.U64 R8, R8, 0x3, RZ ;  /* 0x0000000308087819 */ /* 0x000fe400000012ff */
[----:B------:R-:W-:Y:S02]  /*ee80*/  IADD3 R46, P0, R98, 0x8020, RZ ;  /* 0x00008020622e7810 */ /* 0x000fe40007f1e0ff */
[----:B------:R-:W-:Y:S02]  /*ee90*/  SHF.R.U64 R10, R10, 0x3, RZ ;  /* 0x000000030a0a7819 */ /* 0x000fe400000012ff */
        /* <DEDUP_REMOVED lines=10> */
[----:B------:R-:W-:Y:S01]  /*ef40*/  IADD3 R6, P1, R98, 0xc060, RZ ;  /* 0x0000c06062067810 */ /* 0x000fe20007f3e0ff */
[----:B------:R-:W-:Y:S01]  /*ef50*/  IMAD.X R79, RZ, RZ, R99, P5 ;  /* 0x000000ffff4f7224 */ /* 0x000fe200028e0663 */
[----:B------:R-:W-:-:S02]  /*ef60*/  SHF.R.U64 R12, R12, 0x3, RZ ;  /* 0x000000030c0c7819 */ /* 0x000fc400000012ff */
[----:B------:R-:W-:Y:S02]  /*ef70*/  LOP3.LUT R20, R179, 0x380, RZ, 0xc0, !PT ;  /* 0x00000380b3147812 */ /* 0x000fe400078ec0ff */
[----:B------:R-:W-:Y:S01]  /*ef80*/  LOP3.LUT R98, R5, R98, RZ, 0x3c, !PT ;  /* 0x0000006205627212 */ /* 0x000fe200078e3cff */
[----:B------:R-:W-:Y:S01]  /*ef90*/  IMAD.X R5, RZ, RZ, R99, P1 ;  /* 0x000000ffff057224 */ /* 0x000fe200008e0663 */
[----:B------:R-:W-:Y:S02]  /*efa0*/  SHF.R.U64 R14, R14, 0x3, RZ ;  /* 0x000000030e0e7819 */ /* 0x000fe400000012ff */
[----:B------:R-:W-:Y:S02]  /*efb0*/  LOP3.LUT R30, R181, 0x380, RZ, 0xc0, !PT ;  /* 0x00000380b51e7812 */ /* 0x000fe400078ec0ff */
        /* <DEDUP_REMOVED lines=8> */
[----:B------:R-:W-:Y:S02]  /*f040*/  IADD3.X R95, RZ, R99, RZ, P2, !PT ;  /* 0x00000063ff5f7210 */ /* 0x000fe400017fe4ff */
[----:B------:R-:W-:Y:S02]  /*f050*/  LOP3.LUT R14, R14, R175, RZ, 0x3c, !PT ;  /* 0x000000af0e0e7212 */ /* 0x000fe400078e3cff */
[----:B------:R-:W-:Y:S02]  /*f060*/  SHF.R.U64 R30, R30, 0x3, RZ ;  /* 0x000000031e1e7819 */ /* 0x000fe400000012ff */
[----:B------:R-:W-:Y:S02]  /*f070*/  LOP3.LUT R173, R62, 0x380, RZ, 0xc0, !PT ;  /* 0x000003803ead7812 */ /* 0x000fe400078ec0ff */
[----:B------:R-:W-:Y:S01]  /*f080*/  MOV R98, R98 ;  /* 0x0000006200627202 */ /* 0x000fe20000000f00 */
[----:B------:R-:W-:Y:S01]  /*f090*/  BAR.SYNC.DEFER_BLOCKING 0x1, 0x100 ;  /* 0x0044000000007b1d */ /* 0x000fe20000010000 */
[----:B------:R-:W-:-:S02]  /*f0a0*/  LOP3.LUT R78, R4, 0x380, RZ, 0xc0, !PT ;  /* 0x00000380044e7812 */ /* 0x000fc400078ec0ff */
[----:B------:R-:W-:Y:S02]  /*f0b0*/  SHF.R.U64 R38, R38, 0x3, RZ ;  /* 0x0000000326267819 */ /* 0x000fe400000012ff */
[----:B------:R-:W-:Y:S02]  /*f0c0*/  LOP3.LUT R175, R70, 0x380, RZ, 0xc0, !PT ;  /* 0x0000038046af7812 */ /* 0x000fe400078ec0ff */
[----:B------:R-:W-:Y:S02]  /*f0d0*/  LOP3.LUT R99, R6, 0x380, RZ, 0xc0, !PT ;  /* 0x0000038006637812 */ /* 0x000fe400078ec0ff */
[----:B------:R-:W-:Y:S02]  /*f0e0*/  LOP3.LUT R18, R18, R177, RZ, 0x3c, !PT ;  /* 0x000000b112127212 */ /* 0x000fe400078e3cff */
[----:B------:R-:W-:Y:S02]  /*f0f0*/  SHF.R.U64 R169, R169, 0x3, RZ ;  /* 0x00000003a9a97819 */ /* 0x000fe400000012ff */
[----:B------:R-:W-:-:S02]  /*f100*/  MOV R8, R8 ;  /* 0x0000000800087202 */ /* 0x000fc40000000f00 */
[----:B------:R-:W-:Y:S02]  /*f110*/  LOP3.LUT R20, R20, R179, RZ, 0x3c, !PT ;  /* 0x000000b314147212 */ /* 0x000fe400078e3cff */
[----:B------:R-:W-:Y:S02]  /*f120*/  SHF.R.U64 R171, R171, 0x3, RZ ;  /* 0x00000003abab7819 */ /* 0x000fe400000012ff */
[----:B------:R-:W-:Y:S02]  /*f130*/  LOP3.LUT R94, R23, 0x380, RZ, 0xc0, !PT ;  /* 0x00000380175e7812 */ /* 0x000fe400078ec0ff */
[----:B------:R-:W-:Y:S02]  /*f140*/  MOV R10, R10 ;  /* 0x0000000a000a7202 */ /* 0x000fe40000000f00 */
[----:B------:R-:W-:Y:S01]  /*f150*/  LOP3.LUT R30, R30, R181, RZ, 0x3c, !PT ;  /* 0x000000b51e1e7212 */ /* 0x000fe200078e3cff */
[----:B------:R1:W-:Y:S01]  /*f160*/  STSM.16.M88.4 [R98], R24 ;  /* 0x0000001862007844 */ /* 0x0003e20000000200 */
[----:B------:R-:W-:-:S02]  /*f170*/  SHF.R.U64 R173, R173, 0x3, RZ ;  /* 0x00000003adad7819 */ /* 0x000fc400000012ff */
[----:B------:R-:W-:Y:S01]  /*f180*/  SHF.R.U64 R29, R78, 0x3, RZ ;  /* 0x000000034e1d7819 */ /* 0x000fe200000012ff */
[----:B------:R2:W-:Y:S01]  /*f190*/  STSM.16.M88.4 [R8], R32 ;  /* 0x0000002008007844 */ /* 0x0005e20000000200 */
[----:B------:R-:W-:Y:S02]  /*f1a0*/  MOV R12, R12 ;  /* 0x0000000c000c7202 */ /* 0x000fe40000000f00 */
[----:B------:R-:W-:Y:S01]  /*f1b0*/  LOP3.LUT R38, R38, R183, RZ, 0x3c, !PT ;  /* 0x000000b726267212 */ /* 0x000fe200078e3cff */
[----:B------:R3:W-:Y:S01]  /*f1c0*/  STSM.16.M88.4 [R10], R40 ;  /* 0x000000280a007844 */ /* 0x0007e20000000200 */
[----:B------:R-:W-:Y:S02]  /*f1d0*/  SHF.R.U64 R175, R175, 0x3, RZ ;  /* 0x00000003afaf7819 */ /* 0x000fe400000012ff */
[----:B------:R-:W-:Y:S01]  /*f1e0*/  SHF.R.U64 R99, R99, 0x3, RZ ;  /* 0x0000000363637819 */ /* 0x000fe200000012ff */
[----:B------:R4:W-:Y:S01]  /*f1f0*/  STSM.16.M88.4 [R12], R48 ;  /* 0x000000300c007844 */ /* 0x0009e20000000200 */
[----:B------:R-:W-:-:S02]  /*f200*/  MOV R14, R14 ;  /* 0x0000000e000e7202 */ /* 0x000fc40000000f00 */
[----:B------:R-:W-:Y:S02]  /*f210*/  LOP3.LUT R46, R169, R46, RZ, 0x3c, !PT ;  /* 0x0000002ea92e7212 */ /* 0x000fe400078e3cff */
[----:B------:R-:W-:Y:S01]  /*f220*/  MOV R18, R18 ;  /* 0x0000001200127202 */ /* 0x000fe20000000f00 */
[----:B------:R4:W-:Y:S01]  /*f230*/  STSM.16.M88.4 [R14], R56 ;  /* 0x000000380e007844 */ /* 0x0009e20000000200 */
[----:B------:R-:W-:Y:S02]  /*f240*/  LOP3.LUT R54, R171, R54, RZ, 0x3c, !PT ;  /* 0x00000036ab367212 */ /* 0x000fe400078e3cff */
[----:B------:R-:W-:Y:S01]  /*f250*/  SHF.R.U64 R28, R94, 0x3, RZ ;  /* 0x000000035e1c7819 */ /* 0x000fe200000012ff */
[----:B------:R4:W-:Y:S01]  /*f260*/  STSM.16.M88.4 [R18], R64 ;  /* 0x0000004012007844 */ /* 0x0009e20000000200 */
[----:B------:R-:W-:Y:S02]  /*f270*/  MOV R20, R20 ;  /* 0x0000001400147202 */ /* 0x000fe40000000f00 */
[----:B------:R-:W-:-:S02]  /*f280*/  LOP3.LUT R62, R173, R62, RZ, 0x3c, !PT ;  /* 0x0000003ead3e7212 */ /* 0x000fc400078e3cff */
[----:B------:R-:W-:Y:S01]  /*f290*/  LOP3.LUT R78, R29, R4, RZ, 0x3c, !PT ;  /* 0x000000041d4e7212 */ /* 0x000fe200078e3cff */
[----:B------:R4:W-:Y:S01]  /*f2a0*/  STSM.16.M88.4 [R20], R72 ;  /* 0x0000004814007844 */ /* 0x0009e20000000200 */
[----:B------:R-:W-:Y:S02]  /*f2b0*/  MOV R30, R30 ;  /* 0x0000001e001e7202 */ /* 0x000fe40000000f00 */
[----:B------:R-:W-:Y:S02]  /*f2c0*/  LOP3.LUT R70, R175, R70, RZ, 0x3c, !PT ;  /* 0x00000046af467212 */ /* 0x000fe400078e3cff */
[----:B------:R-:W-:Y:S01]  /*f2d0*/  LOP3.LUT R4, R99, R6, RZ, 0x3c, !PT ;  /* 0x0000000663047212 */ /* 0x000fe200078e3cff */
[----:B------:R4:W-:Y:S01]  /*f2e0*/  STSM.16.M88.4 [R30], R80 ;  /* 0x000000501e007844 */ /* 0x0009e20000000200 */
[----:B------:R-:W-:Y:S02]  /*f2f0*/  MOV R38, R38 ;  /* 0x0000002600267202 */ /* 0x000fe40000000f00 */
[----:B------:R-:W-:-:S02]  /*f300*/  MOV R46, R46 ;  /* 0x0000002e002e7202 */ /* 0x000fc40000000f00 */
[----:B-1----:R-:W-:Y:S01]  /*f310*/  F2FP.F16.F32.PACK_AB R98, R101, R100 ;  /* 0x000000646562723e */ /* 0x002fe200000000ff */
[----:B------:R4:W-:Y:S01]  /*f320*/  STSM.16.M88.4 [R38], R84 ;  /* 0x0000005426007844 */ /* 0x0009e20000000200 */
[----:B------:R-:W-:Y:S02]  /*f330*/  F2FP.F16.F32.PACK_AB R99, R103, R102 ;  /* 0x000000666763723e */ /* 0x000fe400000000ff */
[----:B------:R-:W-:Y:S02]  /*f340*/  LOP3.LUT R94, R28, R23, RZ, 0x3c, !PT ;  /* 0x000000171c5e7212 */ /* 0x000fe400078e3cff */
[----:B------:R-:W-:Y:S01]  /*f350*/  MOV R54, R54 ;  /* 0x0000003600367202 */ /* 0x000fe20000000f00 */
[----:B------:R4:W-:Y:S01]  /*f360*/  STSM.16.M88.4 [R46], R96 ;  /* 0x000000602e007844 */ /* 0x0009e20000000200 */
[----:B------:R-:W-:Y:S02]  /*f370*/  MOV R62, R62 ;  /* 0x0000003e003e7202 */ /* 0x000fe40000000f00 */
[----:B------:R-:W-:Y:S01]  /*f380*/  MOV R70, R70 ;  /* 0x0000004600467202 */ /* 0x000fe20000000f00 */
[----:B------:R4:W-:Y:S01]  /*f390*/  STSM.16.M88.4 [R54], R104 ;  /* 0x0000006836007844 */ /* 0x0009e20000000200 */
[----:B------:R-:W-:-:S02]  /*f3a0*/  MOV R78, R78 ;  /* 0x0000004e004e7202 */ /* 0x000fc40000000f00 */
[----:B------:R-:W-:Y:S01]  /*f3b0*/  MOV R94, R94 ;  /* 0x0000005e005e7202 */ /* 0x000fe20000000f00 */
[----:B------:R4:W-:Y:S01]  /*f3c0*/  STSM.16.M88.4 [R62], R112 ;  /* 0x000000703e007844 */ /* 0x0009e20000000200 */
[----:B------:R-:W-:Y:S01]  /*f3d0*/  MOV R6, R4 ;  /* 0x0000000400067202 */ /* 0x000fe20000000f00 */
[----:B------:R-:W-:Y:S01]  /*f3e0*/  IMAD.U32 R4, RZ, RZ, UR4 ;  /* 0x00000004ff047e24 */ /* 0x000fe2000f8e00ff */
[----:B------:R-:W-:Y:S01]  /*f3f0*/  PLOP3.LUT P0, PT, PT, PT, UP0, 0x80, 0x0 ;  /* 0x000000000000781c */ /* 0x000fe20003f0f008 */
[----:B------:R4:W-:Y:S01]  /*f400*/  STSM.16.M88.4 [R70], R120 ;  /* 0x0000007846007844 */ /* 0x0009e20000000200 */
[----:B------:R-:W-:Y:S01]  /*f410*/  IMAD.U32 R5, RZ, RZ, UR10 ;  /* 0x0000000aff057e24 */ /* 0x000fe2000f8e00ff */
[----:B------:R-:W-:Y:S02]  /*f420*/  ULDC.64 UR10, c[0x0][0xc08] ;  /* 0x00030200000a7ab9 */ /* 0x000fe40000000a00 */
[----:B------:R4:W-:Y:S04]  /*f430*/  STSM.16.M88.4 [R78], R128 ;  /* 0x000000804e007844 */ /* 0x0009e80000000200 */
[----:B------:R4:W-:Y:S04]  /*f440*/  STSM.16.M88.4 [R94], R136 ;  /* 0x000000885e007844 */ /* 0x0009e80000000200 */
[----:B------:R4:W-:Y:S01]  /*f450*/  STSM.16.M88.4 [R6], R144 ;  /* 0x0000009006007844 */ /* 0x0009e20000000200 */
[----:B------:R-:W-:Y:S06]  /*f460*/  BAR.SYNC.DEFER_BLOCKING 0x1, 0x100 ;  /* 0x0044000000007b1d */ /* 0x000fec0000010000 */
[----:B------:R-:W4:Y:S01]  /*f470*/  @P0 LDG.E R3, desc[UR38][R4.64] ;  /* 0x0000002604030981 */ /* 0x000f22000c1e1900 */
[----:B------:R-:W-:Y:S01]  /*f480*/  UISETP.NE.U32.AND UP1, UPT, UR10, URZ, UPT ;  /* 0x0000003f0a00728c */ /* 0x000fe2000bf25070 */
[----:B0-----:R-:W-:Y:S01]  /*f490*/  ISETP.NE.AND P1, PT, R16, 0x1, PT ;  /* 0x000000011000780c */ /* 0x001fe20003f25270 */
[----:B------:R-:W-:Y:S01]  /*f4a0*/  UMOV UR4, URZ ;  /* 0x0000003f00047c82 */ /* 0x000fe20008000000 */
[----:B------:R-:W-:Y:S01]  /*f4b0*/  VIADD R13, R216, UR14 ;  /* 0x0000000ed80d7c36 */ /* 0x000fe20008000000 */
[----:B------:R-:W-:-:S06]  /*f4c0*/  UISETP.NE.AND.EX UP1, UPT, UR11, URZ, UPT, UP1 ;  /* 0x0000003f0b00728c */ /* 0x000fcc000bf25310 */
[----:B------:R-:W-:-:S04]  /*f4d0*/  PLOP3.LUT P2, PT, PT, PT, UP1, 0x80, 0x0 ;  /* 0x000000000000781c */ /* 0x000fc80003f4f018 */
[----:B--2---:R-:W0:Y:S01]  /*f4e0*/  @P1 LDC R8, c[0x0][0xbec] ;  /* 0x0002fb00ff081b82 */ /* 0x004e220000000800 */
[----:B------:R-:W-:-:S03]  /*f4f0*/  @UP1 UIADD3 UR10, UP2, UR12, UR10, URZ ;  /* 0x0000000a0c0a1290 */ /* 0x000fc6000ff5e03f */
[----:B------:R-:W-:Y:S01]  /*f500*/  ULDC UR12, c[0x0][0xa88] ;  /* 0x0002a200000c7ab9 */ /* 0x000fe20000000800 */
[----:B------:R-:W-:Y:S02]  /*f510*/  @UP1 UIADD3.X UR11, UR13, UR11, URZ, UP2, !UPT ;  /* 0x0000000b0d0b1290 */ /* 0x000fe400097fe43f */
[----:B---3--:R-:W-:Y:S01]  /*f520*/  IMAD.U32 R10, RZ, RZ, UR10 ;  /* 0x0000000aff0a7e24 */ /* 0x008fe2000f8e00ff */
[----:B------:R-:W1:Y:S03]  /*f530*/  @P1 LDC R9, c[0x0][0xbf0] ;  /* 0x0002fc00ff091b82 */ /* 0x000e660000000800 */
[----:B------:R-:W-:Y:S01]  /*f540*/  IMAD.U32 R11, RZ, RZ, UR11 ;  /* 0x0000000bff0b7e24 */ /* 0x000fe2000f8e00ff */
[----:B----4-:R-:W-:Y:S01]  /*f550*/  @P0 R2UR UR4, R3 ;  /* 0x00000000030402ca */ /* 0x010fe200000e0000 */
[----:B------:R-:W-:-:S06]  /*f560*/  IMAD.U32 R3, RZ, RZ, UR12 ;  /* 0x0000000cff037e24 */ /* 0x000fcc000f8e00ff */
[----:B------:R2:W5:Y:S01]  /*f570*/  @P2 LDG.E R3, desc[UR38][R10.64] ;  /* 0x000000260a032981 */ /* 0x000562000c1e1900 */
[----:B01----:R-:W-:Y:S07]  /*f580*/  @P2 BRA `(.L_x_2458) ;  /* 0x0000000000102947 */ /* 0x003fee0003800000 */
[----:B------:R-:W-:Y:S05]  /*f590*/  @!P0 BRA `(.L_x_2458) ;  /* 0x00000000000c8947 */ /* 0x000fea0003800000 */
[----:B------:R-:W3:Y:S04]  /*f5a0*/  LDG.E R6, desc[UR38][R4.64] ;  /* 0x0000002604067981 */ /* 0x000ee8000c1e1900 */
[----:B-----5:R-:W3:Y:S02]  /*f5b0*/  LDG.E R3, desc[UR38][R4.64+0x4] ;  /* 0x0000042604037981 */ /* 0x020ee4000c1e1900 */
[----:B---3--:R-:W-:-:S07]  /*f5c0*/  IMAD.IADD R3, R3, 0x1, -R6 ;  /* 0x0000000103037824 */ /* 0x008fce00078e0a06 */
.L_x_2458:
[----:B------:R-:W3:Y:S01]  /*f5d0*/  LDL R14, [R1] ;  /* 0x00000000010e7983 */ /* 0x000ee20000100800 */
[----:B------:R-:W-:Y:S01]  /*f5e0*/  R2UR UR21, R222 ;  /* 0x00000000de1572ca */ /* 0x000fe200000e0000 */
[----:B------:R-:W-:Y:S01]  /*f5f0*/  ULDC.64 UR16, c[0x0][0xb90] ;  /* 0x0002e40000107ab9 */ /* 0x000fe20000000a00 */
[----:B------:R-:W-:Y:S01]  /*f600*/  R2UR UR19, R223 ;  /* 0x00000000df1372ca */ /* 0x000fe200000e0000 */
[----:B------:R-:W-:Y:S01]  /*f610*/  @P1 IMAD.HI.U32 R4, R13, R8, RZ ;  /* 0x000000080d041227 */ /* 0x000fe200078e00ff */
[----:B------:R-:W-:Y:S01]  /*f620*/  R2UR UR18, R221 ;  /* 0x00000000dd1272ca */ /* 0x000fe200000e0000 */
[----:B------:R-:W-:Y:S01]  /*f630*/  USHF.R.S32.HI UR11, URZ, 0x1f, UR4 ;  /* 0x0000001f3f0b7899 */ /* 0x000fe20008011404 */
[----:B------:R-:W-:Y:S01]  /*f640*/  R2UR UR20, R214 ;  /* 0x00000000d61472ca */ /* 0x000fe200000e0000 */
[----:B------:R-:W-:Y:S01]  /*f650*/  UMOV UR10, UR4 ;  /* 0x00000004000a7c82 */ /* 0x000fe20008000000 */
[----:B------:R-:W-:Y:S01]  /*f660*/  IMAD.MOV.U32 R8, RZ, RZ, R13 ;  /* 0x000000ffff087224 */ /* 0x000fe200078e000d */
[----:B------:R-:W-:Y:S01]  /*f670*/  @P1 SHF.R.U32.HI R8, RZ, R9, R4 ;  /* 0x00000009ff081219 */ /* 0x000fe20000011604 */
[----:B------:R-:W-:-:S02]  /*f680*/  IMAD R4, R224, 0x40, R22 ;  /* 0x00000040e0047824 */ /* 0x000fc400078e0216 */
[----:B------:R-:W-:Y:S01]  /*f690*/  IMAD.MOV.U32 R5, RZ, RZ, 0x2 ;  /* 0x00000002ff057424 */ /* 0x000fe200078e00ff */
[----:B------:R-:W-:Y:S01]  /*f6a0*/  USHF.R.S32.HI UR15, URZ, 0x1f, UR21 ;  /* 0x0000001f3f0f7899 */ /* 0x000fe20008011415 */
[--C-:B--2---:R-:W-:Y:S01]  /*f6b0*/  IMAD.MOV R11, RZ, RZ, -R8.reuse ;  /* 0x000000ffff0b7224 */ /* 0x104fe200078e0a08 */
[----:B------:R-:W-:Y:S01]  /*f6c0*/  USEL UR19, UR19, URZ, !UP0 ;  /* 0x0000003f13137287 */ /* 0x000fe2000c000000 */
[----:B------:R-:W-:Y:S01]  /*f6d0*/  SHF.R.S32.HI R9, RZ, 0x1f, R8 ;  /* 0x0000001fff097819 */ /* 0x000fe20000011408 */
[----:B------:R-:W-:Y:S01]  /*f6e0*/  UIMAD UR14, UR15, UR16, URZ ;  /* 0x000000100f0e72a4 */ /* 0x000fe2000f8e023f */
[----:B------:R-:W-:Y:S01]  /*f6f0*/  IMAD R11, R16, R11, R13 ;  /* 0x0000000b100b7224 */ /* 0x000fe200078e020d */
[----:B------:R-:W-:Y:S01]  /*f700*/  UIMAD.WIDE.U32 UR12, UR21, UR16, UR10 ;  /* 0x00000010150c72a5 */ /* 0x000fe2000f8e000a */
[----:B------:R-:W-:Y:S01]  /*f710*/  IMAD.WIDE R4, R4, R5, UR8 ;  /* 0x0000000804047e25 */ /* 0x000fe2000f8e0205 */
[----:B------:R-:W-:Y:S02]  /*f720*/  UIMAD UR14, UR21, UR17, UR14 ;  /* 0x00000011150e72a4 */ /* 0x000fe4000f8e020e */
[----:B------:R-:W-:Y:S01]  /*f730*/  USEL UR18, UR18, URZ, !UP0 ;  /* 0x0000003f12127287 */ /* 0x000fe2000c000000 */
[----:B------:R-:W-:Y:S01]  /*f740*/  SHF.R.S32.HI R6, RZ, 0x1f, R11 ;  /* 0x0000001fff067819 */ /* 0x000fe2000001140b */
[----:B------:R-:W-:Y:S01]  /*f750*/  ULDC.64 UR16, c[0x0][0xb98] ;  /* 0x0002e60000107ab9 */ /* 0x000fe20000000a00 */
[----:B------:R-:W-:Y:S01]  /*f760*/  UIADD3 UR13, UR13, UR14, URZ ;  /* 0x0000000e0d0d7290 */ /* 0x000fe2000fffe03f */
[C---:B------:R-:W-:Y:S01]  /*f770*/  IADD3 R33, P3, R4.reuse, 0x4000, RZ ;  /* 0x0000400004217810 */ /* 0x040fe20007f7e0ff */
[----:B------:R-:W-:Y:S01]  /*f780*/  UIMAD UR10, UR19, UR16, URZ ;  /* 0x00000010130a72a4 */ /* 0x000fe2000f8e023f */
[----:B------:R-:W-:Y:S01]  /*f790*/  IADD3 R37, P2, R4, 0x5000, RZ ;  /* 0x0000500004257810 */ /* 0x000fe20007f5e0ff */
[----:B------:R-:W-:Y:S01]  /*f7a0*/  UIMAD.WIDE.U32 UR12, UR18, UR16, UR12 ;  /* 0x00000010120c72a5 */ /* 0x000fe2000f8e000c */
[----:B------:R-:W-:Y:S01]  /*f7b0*/  LOP3.LUT R32, R33, 0x380, RZ, 0xc0, !PT ;  /* 0x0000038021207812 */ /* 0x000fe200078ec0ff */
[----:B------:R-:W-:Y:S01]  /*f7c0*/  UIMAD UR10, UR18, UR17, UR10 ;  /* 0x00000011120a72a4 */ /* 0x000fe2000f8e020a */
[----:B------:R-:W-:Y:S01]  /*f7d0*/  LOP3.LUT R36, R37, 0x380, RZ, 0xc0, !PT ;  /* 0x0000038025247812 */ /* 0x000fe200078ec0ff */
[----:B------:R-:W-:Y:S01]  /*f7e0*/  ULDC.64 UR8, c[0x0][0xb88] ;  /* 0x0002e20000087ab9 */ /* 0x000fe20000000a00 */
[----:B------:R-:W-:Y:S01]  /*f7f0*/  SHF.R.U64 R32, R32, 0x3, RZ ;  /* 0x0000000320207819 */ /* 0x000fe200000012ff */
[----:B------:R-:W-:Y:S01]  /*f800*/  IMAD R6, R6, UR8, RZ ;  /* 0x0000000806067c24 */ /* 0x000fe2000f8e02ff */
[----:B------:R-:W-:Y:S01]  /*f810*/  IADD3 R8, P0, R8, UR12, RZ ;  /* 0x0000000c08087c10 */ /* 0x000fe2000ff1e0ff */
[----:B------:R-:W-:Y:S01]  /*f820*/  IMAD.U32 R10, RZ, RZ, UR10 ;  /* 0x0000000aff0a7e24 */ /* 0x000fe2000f8e00ff */
[----:B------:R-:W-:Y:S01]  /*f830*/  LOP3.LUT R32, R32, R33, RZ, 0x3c, !PT ;  /* 0x0000002120207212 */ /* 0x000fe200078e3cff */
[----:B------:R-:W-:Y:S01]  /*f840*/  IMAD R15, R11, UR9, R6 ;  /* 0x000000090b0f7c24 */ /* 0x000fe2000f8e0206 */
[----:B------:R-:W-:Y:S01]  /*f850*/  SHF.R.U64 R36, R36, 0x3, RZ ;  /* 0x0000000324247819 */ /* 0x000fe200000012ff */
[----:B------:R-:W-:Y:S01]  /*f860*/  IMAD.X R33, RZ, RZ, R5, P3 ;  /* 0x000000ffff217224 */ /* 0x000fe200018e0605 */
[----:B------:R-:W-:Y:S01]  /*f870*/  IADD3.X R9, R9, UR13, R10, P0, !PT ;  /* 0x0000000d09097c10 */ /* 0x000fe200087fe40a */
[----:B-----5:R-:W-:Y:S01]  /*f880*/  IMAD R23, R3, R16, RZ ;  /* 0x0000001003177224 */ /* 0x020fe200078e02ff */
[----:B------:R-:W-:Y:S01]  /*f890*/  IADD3 R53, P3, R4, 0xa000, RZ ;  /* 0x0000a00004357810 */ /* 0x000fe20007f7e0ff */
[----:B------:R-:W-:Y:S01]  /*f8a0*/  ULDC.64 UR12, c[0x0][0xaa0] ;  /* 0x0002a800000c7ab9 */ /* 0x000fe20000000a00 */
[----:B------:R-:W-:Y:S01]  /*f8b0*/  LOP3.LUT R36, R36, R37, RZ, 0x3c, !PT ;  /* 0x0000002524247212 */ /* 0x000fe200078e3cff */
[----:B------:R-:W-:Y:S01]  /*f8c0*/  IMAD.WIDE.U32 R8, R11, UR8, R8 ;  /* 0x000000080b087c25 */ /* 0x000fe2000f8e0008 */
[----:B------:R-:W-:Y:S01]  /*f8d0*/  ULDC.64 UR8, c[0x0][0xb50] ;  /* 0x0002d40000087ab9 */ /* 0x000fe20000000a00 */
[----:B------:R-:W-:-:S02]  /*f8e0*/  LOP3.LUT R52, R53, 0x380, RZ, 0xc0, !PT ;  /* 0x0000038035347812 */ /* 0x000fc400078ec0ff */
[----:B------:R-:W-:Y:S01]  /*f8f0*/  IMAD.X R37, RZ, RZ, R5, P2 ;  /* 0x000000ffff257224 */ /* 0x000fe200010e0605 */
[----:B------:R-:W-:Y:S02]  /*f900*/  IADD3 R9, R9, R15, RZ ;  /* 0x0000000f09097210 */ /* 0x000fe40007ffe0ff */
[----:B------:R-:W-:Y:S02]  /*f910*/  LEA R10, P0, R8, UR8, 0x2 ;  /* 0x00000008080a7c11 */ /* 0x000fe4000f8010ff */
[----:B------:R-:W-:Y:S02]  /*f920*/  IADD3 R57, P2, R4, 0xb000, RZ ;  /* 0x0000b00004397810 */ /* 0x000fe40007f5e0ff */
[----:B------:R-:W-:Y:S01]  /*f930*/  LEA.HI.X R11, R8, UR9, R9, 0x2, P0 ;  /* 0x00000009080b7c11 */ /* 0x000fe200080f1409 */
[----:B------:R-:W-:Y:S01]  /*f940*/  SHFL.IDX PT, R18, R10, RZ, 0x1c1f ;  /* 0x001c1fff0a127589 */ /* 0x000fe200000e0000 */
[----:B------:R-:W-:Y:S02]  /*f950*/  IADD3 R29, P0, R4, 0x3000, RZ ;  /* 0x00003000041d7810 */ /* 0x000fe40007f1e0ff */
[----:B------:R-:W-:Y:S01]  /*f960*/  SHF.R.U64 R52, R52, 0x3, RZ ;  /* 0x0000000334347819 */ /* 0x000fe200000012ff */
[----:B------:R-:W0:Y:S01]  /*f970*/  SHFL.IDX PT, R19, R11, RZ, 0x1c1f ;  /* 0x001c1fff0b137589 */ /* 0x000e2200000e0000 */
[----:B------:R-:W-:-:S02]  /*f980*/  LOP3.LUT R28, R29, 0x380, RZ, 0xc0, !PT ;  /* 0x000003801d1c7812 */ /* 0x000fc400078ec0ff */
[----:B------:R-:W-:Y:S01]  /*f990*/  LOP3.LUT R56, R57, 0x380, RZ, 0xc0, !PT ;  /* 0x0000038039387812 */ /* 0x000fe200078ec0ff */
[----:B------:R-:W-:Y:S01]  /*f9a0*/  SHFL.IDX PT, R20, R10, 0x1, 0x1c1f ;  /* 0x003c1f000a147f89 */ /* 0x000fe200000e0000 */
[----:B------:R-:W-:Y:S02]  /*f9b0*/  SHF.R.U64 R28, R28, 0x3, RZ ;  /* 0x000000031c1c7819 */ /* 0x000fe400000012ff */
[----:B------:R-:W-:Y:S01]  /*f9c0*/  LOP3.LUT R52, R52, R53, RZ, 0x3c, !PT ;  /* 0x0000003534347212 */ /* 0x000fe200078e3cff */
[--C-:B------:R-:W-:Y:S01]  /*f9d0*/  IMAD.X R53, RZ, RZ, R5.reuse, P3 ;  /* 0x000000ffff357224 */ /* 0x100fe200018e0605 */
[----:B------:R-:W-:Y:S01]  /*f9e0*/  LOP3.LUT R28, R28, R29, RZ, 0x3c, !PT ;  /* 0x0000001d1c1c7212 */ /* 0x000fe200078e3cff */
[----:B------:R-:W-:Y:S01]  /*f9f0*/  IMAD.X R29, RZ, RZ, R5, P0 ;  /* 0x000000ffff1d7224 */ /* 0x000fe200000e0605 */
[C---:B------:R-:W-:Y:S01]  /*fa00*/  IADD3 R49, P0, R4.reuse, 0x9000, RZ ;  /* 0x0000900004317810 */ /* 0x040fe20007f1e0ff */
[----:B------:R-:W1:Y:S01]  /*fa10*/  SHFL.IDX PT, R21, R11, 0x1, 0x1c1f ;  /* 0x003c1f000b157f89 */ /* 0x000e6200000e0000 */
[----:B------:R-:W-:-:S02]  /*fa20*/  IADD3 R13, P5, R4, 0x1000, RZ ;  /* 0x00001000040d7810 */ /* 0x000fc40007fbe0ff */
[----:B------:R-:W-:Y:S02]  /*fa30*/  LOP3.LUT R48, R49, 0x380, RZ, 0xc0, !PT ;  /* 0x0000038031307812 */ /* 0x000fe400078ec0ff */
[----:B------:R-:W-:Y:S02]  /*fa40*/  IADD3 R25, P4, R4, 0x2000, RZ ;  /* 0x0000200004197810 */ /* 0x000fe40007f9e0ff */
[----:B------:R-:W-:Y:S02]  /*fa50*/  SHF.R.U64 R48, R48, 0x3, RZ ;  /* 0x0000000330307819 */ /* 0x000fe400000012ff */
[----:B------:R-:W-:Y:S02]  /*fa60*/  SHF.R.U64 R56, R56, 0x3, RZ ;  /* 0x0000000338387819 */ /* 0x000fe400000012ff */
[----:B------:R-:W-:Y:S01]  /*fa70*/  LOP3.LUT R48, R48, R49, RZ, 0x3c, !PT ;  /* 0x0000003130307212 */ /* 0x000fe200078e3cff */
[----:B------:R-:W-:Y:S01]  /*fa80*/  IMAD.X R49, RZ, RZ, R5, P0 ;  /* 0x000000ffff317224 */ /* 0x000fe200000e0605 */
[----:B------:R-:W-:-:S02]  /*fa90*/  IADD3 R8, P3, R4, 0xf000, RZ ;  /* 0x0000f00004087810 */ /* 0x000fc40007f7e0ff */
[----:B------:R-:W-:Y:S02]  /*faa0*/  LOP3.LUT P0, RZ, R226, 0x3, RZ, 0xc0, !PT ;  /* 0x00000003e2ff7812 */ /* 0x000fe4000780c0ff */
[----:B------:R-:W-:Y:S02]  /*fab0*/  LOP3.LUT R12, R13, 0x380, RZ, 0xc0, !PT ;  /* 0x000003800d0c7812 */ /* 0x000fe400078ec0ff */
[----:B------:R-:W-:Y:S01]  /*fac0*/  IADD3 R41, P6, R4, 0x6000, RZ ;  /* 0x0000600004297810 */ /* 0x000fe20007fde0ff */
[----:B------:R-:W-:Y:S01]  /*fad0*/  UIMAD UR10, UR11, UR12, URZ ;  /* 0x0000000c0b0a72a4 */ /* 0x000fe2000f8e023f */
[----:B------:R-:W-:Y:S01]  /*fae0*/  LOP3.LUT R24, R25, 0x380, RZ, 0xc0, !PT ;  /* 0x0000038019187812 */ /* 0x000fe200078ec0ff */
[----:B------:R-:W-:Y:S01]  /*faf0*/  UIMAD.WIDE.U32 UR8, UR4, UR12, URZ ;  /* 0x0000000c040872a5 */ /* 0x000fe2000f8e003f */
[----:B------:R-:W-:Y:S01]  /*fb00*/  LOP3.LUT R56, R56, R57, RZ, 0x3c, !PT ;  /* 0x0000003938387212 */ /* 0x000fe200078e3cff */
[--C-:B------:R-:W-:Y:S01]  /*fb10*/  IMAD.X R57, RZ, RZ, R5.reuse, P2 ;  /* 0x000000ffff397224 */ /* 0x100fe200010e0605 */
[----:B------:R-:W-:Y:S01]  /*fb20*/  LOP3.LUT R3, R8, 0x380, RZ, 0xc0, !PT ;  /* 0x0000038008037812 */ /* 0x000fe200078ec0ff */
[----:B------:R-:W-:Y:S01]  /*fb30*/  IMAD.X R61, RZ, RZ, R5, P3 ;  /* 0x000000ffff3d7224 */ /* 0x000fe200018e0605 */
[----:B------:R-:W-:-:S02]  /*fb40*/  SHF.R.U64 R12, R12, 0x3, RZ ;  /* 0x000000030c0c7819 */ /* 0x000fc400000012ff */
[----:B------:R-:W-:Y:S02]  /*fb50*/  SHF.R.U64 R24, R24, 0x3, RZ ;  /* 0x0000000318187819 */ /* 0x000fe400000012ff */
[----:B------:R-:W-:Y:S02]  /*fb60*/  SHF.R.U64 R3, R3, 0x3, RZ ;  /* 0x0000000303037819 */ /* 0x000fe400000012ff */
[----:B------:R-:W-:Y:S01]  /*fb70*/  LOP3.LUT R12, R12, R13, RZ, 0x3c, !PT ;  /* 0x0000000d0c0c7212 */ /* 0x000fe200078e3cff */
[--C-:B------:R-:W-:Y:S01]  /*fb80*/  IMAD.X R13, RZ, RZ, R5.reuse, P5 ;  /* 0x000000ffff0d7224 */ /* 0x100fe200028e0605 */
[----:B------:R-:W-:Y:S01]  /*fb90*/  LOP3.LUT R24, R24, R25, RZ, 0x3c, !PT ;  /* 0x0000001918187212 */ /* 0x000fe200078e3cff */
[----:B------:R-:W-:Y:S01]  /*fba0*/  IMAD.X R25, RZ, RZ, R5, P4 ;  /* 0x000000ffff197224 */ /* 0x000fe200020e0605 */
[C---:B------:R-:W-:Y:S02]  /*fbb0*/  IADD3 R45, P5, R4.reuse, 0x7000, RZ ;  /* 0x00007000042d7810 */ /* 0x040fe40007fbe0ff */
[----:B------:R-:W-:-:S02]  /*fbc0*/  IADD3 R69, P4, R4, 0x8000, RZ ;  /* 0x0000800004457810 */ /* 0x000fc40007f9e0ff */
[----:B------:R-:W-:Y:S02]  /*fbd0*/  LOP3.LUT R60, R3, R8, RZ, 0x3c, !PT ;  /* 0x00000008033c7212 */ /* 0x000fe400078e3cff */
[----:B------:R-:W2:Y:S01]  /*fbe0*/  @P1 LDC R3, c[0x0][0xbec] ;  /* 0x0002fb00ff031b82 */ /* 0x000ea20000000800 */
[----:B------:R-:W-:Y:S02]  /*fbf0*/  LOP3.LUT R40, R41, 0x380, RZ, 0xc0, !PT ;  /* 0x0000038029287812 */ /* 0x000fe400078ec0ff */
[----:B------:R-:W-:Y:S02]  /*fc00*/  LOP3.LUT R44, R45, 0x380, RZ, 0xc0, !PT ;  /* 0x000003802d2c7812 */ /* 0x000fe400078ec0ff */
[----:B------:R-:W-:Y:S02]  /*fc10*/  LOP3.LUT R68, R69, 0x380, RZ, 0xc0, !PT ;  /* 0x0000038045447812 */ /* 0x000fe400078ec0ff */
[----:B------:R-:W-:Y:S02]  /*fc20*/  LOP3.LUT R9, R4, 0x380, RZ, 0xc0, !PT ;  /* 0x0000038004097812 */ /* 0x000fe400078ec0ff */
[----:B------:R-:W-:-:S02]  /*fc30*/  SHF.R.U64 R40, R40, 0x3, RZ ;  /* 0x0000000328287819 */ /* 0x000fc400000012ff */
[----:B------:R-:W-:Y:S02]  /*fc40*/  SHF.R.U64 R44, R44, 0x3, RZ ;  /* 0x000000032c2c7819 */ /* 0x000fe400000012ff */
[----:B------:R-:W-:Y:S02]  /*fc50*/  SHF.R.U64 R68, R68, 0x3, RZ ;  /* 0x0000000344447819 */ /* 0x000fe400000012ff */
[----:B------:R-:W-:Y:S02]  /*fc60*/  SHF.R.U64 R9, R9, 0x3, RZ ;  /* 0x0000000309097819 */ /* 0x000fe400000012ff */
[----:B------:R-:W-:Y:S01]  /*fc70*/  LOP3.LUT R40, R40, R41, RZ, 0x3c, !PT ;  /* 0x0000002928287212 */ /* 0x000fe200078e3cff */
[--C-:B------:R-:W-:Y:S01]  /*fc80*/  IMAD.X R41, RZ, RZ, R5.reuse, P6 ;  /* 0x000000ffff297224 */ /* 0x100fe200030e0605 */
[----:B------:R-:W-:Y:S01]  /*fc90*/  LOP3.LUT R44, R44, R45, RZ, 0x3c, !PT ;  /* 0x0000002d2c2c7212 */ /* 0x000fe200078e3cff */
[--C-:B------:R-:W-:Y:S01]  /*fca0*/  IMAD.X R45, RZ, RZ, R5.reuse, P5 ;  /* 0x000000ffff2d7224 */ /* 0x100fe200028e0605 */
[----:B------:R-:W-:Y:S01]  /*fcb0*/  LOP3.LUT R68, R68, R69, RZ, 0x3c, !PT ;  /* 0x0000004544447212 */ /* 0x000fe200078e3cff */
[----:B------:R-:W-:Y:S01]  /*fcc0*/  IMAD.X R69, RZ, RZ, R5, P4 ;  /* 0x000000ffff457224 */ /* 0x000fe200020e0605 */
[C---:B------:R-:W-:Y:S01]  /*fcd0*/  IADD3 R77, P6, R4.reuse, 0xc000, RZ ;  /* 0x0000c000044d7810 */ /* 0x040fe20007fde0ff */
[----:B------:R-:W-:Y:S01]  /*fce0*/  UIMAD UR10, UR4, UR13, UR10 ;  /* 0x0000000d040a72a4 */ /* 0x000fe2000f8e020a */
[----:B------:R-:W-:-:S02]  /*fcf0*/  IADD3 R73, P5, R4, 0xd000, RZ ;  /* 0x0000d00004497810 */ /* 0x000fc40007fbe0ff */
[----:B------:R-:W-:Y:S01]  /*fd00*/  IADD3 R65, P4, R4, 0xe000, RZ ;  /* 0x0000e00004417810 */ /* 0x000fe20007f9e0ff */
[----:B------:R-:W-:Y:S01]  /*fd10*/  ULDC.64 UR12, c[0x0][0xae8] ;  /* 0x0002ba00000c7ab9 */ /* 0x000fe20000000a00 */
[----:B------:R-:W-:Y:S01]  /*fd20*/  LOP3.LUT R4, R9, R4, RZ, 0x3c, !PT ;  /* 0x0000000409047212 */ /* 0x000fe200078e3cff */
[----:B------:R-:W-:Y:S01]  /*fd30*/  UIADD3 UR9, UR9, UR10, URZ ;  /* 0x0000000a09097290 */ /* 0x000fe2000fffe03f */
[----:B------:R-:W-:Y:S01]  /*fd40*/  LOP3.LUT R76, R77, 0x380, RZ, 0xc0, !PT ;  /* 0x000003804d4c7812 */ /* 0x000fe200078ec0ff */
[----:B------:R-:W-:Y:S01]  /*fd50*/  UIMAD UR4, UR15, UR12, URZ ;  /* 0x0000000c0f0472a4 */ /* 0x000fe2000f8e023f */
[----:B------:R-:W-:Y:S02]  /*fd60*/  LOP3.LUT R72, R73, 0x380, RZ, 0xc0, !PT ;  /* 0x0000038049487812 */ /* 0x000fe400078ec0ff */
[----:B------:R-:W-:Y:S01]  /*fd70*/  LOP3.LUT R64, R65, 0x380, RZ, 0xc0, !PT ;  /* 0x0000038041407812 */ /* 0x000fe200078ec0ff */
[----:B------:R-:W-:Y:S01]  /*fd80*/  UIMAD UR4, UR21, UR13, UR4 ;  /* 0x0000000d150472a4 */ /* 0x000fe2000f8e0204 */
[----:B------:R-:W-:Y:S01]  /*fd90*/  SHF.R.U64 R76, R76, 0x3, RZ ;  /* 0x000000034c4c7819 */ /* 0x000fe200000012ff */
[----:B------:R-:W-:Y:S01]  /*fda0*/  UIMAD.WIDE.U32 UR8, UR21, UR12, UR8 ;  /* 0x0000000c150872a5 */ /* 0x000fe2000f8e0008 */
[----:B------:R-:W-:Y:S01]  /*fdb0*/  SHF.R.U64 R72, R72, 0x3, RZ ;  /* 0x0000000348487819 */ /* 0x000fe200000012ff */
[----:B------:R-:W-:Y:S01]  /*fdc0*/  ULDC.64 UR10, c[0x0][0xaf0] ;  /* 0x0002bc00000a7ab9 */ /* 0x000fe20000000a00 */
[----:B------:R-:W-:Y:S01]  /*fdd0*/  SHF.R.U64 R64, R64, 0x3, RZ ;  /* 0x0000000340407819 */ /* 0x000fe200000012ff */
[----:B------:R-:W-:Y:S01]  /*fde0*/  UIADD3 UR9, UR9, UR4, URZ ;  /* 0x0000000409097290 */ /* 0x000fe2000fffe03f */
[----:B------:R-:W-:Y:S01]  /*fdf0*/  LOP3.LUT R76, R76, R77, RZ, 0x3c, !PT ;  /* 0x0000004d4c4c7212 */ /* 0x000fe200078e3cff */
[----:B------:R-:W-:Y:S01]  /*fe00*/  UIMAD UR4, UR19, UR10, URZ ;  /* 0x0000000a130472a4 */ /* 0x000fe2000f8e023f */
[----:B------:R-:W-:Y:S01]  /*fe10*/  LOP3.LUT R72, R72, R73, RZ, 0x3c, !PT ;  /* 0x0000004948487212 */ /* 0x000fe200078e3cff */
[--C-:B------:R-:W-:Y:S01]  /*fe20*/  IMAD.X R73, RZ, RZ, R5.reuse, P5 ;  /* 0x000000ffff497224 */ /* 0x100fe200028e0605 */
[----:B------:R-:W-:Y:S01]  /*fe30*/  LOP3.LUT R64, R64, R65, RZ, 0x3c, !PT ;  /* 0x0000004140407212 */ /* 0x000fe200078e3cff */
[----:B------:R-:W-:Y:S01]  /*fe40*/  IMAD.X R65, RZ, RZ, R5, P4 ;  /* 0x000000ffff417224 */ /* 0x000fe200020e0605 */
[----:B------:R-:W-:Y:S01]  /*fe50*/  IADD3.X R77, RZ, R5, RZ, P6, !PT ;  /* 0x00000005ff4d7210 */ /* 0x000fe200037fe4ff */
[----:B------:R-:W-:-:S02]  /*fe60*/  UIMAD UR4, UR18, UR11, UR4 ;  /* 0x0000000b120472a4 */ /* 0x000fc4000f8e0204 */
[----:B------:R-:W-:-:S03]  /*fe70*/  UIMAD.WIDE.U32 UR8, UR18, UR10, UR8 ;  /* 0x0000000a120872a5 */ /* 0x000fc6000f8e0008 */
[----:B------:R-:W-:Y:S01]  /*fe80*/  ULDC.64 UR10, c[0x0][0xae0] ;  /* 0x0002b800000a7ab9 */ /* 0x000fe20000000a00 */
[----:B------:R-:W-:Y:S01]  /*fe90*/  UIADD3 UR4, UR9, UR4, URZ ;  /* 0x0000000409047290 */ /* 0x000fe2000fffe03f */
[----:B------:R-:W-:Y:S01]  /*fea0*/  VIADD R80, R224, UR20 ;  /* 0x00000014e0507c36 */ /* 0x000fe20008000000 */
[----:B------:R-:W-:-:S04]  /*feb0*/  UIADD3 UR7, UR7, 0x38820, URZ ;  /* 0x0003882007077890 */ /* 0x000fc8000fffe03f */
[----:B------:R-:W-:Y:S01]  /*fec0*/  UPRMT UR7, URZ, 0x654, UR7 ;  /* 0x000006543f077896 */ /* 0x000fe20008000007 */
[----:B------:R-:W-:Y:S01]  /*fed0*/  BSSY B1, `(.L_x_2459) ;  /* 0x0000054000017945 */ /* 0x000fe20003800000 */
[----:B------:R-:W-:Y:S02]  /*fee0*/  SHF.R.S32.HI R81, RZ, 0x1f, R219 ;  /* 0x0000001fff517819 */ /* 0x000fe400000114db */
[----:B------:R-:W-:Y:S02]  /*fef0*/  SHF.R.S32.HI R82, RZ, 0x1f, R217 ;  /* 0x0000001fff527819 */ /* 0x000fe400000114d9 */
[----:B------:R-:W-:Y:S02]  /*ff00*/  SHF.R.S32.HI R83, RZ, 0x1f, R218 ;  /* 0x0000001fff537819 */ /* 0x000fe400000114da */
[----:B------:R-:W-:Y:S01]  /*ff10*/  SHF.R.S32.HI R84, RZ, 0x1f, R22 ;  /* 0x0000001fff547819 */ /* 0x000fe20000011416 */
[----:B---3--:R-:W-:-:S04]  /*ff20*/  VIADD R14, R14, UR20 ;  /* 0x000000140e0e7c36 */ /* 0x008fc80008000000 */
[C---:B------:R-:W-:Y:S01]  /*ff30*/  VIADD R6, R14.reuse, 0x8 ;  /* 0x000000080e067836 */ /* 0x040fe20000000000 */
[----:B------:R-:W-:-:S04]  /*ff40*/  ISETP.GE.OR P2, PT, R14, R23, P0 ;  /* 0x000000170e00720c */ /* 0x000fc80000746670 */
[----:B------:R-:W-:-:S09]  /*ff50*/  ISETP.GE.OR P0, PT, R6, R23, P0 ;  /* 0x000000170600720c */ /* 0x000fd20000706670 */
[----:B0-----:R0:W-:Y:S04]  /*ff60*/  @!P2 ST.E desc[UR38][R18.64], R2 ;  /* 0x000000021200a985 */ /* 0x0011e8000c101926 */
[----:B-1----:R1:W-:Y:S04]  /*ff70*/  @!P0 ST.E desc[UR38][R20.64], R0 ;  /* 0x0000000014008985 */ /* 0x0023e8000c101926 */
[----:B------:R3:W5:Y:S01]  /*ff80*/  LD.E.128 R8, desc[UR38][R4.64] ;  /* 0x0000002604087980 */ /* 0x000762000c101d00 */
[----:B0-----:R-:W0:Y:S01]  /*ff90*/  @P1 LDC R19, c[0x0][0xbf0] ;  /* 0x0002fc00ff131b82 */ /* 0x001e220000000800 */
[----:B------:R-:W-:-:S02]  /*ffa0*/  IMAD.U32 R2, RZ, RZ, UR8 ;  /* 0x00000008ff027e24 */ /* 0x000fc4000f8e00ff */
[----:B------:R-:W5:Y:S01]  /*ffb0*/  LD.E.128 R12, desc[UR38][R12.64] ;  /* 0x000000260c0c7980 */ /* 0x000f62000c101d00 */
[----:B-1----:R-:W-:-:S03]  /*ffc0*/  IMAD R0, R220, 0x20, R224 ;  /* 0x00000020dc007824 */ /* 0x002fc600078e02e0 */
[----:B------:R-:W5:Y:S01]  /*ffd0*/  LD.E.128 R24, desc[UR38][R24.64] ;  /* 0x0000002618187980 */ /* 0x000f62000c101d00 */
[----:B---3--:R-:W-:-:S03]  /*ffe0*/  VIADD R4, R0, UR20 ;  /* 0x0000001400047c36 */ /* 0x008fc60008000000 */
[----:B------:R-:W5:Y:S01]  /*fff0*/  LD.E.128 R28, desc[UR38][R28.64] ;  /* 0x000000261c1c7980 */ /* 0x000f62000c101d00 */
[----:B--2---:R-:W-:-:S03]  /*10000*/  @P1 IMAD.HI.U32 R0, R4, R3, RZ ;  /* 0x0000000304001227 */ /* 0x004fc600078e00ff */
[----:B------:R-:W5:Y:S01]  /*10010*/  LD.E.128 R32, desc[UR38][R32.64] ;  /* 0x0000002620207980 */ /* 0x000f62000c101d00 */
[----:B------:R-:W-:-:S03]  /*10020*/  IMAD.MOV.U32 R5, RZ, RZ, R4 ;  /* 0x000000ffff057224 */ /* 0x000fc600078e0004 */
[----:B------:R-:W5:Y:S04]  /*10030*/  LD.E.128 R36, desc[UR38][R36.64] ;  /* 0x0000002624247980 */ /* 0x000f68000c101d00 */
[----:B------:R-:W5:Y:S01]  /*10040*/  LD.E.128 R40, desc[UR38][R40.64] ;  /* 0x0000002628287980 */ /* 0x000f62000c101d00 */
[----:B0-----:R-:W-:-:S03]  /*10050*/  @P1 SHF.R.U32.HI R5, RZ, R19, R0 ;  /* 0x00000013ff051219 */ /* 0x001fc60000011600 */
[----:B------:R-:W5:Y:S01]  /*10060*/  LD.E.128 R44, desc[UR38][R44.64] ;  /* 0x000000262c2c7980 */ /* 0x000f62000c101d00 */
[--C-:B------:R-:W-:Y:S01]  /*10070*/  SHF.R.S32.HI R0, RZ, 0x1f, R5.reuse ;  /* 0x0000001fff007819 */ /* 0x100fe20000011405 */
[----:B------:R-:W-:Y:S02]  /*10080*/  IMAD.MOV R19, RZ, RZ, -R5 ;  /* 0x000000ffff137224 */ /* 0x000fe400078e0a05 */
[----:B------:R-:W5:Y:S01]  /*10090*/  LD.E.128 R68, desc[UR38][R68.64] ;  /* 0x0000002644447980 */ /* 0x000f62000c101d00 */
[----:B------:R-:W-:Y:S01]  /*100a0*/  IMAD.U32 R3, RZ, RZ, UR9 ;  /* 0x00000009ff037e24 */ /* 0x000fe2000f8e00ff */
[----:B------:R-:W-:Y:S01]  /*100b0*/  ULDC.64 UR8, c[0x0][0xad8] ;  /* 0x0002b60000087ab9 */ /* 0x000fe20000000a00 */
[----:B------:R-:W-:Y:S01]  /*100c0*/  IMAD R0, R0, UR10, RZ ;  /* 0x0000000a00007c24 */ /* 0x000fe2000f8e02ff */
[----:B------:R-:W5:Y:S01]  /*100d0*/  LD.E.128 R48, desc[UR38][R48.64] ;  /* 0x0000002630307980 */ /* 0x000f62000c101d00 */
[----:B------:R-:W-:Y:S02]  /*100e0*/  IMAD R19, R16, R19, R4 ;  /* 0x0000001310137224 */ /* 0x000fe400078e0204 */
[----:B------:R-:W-:Y:S01]  /*100f0*/  IMAD.U32 R3, RZ, RZ, UR4 ;  /* 0x00000004ff037e24 */ /* 0x000fe2000f8e00ff */
[----:B------:R-:W5:Y:S01]  /*10100*/  LD.E.128 R52, desc[UR38][R52.64] ;  /* 0x0000002634347980 */ /* 0x000f62000c101d00 */
[----:B------:R-:W-:Y:S01]  /*10110*/  IMAD R21, R5, UR11, R0 ;  /* 0x0000000b05157c24 */ /* 0x000fe2000f8e0200 */
[----:B------:R-:W-:-:S02]  /*10120*/  SHF.R.S32.HI R0, RZ, 0x1f, R19 ;  /* 0x0000001fff007819 */ /* 0x000fc40000011413 */
[----:B------:R-:W5:Y:S01]  /*10130*/  LD.E.128 R56, desc[UR38][R56.64] ;  /* 0x0000002638387980 */ /* 0x000f62000c101d00 */
[----:B------:R-:W-:-:S03]  /*10140*/  IMAD.WIDE.U32 R2, R5, UR10, R2 ;  /* 0x0000000a05027c25 */ /* 0x000fc6000f8e0002 */
[----:B------:R-:W5:Y:S04]  /*10150*/  LD.E.128 R76, desc[UR38][R76.64] ;  /* 0x000000264c4c7980 */ /* 0x000f68000c101d00 */
[----:B------:R-:W5:Y:S04]  /*10160*/  LD.E.128 R72, desc[UR38][R72.64] ;  /* 0x0000002648487980 */ /* 0x000f68000c101d00 */
[----:B------:R-:W5:Y:S04]  /*10170*/  LD.E.128 R64, desc[UR38][R64.64] ;  /* 0x0000002640407980 */ /* 0x000f68000c101d00 */
[----:B------:R-:W5:Y:S01]  /*10180*/  LD.E.128 R60, desc[UR38][R60.64] ;  /* 0x000000263c3c7980 */ /* 0x000f62000c101d00 */
[----:B------:R-:W-:Y:S01]  /*10190*/  IMAD.IADD R3, R3, 0x1, R21 ;  /* 0x0000000103037824 */ /* 0x000fe200078e0215 */
[----:B------:R-:W-:Y:S01]  /*101a0*/  ISETP.GE.AND P2, PT, R80, R23, PT ;  /* 0x000000175000720c */ /* 0x000fe20003f46270 */
[----:B------:R-:W-:Y:S01]  /*101b0*/  IMAD R4, R0, UR8, RZ ;  /* 0x0000000800047c24 */ /* 0x000fe2000f8e02ff */
[----:B------:R-:W-:Y:S01]  /*101c0*/  @!PT LDS RZ, [RZ] ;  /* 0x00000000fffff984 */ /* 0x000fe20000000800 */
[----:B------:R-:W-:Y:S01]  /*101d0*/  @!PT LDS RZ, [RZ] ;  /* 0x00000000fffff984 */ /* 0x000fe20000000800 */
[----:B------:R-:W-:Y:S01]  /*101e0*/  @!PT LDS RZ, [RZ] ;  /* 0x00000000fffff984 */ /* 0x000fe20000000800 */
[----:B------:R-:W-:Y:S01]  /*101f0*/  @!PT LDS RZ, [RZ] ;  /* 0x00000000fffff984 */ /* 0x000fe20000000800 */
[----:B------:R0:W-:Y:S06]  /*10200*/  MEMBAR.ALL.CTA ;  /* 0x0000000000007992 */ /* 0x0001ec0000008000 */
[----:B0-----:R-:W0:Y:S01]  /*10210*/  FENCE.VIEW.ASYNC.S ;  /* 0x00000000000073c6 */ /* 0x001e220000000000 */
[----:B------:R-:W-:-:S04]  /*10220*/  IMAD.WIDE.U32 R2, R19, UR8, R2 ;  /* 0x0000000813027c25 */ /* 0x000fc8000f8e0002 */
[----:B------:R-:W-:Y:S01]  /*10230*/  IMAD R5, R19, UR9, R4 ;  /* 0x0000000913057c24 */ /* 0x000fe2000f8e0204 */
[----:B------:R-:W-:Y:S01]  /*10240*/  ULDC.64 UR8, c[0x0][0xa80] ;  /* 0x0002a00000087ab9 */ /* 0x000fe20000000a00 */
[----:B------:R-:W-:Y:S01]  /*10250*/  VIADD R0, R80, 0x20 ;  /* 0x0000002050007836 */ /* 0x000fe20000000000 */
[----:B------:R-:W-:Y:S01]  /*10260*/  LEA R6, P3, R2, UR8, 0x1 ;  /* 0x0000000802067c11 */ /* 0x000fe2000f8608ff */
[----:B------:R-:W-:-:S03]  /*10270*/  IMAD.IADD R3, R3, 0x1, R5 ;  /* 0x0000000103037824 */ /* 0x000fc600078e0205 */
[-C--:B------:R-:W-:Y:S01]  /*10280*/  ISETP.GE.AND P1, PT, R0, R23.reuse, PT ;  /* 0x000000170000720c */ /* 0x080fe20003f26270 */
[----:B0-----:R0:W1:Y:S01]  /*10290*/  SHFL.IDX PT, R20, R6, RZ, 0x181f ;  /* 0x00181fff06147589 */ /* 0x00106200000e0000 */
[----:B------:R-:W-:Y:S02]  /*102a0*/  IADD3 R0, R80, 0x40, RZ ;  /* 0x0000004050007810 */ /* 0x000fe40007ffe0ff */
[----:B------:R-:W-:Y:S02]  /*102b0*/  LEA.HI.X R16, R2, UR9, R3, 0x1, P3 ;  /* 0x0000000902107c11 */ /* 0x000fe400098f0c03 */
[----:B------:R-:W-:-:S03]  /*102c0*/  ISETP.GE.AND P0, PT, R0, R23, PT ;  /* 0x000000170000720c */ /* 0x000fc60003f06270 */
[----:B------:R0:W2:Y:S01]  /*102d0*/  SHFL.IDX PT, R0, R16, RZ, 0x181f ;  /* 0x00181fff10007589 */ /* 0x0000a200000e0000 */
[----:B------:R-:W-:Y:S01]  /*102e0*/  SYNCS.ARRIVE.TRANS64.RED.A1T0 RZ, [UR7], RZ ;  /* 0x000000ffffff79a7 */ /* 0x000fe20008100407 */
        /* <DEDUP_REMOVED lines=18> */
.L_x_2460:
[----:B------:R-:W-:Y:S05]  /*10410*/  BSYNC B1 ;  /* 0x0000000000017941 */ /* 0x000fea0003800000 */
.L_x_2459:
        /* <DEDUP_REMOVED lines=21> */
.L_x_2462:
[----:B------:R-:W-:Y:S05]  /*10570*/  BSYNC B1 ;  /* 0x0000000000017941 */ /* 0x000fea0003800000 */
.L_x_2461:
        /* <DEDUP_REMOVED lines=21> */
.L_x_2464:
[----:B------:R-:W-:Y:S05]  /*106d0*/  BSYNC B1 ;  /* 0x0000000000017941 */ /* 0x000fea0003800000 */
.L_x_2463:
[----:B0-----:R-:W-:Y:S01]  /*106e0*/  VIADD R0, R80, 0x60 ;  /* 0x0000006050007836 */ /* 0x001fe20000000000 */
[----:B--2-4-:R-:W4:Y:S04]  /*106f0*/  SHFL.IDX PT, R16, R16, 0x3, 0x181f ;  /* 0x00781f0010107f89 */ /* 0x014f2800000e0000 */
[----:B------:R-:W-:Y:S01]  /*10700*/  ISETP.GE.AND P0, PT, R0, R23, PT ;  /* 0x000000170000720c */ /* 0x000fe20003f06270 */
[----:B------:R-:W0:-:S12]  /*10710*/  SHFL.IDX PT, R6, R6, 0x3, 0x181f ;  /* 0x00781f0006067f89 */ /* 0x000e1800000e0000 */
[----:B------:R-:W-:Y:S05]  /*10720*/  @P0 BRA `(.L_x_2465) ;  /* 0x0000000c00e00947 */ /* 0x000fea0003800000 */
[----:B------:R-:W-:Y:S02]  /*10730*/  ULDC UR4, c[0x0][0xac8] ;  /* 0x0002b20000047ab9 */ /* 0x000fe40000000800 */
[----:B------:R-:W-:Y:S02]  /*10740*/  ISETP.GE.AND P3, PT, R22, UR4, PT ;  /* 0x0000000416007c0c */ /* 0x000fe4000bf66270 */
[----:B------:R-:W-:Y:S02]  /*10750*/  ISETP.GE.AND P4, PT, R218, UR4, PT ;  /* 0x00000004da007c0c */ /* 0x000fe4000bf86270 */
[----:B------:R-:W-:-:S09]  /*10760*/  ISETP.GE.AND P5, PT, R217, UR4, PT ;  /* 0x00000004d9007c0c */ /* 0x000fd2000bfa6270 */
[-C--:B0-----:R-:W-:Y:S02]  /*10770*/  @!P3 LEA R2, P0, R22, R6.reuse, 0x1 ;  /* 0x000000061602b211 */ /* 0x081fe400078008ff */
[-C--:B------:R-:W-:Y:S02]  /*10780*/  @!P4 LEA R4, P1, R218, R6.reuse, 0x1 ;  /* 0x00000006da04c211 */ /* 0x080fe400078208ff */
[C---:B------:R-:W-:Y:S02]  /*10790*/  @!P5 LEA R8, P2, R217.reuse, R6, 0x1 ;  /* 0x00000006d908d211 */ /* 0x040fe400078408ff */
        /* <DEDUP_REMOVED lines=12> */
.L_x_2457:
        /* <DEDUP_REMOVED lines=28> */
[----:B0-----:R-:W-:-:S05]  /*10a20*/  VIADD R8, R8, 0xffffff80 ;  /* 0xffffff8008087836 */ /* 0x001fca0000000000 */
        /* <DEDUP_REMOVED lines=8> */
.L_x_2466:
        /* <DEDUP_REMOVED lines=49> */
.L_x_2468:
[----:B------:R-:W-:Y:S05]  /*10dc0*/  BSYNC B1 ;  /* 0x0000000000017941 */ /* 0x000fea0003800000 */
.L_x_2467:
[----:B0-----:R-:W0:Y:S01]  /*10dd0*/  @P0 LDC R3, c[0x0][0xbf0] ;  /* 0x0002fc00ff030b82 */ /* 0x001e220000000800 */
[----:B------:R-:W-:Y:S01]  /*10de0*/  R2UR UR16, R214 ;  /* 0x00000000d61072ca */ /* 0x000fe200000e0000 */
[----:B------:R-:W-:Y:S01]  /*10df0*/  ULDC.64 UR14, c[0x0][0xaa0] ;  /* 0x0002a800000e7ab9 */ /* 0x000fe20000000a00 */
[----:B------:R-:W-:Y:S01]  /*10e00*/  R2UR UR17, R222 ;  /* 0x00000000de1172ca */ /* 0x000fe200000e0000 */
[----:B------:R-:W-:Y:S01]  /*10e10*/  UIMAD UR7, UR10, UR14, URZ ;  /* 0x0000000e0a0772a4 */ /* 0x000fe2000f8e023f */
[----:B------:R-:W-:Y:S01]  /*10e20*/  IMAD R2, R220, 0x20, R224 ;  /* 0x00000020dc027824 */ /* 0x000fe200078e02e0 */
[----:B------:R-:W-:Y:S01]  /*10e30*/  UIMAD.WIDE.U32 UR8, UR4, UR14, URZ ;  /* 0x0000000e040872a5 */ /* 0x000fe2000f8e003f */
[----:B------:R-:W-:Y:S01]  /*10e40*/  BSSY B1, `(.L_x_2469) ;  /* 0x0000044000017945 */ /* 0x000fe20003800000 */
[----:B------:R-:W-:Y:S01]  /*10e50*/  UIMAD UR7, UR4, UR15, UR7 ;  /* 0x0000000f040772a4 */ /* 0x000fe2000f8e0207 */
[----:B------:R-:W-:Y:S02]  /*10e60*/  SHF.R.S32.HI R16, RZ, 0x1f, R219 ;  /* 0x0000001fff107819 */ /* 0x000fe400000114db */
[----:B------:R-:W-:Y:S01]  /*10e70*/  ULDC.64 UR14, c[0x0][0xae8] ;  /* 0x0002ba00000e7ab9 */ /* 0x000fe20000000a00 */
[----:B------:R-:W-:Y:S01]  /*10e80*/  UIADD3 UR9, UR9, UR7, URZ ;  /* 0x0000000709097290 */ /* 0x000fe2000fffe03f */
[----:B------:R-:W-:Y:S01]  /*10e90*/  SHF.R.S32.HI R18, RZ, 0x1f, R217 ;  /* 0x0000001fff127819 */ /* 0x000fe200000114d9 */
[----:B------:R-:W-:Y:S01]  /*10ea0*/  UIMAD UR4, UR11, UR14, URZ ;  /* 0x0000000e0b0472a4 */ /* 0x000fe2000f8e023f */
[----:B------:R-:W-:Y:S01]  /*10eb0*/  VIADD R6, R2, UR16 ;  /* 0x0000001002067c36 */ /* 0x000fe20008000000 */
[----:B------:R-:W-:Y:S01]  /*10ec0*/  UIMAD.WIDE.U32 UR8, UR17, UR14, UR8 ;  /* 0x0000000e110872a5 */ /* 0x000fe2000f8e0008 */
[----:B------:R-:W-:Y:S01]  /*10ed0*/  SHF.R.S32.HI R19, RZ, 0x1f, R218 ;  /* 0x0000001fff137819 */ /* 0x000fe200000114da */
[----:B------:R-:W-:Y:S01]  /*10ee0*/  UIMAD UR4, UR17, UR15, UR4 ;  /* 0x0000000f110472a4 */ /* 0x000fe2000f8e0204 */
[----:B------:R-:W-:Y:S01]  /*10ef0*/  @P0 IMAD.HI.U32 R2, R6, R11, RZ ;  /* 0x0000000b06020227 */ /* 0x000fe200078e00ff */
[----:B------:R-:W-:Y:S01]  /*10f00*/  ULDC.64 UR10, c[0x0][0xaf0] ;  /* 0x0002bc00000a7ab9 */ /* 0x000fe20000000a00 */
[----:B------:R-:W-:Y:S01]  /*10f10*/  SHF.R.S32.HI R20, RZ, 0x1f, R22 ;  /* 0x0000001fff147819 */ /* 0x000fe20000011416 */
[----:B------:R-:W-:Y:S01]  /*10f20*/  UIADD3 UR9, UR9, UR4, URZ ;  /* 0x0000000409097290 */ /* 0x000fe2000fffe03f */
[----:B------:R-:W-:Y:S01]  /*10f30*/  IMAD.MOV.U32 R5, RZ, RZ, R6 ;  /* 0x000000ffff057224 */ /* 0x000fe200078e0006 */
        /* <DEDUP_REMOVED lines=52> */
.L_x_2470:
[----:B------:R-:W-:Y:S05]  /*11280*/  BSYNC B1 ;  /* 0x0000000000017941 */ /* 0x000fea0003800000 */
.L_x_2469:
        /* <DEDUP_REMOVED lines=21> */
.L_x_2472:
[----:B------:R-:W-:Y:S05]  /*113e0*/  BSYNC B1 ;  /* 0x0000000000017941 */ /* 0x000fea0003800000 */
.L_x_2471:
        /* <DEDUP_REMOVED lines=21> */
.L_x_2474:
[----:B------:R-:W-:Y:S05]  /*11540*/  BSYNC B1 ;  /* 0x0000000000017941 */ /* 0x000fea0003800000 */
.L_x_2473:
[----:B0-----:R-:W-:Y:S01]  /*11550*/  IADD3 R0, R6, 0x60, RZ ;  /* 0x0000006006007810 */ /* 0x001fe20007ffe0ff */
[----:B--2-4-:R-:W0:Y:S03]  /*11560*/  SHFL.IDX PT, R5, R5, 0x3, 0x181f ;  /* 0x00781f0005057f89 */ /* 0x014e2600000e0000 */
        /* <DEDUP_REMOVED lines=20> */
.L_x_2465:
[----:B------:R-:W-:Y:S05]  /*116b0*/  BSYNC B0 ;  /* 0x0000000000007941 */ /* 0x000fea0003800000 */
.L_x_2456:
[----:B------:R-:W-:Y:S02]  /*116c0*/  ULDC UR4, c[0x0][0xc3c] ;  /* 0x00030f0000047ab9 */ /* 0x000fe40000000800 */
[----:B------:R-:W-:-:S13]  /*116d0*/  ISETP.GE.AND P0, PT, R7, UR4, PT ;  /* 0x0000000407007c0c */ /* 0x000fda000bf06270 */
[----:B------:R-:W-:Y:S05]  /*116e0*/  @!P0 BRA `(.L_x_2475) ;  /* 0xfffffef400bc8947 */ /* 0x000fea000383ffff */
[----:B------:R-:W-:Y:S05]  /*116f0*/  EXIT ;  /* 0x000000000000794d */ /* 0x000fea0003800000 */
.L_x_2414:
        /* <DEDUP_REMOVED lines=16> */
.L_x_2476:
        /* <DEDUP_REMOVED lines=34> */
[----:B------:R-:W-:Y:S01]  /*11a20*/  IMAD.MOV.U32 R3, RZ, RZ, R4 ;  /* 0x000000ffff037224 */ /* 0x000fe200078e0004 */
[----:B-1----:R-:W-:-:S13]  /*11a30*/  ISETP.GT.AND P6, PT, R4, UR6, PT ;  /* 0x0000000604007c0c */ /* 0x002fda000bfc4270 */
[----:B------:R-:W-:Y:S05]  /*11a40*/  @P6 BRA `(.L_x_2478) ;  /* 0x0000000000906947 */ /* 0x000fea0003800000 */
[----:B------:R-:W-:Y:S01]  /*11a50*/  IMAD.MOV.U32 R4, RZ, RZ, R3 ;  /* 0x000000ffff047224 */ /* 0x000fe200078e0003 */
[----:B------:R-:W-:Y:S01]  /*11a60*/  UMOV UR4, URZ ;  /* 0x0000003f00047c82 */ /* 0x000fe20008000000 */
[----:B------:R-:W-:-:S05]  /*11a70*/  ULDC UR5, c[0x0][0xc38] ;  /* 0x00030e0000057ab9 */ /* 0x000fca0000000800 */
.L_x_2482:
        /* <DEDUP_REMOVED lines=12> */
.L_x_2481:
[----:B------:R-:W-:Y:S05]  /*11b40*/  BSYNC B0 ;  /* 0x0000000000007941 */ /* 0x000fea0003800000 */
.L_x_2480:
        /* <DEDUP_REMOVED lines=20> */
.L_x_2478:
        /* <DEDUP_REMOVED lines=20> */
.L_x_2483:
[----:B-1----:R-:W-:Y:S02]  /*11dd0*/  IMAD.MOV R2, RZ, RZ, -R3 ;  /* 0x000000ffff027224 */ /* 0x002fe400078e0a03 */
[----:B---3--:R-:W-:Y:S02]  /*11de0*/  IMAD R16, R16, UR5, R11 ;  /* 0x0000000510107c24 */ /* 0x008fe4000f8e020b */
[----:B------:R-:W-:Y:S01]  /*11df0*/  IMAD.MOV.U32 R11, RZ, RZ, R2 ;  /* 0x000000ffff0b7224 */ /* 0x000fe200078e0002 */
[----:B------:R-:W-:Y:S02]  /*11e00*/  IABS R2, R4 ;  /* 0x0000000400027213 */ /* 0x000fe40000000000 */
[----:B--2---:R-:W-:Y:S01]  /*11e10*/  IADD3 R9, -R16, UR6, RZ ;  /* 0x0000000610097c10 */ /* 0x004fe2000fffe1ff */
[----:B------:R-:W-:Y:S02]  /*11e20*/  IMAD R11, R11, R12, RZ ;  /* 0x0000000c0b0b7224 */ /* 0x000fe400078e02ff */
[----:B------:R-:W-:Y:S01]  /*11e30*/  IMAD.MOV R8, RZ, RZ, -R2 ;  /* 0x000000ffff087224 */ /* 0x000fe200078e0a02 */
[----:B------:R-:W-:Y:S01]  /*11e40*/  IABS R6, R9 ;  /* 0x0000000900067213 */ /* 0x000fe20000000000 */
[----:B------:R-:W-:-:S04]  /*11e50*/  IMAD.MOV.U32 R2, RZ, RZ, RZ ;  /* 0x000000ffff027224 */ /* 0x000fc800078e00ff */
[----:B------:R-:W-:-:S04]  /*11e60*/  IMAD.HI.U32 R2, R3, R11, R2 ;  /* 0x0000000b03027227 */ /* 0x000fc800078e0002 */
[----:B------:R-:W-:Y:S02]  /*11e70*/  IMAD.MOV.U32 R3, RZ, RZ, R6 ;  /* 0x000000ffff037224 */ /* 0x000fe400078e0006 */
[----:B------:R-:W-:Y:S02]  /*11e80*/  IMAD.MOV.U32 R6, RZ, RZ, R8 ;  /* 0x000000ffff067224 */ /* 0x000fe400078e0008 */
[----:B------:R-:W-:-:S04]  /*11e90*/  IMAD.HI.U32 R2, R2, R3, RZ ;  /* 0x0000000302027227 */ /* 0x000fc800078e00ff */
[----:B------:R-:W-:-:S05]  /*11ea0*/  IMAD R3, R2, R6, R3 ;  /* 0x0000000602037224 */ /* 0x000fca00078e0203 */
[----:B------:R-:W-:-:S13]  /*11eb0*/  ISETP.GT.U32.AND P1, PT, R12, R3, PT ;  /* 0x000000030c00720c */ /* 0x000fda0003f24070 */
[-C--:B------:R-:W-:Y:S01]  /*11ec0*/  @!P1 IADD3 R3, R3, -R12.reuse, RZ ;  /* 0x8000000c03039210 */ /* 0x080fe20007ffe0ff */
        /* <DEDUP_REMOVED lines=15> */
[-C--:B------:R-:W-:Y:S01]  /*11fc0*/  IABS R8, R13.reuse ;  /* 0x0000000d00087213 */ /* 0x080fe20000000000 */
[----:B------:R-:W-:Y:S01]  /*11fd0*/  IMAD.MOV R18, RZ, RZ, -R13 ;  /* 0x000000ffff127224 */ /* 0x000fe200078e0a0d */
[----:B0-----:R-:W-:Y:S02]  /*11fe0*/  IABS R10, R13 ;  /* 0x0000000d000a7213 */ /* 0x001fe40000000000 */
[----:B------:R-:W0:Y:S08]  /*11ff0*/  I2F.RP R6, R8 ;  /* 0x0000000800067306 */ /* 0x000e300000209400 */
[----:B0-----:R-:W0:Y:S02]  /*12000*/  MUFU.RCP R6, R6 ;  /* 0x0000000600067308 */ /* 0x001e240000001000 */
[----:B0-----:R-:W-:-:S06]  /*12010*/  VIADD R3, R6, 0xffffffe ;  /* 0x0ffffffe06037836 */ /* 0x001fcc0000000000 */
[----:B------:R-:W0:Y:S02]  /*12020*/  F2I.FTZ.U32.TRUNC.NTZ R3, R3 ;  /* 0x0000000300037305 */ /* 0x000e24000021f000 */
[----:B0-----:R-:W-:-:S04]  /*12030*/  IMAD.MOV R7, RZ, RZ, -R3 ;  /* 0x000000ffff077224 */ /* 0x001fc800078e0a03 */
        /* <DEDUP_REMOVED lines=11> */
[----:B------:R-:W-:Y:S02]  /*120f0*/  ISETP.GE.AND P2, PT, R3, RZ, PT ;  /* 0x000000ff0300720c */ /* 0x000fe40003f46270 */
[----:B------:R-:W-:-:S05]  /*12100*/  IADD3 R3, R4, R11, RZ ;  /* 0x0000000b04037210 */ /* 0x000fca0007ffe0ff */
[----:B------:R-:W-:-:S06]  /*12110*/  @P0 VIADD R2, R2, 0x1 ;  /* 0x0000000102020836 */ /* 0x000fcc0000000000 */
[----:B------:R-:W-:Y:S01]  /*12120*/  @!P2 IMAD.MOV R2, RZ, RZ, -R2 ;  /* 0x000000ffff02a224 */ /* 0x000fe200078e0a02 */
[----:B------:R-:W-:-:S04]  /*12130*/  @!P1 LOP3.LUT R2, RZ, R13, RZ, 0x33, !PT ;  /* 0x0000000dff029212 */ /* 0x000fc800078e33ff */
[----:B------:R-:W-:Y:S01]  /*12140*/  LOP3.LUT R17, RZ, R2, RZ, 0x33, !PT ;  /* 0x00000002ff117212 */ /* 0x000fe200078e33ff */
[----:B------:R-:W-:-:S04]  /*12150*/  IMAD R18, R2, R18, R3 ;  /* 0x0000001202127224 */ /* 0x000fc800078e0203 */
[----:B------:R-:W-:Y:S01]  /*12160*/  IMAD.IADD R17, R0, 0x1, R17 ;  /* 0x0000000100117824 */ /* 0x000fe200078e0211 */
[----:B------:R-:W-:Y:S06]  /*12170*/  BRA `(.L_x_2484) ;  /* 0x0000000000147947 */ /* 0x000fec0003800000 */
.L_x_2479:
[----:B------:R-:W-:Y:S01]  /*12180*/  ULDC UR4, c[0x0][0xc3c] ;  /* 0x00030f0000047ab9 */ /* 0x000fe20000000800 */
[----:B------:R-:W-:Y:S02]  /*12190*/  IMAD.MOV.U32 R17, RZ, RZ, RZ ;  /* 0x000000ffff117224 */ /* 0x000fe400078e00ff */
[----:B------:R-:W-:Y:S02]  /*121a0*/  IMAD.U32 R16, RZ, RZ, UR6 ;  /* 0x00000006ff107e24 */ /* 0x000fe4000f8e00ff */
[----:B------:R-:W-:Y:S02]  /*121b0*/  IMAD.MOV.U32 R18, RZ, RZ, RZ ;  /* 0x000000ffff127224 */ /* 0x000fe400078e00ff */
[----:B------:R-:W-:-:S07]  /*121c0*/  IMAD.U32 R19, RZ, RZ, UR4 ;  /* 0x00000004ff137e24 */ /* 0x000fce000f8e00ff */
.L_x_2484:
[----:B------:R-:W-:-:S13]  /*121d0*/  ISETP.NE.AND P0, PT, R5, RZ, PT ;  /* 0x000000ff0500720c */ /* 0x000fda0003f05270 */
[----:B------:R-:W0:Y:S01]  /*121e0*/  @!P0 S2R R3, SR_CgaCtaId ;  /* 0x0000000000038919 */ /* 0x000e220000008800 */
[----:B------:R-:W-:-:S04]  /*121f0*/  @!P0 MOV R0, 0x400 ;  /* 0x0000040000008802 */ /* 0x000fc80000000f00 */
[----:B0-----:R-:W-:-:S05]  /*12200*/  @!P0 LEA R0, R3, R0, 0x18 ;  /* 0x0000000003008211 */ /* 0x001fca00078ec0ff */
[----:B------:R1:W-:Y:S01]  /*12210*/  @!P0 STS.128 [R0+0x388d0], R16 ;  /* 0x0388d01000008388 */ /* 0x0003e20000000c00 */
[----:B------:R-:W-:Y:S06]  /*12220*/  BAR.ARV 0x5, 0x180 ;  /* 0x0146000000007b1d */ /* 0x000fec0000002000 */
.L_x_2477:
        /* <DEDUP_REMOVED lines=8> */
[----:B------:R-:W-:Y:S01]  /*122b0*/  BSSY B8, `(.L_x_2485) ;  /* 0x00004b8000087945 */ /* 0x000fe20003800000 */
[----:B------:R-:W-:Y:S01]  /*122c0*/  IMAD.MOV.U32 R28, RZ, RZ, 0x1 ;  /* 0x00000001ff1c7424 */ /* 0x000fe200078e00ff */
[----:B------:R-:W1:Y:S01]  /*122d0*/  S2R R2, SR_TID.X ;  /* 0x0000000000027919 */ /* 0x000e620000002100 */
[----:B------:R-:W-:Y:S01]  /*122e0*/  IMAD.MOV.U32 R27, RZ, RZ, RZ ;  /* 0x000000ffff1b7224 */ /* 0x000fe200078e00ff */
[----:B------:R-:W-:Y:S01]  /*122f0*/  ULDC UR37, c[0x0][0xc] ;  /* 0x0000030000257ab9 */ /* 0x000fe20000000800 */
[----:B------:R3:W-:Y:S01]  /*12300*/  STL [R1+0x28], RZ ;  /* 0x000028ff01007387 */ /* 0x0007e20000100800 */
[C---:B-1----:R-:W-:Y:S01]  /*12310*/  IMAD.SHL.U32 R33, R2.reuse, 0x8, RZ ;  /* 0x0000000802217824 */ /* 0x042fe200078e00ff */
        /* <DEDUP_REMOVED lines=15> */
[----:B------:R-:W-:-:S05]  /*12410*/  IMAD.U32 R22, RZ, RZ, UR4 ;  /* 0x00000004ff167e24 */ /* 0x000fca000f8e00ff */
[----:B---3--:R-:W-:-:S07]  /*12420*/  LEA R34, R32, R22, 0x1 ;  /* 0x0000001620227211 */ /* 0x008fce00078e08ff */
.L_x_2550:
        /* <DEDUP_REMOVED lines=8> */
[----:B------:R-:W-:Y:S01]  /*124b0*/  ISETP.NE.AND.EX P0, PT, RZ, UR5, PT, P0 ;  /* 0x00000005ff007c0c */ /* 0x000fe2000bf05300 */
[----:B------:R-:W-:Y:S01]  /*124c0*/  IMAD.MOV.U32 R35, RZ, RZ, RZ ;  /* 0x000000ffff237224 */ /* 0x000fe200078e00ff */
[----:B--2---:R-:W-:-:S11]  /*124d0*/  SHF.R.S32.HI R0, RZ, 0x1f, R29 ;  /* 0x0000001fff007819 */ /* 0x004fd6000001141d */
        /* <DEDUP_REMOVED lines=38> */
.L_x_2486:
        /* <DEDUP_REMOVED lines=9> */
.L_x_2487:
        /* <DEDUP_REMOVED lines=9> */
.L_x_2488:
[----:B------:R-:W3:Y:S01]  /*12860*/  LDL R5, [R1+0x10] ;  /* 0x0000100001057983 */ /* 0x000ee20000100800 */
[----:B-12---:R-:W1:Y:S01]  /*12870*/  LDC R2, c[0x0][0x448] ;  /* 0x00011200ff027b82 */ /* 0x006e620000000800 */
[----:B-----5:R-:W-:Y:S01]  /*12880*/  IMAD.IADD R0, R0, 0x1, -R30 ;  /* 0x0000000100007824 */ /* 0x020fe200078e0a1e */
[----:B------:R-:W-:Y:S01]  /*12890*/  LOP3.LUT R23, R23, 0xfffffeff, RZ, 0xc0, !PT ;  /* 0xfffffeff17177812 */ /* 0x000fe200078ec0ff */
[----:B------:R-:W-:Y:S03]  /*128a0*/  BSSY B7, `(.L_x_2489) ;  /* 0x0000397000077945 */ /* 0x000fe60003800000 */
[----:B------:R2:W-:Y:S01]  /*128b0*/  STL [R1+0x4], R0 ;  /* 0x0000040001007387 */ /* 0x0005e20000100800 */
[----:B-1----:R-:W-:Y:S01]  /*128c0*/  ISETP.NE.AND P0, PT, R2, 0x1, PT ;  /* 0x000000010200780c */ /* 0x002fe20003f05270 */
[----:B------:R-:W-:-:S04]  /*128d0*/  IMAD.SHL.U32 R2, R17, 0x80, RZ ;  /* 0x0000008011027824 */ /* 0x000fc800078e00ff */
[----:B------:R-:W-:-:S08]  /*128e0*/  VIADD R2, R2, 0x7f ;  /* 0x0000007f02027836 */ /* 0x000fd00000000000 */
[----:B------:R-:W1:Y:S01]  /*128f0*/  @P0 LDC R3, c[0x0][0x44c] ;  /* 0x00011300ff030b82 */ /* 0x000e620000000800 */
[----:B------:R-:W-:-:S07]  /*12900*/  @P0 LOP3.LUT R23, R23, 0x100, RZ, 0xfc, !PT ;  /* 0x0000010017170812 */ /* 0x000fce00078efcff */
[----:B0-----:R-:W0:Y:S01]  /*12910*/  @P0 LDC R4, c[0x0][0x450] ;  /* 0x00011400ff040b82 */ /* 0x001e220000000800 */
[----:B-1----:R-:W-:-:S05]  /*12920*/  @P0 IMAD.HI.U32 R3, R2, R3, RZ ;  /* 0x0000000302030227 */ /* 0x002fca00078e00ff */
[----:B0-----:R-:W-:Y:S02]  /*12930*/  @P0 SHF.R.U32.HI R2, RZ, R4, R3 ;  /* 0x00000004ff020219 */ /* 0x001fe40000011603 */
[C---:B---3--:R-:W-:Y:S01]  /*12940*/  IADD3 R3, R0.reuse, 0x50, -R5 ;  /* 0x0000005000037810 */ /* 0x048fe20007ffe805 */
[----:B--2---:R-:W-:-:S04]  /*12950*/  VIADD R0, R0, 0x4f ;  /* 0x0000004f00007836 */ /* 0x004fc80000000000 */
[----:B------:R-:W-:Y:S02]  /*12960*/  IMAD.IADD R2, R3, 0x1, R2 ;  /* 0x0000000103027824 */ /* 0x000fe400078e0202 */
[----:B------:R-:W-:-:S04]  /*12970*/  IMAD.HI R0, R0, 0x66666667, RZ ;  /* 0x6666666700007827 */ /* 0x000fc800078e02ff */
[----:B------:R-:W-:Y:S01]  /*12980*/  IMAD.HI R2, R2, 0x66666667, RZ ;  /* 0x6666666702027827 */ /* 0x000fe200078e02ff */
[----:B------:R-:W-:-:S04]  /*12990*/  SHF.R.U32.HI R3, RZ, 0x1f, R0 ;  /* 0x0000001fff037819 */ /* 0x000fc80000011600 */
[----:B------:R-:W-:Y:S02]  /*129a0*/  SHF.R.U32.HI R5, RZ, 0x1f, R2 ;  /* 0x0000001fff057819 */ /* 0x000fe40000011602 */
[----:B------:R-:W-:Y:S02]  /*129b0*/  LEA.HI.SX32 R3, R0, R3, 0x1b ;  /* 0x0000000300037211 */ /* 0x000fe400078fdaff */
[----:B------:R-:W-:-:S04]  /*129c0*/  LEA.HI.SX32 R2, R2, R5, 0x1b ;  /* 0x0000000502027211 */ /* 0x000fc800078fdaff */
[----:B------:R-:W-:-:S04]  /*129d0*/  VIMNMX R4, R3, R2, PT ;  /* 0x0000000203047248 */ /* 0x000fc80003fe0100 */
[----:B------:R-:W-:Y:S01]  /*129e0*/  ISETP.GT.AND P0, PT, R4, RZ, PT ;  /* 0x000000ff0400720c */ /* 0x000fe20003f04270 */
[----:B------:R0:W-:-:S12]  /*129f0*/  STL [R1+0x14], R4 ;  /* 0x0000140401007387 */ /* 0x0001d80000100800 */
        /* <DEDUP_REMOVED lines=18> */
.L_x_2490:
        /* <DEDUP_REMOVED lines=20> */
.L_x_2493:
[----:B------:R-:W-:Y:S05]  /*12c60*/  BSYNC B6 ;  /* 0x0000000000067941 */ /* 0x000fea0003800000 */
.L_x_2492:
        /* <DEDUP_REMOVED lines=20> */
.L_x_2496:
[----:B------:R0:W1:Y:S01]  /*12db0*/  LDC.64 R2, c[0x4][R26] ;  /* 0x010000001a027b82 */ /* 0x0000620000000a00 */
[----:B------:R-:W-:Y:S01]  /*12dc0*/  ULDC.64 UR6, c[0x4][0xa8] ;  /* 0x01002a0000067ab9 */ /* 0x000fe20000000a00 */
[----:B------:R-:W-:Y:S01]  /*12dd0*/  ULDC.64 UR8, c[0x4][0xb0] ;  /* 0x01002c0000087ab9 */ /* 0x000fe20000000a00 */
[----:B------:R-:W-:Y:S01]  /*12de0*/  ULDC.64 UR4, c[0x4][0x18] ;  /* 0x0100060000047ab9 */ /* 0x000fe20000000a00 */
[----:B------:R-:W-:Y:S01]  /*12df0*/  IMAD.U32 R4, RZ, RZ, UR6 ;  /* 0x00000006ff047e24 */ /* 0x000fe2000f8e00ff */
[----:B------:R-:W-:Y:S01]  /*12e00*/  MOV R13, RZ ;  /* 0x000000ff000d7202 */ /* 0x000fe20000000f00 */
[----:B------:R-:W-:Y:S02]  /*12e10*/  IMAD.U32 R5, RZ, RZ, UR7 ;  /* 0x00000007ff057e24 */ /* 0x000fe4000f8e00ff */
[----:B------:R-:W-:Y:S02]  /*12e20*/  IMAD.U32 R6, RZ, RZ, UR8 ;  /* 0x00000008ff067e24 */ /* 0x000fe4000f8e00ff */
[----:B------:R-:W-:-:S02]  /*12e30*/  IMAD.U32 R7, RZ, RZ, UR9 ;  /* 0x00000009ff077e24 */ /* 0x000fc4000f8e00ff */
[----:B------:R-:W-:Y:S02]  /*12e40*/  IMAD.U32 R10, RZ, RZ, UR4 ;  /* 0x00000004ff0a7e24 */ /* 0x000fe4000f8e00ff */
[----:B------:R-:W-:Y:S02]  /*12e50*/  IMAD.U32 R11, RZ, RZ, UR5 ;  /* 0x00000005ff0b7e24 */ /* 0x000fe4000f8e00ff */
[----:B------:R-:W-:Y:S02]  /*12e60*/  IMAD.MOV.U32 R8, RZ, RZ, 0x70 ;  /* 0x00000070ff087424 */ /* 0x000fe400078e00ff */
[----:B0-----:R-:W-:-:S07]  /*12e70*/  IMAD.MOV.U32 R12, RZ, RZ, 0x1 ;  /* 0x00000001ff0c7424 */ /* 0x001fce00078e00ff */
[----:B------:R-:W-:-:S07]  /*12e80*/  LEPC R20, `(.L_x_2495) ;  /* 0x000000001014794e */ /* 0x000fce0000000000 */
[----:B-1----:R-:W-:Y:S05]  /*12e90*/  CALL.ABS.NOINC R2 ;  /* 0x0000000002007343 */ /* 0x002fea0003c00000 */
.L_x_2495:
[----:B------:R-:W-:Y:S05]  /*12ea0*/  BSYNC B6 ;  /* 0x0000000000067941 */ /* 0x000fea0003800000 */
.L_x_2494:
[----:B------:R-:W2:Y:S01]  /*12eb0*/  LDL R2, [R1+0x14] ;  /* 0x0000140001027983 */ /* 0x000ea20000100800 */
[----:B------:R-:W-:Y:S01]  /*12ec0*/  ULDC.64 UR4, c[0x0][0x9f8] ;  /* 0x00027e0000047ab9 */ /* 0x000fe20000000a00 */
[----:B------:R-:W0:Y:S01]  /*12ed0*/  LDC R9, c[0x0][0x430] ;  /* 0x00010c00ff097b82 */ /* 0x000e220000000800 */
[----:B------:R-:W-:-:S04]  /*12ee0*/  ISETP.NE.U32.AND P0, PT, RZ, UR4, PT ;  /* 0x00000004ff007c0c */ /* 0x000fc8000bf05070 */
[----:B------:R-:W-:-:S13]  /*12ef0*/  ISETP.NE.AND.EX P0, PT, RZ, UR5, PT, P0 ;  /* 0x00000005ff007c0c */ /* 0x000fda000bf05300 */
[----:B------:R-:W-:Y:S01]  /*12f00*/  @P0 IADD3 R24, P1, R24, UR4, RZ ;  /* 0x0000000418180c10 */ /* 0x000fe2000ff3e0ff */
[----:B------:R-:W-:-:S03]  /*12f10*/  ULDC UR4, c[0x0][0x2f4] ;  /* 0x0000bd0000047ab9 */ /* 0x000fc60000000800 */
[----:B------:R-:W-:-:S05]  /*12f20*/  @P0 IADD3.X R25, R25, UR5, RZ, P1, !PT ;  /* 0x0000000519190c10 */ /* 0x000fca0008ffe4ff */
[----:B------:R1:W5:Y:S01]  /*12f30*/  @P0 LDG.E R31, desc[UR38][R24.64] ;  /* 0x00000026181f0981 */ /* 0x000362000c1e1900 */
[C---:B------:R-:W-:Y:S01]  /*12f40*/  ISETP.GE.AND P0, PT, R33.reuse, UR4, PT ;  /* 0x0000000421007c0c */ /* 0x040fe2000bf06270 */
[----:B------:R-:W-:Y:S01]  /*12f50*/  UMOV UR5, 0xffffffff ;  /* 0xffffffff00057882 */ /* 0x000fe20000000000 */
[----:B------:R-:W-:Y:S02]  /*12f60*/  LOP3.LUT R20, R33, 0x40, RZ, 0xfc, !PT ;  /* 0x0000004021147812 */ /* 0x000fe400078efcff */
[----:B------:R-:W-:Y:S02]  /*12f70*/  LOP3.LUT R23, R23, 0xffffffef, RZ, 0xc0, !PT ;  /* 0xffffffef17177812 */ /* 0x000fe400078ec0ff */
[----:B------:R-:W-:Y:S02]  /*12f80*/  ISETP.GE.AND P2, PT, R20, UR4, PT ;  /* 0x0000000414007c0c */ /* 0x000fe4000bf46270 */
[----:B------:R-:W-:-:S05]  /*12f90*/  ISETP.GE.AND P1, PT, R37, UR4, PT ;  /* 0x0000000425007c0c */ /* 0x000fca000bf26270 */
        /* <DEDUP_REMOVED lines=8> */
[----:B--2---:R-:W-:Y:S01]  /*13020*/  VIADD R26, R2, 0xffffffff ;  /* 0xffffffff021a7836 */ /* 0x004fe20000000000 */
[----:B01----:R-:W-:Y:S06]  /*13030*/  BRA.DIV UR5, `(.L_x_2497) ;  /* 0x0000004605187947 */ /* 0x003fec000b800000 */
.L_x_2567:
[----:B------:R-:W0:Y:S01]  /*13040*/  S2R R0, SR_TID.X ;  /* 0x0000000000007919 */ /* 0x000e220000002100 */
[----:B------:R-:W1:Y:S01]  /*13050*/  S2R R3, SR_TID.X ;  /* 0x0000000000037919 */ /* 0x000e620000002100 */
[----:B0-----:R-:W-:-:S04]  /*13060*/  LOP3.LUT R0, R0, 0x7f, RZ, 0xc0, !PT ;  /* 0x0000007f00007812 */ /* 0x001fc800078ec0ff */
[----:B------:R-:W-:Y:S02]  /*13070*/  SHF.R.U32.HI R2, RZ, 0x3, R0 ;  /* 0x00000003ff027819 */ /* 0x000fe40000011600 */
[----:B------:R-:W2:Y:S01]  /*13080*/  LDL R0, [R1+0x4] ;  /* 0x0000040001007983 */ /* 0x000ea20000100800 */
[----:B-1----:R-:W-:Y:S01]  /*13090*/  IMAD.SHL.U32 R8, R3, 0x10, RZ ;  /* 0x0000001003087824 */ /* 0x002fe200078e00ff */
[----:B------:R-:W-:Y:S02]  /*130a0*/  ISETP.NE.AND P1, PT, R9, 0x1, PT ;  /* 0x000000010900780c */ /* 0x000fe40003f25270 */
[----:B-----5:R-:W-:Y:S02]  /*130b0*/  SHF.R.S32.HI R10, RZ, 0x1f, R31 ;  /* 0x0000001fff0a7819 */ /* 0x020fe4000001141f */
[----:B------:R-:W-:Y:S02]  /*130c0*/  LOP3.LUT R8, R2, 0x70, R8, 0xf8, !PT ;  /* 0x0000007002087812 */ /* 0x000fe400078ef808 */
[----:B------:R-:W-:Y:S01]  /*130d0*/  LOP3.LUT R23, R23, 0xffffffbf, RZ, 0xc0, !PT ;  /* 0xffffffbf17177812 */ /* 0x000fe200078ec0ff */
[----:B------:R0:W-:Y:S02]  /*130e0*/  STL [R1+0xc], R10 ;  /* 0x00000c0a01007387 */ /* 0x0001e40000100800 */
[----:B------:R-:W-:-:S04]  /*130f0*/  IMAD R6, R26, 0x50, R8 ;  /* 0x000000501a067824 */ /* 0x000fc800078e0208 */
[----:B------:R-:W1:Y:S01]  /*13100*/  @P1 LDC R5, c[0x0][0x434] ;  /* 0x00010d00ff051b82 */ /* 0x000e620000000800 */
[----:B------:R-:W-:-:S04]  /*13110*/  @P1 LOP3.LUT R23, R23, 0x40, RZ, 0xfc, !PT ;  /* 0x0000004017171812 */ /* 0x000fc800078efcff */
[----:B------:R-:W-:Y:S02]  /*13120*/  LOP3.LUT R23, R23, 0xffffffdf, RZ, 0xc0, !PT ;  /* 0xffffffdf17177812 */ /* 0x000fe400078ec0ff */
[C---:B--2---:R-:W-:Y:S01]  /*13130*/  ISETP.GE.AND P0, PT, R6.reuse, R0, PT ;  /* 0x000000000600720c */ /* 0x044fe20003f06270 */
[----:B------:R-:W-:Y:S01]  /*13140*/  IMAD.IADD R6, R6, 0x1, R30 ;  /* 0x0000000106067824 */ /* 0x000fe200078e021e */
[----:B------:R-:W2:Y:S02]  /*13150*/  @P1 LDC R0, c[0x0][0x438] ;  /* 0x00010e00ff001b82 */ /* 0x000ea40000000800 */
[----:B------:R-:W-:Y:S01]  /*13160*/  ISETP.GT.U32.OR P0, PT, R8, 0x4f, P0 ;  /* 0x0000004f0800780c */ /* 0x000fe20000704470 */
[----:B-1----:R-:W-:-:S04]  /*13170*/  @P1 IMAD.HI.U32 R4, R6, R5, RZ ;  /* 0x0000000506041227 */ /* 0x002fc800078e00ff */
[----:B------:R-:W-:-:S08]  /*13180*/  IMAD.MOV.U32 R7, RZ, RZ, R6 ;  /* 0x000000ffff077224 */ /* 0x000fd000078e0006 */
[----:B------:R-:W1:Y:S01]  /*13190*/  @!P0 LDC.64 R2, c[0x0][0x428] ;  /* 0x00010a00ff028b82 */ /* 0x000e620000000a00 */
[----:B--2---:R-:W-:-:S04]  /*131a0*/  @P1 SHF.R.U32.HI R7, RZ, R0, R4 ;  /* 0x00000000ff071219 */ /* 0x004fc80000011604 */
        /* <DEDUP_REMOVED lines=15> */
[----:B------:R-:W-:Y:S02]  /*132a0*/  ISETP.GT.U32.AND P0, PT, R8, 0x4f, PT ;  /* 0x0000004f0800780c */ /* 0x000fe40003f04070 */
[----:B------:R-:W-:-:S07]  /*132b0*/  SHF.R.S32.HI R30, RZ, 0x1f, R18 ;  /* 0x0000001fff1e7819 */ /* 0x000fce0000011412 */
[----:B------:R-:W-:-:S04]  /*132c0*/  @P2 LOP3.LUT R23, R23, 0x20, RZ, 0xfc, !PT ;  /* 0x0000002017172812 */ /* 0x000fc800078efcff */
[----:B------:R-:W-:-:S04]  /*132d0*/  LOP3.LUT R23, R23, 0xfffffffe, RZ, 0xc0, !PT ;  /* 0xfffffffe17177812 */ /* 0x000fc800078ec0ff */
[----:B------:R-:W-:Y:S01]  /*132e0*/  @P0 LOP3.LUT R23, R23, 0x1, RZ, 0xfc, !PT ;  /* 0x0000000117170812 */ /* 0x000fe200078efcff */
[----:B0-----:R-:W-:Y:S06]  /*132f0*/  @!P2 BRA `(.L_x_2498) ;  /* 0x000000000004a947 */ /* 0x001fec0003800000 */
[----:B------:R-:W-:Y:S01]  /*13300*/  BPT.TRAP 0x1 ;  /* 0x000000040000795c */ /* 0x000fe20000300000 */
.L_x_2498:
        /* <DEDUP_REMOVED lines=25> */
.L_x_2568:
[----:B------:R-:W-:Y:S05]  /*134a0*/  BSYNC B0 ;  /* 0x0000000000007941 */ /* 0x000fea0003800000 */
.L_x_2499:
        /* <DEDUP_REMOVED lines=8> */
[----:B------:R-:W-:Y:S02]  /*13530*/  IADD3 R3, R3, R6, RZ ;  /* 0x0000000603037210 */ /* 0x000fe40007ffe0ff */
        /* <DEDUP_REMOVED lines=10> */
[----:B-1----:R-:W-:Y:S02]  /*135e0*/  LOP3.LUT R8, R8, 0x7f, RZ, 0xc0, !PT ;  /* 0x0000007f08087812 */ /* 0x002fe400078ec0ff */
[C---:B------:R-:W-:Y:S01]  /*135f0*/  LEA R0, P0, R2.reuse, UR4, 0x1 ;  /* 0x0000000402007c11 */ /* 0x040fe2000f8008ff */
[----:B------:R-:W-:Y:S01]  /*13600*/  UMOV UR4, 0xffffffff ;  /* 0xffffffff00047882 */ /* 0x000fe20000000000 */
[----:B------:R-:W-:Y:S02]  /*13610*/  SHF.R.U32.HI R8, RZ, 0x3, R8 ;  /* 0x00000003ff087819 */ /* 0x000fe40000011608 */
[----:B------:R-:W-:Y:S01]  /*13620*/  LEA.HI.X R6, R2, UR5, R6, 0x1, P0 ;  /* 0x0000000502067c11 */ /* 0x000fe200080f0c06 */
        /* <DEDUP_REMOVED lines=52> */
.L_x_2580:
        /* <DEDUP_REMOVED lines=17> */
.L_x_2503:
[----:B------:R-:W-:Y:S05]  /*13a80*/  BSYNC B0 ;  /* 0x0000000000007941 */ /* 0x000fea0003800000 */
.L_x_2502:
[----:B------:R-:W-:Y:S01]  /*13a90*/  NOP ;  /* 0x0000000000007918 */ /* 0x000fe20000000000 */
[----:B------:R-:W-:-:S13]  /*13aa0*/  PLOP3.LUT P0, PT, PT, PT, PT, 0x80, 0x0 ;  /* 0x000000000000781c */ /* 0x000fda0003f0f070 */
.L_x_2504:
        /* <DEDUP_REMOVED lines=10> */
.L_x_2505:
[----:B------:R3:W5:Y:S01]  /*13b50*/  LDL.LU R0, [R1+0x18] ;  /* 0x0000180001007983 */ /* 0x0007620000300800 */
[----:B------:R-:W-:Y:S01]  /*13b60*/  LOP3.LUT P0, RZ, R23, 0x80, RZ, 0xc0, !PT ;  /* 0x0000008017ff7812 */ /* 0x000fe2000780c0ff */
[----:B------:R3:W-:-:S12]  /*13b70*/  SYNCS.ARRIVE.TRANS64.A1T0 RZ, [R5+URZ+0x38830], RZ ;  /* 0x038830ff05ff79a7 */ /* 0x0007d8000810003f */
[----:B------:R-:W-:Y:S05]  /*13b80*/  WARPSYNC.ALL ;  /* 0x0000000000007948 */ /* 0x000fea0003800000 */
[----:B------:R-:W-:Y:S01]  /*13b90*/  ULDC.64 UR4, c[0x0][0x298] ;  /* 0x0000a60000047ab9 */ /* 0x000fe20000000a00 */
[----:B01----:R-:W-:Y:S01]  /*13ba0*/  IADD3 R2, R22, 0x14400, RZ ;  /* 0x0001440016027810 */ /* 0x003fe20007ffe0ff */
[----:B------:R-:W-:Y:S01]  /*13bb0*/  IMAD.WIDE.U32 R6, R35, UR4, RZ ;  /* 0x0000000423067c25 */ /* 0x000fe2000f8e00ff */
[----:B------:R-:W-:Y:S01]  /*13bc0*/  SEL R29, R29, RZ, !P0 ;  /* 0x000000ff1d1d7207 */ /* 0x000fe20004000000 */
        /* <DEDUP_REMOVED lines=8> */
[----:B------:R-:W-:-:S04]  /*13c50*/  IMAD R0, R35, UR5, R0 ;  /* 0x0000000523007c24 */ /* 0x000fc8000f8e0200 */
[----:B------:R-:W-:Y:S01]  /*13c60*/  IMAD.IADD R35, R7, 0x1, R0 ;  /* 0x0000000107237824 */ /* 0x000fe200078e0200 */
[----:B-1----:R-:W-:Y:S06]  /*13c70*/  @!P0 BRA `(.L_x_2507) ;  /* 0x0000000000408947 */ /* 0x002fec0003800000 */
[----:B------:R-:W-:Y:S01]  /*13c80*/  MOV R2, 0x0 ;  /* 0x0000000000027802 */ /* 0x000fe20000000f00 */
[----:B------:R-:W-:Y:S01]  /*13c90*/  ULDC.64 UR6, c[0x4][0xa8] ;  /* 0x01002a0000067ab9 */ /* 0x000fe20000000a00 */
[----:B------:R-:W-:Y:S01]  /*13ca0*/  ULDC.64 UR8, c[0x4][0xb0] ;  /* 0x01002c0000087ab9 */ /* 0x000fe20000000a00 */
[----:B------:R-:W-:Y:S01]  /*13cb0*/  ULDC.64 UR4, c[0x4][0x20] ;  /* 0x0100080000047ab9 */ /* 0x000fe20000000a00 */
[----:B------:R-:W-:Y:S02]  /*13cc0*/  IMAD.U32 R4, RZ, RZ, UR6 ;  /* 0x00000006ff047e24 */ /* 0x000fe4000f8e00ff */
[----:B------:R-:W0:Y:S01]  /*13cd0*/  LDC.64 R2, c[0x4][R2] ;  /* 0x0100000002027b82 */ /* 0x000e220000000a00 */
[----:B---3--:R-:W-:Y:S02]  /*13ce0*/  IMAD.U32 R5, RZ, RZ, UR7 ;  /* 0x00000007ff057e24 */ /* 0x008fe4000f8e00ff */
[----:B------:R-:W-:Y:S02]  /*13cf0*/  IMAD.U32 R6, RZ, RZ, UR8 ;  /* 0x00000008ff067e24 */ /* 0x000fe4000f8e00ff */
[----:B------:R-:W-:-:S02]  /*13d00*/  IMAD.U32 R7, RZ, RZ, UR9 ;  /* 0x00000009ff077e24 */ /* 0x000fc4000f8e00ff */
[----:B------:R-:W-:Y:S02]  /*13d10*/  IMAD.U32 R10, RZ, RZ, UR4 ;  /* 0x00000004ff0a7e24 */ /* 0x000fe4000f8e00ff */
[----:B------:R-:W-:Y:S02]  /*13d20*/  IMAD.U32 R11, RZ, RZ, UR5 ;  /* 0x00000005ff0b7e24 */ /* 0x000fe4000f8e00ff */
[----:B--2---:R-:W-:Y:S02]  /*13d30*/  IMAD.MOV.U32 R8, RZ, RZ, 0x70 ;  /* 0x00000070ff087424 */ /* 0x004fe400078e00ff */
[----:B------:R-:W-:Y:S02]  /*13d40*/  IMAD.MOV.U32 R12, RZ, RZ, 0x1 ;  /* 0x00000001ff0c7424 */ /* 0x000fe400078e00ff */
[----:B------:R-:W-:-:S07]  /*13d50*/  IMAD.MOV.U32 R13, RZ, RZ, RZ ;  /* 0x000000ffff0d7224 */ /* 0x000fce00078e00ff */
[----:B------:R-:W-:-:S07]  /*13d60*/  LEPC R20, `(.L_x_2507) ;  /* 0x000000001014794e */ /* 0x000fce0000000000 */
[----:B0-----:R-:W-:Y:S05]  /*13d70*/  CALL.ABS.NOINC R2 ;  /* 0x0000000002007343 */ /* 0x001fea0003c00000 */
.L_x_2507:
[----:B------:R-:W-:Y:S05]  /*13d80*/  BSYNC B6 ;  /* 0x0000000000067941 */ /* 0x000fea0003800000 */
.L_x_2506:
[----:B------:R-:W4:Y:S01]  /*13d90*/  LDL.LU R2, [R1+0x18] ;  /* 0x0000180001027983 */ /* 0x000f220000300800 */
[----:B------:R-:W-:-:S03]  /*13da0*/  ULDC.64 UR4, c[0x0][0x2d8] ;  /* 0x0000b60000047ab9 */ /* 0x000fc60000000a00 */
[----:B------:R-:W3:Y:S01]  /*13db0*/  LDL.LU.64 R20, [R1+0x20] ;  /* 0x0000200001147983 */ /* 0x000ee20000300a00 */
[----:B------:R-:W-:Y:S02]  /*13dc0*/  IMAD.MOV.U32 R3, RZ, RZ, R35 ;  /* 0x000000ffff037224 */ /* 0x000fe400078e0023 */
[----:B------:R-:W-:Y:S01]  /*13dd0*/  IMAD R0, R30, UR4, RZ ;  /* 0x000000041e007c24 */ /* 0x000fe2000f8e02ff */
[----:B------:R0:W5:Y:S03]  /*13de0*/  LDL R9, [R1+0x10] ;  /* 0x0000100001097983 */ /* 0x0001660000100800 */
[C---:B------:R-:W-:Y:S01]  /*13df0*/  IMAD R0, R18.reuse, UR5, R0 ;  /* 0x0000000512007c24 */ /* 0x040fe2000f8e0200 */
[----:B--2---:R-:W-:Y:S01]  /*13e00*/  LOP3.LUT R8, R33, 0x40, RZ, 0xfc, !PT ;  /* 0x0000004021087812 */ /* 0x004fe200078efcff */
[----:B----4-:R-:W-:Y:S02]  /*13e10*/  IMAD.MOV.U32 R4, RZ, RZ, R2 ;  /* 0x000000ffff047224 */ /* 0x010fe400078e0002 */
[----:B---3--:R-:W-:Y:S01]  /*13e20*/  IMAD.MOV.U32 R2, RZ, RZ, R20 ;  /* 0x000000ffff027224 */ /* 0x008fe200078e0014 */
[----:B------:R-:W1:Y:S01]  /*13e30*/  S2R R21, SR_TID.X ;  /* 0x0000000000157919 */ /* 0x000e620000002100 */
[----:B------:R-:W2:Y:S02]  /*13e40*/  LDC R20, c[0x0][0x448] ;  /* 0x00011200ff147b82 */ /* 0x000ea40000000800 */
[----:B------:R-:W-:Y:S01]  /*13e50*/  IMAD.WIDE.U32 R2, R18, UR4, R2 ;  /* 0x0000000412027c25 */ /* 0x000fe2000f8e0002 */
[----:B------:R-:W-:-:S03]  /*13e60*/  ULDC.64 UR4, c[0x0][0x2e0] ;  /* 0x0000b80000047ab9 */ /* 0x000fc60000000a00 */
[----:B------:R-:W-:Y:S01]  /*13e70*/  IMAD R4, R4, UR4, RZ ;  /* 0x0000000404047c24 */ /* 0x000fe2000f8e02ff */
[----:B------:R-:W-:-:S03]  /*13e80*/  IADD3 R3, R3, R0, RZ ;  /* 0x0000000003037210 */ /* 0x000fc60007ffe0ff */
[C---:B------:R-:W-:Y:S02]  /*13e90*/  IMAD R4, R29.reuse, UR5, R4 ;  /* 0x000000051d047c24 */ /* 0x040fe4000f8e0204 */
[----:B------:R-:W-:Y:S01]  /*13ea0*/  IMAD.WIDE.U32 R2, R29, UR4, R2 ;  /* 0x000000041d027c25 */ /* 0x000fe2000f8e0002 */
[----:B------:R-:W-:Y:S01]  /*13eb0*/  ULDC.64 UR4, c[0x0][0x2d0] ;  /* 0x0000b40000047ab9 */ /* 0x000fe20000000a00 */
[----:B--2---:R-:W-:Y:S02]  /*13ec0*/  ISETP.NE.AND P6, PT, R20, 0x1, PT ;  /* 0x000000011400780c */ /* 0x004fe40003fc5270 */
[----:B------:R-:W2:Y:S01]  /*13ed0*/  S2R R20, SR_TID.X ;  /* 0x0000000000147919 */ /* 0x000ea20000002100 */
[----:B-1----:R-:W-:-:S04]  /*13ee0*/  LOP3.LUT R21, R21, 0x7f, RZ, 0xc0, !PT ;  /* 0x0000007f15157812 */ /* 0x002fc800078ec0ff */
[----:B------:R-:W-:-:S06]  /*13ef0*/  SHF.R.U32.HI R21, RZ, 0x3, R21 ;  /* 0x00000003ff157819 */ /* 0x000fcc0000011615 */
[----:B------:R-:W1:Y:S08]  /*13f00*/  @P6 LDC R7, c[0x0][0x44c] ;  /* 0x00011300ff076b82 */ /* 0x000e700000000800 */
[----:B------:R-:W3:Y:S01]  /*13f10*/  @P6 LDC R5, c[0x0][0x450] ;  /* 0x00011400ff056b82 */ /* 0x000ee20000000800 */
[----:B--2---:R-:W-:-:S05]  /*13f20*/  IMAD.SHL.U32 R20, R20, 0x10, RZ ;  /* 0x0000001014147824 */ /* 0x004fca00078e00ff */
[----:B------:R-:W-:-:S05]  /*13f30*/  LOP3.LUT R20, R21, 0x70, R20, 0xf8, !PT ;  /* 0x0000007015147812 */ /* 0x000fca00078ef814 */
[----:B------:R-:W-:-:S04]  /*13f40*/  IMAD R6, R17, 0x80, R20 ;  /* 0x0000008011067824 */ /* 0x000fc800078e0214 */
[----:B-1----:R-:W-:-:S04]  /*13f50*/  @P6 IMAD.HI.U32 R7, R6, R7, RZ ;  /* 0x0000000706076227 */ /* 0x002fc800078e00ff */
[----:B------:R-:W-:Y:S01]  /*13f60*/  IMAD.MOV.U32 R0, RZ, RZ, R6 ;  /* 0x000000ffff007224 */ /* 0x000fe200078e0006 */
[----:B---3--:R-:W-:Y:S02]  /*13f70*/  @P6 SHF.R.U32.HI R0, RZ, R5, R7 ;  /* 0x00000005ff006219 */ /* 0x008fe40000011607 */
[----:B------:R-:W1:Y:S01]  /*13f80*/  LDC R5, c[0x0][0x448] ;  /* 0x00011200ff057b82 */ /* 0x000e620000000800 */
[----:B------:R-:W-:Y:S02]  /*13f90*/  IMAD.IADD R3, R3, 0x1, R4 ;  /* 0x0000000103037824 */ /* 0x000fe400078e0204 */
[----:B------:R-:W-:Y:S01]  /*13fa0*/  IMAD.MOV R4, RZ, RZ, -R0 ;  /* 0x000000ffff047224 */ /* 0x000fe200078e0a00 */
[----:B------:R-:W2:Y:S01]  /*13fb0*/  S2R R20, SR_TID.X ;  /* 0x0000000000147919 */ /* 0x000ea20000002100 */
[----:B------:R-:W-:-:S04]  /*13fc0*/  IMAD.WIDE.U32 R2, R0, UR4, R2 ;  /* 0x0000000400027c25 */ /* 0x000fc8000f8e0002 */
[----:B-1----:R-:W-:Y:S01]  /*13fd0*/  IMAD R4, R5, R4, R6 ;  /* 0x0000000405047224 */ /* 0x002fe200078e0206 */
[----:B------:R-:W-:-:S05]  /*13fe0*/  SHF.R.S32.HI R6, RZ, 0x1f, R0 ;  /* 0x0000001fff067819 */ /* 0x000fca0000011400 */
        /* <DEDUP_REMOVED lines=11> */
[----:B------:R-:W-:Y:S01]  /*140a0*/  ULDC UR4, c[0x0][0x2b8] ;  /* 0x0000ae0000047ab9 */ /* 0x000fe20000000800 */
[----:B--2---:R-:W-:-:S03]  /*140b0*/  LOP3.LUT R20, R20, 0x7f, RZ, 0xc0, !PT ;  /* 0x0000007f14147812 */ /* 0x004fc600078ec0ff */
[----:B------:R-:W-:Y:S01]  /*140c0*/  LEA.HI.X R0, R2, UR5, R3, 0x1, P0 ;  /* 0x0000000502007c11 */ /* 0x000fe200080f0c03 */
[----:B------:R-:W-:Y:S01]  /*140d0*/  UMOV UR5, 0xffffffff ;  /* 0xffffffff00057882 */ /* 0x000fe20000000000 */
[----:B------:R-:W-:Y:S02]  /*140e0*/  ISETP.GE.AND P4, PT, R33, UR4, PT ;  /* 0x0000000421007c0c */ /* 0x000fe4000bf86270 */
[----:B------:R-:W-:Y:S02]  /*140f0*/  ISETP.GE.AND P3, PT, R8, UR4, PT ;  /* 0x0000000408007c0c */ /* 0x000fe4000bf66270 */
[----:B------:R-:W-:Y:S02]  /*14100*/  ISETP.GE.AND P2, PT, R37, UR4, PT ;  /* 0x0000000425007c0c */ /* 0x000fe4000bf46270 */
[----:B------:R-:W-:Y:S02]  /*14110*/  ISETP.GE.AND P1, PT, R36, UR4, PT ;  /* 0x0000000424007c0c */ /* 0x000fe4000bf26270 */
[----:B------:R-:W-:Y:S01]  /*14120*/  SHF.R.U32.HI R8, RZ, 0x3, R20 ;  /* 0x00000003ff087819 */ /* 0x000fe20000011614 */
[----:B0-----:R-:W-:Y:S10]  /*14130*/  BRA.DIV UR5, `(.L_x_2508) ;  /* 0x0000003a05e47947 */ /* 0x001ff4000b800000 */
[----:B------:R-:W0:Y:S01]  /*14140*/  SHFL.IDX PT, R14, R4, RZ, 0x181f ;  /* 0x00181fff040e7589 */ /* 0x000e2200000e0000 */
[----:B-----5:R-:W-:Y:S02]  /*14150*/  IMAD R5, R9, R5, RZ ;  /* 0x0000000509057224 */ /* 0x020fe400078e02ff */
[----:B------:R-:W-:Y:S01]  /*14160*/  IMAD R17, R17, 0x80, R8 ;  /* 0x0000008011117824 */ /* 0x000fe200078e0208 */
        /* <DEDUP_REMOVED lines=11> */
[----:B------:R-:W-:Y:S01]  /*14220*/  ISETP.GE.AND P0, PT, R6, R5, PT ;  /* 0x000000050600720c */ /* 0x000fe20003f06270 */
[----:B------:R-:W-:-:S02]  /*14230*/  VIADD R6, R17, 0x20 ;  /* 0x0000002011067836 */ /* 0x000fc40000000000 */
[----:B-1----:R-:W1:Y:S10]  /*14240*/  SHFL.IDX PT, R2, R0, 0x1, 0x181f ;  /* 0x00381f0000027f89 */ /* 0x002e7400000e0000 */
[----:B0-----:R-:W-:-:S05]  /*14250*/  @!P0 LEA R14, P5, R33, R14, 0x1 ;  /* 0x0000000e210e8211 */ /* 0x001fca00078a08ff */
[----:B-1----:R-:W-:Y:S02]  /*14260*/  @!P0 IMAD.X R7, RZ, RZ, R2, P5 ;  /* 0x000000ffff078224 */ /* 0x002fe400028e0602 */
[----:B------:R-:W-:Y:S02]  /*14270*/  @!P0 IMAD.MOV.U32 R2, RZ, RZ, R14 ;  /* 0x000000ffff028224 */ /* 0x000fe400078e000e */
[----:B------:R-:W0:Y:S01]  /*14280*/  SHFL.IDX PT, R14, R4, 0x2, 0x181f ;  /* 0x00581f00040e7f89 */ /* 0x000e2200000e0000 */
[----:B------:R-:W-:-:S05]  /*14290*/  @!P0 MOV R3, R7 ;  /* 0x0000000700038202 */ /* 0x000fca0000000f00 */
        /* <DEDUP_REMOVED lines=10> */
[----:B------:R-:W-:Y:S01]  /*14340*/  @!P0 IMAD.MOV.U32 R3, RZ, RZ, R7 ;  /* 0x000000ffff038224 */ /* 0x000fe200078e0007 */
        /* <DEDUP_REMOVED lines=32> */
[----:B0-----:R-:W-:-:S04]  /*14550*/  @!P0 LEA R14, P5, R33, R14, 0x1 ;  /* 0x0000000e210e8211 */ /* 0x001fc800078a08ff */
[----:B-1----:R-:W-:Y:S01]  /*14560*/  @!P0 IADD3.X R7, RZ, R2, RZ, P5, !PT ;  /* 0x00000002ff078210 */ /* 0x002fe20002ffe4ff */
[----:B------:R-:W-:Y:S02]  /*14570*/  @!P0 IMAD.MOV.U32 R2, RZ, RZ, R14 ;  /* 0x000000ffff028224 */ /* 0x000fe400078e000e */
[----:B------:R-:W0:Y:S02]  /*14580*/  SHFL.IDX PT, R14, R4, 0x6, 0x181f ;  /* 0x00d81f00040e7f89 */ /* 0x000e2400000e0000 */
[----:B------:R-:W-:-:S05]  /*14590*/  @!P0 IMAD.MOV.U32 R3, RZ, RZ, R7 ;  /* 0x000000ffff038224 */ /* 0x000fca00078e0007 */
[----:B------:R-:W-:Y:S04]  /*145a0*/  @!P0 LDGSTS.E.BYPASS.LTC128B.128 [R34+0x16c00], desc[UR38][R2.64], !P4 ;  /* 0x16c0000002228fae */ /* 0x000fe8000e101d66 */
[----:B------:R-:W-:Y:S04]  /*145b0*/  @!P0 LDGSTS.E.BYPASS.LTC128B.128 [R34+0x1ac00], desc[UR38][R2.64+0x80], !P3 ;  /* 0x1ac0008002228fae */ /* 0x000fe8000d901d66 */
[----:B------:R-:W-:Y:S04]  /*145c0*/  @!P0 LDGSTS.E.BYPASS.LTC128B.128 [R34+0x1ec00], desc[UR38][R2.64+0x100], !P2 ;  /* 0x1ec0010002228fae */ /* 0x000fe8000d101d66 */
[----:B------:R1:W-:Y:S01]  /*145d0*/  @!P0 LDGSTS.E.BYPASS.LTC128B.128 [R34+0x22c00], desc[UR38][R2.64+0x180], !P1 ;  /* 0x22c0018002228fae */ /* 0x0003e2000c901d66 */
[----:B------:R-:W-:-:S03]  /*145e0*/  ISETP.GE.AND P0, PT, R6, R5, PT ;  /* 0x000000050600720c */ /* 0x000fc60003f06270 */
[----:B------:R-:W-:Y:S04]  /*145f0*/  SHFL.IDX PT, R6, R0, 0x7, 0x181f ;  /* 0x00f81f0000067f89 */ /* 0x000fe800000e0000 */
[----:B-1----:R-:W1:Y:S06]  /*14600*/  SHFL.IDX PT, R2, R0, 0x6, 0x181f ;  /* 0x00d81f0000027f89 */ /* 0x002e6c00000e0000 */
        /* <DEDUP_REMOVED lines=9> */
.L_x_2597:
[----:B------:R-:W-:Y:S01]  /*146a0*/  VIADD R0, R17, 0x70 ;  /* 0x0000007011007836 */ /* 0x000fe20000000000 */
[----:B------:R-:W-:Y:S04]  /*146b0*/  BSSY B0, `(.L_x_2509) ;  /* 0x000000c000007945 */ /* 0x000fe80003800000 */
[----:B------:R-:W-:-:S13]  /*146c0*/  ISETP.GE.AND P0, PT, R0, R5, PT ;  /* 0x000000050000720c */ /* 0x000fda0003f06270 */
[----:B------:R-:W-:Y:S05]  /*146d0*/  @P0 BRA `(.L_x_2510) ;  /* 0x0000000000240947 */ /* 0x000fea0003800000 */
[----:B01----:R-:W-:-:S05]  /*146e0*/  LEA R2, P0, R33, R14, 0x1 ;  /* 0x0000000e21027211 */ /* 0x003fca00078008ff */
        /* <DEDUP_REMOVED lines=8> */
.L_x_2510:
[----:B------:R-:W-:Y:S05]  /*14770*/  BSYNC B0 ;  /* 0x0000000000007941 */ /* 0x000fea0003800000 */
.L_x_2509:
[----:B------:R-:W-:Y:S01]  /*14780*/  NOP ;  /* 0x0000000000007918 */ /* 0x000fe20000000000 */
[----:B------:R-:W-:-:S13]  /*14790*/  PLOP3.LUT P0, PT, PT, PT, PT, 0x80, 0x0 ;  /* 0x000000000000781c */ /* 0x000fda0003f0f070 */
.L_x_2511:
[----:B------:R-:W-:Y:S02]  /*147a0*/  PLOP3.LUT P1, PT, P1, P0, PT, 0xa2, 0x0 ;  /* 0x000000000000781c */ /* 0x000fe40000f21472 */
[----:B------:R-:W-:-:S08]  /*147b0*/  @P0 R2UR P1, UR4, R22 ;  /* 0x00000000160402ca */ /* 0x000fd00000020000 */
[----:B------:R-:W-:-:S05]  /*147c0*/  @P0 PLOP3.LUT P0, PT, P1, PT, PT, 0x80, 0x0 ;  /* 0x000000000000081c */ /* 0x000fca0000f0f070 */
[----:B------:R-:W-:Y:S01]  /*147d0*/  @!P1 SYNCS.ARRIVE.TRANS64.RED.A0T1 RZ, [UR4+0x38800], RZ ;  /* 0x038800ffffff99a7 */ /* 0x000fe20008200404 */
[----:B------:R-:W-:Y:S07]  /*147e0*/  @!P1 ARRIVES.LDGSTSBAR.64.TRANSCNT [UR4+0x38800] ;  /* 0x03880000ff0099b0 */ /* 0x000fee0008000a84 */
[----:B------:R-:W-:Y:S05]  /*147f0*/  @P0 BRA.U.ANY `(.L_x_2511) ;  /* 0xfffffffd00e80947 */ /* 0x000fea000393ffff */
[----:B0-2---:R-:W2:Y:S02]  /*14800*/  LDL.LU R2, [R1+0x28] ;  /* 0x0000280001027983 */ /* 0x005ea40000300800 */
[----:B--2---:R-:W-:-:S05]  /*14810*/  VIADD R2, R2, 0x1 ;  /* 0x0000000102027836 */ /* 0x004fca0000000000 */
        /* <DEDUP_REMOVED lines=10> */
.L_x_2598:
[----:B------:R-:W-:Y:S05]  /*148c0*/  BSYNC B0 ;  /* 0x0000000000007941 */ /* 0x000fea0003800000 */
.L_x_2512:
[----:B------:R-:W2:Y:S01]  /*148d0*/  LDL R0, [R1+0x14] ;  /* 0x0000140001007983 */ /* 0x000ea20000100800 */
[----:B------:R-:W-:Y:S01]  /*148e0*/  BSSY B0, `(.L_x_2514) ;  /* 0x0000115000007945 */ /* 0x000fe20003800000 */
[----:B--2---:R-:W-:-:S13]  /*148f0*/  ISETP.GE.AND P0, PT, R0, 0x2, PT ;  /* 0x000000020000780c */ /* 0x004fda0003f06270 */
[----:B------:R-:W-:Y:S05]  /*14900*/  @!P0 BRA `(.L_x_2515) ;  /* 0x0000001000488947 */ /* 0x000fea0003800000 */
[C---:B------:R-:W-:Y:S01]  /*14910*/  LOP3.LUT R2, R33.reuse, 0x40, RZ, 0xfc, !PT ;  /* 0x0000004021027812 */ /* 0x040fe200078efcff */
[----:B------:R-:W-:Y:S01]  /*14920*/  ULDC UR4, c[0x0][0x2f4] ;  /* 0x0000bd0000047ab9 */ /* 0x000fe20000000800 */
[----:B------:R-:W-:Y:S01]  /*14930*/  VIADD R0, R0, 0xfffffffe ;  /* 0xfffffffe00007836 */ /* 0x000fe20000000000 */
[----:B------:R-:W-:Y:S01]  /*14940*/  MOV R29, R26 ;  /* 0x0000001a001d7202 */ /* 0x000fe20000000f00 */
[----:B------:R-:W-:Y:S01]  /*14950*/  IMAD.MOV.U32 R17, RZ, RZ, R28 ;  /* 0x000000ffff117224 */ /* 0x000fe200078e001c */
[----:B------:R-:W-:Y:S01]  /*14960*/  ISETP.GE.AND P4, PT, R33, UR4, PT ;  /* 0x0000000421007c0c */ /* 0x000fe2000bf86270 */
[----:B------:R-:W-:Y:S01]  /*14970*/  IMAD.MOV.U32 R7, RZ, RZ, R27 ;  /* 0x000000ffff077224 */ /* 0x000fe200078e001b */
[----:B------:R-:W-:Y:S02]  /*14980*/  ISETP.GE.AND P3, PT, R2, UR4, PT ;  /* 0x0000000402007c0c */ /* 0x000fe4000bf66270 */
[----:B------:R-:W-:Y:S02]  /*14990*/  ISETP.GE.AND P2, PT, R37, UR4, PT ;  /* 0x0000000425007c0c */ /* 0x000fe4000bf46270 */
[----:B------:R-:W-:-:S13]  /*149a0*/  ISETP.GE.AND P1, PT, R36, UR4, PT ;  /* 0x0000000424007c0c */ /* 0x000fda000bf26270 */
.L_x_2528:
        /* <DEDUP_REMOVED lines=14> */
[----:B--2---:R-:W-:-:S04]  /*14a90*/  IMAD R6, R0, 0x50, R6 ;  /* 0x0000005000067824 */ /* 0x004fc800078e0206 */
[----:B------:R-:W-:-:S04]  /*14aa0*/  IMAD.IADD R6, R9, 0x1, R6 ;  /* 0x0000000109067824 */ /* 0x000fc800078e0206 */
        /* <DEDUP_REMOVED lines=27> */
.L_x_2516:
[----:B------:R-:W-:Y:S01]  /*14c60*/  IMAD R6, R27, 0x8, R22 ;  /* 0x000000081b067824 */ /* 0x000fe200078e0216 */
[----:B------:R-:W-:Y:S01]  /*14c70*/  SHF.L.U32 R3, R28, 0x1f, RZ ;  /* 0x0000001f1c037819 */ /* 0x000fe200000006ff */
[----:B------:R-:W-:Y:S03]  /*14c80*/  BSSY B1, `(.L_x_2517) ;  /* 0x0000003000017945 */ /* 0x000fe60003800000 */
[----:B------:R-:W0:Y:S02]  /*14c90*/  SYNCS.PHASECHK.TRANS64.TRYWAIT P0, [R6+URZ+0x38840], R3 ;  /* 0x03884003060075a7 */ /* 0x000e24000800017f */
[----:B0-----:R-:W-:Y:S05]  /*14ca0*/  @!P0 BRA `(.L_x_2518) ;  /* 0x0000003800d48947 */ /* 0x001fea0003800000 */
.L_x_2599:
[----:B------:R-:W-:Y:S05]  /*14cb0*/  BSYNC B1 ;  /* 0x0000000000017941 */ /* 0x000fea0003800000 */
.L_x_2517:
        /* <DEDUP_REMOVED lines=69> */
.L_x_2611:
        /* <DEDUP_REMOVED lines=17> */
.L_x_2520:
        /* <DEDUP_REMOVED lines=10> */
.L_x_2521:
[----:B------:R2:W-:Y:S01]  /*152c0*/  SYNCS.ARRIVE.TRANS64.A1T0 RZ, [R6+URZ+0x38830], RZ ;  /* 0x038830ff06ff79a7 */ /* 0x0005e2000810003f */
[----:B------:R-:W-:Y:S05]  /*152d0*/  @!P6 BRA `(.L_x_2522) ;  /* 0x000000000004e947 */ /* 0x000fea0003800000 */
[----:B------:R-:W-:Y:S01]  /*152e0*/  BPT.TRAP 0x1 ;  /* 0x000000040000795c */ /* 0x000fe20000300000 */
.L_x_2522:
[----:B-1----:R-:W-:Y:S01]  /*152f0*/  SHF.L.U32 R2, R17, 0x1f, RZ ;  /* 0x0000001f11027819 */ /* 0x002fe200000006ff */
[----:B--2---:R-:W-:Y:S01]  /*15300*/  IMAD R6, R7, 0x8, R22 ;  /* 0x0000000807067824 */ /* 0x004fe200078e0216 */
[----:B------:R-:W-:Y:S03]  /*15310*/  BSSY B1, `(.L_x_2523) ;  /* 0x0000003000017945 */ /* 0x000fe60003800000 */
[----:B------:R-:W1:Y:S02]  /*15320*/  SYNCS.PHASECHK.TRANS64.TRYWAIT P0, [R6+URZ+0x38860], R2 ;  /* 0x03886002060075a7 */ /* 0x000e64000800017f */
[----:B-1----:R-:W-:Y:S05]  /*15330*/  @!P0 BRA `(.L_x_2524) ;  /* 0x0000003c00088947 */ /* 0x002fea0003800000 */
.L_x_2612:
[----:B------:R-:W-:Y:S05]  /*15340*/  BSYNC B1 ;  /* 0x0000000000017941 */ /* 0x000fea0003800000 */
.L_x_2523:
        /* <DEDUP_REMOVED lines=60> */
.L_x_2624:
[----:B01----:R-:W-:Y:S01]  /*15710*/  IADD3 R2, P0, R14, R0, RZ ;  /* 0x000000000e027210 */ /* 0x003fe20007f1e0ff */
[----:B------:R-:W-:Y:S02]  /*15720*/  ULDC.64 UR4, c[0x0][0x328] ;  /* 0x0000ca0000047ab9 */ /* 0x000fe40000000a00 */
[----:B------:R-:W-:Y:S01]  /*15730*/  IMAD R20, R20, UR4, RZ ;  /* 0x0000000414147c24 */ /* 0x000fe2000f8e02ff */
[----:B------:R-:W-:Y:S02]  /*15740*/  IADD3.X R3, RZ, R25, RZ, P0, !PT ;  /* 0x00000019ff037210 */ /* 0x000fe400007fe4ff */
        /* <DEDUP_REMOVED lines=29> */
.L_x_2526:
        /* <DEDUP_REMOVED lines=10> */
.L_x_2527:
[C---:B------:R-:W-:Y:S01]  /*159c0*/  ISETP.GT.AND P0, PT, R26.reuse, RZ, PT ;  /* 0x000000ff1a00720c */ /* 0x040fe20003f04270 */
[----:B------:R2:W-:Y:S01]  /*159d0*/  SYNCS.ARRIVE.TRANS64.A1T0 RZ, [R6+URZ+0x38850], RZ ;  /* 0x038850ff06ff79a7 */ /* 0x0005e2000810003f */
[----:B------:R-:W-:Y:S02]  /*159e0*/  VIADD R0, R26, 0xffffffff ;  /* 0xffffffff1a007836 */ /* 0x000fe40000000000 */
[----:B------:R-:W-:Y:S02]  /*159f0*/  IMAD.MOV.U32 R17, RZ, RZ, R28 ;  /* 0x000000ffff117224 */ /* 0x000fe400078e001c */
[----:B------:R-:W-:Y:S02]  /*15a00*/  IMAD.MOV.U32 R7, RZ, RZ, R27 ;  /* 0x000000ffff077224 */ /* 0x000fe400078e001b */
[----:B------:R-:W-:-:S05]  /*15a10*/  IMAD.MOV.U32 R29, RZ, RZ, R26 ;  /* 0x000000ffff1d7224 */ /* 0x000fca00078e001a */
[----:B--2---:R-:W-:Y:S05]  /*15a20*/  @P0 BRA `(.L_x_2528) ;  /* 0xffffffec00e00947 */ /* 0x004fea000383ffff */
.L_x_2515:
[----:B------:R-:W-:Y:S05]  /*15a30*/  BSYNC B0 ;  /* 0x0000000000007941 */ /* 0x000fea0003800000 */
.L_x_2514:
        /* <DEDUP_REMOVED lines=17> */
.L_x_2530:
[----:B------:R-:W-:Y:S05]  /*15b50*/  BSYNC B0 ;  /* 0x0000000000007941 */ /* 0x000fea0003800000 */
.L_x_2529:
[----:B------:R-:W-:-:S13]  /*15b60*/  LOP3.LUT P0, RZ, R23, 0x20, RZ, 0xc0, !PT ;  /* 0x0000002017ff7812 */ /* 0x000fda000780c0ff */
[----:B------:R-:W-:Y:S05]  /*15b70*/  @!P0 BRA `(.L_x_2531) ;  /* 0x0000000000048947 */ /* 0x000fea0003800000 */
[----:B------:R-:W-:Y:S01]  /*15b80*/  BPT.TRAP 0x1 ;  /* 0x000000040000795c */ /* 0x000fe20000300000 */
.L_x_2531:
[----:B------:R-:W2:Y:S01]  /*15b90*/  LDL.LU R0, [R1+0x4] ;  /* 0x0000040001007983 */ /* 0x000ea20000300800 */
[----:B------:R-:W-:Y:S01]  /*15ba0*/  IMAD R4, R27, 0x8, R22 ;  /* 0x000000081b047824 */ /* 0x000fe200078e0216 */
[----:B0-----:R-:W-:Y:S01]  /*15bb0*/  SHF.L.U32 R3, R28, 0x1f, RZ ;  /* 0x0000001f1c037819 */ /* 0x001fe200000006ff */
[----:B------:R-:W-:Y:S03]  /*15bc0*/  BSSY B0, `(.L_x_2532) ;  /* 0x0000004000007945 */ /* 0x000fe60003800000 */
[----:B------:R-:W0:Y:S01]  /*15bd0*/  SYNCS.PHASECHK.TRANS64.TRYWAIT P0, [R4+URZ+0x38860], R3 ;  /* 0x03886003040075a7 */ /* 0x000e22000800017f */
[----:B--2---:R-:W-:Y:S01]  /*15be0*/  IMAD R5, R26, -0x50, R0 ;  /* 0xffffffb01a057824 */ /* 0x004fe200078e0200 */
[----:B0-----:R-:W-:Y:S06]  /*15bf0*/  @!P0 BRA `(.L_x_2533) ;  /* 0x0000003800c48947 */ /* 0x001fec0003800000 */
.L_x_2625:
[----:B------:R-:W-:Y:S05]  /*15c00*/  BSYNC B0 ;  /* 0x0000000000007941 */ /* 0x000fea0003800000 */
.L_x_2532:
[----:B------:R-:W2:Y:S01]  /*15c10*/  S2R R0, SR_TID.X ;  /* 0x0000000000007919 */ /* 0x000ea20000002100 */
[----:B------:R-:W-:Y:S01]  /*15c20*/  UMOV UR4, 0xffffffff ;  /* 0xffffffff00047882 */ /* 0x000fe20000000000 */
[----:B------:R-:W-:Y:S01]  /*15c30*/  IMAD R7, R27, 0x5000, R32 ;  /* 0x000050001b077824 */ /* 0x000fe200078e0220 */
[----:B--2---:R-:W-:-:S04]  /*15c40*/  LOP3.LUT R0, R0, 0x7f, RZ, 0xc0, !PT ;  /* 0x0000007f00007812 */ /* 0x004fc800078ec0ff */
        /* <DEDUP_REMOVED lines=61> */
.L_x_2637:
        /* <DEDUP_REMOVED lines=15> */
.L_x_2535:
        /* <DEDUP_REMOVED lines=10> */
.L_x_2536:
[----:B------:R1:W-:Y:S01]  /*161b0*/  SYNCS.ARRIVE.TRANS64.A1T0 RZ, [R4+URZ+0x38850], RZ ;  /* 0x038850ff04ff79a7 */ /* 0x0003e2000810003f */
[----:B------:R-:W-:-:S05]  /*161c0*/  VIADD R27, R27, 0x1 ;  /* 0x000000011b1b7836 */ /* 0x000fca0000000000 */
[----:B------:R-:W-:-:S04]  /*161d0*/  ISETP.NE.AND P0, PT, R27, 0x2, PT ;  /* 0x000000021b00780c */ /* 0x000fc80003f05270 */
[----:B0-----:R-:W-:Y:S02]  /*161e0*/  SEL R3, RZ, 0x1, P0 ;  /* 0x00000001ff037807 */ /* 0x001fe40000000000 */
[----:B------:R-:W-:Y:S02]  /*161f0*/  SEL R27, R27, RZ, P0 ;  /* 0x000000ff1b1b7207 */ /* 0x000fe40000000000 */
[----:B-1----:R-:W-:-:S07]  /*16200*/  LOP3.LUT R28, R28, R3, RZ, 0x3c, !PT ;  /* 0x000000031c1c7212 */ /* 0x002fce00078e3cff */
.L_x_2491:
[----:B------:R-:W-:Y:S05]  /*16210*/  BSYNC B7 ;  /* 0x0000000000077941 */ /* 0x000fea0003800000 */
.L_x_2489:
        /* <DEDUP_REMOVED lines=8> */
[----:B------:R0:W1:Y:S01]  /*162a0*/  LDS.128 R16, [R22+0x388d0] ;  /* 0x0388d00016107984 */ /* 0x0000620000000c00 */
[----:B------:R-:W-:Y:S06]  /*162b0*/  BAR.ARV 0x4, 0x180 ;  /* 0x0106000000007b1d */ /* 0x000fec0000002000 */
[----:B------:R-:W-:Y:S05]  /*162c0*/  BRA `(.L_x_2538) ;  /* 0x0000000800cc7947 */ /* 0x000fea0003800000 */
.L_x_2537:
[----:B------:R-:W0:Y:S01]  /*162d0*/  S2R R0, SR_TID.X ;  /* 0x0000000000007919 */ /* 0x000e220000002100 */
[----:B------:R-:W-:Y:S01]  /*162e0*/  UMOV UR4, 0xffffffff ;  /* 0xffffffff00047882 */ /* 0x000fe20000000000 */
[----:B0-----:R-:W-:-:S04]  /*162f0*/  LOP3.LUT R8, R0, 0x1f, RZ, 0xc0, !PT ;  /* 0x0000001f00087812 */ /* 0x001fc800078ec0ff */
[----:B------:R-:W-:Y:S01]  /*16300*/  ISETP.NE.AND P0, PT, R8, 0x1f, PT ;  /* 0x0000001f0800780c */ /* 0x000fe20003f05270 */
[----:B------:R-:W-:-:S12]  /*16310*/  BRA.DIV UR4, `(.L_x_2539) ;  /* 0x0000003e04187947 */ /* 0x000fd8000b800000 */
[----:B------:R-:W-:Y:S01]  /*16320*/  IMAD.IADD R5, R19, 0x1, R8 ;  /* 0x0000000113057824 */ /* 0x000fe200078e0208 */
[----:B------:R-:W-:-:S04]  /*16330*/  ULDC UR4, c[0x0][0xc3c] ;  /* 0x00030f0000047ab9 */ /* 0x000fc80000000800 */
[----:B------:R-:W-:-:S13]  /*16340*/  ISETP.GE.OR P1, PT, R5, UR4, !P0 ;  /* 0x0000000405007c0c */ /* 0x000fda000c726670 */
[----:B------:R-:W0:Y:S02]  /*16350*/  @!P1 LDC.64 R2, c[0x0][0xc80] ;  /* 0x00032000ff029b82 */ /* 0x000e240000000a00 */
[----:B0-----:R-:W-:-:S06]  /*16360*/  @!P1 IMAD.WIDE R2, R5, 0x4, R2 ;  /* 0x0000000405029825 */ /* 0x001fcc00078e0202 */
        /* <DEDUP_REMOVED lines=26> */
.L_x_2647:
[----:B------:R-:W-:Y:S02]  /*16510*/  ULDC UR4, c[0x0][0xc38] ;  /* 0x00030e0000047ab9 */ /* 0x000fe40000000800 */
[----:B------:R-:W-:-:S04]  /*16520*/  IMAD.U32 R7, RZ, RZ, UR4 ;  /* 0x00000004ff077e24 */ /* 0x000fc8000f8e00ff */
[----:B-1----:R-:W-:-:S05]  /*16530*/  IMAD R14, R14, R7, RZ ;  /* 0x000000070e0e7224 */ /* 0x002fca00078e02ff */
[----:B------:R-:W-:-:S04]  /*16540*/  IADD3 R9, R4, R14, RZ ;  /* 0x0000000e04097210 */ /* 0x000fc80007ffe0ff */
[----:B------:R-:W-:-:S13]  /*16550*/  ISETP.GT.AND P6, PT, R9, R0, PT ;  /* 0x000000000900720c */ /* 0x000fda0003fc4270 */
[----:B------:R-:W-:Y:S05]  /*16560*/  @P6 BRA `(.L_x_2540) ;  /* 0x00000000009c6947 */ /* 0x000fea0003800000 */
.L_x_2545:
[----:B------:R-:W1:Y:S01]  /*16570*/  LDC R2, c[0x0][0xc3c] ;  /* 0x00030f00ff027b82 */ /* 0x000e620000000800 */
[----:B------:R-:W-:-:S05]  /*16580*/  VIADD R19, R19, 0x1f ;  /* 0x0000001f13137836 */ /* 0x000fca0000000000 */
[----:B-1----:R-:W-:-:S13]  /*16590*/  ISETP.GE.AND P6, PT, R19, R2, PT ;  /* 0x000000021300720c */ /* 0x002fda0003fc6270 */
[----:B------:R-:W-:Y:S05]  /*165a0*/  @P6 BRA `(.L_x_2541) ;  /* 0x0000000400d06947 */ /* 0x000fea0003800000 */
[----:B------:R-:W1:Y:S01]  /*165b0*/  S2R R3, SR_TID.X ;  /* 0x0000000000037919 */ /* 0x000e620000002100 */
[----:B------:R-:W-:Y:S01]  /*165c0*/  BSSY B0, `(.L_x_2542) ;  /* 0x0000009000007945 */ /* 0x000fe20003800000 */
[----:B------:R-:W-:Y:S01]  /*165d0*/  IMAD.MOV.U32 R5, RZ, RZ, RZ ;  /* 0x000000ffff057224 */ /* 0x000fe200078e00ff */
[----:B-1----:R-:W-:-:S05]  /*165e0*/  LOP3.LUT R3, R3, 0x1f, RZ, 0xc0, !PT ;  /* 0x0000001f03037812 */ /* 0x002fca00078ec0ff */
[----:B------:R-:W-:-:S05]  /*165f0*/  IMAD.IADD R7, R19, 0x1, R3 ;  /* 0x0000000113077824 */ /* 0x000fca00078e0203 */
[----:B------:R-:W-:-:S13]  /*16600*/  ISETP.GE.OR P6, PT, R7, R2, !P0 ;  /* 0x000000020700720c */ /* 0x000fda00047c6670 */
[----:B------:R-:W-:Y:S05]  /*16610*/  @P6 BRA `(.L_x_2543) ;  /* 0x00000000000c6947 */ /* 0x000fea0003800000 */
[----:B------:R-:W1:Y:S02]  /*16620*/  LDC.64 R2, c[0x0][0xc80] ;  /* 0x00032000ff027b82 */ /* 0x000e640000000a00 */
[----:B-1----:R-:W-:-:S05]  /*16630*/  IMAD.WIDE R2, R7, 0x4, R2 ;  /* 0x0000000407027825 */ /* 0x002fca00078e0202 */
[----:B------:R1:W5:Y:S02]  /*16640*/  LDG.E R5, desc[UR38][R2.64] ;  /* 0x0000002602057981 */ /* 0x000364000c1e1900 */
.L_x_2543:
[----:B------:R-:W-:Y:S05]  /*16650*/  BSYNC B0 ;  /* 0x0000000000007941 */ /* 0x000fea0003800000 */
.L_x_2542:
[----:B------:R-:W-:-:S03]  /*16660*/  UMOV UR4, 0xffffffff ;  /* 0xffffffff00047882 */ /* 0x000fc60000000000 */
[----:B------:R-:W-:Y:S05]  /*16670*/  BRA.DIV UR4, `(.L_x_2544) ;  /* 0x0000003e04647947 */ /* 0x000fea000b800000 */
[----:B-----5:R-:W2:Y:S02]  /*16680*/  SHFL.UP PT, R14, R5, 0x1, RZ ;  /* 0x04200000050e7989 */ /* 0x020ea400000e00ff */
        /* <DEDUP_REMOVED lines=13> */
[----:B0-----:R-:W-:-:S05]  /*16760*/  IMAD.IADD R6, R4, 0x1, R7 ;  /* 0x0000000104067824 */ /* 0x001fca00078e0207 */
[----:B------:R0:W1:Y:S02]  /*16770*/  SHFL.IDX PT, R14, R6, 0x1f, 0x1f ;  /* 0x03e01f00060e7f89 */ /* 0x00006400000e0000 */
.L_x_2655:
[----:B------:R-:W-:Y:S02]  /*16780*/  ULDC UR4, c[0x0][0xc38] ;  /* 0x00030e0000047ab9 */ /* 0x000fe40000000800 */
[----:B------:R-:W-:-:S04]  /*16790*/  IMAD.U32 R7, RZ, RZ, UR4 ;  /* 0x00000004ff077e24 */ /* 0x000fc8000f8e00ff */
[----:B-1----:R-:W-:-:S04]  /*167a0*/  IMAD R14, R14, R7, RZ ;  /* 0x000000070e0e7224 */ /* 0x002fc800078e02ff */
[----:B------:R-:W-:-:S05]  /*167b0*/  IMAD.IADD R9, R14, 0x1, R9 ;  /* 0x000000010e097824 */ /* 0x000fca00078e0209 */
[----:B------:R-:W-:-:S13]  /*167c0*/  ISETP.GT.AND P6, PT, R9, R0, PT ;  /* 0x000000000900720c */ /* 0x000fda0003fc4270 */
[----:B------:R-:W-:Y:S05]  /*167d0*/  @!P6 BRA `(.L_x_2545) ;  /* 0xfffffffc0064e947 */ /* 0x000fea000383ffff */
.L_x_2540:
        /* <DEDUP_REMOVED lines=8> */
.L_x_2659:
[----:B------:R-:W-:Y:S01]  /*16860*/  ISETP.NE.AND P0, PT, R2, RZ, PT ;  /* 0x000000ff0200720c */ /* 0x000fe20003f05270 */
[----:B------:R-:W-:-:S12]  /*16870*/  IMAD.MOV.U32 R14, RZ, RZ, RZ ;  /* 0x000000ffff0e7224 */ /* 0x000fd800078e00ff */
[----:B------:R-:W-:Y:S05]  /*16880*/  @!P0 BRA `(.L_x_2547) ;  /* 0x0000000000108947 */ /* 0x000fea0003800000 */
[----:B------:R-:W-:Y:S01]  /*16890*/  UMOV UR4, 0xffffffff ;  /* 0xffffffff00047882 */ /* 0x000fe20000000000 */
[----:B------:R-:W-:Y:S02]  /*168a0*/  IADD3 R12, R4, -0x1, RZ ;  /* 0xffffffff040c7810 */ /* 0x000fe40007ffe0ff */
[----:B------:R-:W-:Y:S05]  /*168b0*/  BRA.DIV UR4, `(.L_x_2548) ;  /* 0x0000003e04d87947 */ /* 0x000fea000b800000 */
[----:B------:R3:W4:Y:S02]  /*168c0*/  SHFL.IDX PT, R14, R6, R12, 0x1f ;  /* 0x00001f0c060e7589 */ /* 0x00072400000e0000 */
.L_x_2547:
[----:B------:R-:W5:Y:S01]  /*168d0*/  LDC.64 R2, c[0x0][0xc90] ;  /* 0x00032400ff027b82 */ /* 0x000f620000000a00 */
[----:B------:R-:W-:-:S04]  /*168e0*/  IMAD.IADD R19, R4, 0x1, R19 ;  /* 0x0000000104137824 */ /* 0x000fc800078e0213 */
[----:B-----5:R-:W-:-:S05]  /*168f0*/  IMAD.WIDE R2, R19, 0x4, R2 ;  /* 0x0000000413027825 */ /* 0x020fca00078e0202 */
[----:B0--3--:R0:W1:Y:S01]  /*16900*/  LDG.E R6, desc[UR38][R2.64] ;  /* 0x0000002602067981 */ /* 0x009062000c1e1900 */
[----:B----4-:R-:W-:Y:S02]  /*16910*/  IMAD R16, R14, R7, R16 ;  /* 0x000000070e107224 */ /* 0x010fe400078e0210 */
[----:B0-----:R-:W-:Y:S02]  /*16920*/  IMAD.MOV.U32 R2, RZ, RZ, RZ ;  /* 0x000000ffff027224 */ /* 0x001fe400078e00ff */
[----:B-12---:R-:W-:-:S05]  /*16930*/  IMAD R4, R5, R6, RZ ;  /* 0x0000000605047224 */ /* 0x006fca00078e02ff */
        /* <DEDUP_REMOVED lines=24> */
[----:B------:R-:W-:Y:S01]  /*16ac0*/  IMAD R0, R6, R2, RZ ;  /* 0x0000000206007224 */ /* 0x000fe200078e02ff */
[----:B------:R-:W-:-:S03]  /*16ad0*/  IADD3 R2, -R2, RZ, RZ ;  /* 0x000000ff02027210 */ /* 0x000fc60007ffe1ff */
        /* <DEDUP_REMOVED lines=33> */
.L_x_2541:
[----:B------:R-:W-:Y:S01]  /*16cf0*/  UMOV UR4, URZ ;  /* 0x0000003f00047c82 */ /* 0x000fe20008000000 */
[----:B------:R-:W-:Y:S01]  /*16d00*/  UMOV UR5, URZ ;  /* 0x0000003f00057c82 */ /* 0x000fe20008000000 */
[----:B------:R-:W-:Y:S01]  /*16d10*/  ULDC UR6, c[0x0][0xc3c] ;  /* 0x00030f0000067ab9 */ /* 0x000fe20000000800 */
[----:B------:R-:W-:Y:S01]  /*16d20*/  IMAD.MOV.U32 R16, RZ, RZ, R0 ;  /* 0x000000ffff107224 */ /* 0x000fe200078e0000 */
[----:B------:R-:W-:Y:S01]  /*16d30*/  MOV R18, UR5 ;  /* 0x0000000500127c02 */ /* 0x000fe20008000f00 */
[----:B------:R-:W-:Y:S02]  /*16d40*/  IMAD.U32 R17, RZ, RZ, UR4 ;  /* 0x00000004ff117e24 */ /* 0x000fe4000f8e00ff */
[----:B------:R-:W-:-:S07]  /*16d50*/  IMAD.U32 R19, RZ, RZ, UR6 ;  /* 0x00000006ff137e24 */ /* 0x000fce000f8e00ff */
.L_x_2549:
[----:B------:R-:W1:Y:S01]  /*16d60*/  S2R R0, SR_TID.X ;  /* 0x0000000000007919 */ /* 0x000e620000002100 */
        /* <DEDUP_REMOVED lines=9> */
.L_x_2538:
[----:B------:R-:W-:Y:S02]  /*16e00*/  ULDC UR4, c[0x0][0xc3c] ;  /* 0x00030f0000047ab9 */ /* 0x000fe40000000800 */
[----:B-1----:R-:W-:-:S13]  /*16e10*/  ISETP.GE.AND P0, PT, R19, UR4, PT ;  /* 0x0000000413007c0c */ /* 0x002fda000bf06270 */
[----:B------:R-:W-:Y:S05]  /*16e20*/  @!P0 BRA `(.L_x_2550) ;  /* 0xffffffb400808947 */ /* 0x000fea000383ffff */
[----:B------:R-:W-:Y:S05]  /*16e30*/  BSYNC B8 ;  /* 0x0000000000087941 */ /* 0x000fea0003800000 */
.L_x_2485:
[----:B-1----:R-:W3:Y:S01]  /*16e40*/  LDL.LU R0, [R1+0x28] ;  /* 0x0000280001007983 */ /* 0x002ee20000300800 */
[----:B------:R-:W-:Y:S01]  /*16e50*/  BSSY B0, `(.L_x_2551) ;  /* 0x000000b000007945 */ /* 0x000fe20003800000 */
[----:B------:R-:W1:Y:S01]  /*16e60*/  S2R R5, SR_CgaCtaId ;  /* 0x0000000000057919 */ /* 0x000e620000008800 */
[----:B---3--:R-:W-:-:S05]  /*16e70*/  VIADD R0, R0, 0x1 ;  /* 0x0000000100007836 */ /* 0x008fca0000000000 */
        /* <DEDUP_REMOVED lines=8> */
.L_x_2662:
[----:B------:R-:W-:Y:S05]  /*16f00*/  BSYNC B0 ;  /* 0x0000000000007941 */ /* 0x000fea0003800000 */
.L_x_2551:
[----:B------:R-:W-:-:S03]  /*16f10*/  UMOV UR4, 0xffffffff ;  /* 0xffffffff00047882 */ /* 0x000fc60000000000 */
[----:B------:R-:W-:Y:S05]  /*16f20*/  BRA.DIV UR4, `(.L_x_2553) ;  /* 0x0000003a04747947 */ /* 0x000fea000b800000 */
[----:B-1----:R-:W1:Y:S02]  /*16f30*/  S2R R0, SR_TID.X ;  /* 0x0000000000007919 */ /* 0x002e640000002100 */
[----:B-1----:R-:W-:-:S04]  /*16f40*/  SHF.R.U32.HI R0, RZ, 0x5, R0 ;  /* 0x00000005ff007819 */ /* 0x002fc80000011600 */
[----:B------:R-:W-:-:S05]  /*16f50*/  LOP3.LUT R0, R0, 0x3, RZ, 0xc0, !PT ;  /* 0x0000000300007812 */ /* 0x000fca00078ec0ff */
[----:B------:R1:W3:Y:S02]  /*16f60*/  SHFL.IDX PT, R14, R0, RZ, 0x1f ;  /* 0x00001fff000e7589 */ /* 0x0002e400000e0000 */
.L_x_2665:
[----:B---3--:R-:W-:Y:S01]  /*16f70*/  ISETP.NE.AND P0, PT, R14, RZ, PT ;  /* 0x000000ff0e00720c */ /* 0x008fe20003f05270 */
[----:B------:R-:W-:-:S12]  /*16f80*/  BSSY B0, `(.L_x_2554) ;  /* 0x0000026000007945 */ /* 0x000fd80003800000 */
[----:B------:R-:W-:Y:S05]  /*16f90*/  @P0 BRA `(.L_x_2555) ;  /* 0x0000000000900947 */ /* 0x000fea0003800000 */
[----:B------:R-:W-:-:S03]  /*16fa0*/  UMOV UR4, 0xffffffff ;  /* 0xffffffff00047882 */ /* 0x000fc60000000000 */
[----:B------:R-:W-:Y:S05]  /*16fb0*/  BRA.DIV UR4, `(.L_x_2556) ;  /* 0x0000003a04847947 */ /* 0x000fea000b800000 */
[----:B------:R-:W-:-:S13]  /*16fc0*/  ELECT P6, URZ, PT ;  /* 0x00000000003f782f */ /* 0x000fda00038c0000 */
.L_x_2668:
[----:B------:R-:W-:Y:S05]  /*16fd0*/  @!P6 BRA `(.L_x_2555) ;  /* 0x000000000080e947 */ /* 0x000fea0003800000 */
[----:B-1----:R-:W3:Y:S02]  /*16fe0*/  LDL R0, [R1+0x2c] ;  /* 0x00002c0001007983 */ /* 0x002ee40000100800 */
[----:B---3--:R-:W-:-:S13]  /*16ff0*/  R2UR UR4, R0 ;  /* 0x00000000000472ca */ /* 0x008fda00000e0000 */
[----:B------:R-:W-:-:S06]  /*17000*/  ULOP3.LUT UR4, UR4, 0x2, URZ, 0xfc, !UPT ;  /* 0x0000000204047892 */ /* 0x000fcc000f8efc3f */
[----:B------:R-:W-:-:S05]  /*17010*/  IMAD.U32 R0, RZ, RZ, UR4 ;  /* 0x00000004ff007e24 */ /* 0x000fca000f8e00ff */
[----:B------:R-:W-:-:S13]  /*17020*/  ISETP.NE.AND P0, PT, R0, 0x3, PT ;  /* 0x000000030000780c */ /* 0x000fda0003f05270 */
[----:B------:R-:W-:Y:S05]  /*17030*/  @!P0 BRA `(.L_x_2557) ;  /* 0x0000000000048947 */ /* 0x000fea0003800000 */
[----:B------:R-:W-:Y:S01]  /*17040*/  BPT.TRAP 0x1 ;  /* 0x000000040000795c */ /* 0x000fe20000300000 */
.L_x_2557:
[C---:B------:R-:W-:Y:S01]  /*17050*/  IMAD R5, R27.reuse, 0x8, R4 ;  /* 0x000000081b057824 */ /* 0x040fe200078e0204 */
[----:B------:R-:W-:Y:S01]  /*17060*/  SHF.L.U32 R0, R28, 0x1f, RZ ;  /* 0x0000001f1c007819 */ /* 0x000fe200000006ff */
[----:B------:R-:W-:-:S03]  /*17070*/  VIADD R27, R27, 0x1 ;  /* 0x000000011b1b7836 */ /* 0x000fc60000000000 */
[----:B------:R-:W1:Y:S02]  /*17080*/  SYNCS.PHASECHK.TRANS64.TRYWAIT P1, [R5+URZ+0x38840], R0 ;  /* 0x03884000050075a7 */ /* 0x000e64000802017f */
[----:B------:R-:W-:-:S04]  /*17090*/  ISETP.NE.AND P2, PT, R27, 0x2, PT ;  /* 0x000000021b00780c */ /* 0x000fc80003f45270 */
[----:B------:R-:W-:Y:S01]  /*170a0*/  SEL R3, RZ, 0x1, P2 ;  /* 0x00000001ff037807 */ /* 0x000fe20001000000 */
[----:B-1----:R-:W-:Y:S08]  /*170b0*/  @!P1 BRA `(.L_x_2558) ;  /* 0x0000003800649947 */ /* 0x002ff00003800000 */
.L_x_2669:
[----:B------:R-:W-:Y:S02]  /*170c0*/  SEL R27, R27, RZ, P2 ;  /* 0x000000ff1b1b7207 */ /* 0x000fe40001000000 */
[----:B------:R-:W-:Y:S01]  /*170d0*/  LOP3.LUT R2, R28, R3, RZ, 0x3c, !PT ;  /* 0x000000031c027212 */ /* 0x000fe200078e3cff */
[----:B------:R-:W-:Y:S06]  /*170e0*/  @!P0 BRA `(.L_x_2559) ;  /* 0x0000000000048947 */ /* 0x000fec0003800000 */
[----:B------:R-:W-:Y:S01]  /*170f0*/  BPT.TRAP 0x1 ;  /* 0x000000040000795c */ /* 0x000fe20000300000 */
.L_x_2559:
[----:B------:R-:W-:Y:S01]  /*17100*/  IMAD R27, R27, 0x8, R4 ;  /* 0x000000081b1b7824 */ /* 0x000fe200078e0204 */
[----:B------:R-:W-:-:S04]  /*17110*/  SHF.L.U32 R2, R2, 0x1f, RZ ;  /* 0x0000001f02027819 */ /* 0x000fc800000006ff */
[----:B------:R-:W3:Y:S02]  /*17120*/  SYNCS.PHASECHK.TRANS64.TRYWAIT P1, [R27+URZ+0x38840], R2 ;  /* 0x038840021b0075a7 */ /* 0x000ee4000802017f */
[----:B---3--:R-:W-:Y:S05]  /*17130*/  @!P1 BRA `(.L_x_2560) ;  /* 0x0000003800589947 */ /* 0x008fea0003800000 */
.L_x_2670:
[----:B------:R-:W-:Y:S05]  /*17140*/  @!P0 BRA `(.L_x_2561) ;  /* 0x0000000000048947 */ /* 0x000fea0003800000 */
[----:B------:R-:W-:Y:S01]  /*17150*/  BPT.TRAP 0x1 ;  /* 0x000000040000795c */ /* 0x000fe20000300000 */
.L_x_2561:
[----:B------:R-:W4:Y:S02]  /*17160*/  SYNCS.PHASECHK.TRANS64.TRYWAIT P1, [R5+URZ+0x38860], R0 ;  /* 0x03886000050075a7 */ /* 0x000f24000802017f */
[----:B----4-:R-:W-:Y:S05]  /*17170*/  @!P1 BRA `(.L_x_2562) ;  /* 0x00000038005c9947 */ /* 0x010fea0003800000 */
.L_x_2671:
[----:B------:R-:W-:Y:S05]  /*17180*/  @!P0 BRA `(.L_x_2563) ;  /* 0x0000000000048947 */ /* 0x000fea0003800000 */
[----:B------:R-:W-:Y:S01]  /*17190*/  BPT.TRAP 0x1 ;  /* 0x000000040000795c */ /* 0x000fe20000300000 */
.L_x_2563:
[----:B------:R0:W0:Y:S02]  /*171a0*/  SYNCS.PHASECHK.TRANS64.TRYWAIT P0, [R27+URZ+0x38860], R2 ;  /* 0x038860021b0075a7 */ /* 0x000024000800017f */
[----:B0-----:R-:W-:Y:S05]  /*171b0*/  @!P0 NANOSLEEP.SYNCS 0x989680 ;  /* 0x009896800000895d */ /* 0x001fea0003900000 */
[----:B------:R-:W0:Y:S02]  /*171c0*/  @!P0 SYNCS.PHASECHK.TRANS64 P0, [R27+URZ+0x38860], R2 ;  /* 0x038860021b0085a7 */ /* 0x000e24000800007f */
[----:B0-----:R-:W-:Y:S05]  /*171d0*/  @!P0 BRA `(.L_x_2563) ;  /* 0xfffffffc00f08947 */ /* 0x001fea000383ffff */
.L_x_2555:
[----:B------:R-:W-:Y:S05]  /*171e0*/  BSYNC B0 ;  /* 0x0000000000007941 */ /* 0x000fea0003800000 */
.L_x_2554:
[----:B------:R-:W-:Y:S05]  /*171f0*/  EXIT ;  /* 0x000000000000794d */ /* 0x000fea0003800000 */
.L_x_2421:
[----:B------:R-:W-:-:S13]  /*17200*/  R2UR UR4, R16 ;  /* 0x00000000100472ca */ /* 0x000fda00000e0000 */
[----:B0-----:R-:W-:-:S04]  /*17210*/  IMAD.U32 R3, RZ, RZ, UR4 ;  /* 0x00000004ff037e24 */ /* 0x001fc8000f8e00ff */
[----:B------:R0:W1:Y:S03]  /*17220*/  SYNCS.PHASECHK.TRANS64.TRYWAIT P1, [R3+URZ+0x38800], R0 ;  /* 0x03880000030075a7 */ /* 0x000066000802017f */
[----:B-1----:R-:W-:Y:S05]  /*17230*/  @!P1 NANOSLEEP.SYNCS 0x989680 ;  /* 0x009896800000995d */ /* 0x002fea0003900000 */
[----:B------:R-:W1:Y:S02]  /*17240*/  @!P1 SYNCS.PHASECHK.TRANS64 P1, [R3+URZ+0x38800], R0 ;  /* 0x03880000030095a7 */ /* 0x000e64000802007f */
[----:B-1----:R-:W-:Y:S05]  /*17250*/  @!P1 BRA `(.L_x_2421) ;  /* 0xfffffffc00e89947 */ /* 0x002fea000383ffff */
[----:B------:R-:W-:Y:S05]  /*17260*/  BRA `(.L_x_2564) ;  /* 0xfffffea800547947 */ /* 0x000fea000383ffff */
.L_x_2425:
[----:B-1----:R1:W2:Y:S02]  /*17270*/  SYNCS.PHASECHK.TRANS64.TRYWAIT P1, [R0+URZ+0x38830], R3 ;  /* 0x03883003000075a7 */ /* 0x0022a4000802017f */
[----:B--2---:R-:W-:Y:S05]  /*17280*/  @!P1 NANOSLEEP.SYNCS 0x989680 ;  /* 0x009896800000995d */ /* 0x004fea0003900000 */
[----:B------:R-:W2:Y:S02]  /*17290*/  @!P1 SYNCS.PHASECHK.TRANS64 P1, [R0+URZ+0x38830], R3 ;  /* 0x03883003000095a7 */ /* 0x000ea4000802007f */
[----:B--2---:R-:W-:Y:S05]  /*172a0*/  @!P1 BRA `(.L_x_2425) ;  /* 0xfffffffc00f09947 */ /* 0x004fea000383ffff */
[----:B------:R-:W-:Y:S05]  /*172b0*/  BRA `(.L_x_2424) ;  /* 0xfffffea800787947 */ /* 0x000fea000383ffff */
.L_x_2431:
[----:B-1----:R-:W-:-:S04]  /*172c0*/  IMAD.U32 R4, RZ, RZ, UR61 ;  /* 0x0000003dff047e24 */ /* 0x002fc8000f8e00ff */
[----:B------:R1:W2:Y:S03]  /*172d0*/  SYNCS.PHASECHK.TRANS64.TRYWAIT P1, [R4+URZ+0x38830], R3 ;  /* 0x03883003040075a7 */ /* 0x0002a6000802017f */
[----:B--2---:R-:W-:Y:S05]  /*172e0*/  @!P1 NANOSLEEP.SYNCS 0x989680 ;  /* 0x009896800000995d */ /* 0x004fea0003900000 */
[----:B------:R-:W2:Y:S02]  /*172f0*/  @!P1 SYNCS.PHASECHK.TRANS64 P1, [R4+URZ+0x38830], R3 ;  /* 0x03883003040095a7 */ /* 0x000ea4000802007f */
[----:B--2---:R-:W-:Y:S05]  /*17300*/  @!P1 BRA `(.L_x_2431) ;  /* 0xfffffffc00ec9947 */ /* 0x004fea000383ffff */
[----:B------:R-:W-:Y:S05]  /*17310*/  BRA `(.L_x_2430) ;  /* 0xfffffee400d87947 */ /* 0x000fea000383ffff */
.L_x_2435:
[----:B---3--:R-:W-:-:S04]  /*17320*/  IMAD.U32 R2, RZ, RZ, UR4 ;  /* 0x00000004ff027e24 */ /* 0x008fc8000f8e00ff */
[----:B------:R3:W4:Y:S03]  /*17330*/  SYNCS.PHASECHK.TRANS64.TRYWAIT P1, [R2+URZ+0x38850], R0 ;  /* 0x03885000020075a7 */ /* 0x000726000802017f */
[----:B----4-:R-:W-:Y:S05]  /*17340*/  @!P1 NANOSLEEP.SYNCS 0x989680 ;  /* 0x009896800000995d */ /* 0x010fea0003900000 */
[----:B------:R-:W4:Y:S02]  /*17350*/  @!P1 SYNCS.PHASECHK.TRANS64 P1, [R2+URZ+0x38850], R0 ;  /* 0x03885000020095a7 */ /* 0x000f24000802007f */
[----:B----4-:R-:W-:Y:S05]  /*17360*/  @!P1 BRA `(.L_x_2435) ;  /* 0xfffffffc00ec9947 */ /* 0x010fea000383ffff */
[----:B------:R-:W-:Y:S05]  /*17370*/  BRA `(.L_x_2434) ;  /* 0xffffff0c002c7947 */ /* 0x000fea000383ffff */
.L_x_2443:
[----:B-1----:R-:W-:-:S04]  /*17380*/  IMAD.U32 R4, RZ, RZ, UR4 ;  /* 0x00000004ff047e24 */ /* 0x002fc8000f8e00ff */
[----:B------:R1:W2:Y:S03]  /*17390*/  SYNCS.PHASECHK.TRANS64.TRYWAIT P1, [R4+URZ+0x38830], R3 ;  /* 0x03883003040075a7 */ /* 0x0002a6000802017f */
[----:B--2---:R-:W-:Y:S05]  /*173a0*/  @!P1 NANOSLEEP.SYNCS 0x989680 ;  /* 0x009896800000995d */ /* 0x004fea0003900000 */
[----:B------:R-:W2:Y:S02]  /*173b0*/  @!P1 SYNCS.PHASECHK.TRANS64 P1, [R4+URZ+0x38830], R3 ;  /* 0x03883003040095a7 */ /* 0x000ea4000802007f */
[----:B--2---:R-:W-:Y:S05]  /*173c0*/  @!P1 BRA `(.L_x_2443) ;  /* 0xfffffffc00ec9947 */ /* 0x004fea000383ffff */
[----:B------:R-:W-:Y:S05]  /*173d0*/  BRA `(.L_x_2442) ;  /* 0xffffff2400207947 */ /* 0x000fea000383ffff */
.L_x_2447:
[----:B---3--:R-:W-:-:S04]  /*173e0*/  IMAD.U32 R2, RZ, RZ, UR4 ;  /* 0x00000004ff027e24 */ /* 0x008fc8000f8e00ff */
[----:B------:R3:W4:Y:S03]  /*173f0*/  SYNCS.PHASECHK.TRANS64.TRYWAIT P1, [R2+URZ+0x38850], R0 ;  /* 0x03885000020075a7 */ /* 0x000726000802017f */
[----:B----4-:R-:W-:Y:S05]  /*17400*/  @!P1 NANOSLEEP.SYNCS 0x989680 ;  /* 0x009896800000995d */ /* 0x010fea0003900000 */
[----:B------:R-:W4:Y:S02]  /*17410*/  @!P1 SYNCS.PHASECHK.TRANS64 P1, [R2+URZ+0x38850], R0 ;  /* 0x03885000020095a7 */ /* 0x000f24000802007f */
[----:B----4-:R-:W-:Y:S05]  /*17420*/  @!P1 BRA `(.L_x_2447) ;  /* 0xfffffffc00ec9947 */ /* 0x010fea000383ffff */
[----:B------:R-:W-:Y:S05]  /*17430*/  BRA `(.L_x_2446) ;  /* 0xffffff4c006c7947 */ /* 0x000fea000383ffff */
.L_x_2454:
[----:B-1----:R-:W-:-:S04]  /*17440*/  MOV R7, UR8 ;  /* 0x0000000800077c02 */ /* 0x002fc80008000f00 */
[----:B------:R1:W2:Y:S03]  /*17450*/  SYNCS.PHASECHK.TRANS64.TRYWAIT P1, [R7+URZ+0x38850], R0 ;  /* 0x03885000070075a7 */ /* 0x0002a6000802017f */
[----:B--2---:R-:W-:Y:S05]  /*17460*/  @!P1 NANOSLEEP.SYNCS 0x989680 ;  /* 0x009896800000995d */ /* 0x004fea0003900000 */
[----:B------:R-:W2:Y:S02]  /*17470*/  @!P1 SYNCS.PHASECHK.TRANS64 P1, [R7+URZ+0x38850], R0 ;  /* 0x03885000070095a7 */ /* 0x000ea4000802007f */
[----:B--2---:R-:W-:Y:S05]  /*17480*/  @!P1 BRA `(.L_x_2454) ;  /* 0xfffffffc00ec9947 */ /* 0x004fea000383ffff */
[----:B------:R-:W-:Y:S05]  /*17490*/  BRA `(.L_x_2453) ;  /* 0xffffff6400807947 */ /* 0x000fea000383ffff */
.L_x_2497:
[----:B------:R-:W0:Y:S01]  /*174a0*/  S2R R2, SR_TID.X ;  /* 0x0000000000027919 */ /* 0x000e220000002100 */
[----:B------:R-:W-:Y:S01]  /*174b0*/  BSSY B0, `(.L_x_2565) ;  /* 0x000000a000007945 */ /* 0x000fe20003800000 */
        /* <DEDUP_REMOVED lines=9> */
.L_x_2566:
[----:B------:R-:W-:Y:S05]  /*17550*/  BSYNC B0 ;  /* 0x0000000000007941 */ /* 0x000fea0003800000 */
.L_x_2565:
[----:B------:R-:W-:Y:S05]  /*17560*/  BRA `(.L_x_2567) ;  /* 0xffffffb800b47947 */ /* 0x000fea000383ffff */
.L_x_2500:
[----:B0-----:R0:W1:Y:S02]  /*17570*/  SYNCS.PHASECHK.TRANS64.TRYWAIT P0, [R5+URZ+0x38840], R2 ;  /* 0x03884002050075a7 */ /* 0x001064000800017f */
[----:B-1----:R-:W-:Y:S05]  /*17580*/  @!P0 NANOSLEEP.SYNCS 0x989680 ;  /* 0x009896800000895d */ /* 0x002fea0003900000 */
[----:B------:R-:W1:Y:S02]  /*17590*/  @!P0 SYNCS.PHASECHK.TRANS64 P0, [R5+URZ+0x38840], R2 ;  /* 0x03884002050085a7 */ /* 0x000e64000800007f */
[----:B-1----:R-:W-:Y:S05]  /*175a0*/  @!P0 BRA `(.L_x_2500) ;  /* 0xfffffffc00f08947 */ /* 0x002fea000383ffff */
[----:B------:R-:W-:Y:S05]  /*175b0*/  BRA `(.L_x_2568) ;  /* 0xffffffbc00b87947 */ /* 0x000fea000383ffff */
.L_x_2501:
        /* <DEDUP_REMOVED lines=8> */
.L_x_2570:
[----:B------:R-:W-:Y:S05]  /*17640*/  BSYNC B0 ;  /* 0x0000000000007941 */ /* 0x000fea0003800000 */
.L_x_2569:
[----:B------:R-:W-:Y:S01]  /*17650*/  IMAD.MOV.U32 R13, RZ, RZ, R0 ;  /* 0x000000ffff0d7224 */ /* 0x000fe200078e0000 */
[----:B------:R-:W-:Y:S01]  /*17660*/  MOV R15, 0xffffffff ;  /* 0xffffffff000f7802 */ /* 0x000fe20000000f00 */
[----:B------:R-:W-:Y:S01]  /*17670*/  IMAD.MOV.U32 R12, RZ, RZ, RZ ;  /* 0x000000ffff0c7224 */ /* 0x000fe200078e00ff */
[C---:B------:R-:W-:Y:S01]  /*17680*/  LOP3.LUT P5, RZ, R23.reuse, 0x10, RZ, 0xc0, !PT ;  /* 0x0000001017ff7812 */ /* 0x040fe200078ac0ff */
[----:B------:R-:W-:Y:S01]  /*17690*/  IMAD.MOV.U32 R11, RZ, RZ, 0x181f ;  /* 0x0000181fff0b7424 */ /* 0x000fe200078e00ff */
[C---:B------:R-:W-:Y:S01]  /*176a0*/  LOP3.LUT P4, RZ, R23.reuse, 0x8, RZ, 0xc0, !PT ;  /* 0x0000000817ff7812 */ /* 0x040fe2000788c0ff */
[----:B------:R-:W-:Y:S01]  /*176b0*/  IMAD.MOV.U32 R2, RZ, RZ, R14 ;  /* 0x000000ffff027224 */ /* 0x000fe200078e000e */
[----:B------:R-:W-:Y:S01]  /*176c0*/  LOP3.LUT P3, RZ, R23, 0x4, RZ, 0xc0, !PT ;  /* 0x0000000417ff7812 */ /* 0x000fe2000786c0ff */
[----:B------:R-:W-:-:S12]  /*176d0*/  @P0 IMAD R9, R7, 0x2, R22 ;  /* 0x0000000207090824 */ /* 0x000fd800078e0216 */
[----:B------:R-:W-:Y:S05]  /*176e0*/  WARPSYNC.COLLECTIVE R15, `(.L_x_2571) ;  /* 0x000000000f087348 */ /* 0x000fea0003c00000 */
[----:B------:R0:W1:Y:S02]  /*176f0*/  SHFL.IDX P6, R14, R13, R12, R11 ;  /* 0x0000000c0d0e7389 */ /* 0x00006400000c000b */
[----:B01----:R-:W-:Y:S01]  /*17700*/  ENDCOLLECTIVE ;  /* 0x000000000000791b */ /* 0x003fe20003800000 */
.L_x_2571:
[----:B------:R-:W-:Y:S01]  /*17710*/  LOP3.LUT P2, RZ, R23, 0x2, RZ, 0xc0, !PT ;  /* 0x0000000217ff7812 */ /* 0x000fe2000784c0ff */
[----:B------:R-:W-:Y:S02]  /*17720*/  IMAD.MOV.U32 R13, RZ, RZ, R6 ;  /* 0x000000ffff0d7224 */ /* 0x000fe400078e0006 */
[----:B------:R-:W-:Y:S02]  /*17730*/  IMAD.MOV.U32 R12, RZ, RZ, 0x1 ;  /* 0x00000001ff0c7424 */ /* 0x000fe400078e00ff */
[----:B------:R-:W-:-:S08]  /*17740*/  IMAD.MOV.U32 R3, RZ, RZ, R14 ;  /* 0x000000ffff037224 */ /* 0x000fd000078e000e */
[----:B------:R-:W-:Y:S05]  /*17750*/  WARPSYNC.COLLECTIVE R15, `(.L_x_2572) ;  /* 0x000000000f087348 */ /* 0x000fea0003c00000 */
[----:B------:R0:W1:Y:S02]  /*17760*/  SHFL.IDX P6, R14, R13, R12, R11 ;  /* 0x0000000c0d0e7389 */ /* 0x00006400000c000b */
[----:B01----:R-:W-:Y:S01]  /*17770*/  ENDCOLLECTIVE ;  /* 0x000000000000791b */ /* 0x003fe20003800000 */
.L_x_2572:
        /* <DEDUP_REMOVED lines=10> */
.L_x_2573:
        /* <DEDUP_REMOVED lines=14> */
.L_x_2574:
        /* <DEDUP_REMOVED lines=11> */
[----:B------:R0:W-:Y:S01]  /*179b0*/  @P0 LDGSTS.E.BYPASS.LTC128B.128 [R21+0x2c400], desc[UR38][R2.64+0x180], !P2 ;  /* 0x2c40018002150fae */ /* 0x0001e2000d101d66 */
[----:B------:R-:W-:-:S13]  /*179c0*/  ISETP.GE.AND P0, PT, R4, 0x21, PT ;  /* 0x000000210400780c */ /* 0x000fda0003f06270 */
[----:B0-----:R-:W-:Y:S05]  /*179d0*/  WARPSYNC.COLLECTIVE R15, `(.L_x_2575) ;  /* 0x000000000f087348 */ /* 0x001fea0003c00000 */
[----:B------:R1:W2:Y:S02]  /*179e0*/  SHFL.IDX P6, R14, R13, R12, R11 ;  /* 0x0000000c0d0e7389 */ /* 0x0002a400000c000b */
[----:B012---:R-:W-:Y:S01]  /*179f0*/  ENDCOLLECTIVE ;  /* 0x000000000000791b */ /* 0x007fe20003800000 */
.L_x_2575:
[----:B------:R-:W-:Y:S02]  /*17a00*/  @P0 IMAD R9, R7, 0x2, R22 ;  /* 0x0000000207090824 */ /* 0x000fe400078e0216 */
[----:B------:R-:W-:Y:S02]  /*17a10*/  IMAD.MOV.U32 R13, RZ, RZ, R6 ;  /* 0x000000ffff0d7224 */ /* 0x000fe400078e0006 */
[----:B------:R-:W-:Y:S02]  /*17a20*/  IMAD.MOV.U32 R12, RZ, RZ, 0x3 ;  /* 0x00000003ff0c7424 */ /* 0x000fe400078e00ff */
[----:B------:R-:W-:-:S07]  /*17a30*/  IMAD.MOV.U32 R2, RZ, RZ, R14 ;  /* 0x000000ffff027224 */ /* 0x000fce00078e000e */
[----:B------:R-:W-:Y:S05]  /*17a40*/  WARPSYNC.COLLECTIVE R15, `(.L_x_2576) ;  /* 0x000000000f087348 */ /* 0x000fea0003c00000 */
[----:B------:R0:W1:Y:S02]  /*17a50*/  SHFL.IDX P6, R14, R13, R12, R11 ;  /* 0x0000000c0d0e7389 */ /* 0x00006400000c000b */
[----:B01----:R-:W-:Y:S01]  /*17a60*/  ENDCOLLECTIVE ;  /* 0x000000000000791b */ /* 0x003fe20003800000 */
.L_x_2576:
        /* <DEDUP_REMOVED lines=15> */
.L_x_2577:
[----:B------:R-:W-:Y:S02]  /*17b60*/  @P0 IMAD R21, R7, 0x2, R22 ;  /* 0x0000000207150824 */ /* 0x000fe400078e0216 */
[----:B------:R-:W-:Y:S01]  /*17b70*/  IMAD.MOV.U32 R13, RZ, RZ, R6 ;  /* 0x000000ffff0d7224 */ /* 0x000fe200078e0006 */
[----:B------:R-:W-:Y:S01]  /*17b80*/  MOV R12, 0x4 ;  /* 0x00000004000c7802 */ /* 0x000fe20000000f00 */
[----:B------:R-:W-:-:S07]  /*17b90*/  IMAD.MOV.U32 R2, RZ, RZ, R14 ;  /* 0x000000ffff027224 */ /* 0x000fce00078e000e */
[----:B------:R-:W-:Y:S05]  /*17ba0*/  WARPSYNC.COLLECTIVE R15, `(.L_x_2578) ;  /* 0x000000000f087348 */ /* 0x000fea0003c00000 */
[----:B------:R0:W1:Y:S02]  /*17bb0*/  SHFL.IDX P6, R14, R13, R12, R11 ;  /* 0x0000000c0d0e7389 */ /* 0x00006400000c000b */
[----:B01----:R-:W-:Y:S01]  /*17bc0*/  ENDCOLLECTIVE ;  /* 0x000000000000791b */ /* 0x003fe20003800000 */
.L_x_2578:
        /* <DEDUP_REMOVED lines=14> */
.L_x_2579:
[----:B------:R-:W-:Y:S01]  /*17cb0*/  IMAD.MOV.U32 R0, RZ, RZ, R14 ;  /* 0x000000ffff007224 */ /* 0x000fe200078e000e */
[----:B------:R-:W-:Y:S06]  /*17cc0*/  BRA `(.L_x_2580) ;  /* 0xffffffbc00287947 */ /* 0x000fec000383ffff */
.L_x_2508:
[----:B------:R-:W-:Y:S02]  /*17cd0*/  IMAD.MOV.U32 R13, RZ, RZ, R0 ;  /* 0x000000ffff0d7224 */ /* 0x000fe400078e0000 */
[----:B------:R-:W-:Y:S02]  /*17ce0*/  IMAD.MOV.U32 R12, RZ, RZ, RZ ;  /* 0x000000ffff0c7224 */ /* 0x000fe400078e00ff */
[----:B------:R-:W-:Y:S02]  /*17cf0*/  IMAD.MOV.U32 R11, RZ, RZ, 0x181f ;  /* 0x0000181fff0b7424 */ /* 0x000fe400078e00ff */
[----:B------:R-:W-:Y:S02]  /*17d00*/  IMAD.MOV.U32 R15, RZ, RZ, -0x1 ;  /* 0xffffffffff0f7424 */ /* 0x000fe400078e00ff */
[----:B-----5:R-:W-:Y:S02]  /*17d10*/  IMAD R5, R9, R5, RZ ;  /* 0x0000000509057224 */ /* 0x020fe400078e02ff */
[----:B------:R-:W-:-:S07]  /*17d20*/  IMAD R17, R17, 0x80, R8 ;  /* 0x0000008011117824 */ /* 0x000fce00078e0208 */
[----:B------:R-:W-:Y:S05]  /*17d30*/  WARPSYNC.COLLECTIVE R15, `(.L_x_2581) ;  /* 0x000000000f087348 */ /* 0x000fea0003c00000 */
[----:B------:R0:W1:Y:S02]  /*17d40*/  SHFL.IDX P6, R14, R13, R12, R11 ;  /* 0x0000000c0d0e7389 */ /* 0x00006400000c000b */
[----:B01----:R-:W-:Y:S01]  /*17d50*/  ENDCOLLECTIVE ;  /* 0x000000000000791b */ /* 0x003fe20003800000 */
.L_x_2581:
[C---:B------:R-:W-:Y:S02]  /*17d60*/  ISETP.GE.AND P0, PT, R17.reuse, R5, PT ;  /* 0x000000051100720c */ /* 0x040fe40003f06270 */
[----:B------:R-:W-:Y:S01]  /*17d70*/  IADD3 R6, R17, 0x10, RZ ;  /* 0x0000001011067810 */ /* 0x000fe20007ffe0ff */
[----:B------:R-:W-:Y:S02]  /*17d80*/  IMAD.MOV.U32 R13, RZ, RZ, R4 ;  /* 0x000000ffff0d7224 */ /* 0x000fe400078e0004 */
[----:B------:R-:W-:-:S08]  /*17d90*/  IMAD.MOV.U32 R2, RZ, RZ, R14 ;  /* 0x000000ffff027224 */ /* 0x000fd000078e000e */
[----:B------:R-:W-:Y:S05]  /*17da0*/  WARPSYNC.COLLECTIVE R15, `(.L_x_2582) ;  /* 0x000000000f087348 */ /* 0x000fea0003c00000 */
[----:B------:R0:W1:Y:S02]  /*17db0*/  SHFL.IDX P6, R14, R13, R12, R11 ;  /* 0x0000000c0d0e7389 */ /* 0x00006400000c000b */
[----:B01----:R-:W-:Y:S01]  /*17dc0*/  ENDCOLLECTIVE ;  /* 0x000000000000791b */ /* 0x003fe20003800000 */
.L_x_2582:
        /* <DEDUP_REMOVED lines=8> */
.L_x_2583:
[----:B------:R-:W-:Y:S01]  /*17e50*/  @!PT LDS RZ, [RZ] ;  /* 0x00000000fffff984 */ /* 0x000fe20000000800 */
[----:B------:R-:W-:Y:S01]  /*17e60*/  @!PT LDS RZ, [RZ] ;  /* 0x00000000fffff984 */ /* 0x000fe20000000800 */
[----:B------:R-:W-:Y:S01]  /*17e70*/  @!PT LDS RZ, [RZ] ;  /* 0x00000000fffff984 */ /* 0x000fe20000000800 */
[----:B------:R-:W-:Y:S04]  /*17e80*/  @!P0 LDGSTS.E.BYPASS.LTC128B.128 [R34+0x14400], desc[UR38][R2.64], !P4 ;  /* 0x1440000002228fae */ /* 0x000fe8000e101d66 */
[----:B------:R-:W-:Y:S04]  /*17e90*/  @!P0 LDGSTS.E.BYPASS.LTC128B.128 [R34+0x18400], desc[UR38][R2.64+0x80], !P3 ;  /* 0x1840008002228fae */ /* 0x000fe8000d901d66 */
[----:B------:R-:W-:Y:S01]  /*17ea0*/  @!P0 LDGSTS.E.BYPASS.LTC128B.128 [R34+0x1c400], desc[UR38][R2.64+0x100], !P2 ;  /* 0x1c40010002228fae */ /* 0x000fe2000d101d66 */
[----:B------:R-:W-:-:S03]  /*17eb0*/  IMAD.MOV.U32 R13, RZ, RZ, R4 ;  /* 0x000000ffff0d7224 */ /* 0x000fc600078e0004 */
[----:B------:R0:W-:Y:S01]  /*17ec0*/  @!P0 LDGSTS.E.BYPASS.LTC128B.128 [R34+0x20400], desc[UR38][R2.64+0x180], !P1 ;  /* 0x2040018002228fae */ /* 0x0001e2000c901d66 */
[----:B------:R-:W-:Y:S01]  /*17ed0*/  ISETP.GE.AND P0, PT, R6, R5, PT ;  /* 0x000000050600720c */ /* 0x000fe20003f06270 */
[----:B------:R-:W-:Y:S02]  /*17ee0*/  VIADD R6, R17, 0x20 ;  /* 0x0000002011067836 */ /* 0x000fe40000000000 */
[----:B0-----:R-:W-:-:S10]  /*17ef0*/  IMAD.MOV.U32 R2, RZ, RZ, R14 ;  /* 0x000000ffff027224 */ /* 0x001fd400078e000e */
[----:B------:R-:W-:Y:S05]  /*17f00*/  WARPSYNC.COLLECTIVE R15, `(.L_x_2584) ;  /* 0x000000000f087348 */ /* 0x000fea0003c00000 */
[----:B------:R0:W1:Y:S02]  /*17f10*/  SHFL.IDX P6, R14, R13, R12, R11 ;  /* 0x0000000c0d0e7389 */ /* 0x00006400000c000b */
[----:B01----:R-:W-:Y:S01]  /*17f20*/  ENDCOLLECTIVE ;  /* 0x000000000000791b */ /* 0x003fe20003800000 */
.L_x_2584:
        /* <DEDUP_REMOVED lines=8> */
.L_x_2585:
[----:B------:R-:W-:-:S05]  /*17fb0*/  @!P0 IMAD.MOV.U32 R3, RZ, RZ, R7 ;  /* 0x000000ffff038224 */ /* 0x000fca00078e0007 */
        /* <DEDUP_REMOVED lines=9> */
[----:B------:R-:W-:Y:S02]  /*18050*/  VIADD R6, R17, 0x30 ;  /* 0x0000003011067836 */ /* 0x000fe40000000000 */
[----:B0-----:R-:W-:-:S10]  /*18060*/  IMAD.MOV.U32 R2, RZ, RZ, R14 ;  /* 0x000000ffff027224 */ /* 0x001fd400078e000e */
[----:B------:R-:W-:Y:S05]  /*18070*/  WARPSYNC.COLLECTIVE R15, `(.L_x_2586) ;  /* 0x000000000f087348 */ /* 0x000fea0003c00000 */
[----:B------:R0:W1:Y:S02]  /*18080*/  SHFL.IDX P6, R14, R13, R12, R11 ;  /* 0x0000000c0d0e7389 */ /* 0x00006400000c000b */
[----:B01----:R-:W-:Y:S01]  /*18090*/  ENDCOLLECTIVE ;  /* 0x000000000000791b */ /* 0x003fe20003800000 */
.L_x_2586:
        /* <DEDUP_REMOVED lines=8> */
.L_x_2587:
        /* <DEDUP_REMOVED lines=15> */
.L_x_2588:
        /* <DEDUP_REMOVED lines=8> */
.L_x_2589:
        /* <DEDUP_REMOVED lines=15> */
.L_x_2590:
        /* <DEDUP_REMOVED lines=8> */
.L_x_2591:
        /* <DEDUP_REMOVED lines=15> */
.L_x_2592:
        /* <DEDUP_REMOVED lines=8> */
.L_x_2593:
[----:B------:R-:W-:-:S05]  /*18570*/  @!P0 MOV R3, R7 ;  /* 0x0000000700038202 */ /* 0x000fca0000000f00 */
        /* <DEDUP_REMOVED lines=13> */
.L_x_2594:
        /* <DEDUP_REMOVED lines=8> */
.L_x_2595:
        /* <DEDUP_REMOVED lines=13> */
.L_x_2596:
[----:B------:R-:W-:Y:S05]  /*187a0*/  BRA `(.L_x_2597) ;  /* 0xffffffbc00bc7947 */ /* 0x000fea000383ffff */
.L_x_2513:
[----:B0-----:R0:W2:Y:S02]  /*187b0*/  SYNCS.PHASECHK.TRANS64.TRYWAIT P0, [R22+URZ+0x38820], R3 ;  /* 0x03882003160075a7 */ /* 0x0010a4000800017f */
[----:B--2---:R-:W-:Y:S05]  /*187c0*/  @!P0 NANOSLEEP.SYNCS 0x989680 ;  /* 0x009896800000895d */ /* 0x004fea0003900000 */
[----:B------:R-:W2:Y:S02]  /*187d0*/  @!P0 SYNCS.PHASECHK.TRANS64 P0, [R22+URZ+0x38820], R3 ;  /* 0x03882003160085a7 */ /* 0x000ea4000800007f */
[----:B--2---:R-:W-:Y:S05]  /*187e0*/  @!P0 BRA `(.L_x_2513) ;  /* 0xfffffffc00f08947 */ /* 0x004fea000383ffff */
[----:B------:R-:W-:Y:S05]  /*187f0*/  BRA `(.L_x_2598) ;  /* 0xffffffc000307947 */ /* 0x000fea000383ffff */
.L_x_2518:
[----:B0-----:R0:W1:Y:S02]  /*18800*/  SYNCS.PHASECHK.TRANS64.TRYWAIT P0, [R6+URZ+0x38840], R3 ;  /* 0x03884003060075a7 */ /* 0x001064000800017f */
[----:B-1----:R-:W-:Y:S05]  /*18810*/  @!P0 NANOSLEEP.SYNCS 0x989680 ;  /* 0x009896800000895d */ /* 0x002fea0003900000 */
[----:B------:R-:W1:Y:S02]  /*18820*/  @!P0 SYNCS.PHASECHK.TRANS64 P0, [R6+URZ+0x38840], R3 ;  /* 0x03884003060085a7 */ /* 0x000e64000800007f */
[----:B-1----:R-:W-:Y:S05]  /*18830*/  @!P0 BRA `(.L_x_2518) ;  /* 0xfffffffc00f08947 */ /* 0x002fea000383ffff */
[----:B------:R-:W-:Y:S05]  /*18840*/  BRA `(.L_x_2599) ;  /* 0xffffffc400187947 */ /* 0x000fea000383ffff */
.L_x_2519:
        /* <DEDUP_REMOVED lines=8> */
.L_x_2601:
[----:B------:R-:W-:Y:S05]  /*188d0*/  BSYNC B1 ;  /* 0x0000000000017941 */ /* 0x000fea0003800000 */
.L_x_2600:
        /* <DEDUP_REMOVED lines=12> */
.L_x_2602:
[----:B------:R-:W-:Y:S01]  /*189a0*/  LOP3.LUT R23, R23, 0xfffff7ff, RZ, 0xc0, !PT ;  /* 0xfffff7ff17177812 */ /* 0x000fe200078ec0ff */
[----:B------:R-:W-:-:S03]  /*189b0*/  IMAD R9, R9, 0x2, R22 ;  /* 0x0000000209097824 */ /* 0x000fc600078e0216 */
[----:B------:R-:W-:-:S04]  /*189c0*/  @P2 LOP3.LUT R23, R23, 0x800, RZ, 0xfc, !PT ;  /* 0x0000080017172812 */ /* 0x000fc800078efcff */
[C---:B------:R-:W-:Y:S02]  /*189d0*/  LOP3.LUT P2, RZ, R23.reuse, 0x8, RZ, 0xc0, !PT ;  /* 0x0000000817ff7812 */ /* 0x040fe4000784c0ff */
[----:B------:R-:W-:Y:S02]  /*189e0*/  LOP3.LUT R23, R23, 0xfffffbff, RZ, 0xc0, !PT ;  /* 0xfffffbff17177812 */ /* 0x000fe400078ec0ff */
[----:B------:R-:W-:Y:S01]  /*189f0*/  MOV R13, R10 ;  /* 0x0000000a000d7202 */ /* 0x000fe20000000f00 */
[----:B------:R-:W-:Y:S01]  /*18a00*/  IMAD.MOV.U32 R12, RZ, RZ, 0x1 ;  /* 0x00000001ff0c7424 */ /* 0x000fe200078e00ff */
[----:B------:R-:W-:-:S04]  /*18a10*/  @P1 LOP3.LUT R23, R23, 0x400, RZ, 0xfc, !PT ;  /* 0x0000040017171812 */ /* 0x000fc800078efcff */
[----:B------:R-:W-:Y:S01]  /*18a20*/  LOP3.LUT P1, RZ, R23, 0x4, RZ, 0xc0, !PT ;  /* 0x0000000417ff7812 */ /* 0x000fe2000782c0ff */
[----:B------:R-:W-:-:S12]  /*18a30*/  IMAD.MOV.U32 R2, RZ, RZ, R14 ;  /* 0x000000ffff027224 */ /* 0x000fd800078e000e */
[----:B------:R-:W-:Y:S05]  /*18a40*/  WARPSYNC.COLLECTIVE R15, `(.L_x_2603) ;  /* 0x000000000f087348 */ /* 0x000fea0003c00000 */
[----:B------:R0:W1:Y:S02]  /*18a50*/  SHFL.IDX P6, R14, R13, R12, R11 ;  /* 0x0000000c0d0e7389 */ /* 0x00006400000c000b */
[----:B01----:R-:W-:Y:S01]  /*18a60*/  ENDCOLLECTIVE ;  /* 0x000000000000791b */ /* 0x003fe20003800000 */
.L_x_2603:
        /* <DEDUP_REMOVED lines=14> */
.L_x_2604:
[----:B------:R-:W-:Y:S02]  /*18b50*/  IMAD.MOV.U32 R13, RZ, RZ, R10 ;  /* 0x000000ffff0d7224 */ /* 0x000fe400078e000a */
[----:B------:R-:W-:Y:S02]  /*18b60*/  IMAD.MOV.U32 R12, RZ, RZ, 0x2 ;  /* 0x00000002ff0c7424 */ /* 0x000fe400078e00ff */
[----:B------:R-:W-:-:S07]  /*18b70*/  IMAD.MOV.U32 R2, RZ, RZ, R14 ;  /* 0x000000ffff027224 */ /* 0x000fce00078e000e */
[----:B------:R-:W-:Y:S05]  /*18b80*/  WARPSYNC.COLLECTIVE R15, `(.L_x_2605) ;  /* 0x000000000f087348 */ /* 0x000fea0003c00000 */
[----:B------:R0:W1:Y:S02]  /*18b90*/  SHFL.IDX P6, R14, R13, R12, R11 ;  /* 0x0000000c0d0e7389 */ /* 0x00006400000c000b */
[----:B01----:R-:W-:Y:S01]  /*18ba0*/  ENDCOLLECTIVE ;  /* 0x000000000000791b */ /* 0x003fe20003800000 */
.L_x_2605:
        /* <DEDUP_REMOVED lines=14> */
.L_x_2606:
[----:B------:R-:W-:Y:S01]  /*18c90*/  IMAD.MOV.U32 R13, RZ, RZ, R10 ;  /* 0x000000ffff0d7224 */ /* 0x000fe200078e000a */
[----:B------:R-:W-:Y:S01]  /*18ca0*/  MOV R12, 0x3 ;  /* 0x00000003000c7802 */ /* 0x000fe20000000f00 */
[----:B------:R-:W-:-:S07]  /*18cb0*/  IMAD.MOV.U32 R2, RZ, RZ, R14 ;  /* 0x000000ffff027224 */ /* 0x000fce00078e000e */
[----:B------:R-:W-:Y:S05]  /*18cc0*/  WARPSYNC.COLLECTIVE R15, `(.L_x_2607) ;  /* 0x000000000f087348 */ /* 0x000fea0003c00000 */
[----:B------:R0:W1:Y:S02]  /*18cd0*/  SHFL.IDX P6, R14, R13, R12, R11 ;  /* 0x0000000c0d0e7389 */ /* 0x00006400000c000b */
[----:B01----:R-:W-:Y:S01]  /*18ce0*/  ENDCOLLECTIVE ;  /* 0x000000000000791b */ /* 0x003fe20003800000 */
.L_x_2607:
        /* <DEDUP_REMOVED lines=14> */
.L_x_2608:
[----:B------:R-:W-:Y:S02]  /*18dd0*/  IMAD.MOV.U32 R13, RZ, RZ, R10 ;  /* 0x000000ffff0d7224 */ /* 0x000fe400078e000a */
[----:B------:R-:W-:Y:S02]  /*18de0*/  IMAD.MOV.U32 R12, RZ, RZ, 0x4 ;  /* 0x00000004ff0c7424 */ /* 0x000fe400078e00ff */
[----:B------:R-:W-:-:S07]  /*18df0*/  IMAD.MOV.U32 R2, RZ, RZ, R14 ;  /* 0x000000ffff027224 */ /* 0x000fce00078e000e */
[----:B------:R-:W-:Y:S05]  /*18e00*/  WARPSYNC.COLLECTIVE R15, `(.L_x_2609) ;  /* 0x000000000f087348 */ /* 0x000fea0003c00000 */
[----:B------:R0:W1:Y:S02]  /*18e10*/  SHFL.IDX P6, R14, R13, R12, R11 ;  /* 0x0000000c0d0e7389 */ /* 0x00006400000c000b */
[----:B01----:R-:W-:Y:S01]  /*18e20*/  ENDCOLLECTIVE ;  /* 0x000000000000791b */ /* 0x003fe20003800000 */
.L_x_2609:
        /* <DEDUP_REMOVED lines=17> */
.L_x_2610:
[----:B------:R-:W-:Y:S01]  /*18f40*/  IMAD.MOV.U32 R2, RZ, RZ, R14 ;  /* 0x000000ffff027224 */ /* 0x000fe200078e000e */
[----:B------:R-:W-:Y:S06]  /*18f50*/  BRA `(.L_x_2611) ;  /* 0xffffffc0006c7947 */ /* 0x000fec000383ffff */
.L_x_2524:
[----:B-1----:R1:W2:Y:S02]  /*18f60*/  SYNCS.PHASECHK.TRANS64.TRYWAIT P0, [R6+URZ+0x38860], R2 ;  /* 0x03886002060075a7 */ /* 0x0022a4000800017f */
[----:B--2---:R-:W-:Y:S05]  /*18f70*/  @!P0 NANOSLEEP.SYNCS 0x989680 ;  /* 0x009896800000895d */ /* 0x004fea0003900000 */
[----:B------:R-:W2:Y:S02]  /*18f80*/  @!P0 SYNCS.PHASECHK.TRANS64 P0, [R6+URZ+0x38860], R2 ;  /* 0x03886002060085a7 */ /* 0x000ea4000800007f */
[----:B--2---:R-:W-:Y:S05]  /*18f90*/  @!P0 BRA `(.L_x_2524) ;  /* 0xfffffffc00f08947 */ /* 0x004fea000383ffff */
[----:B------:R-:W-:Y:S05]  /*18fa0*/  BRA `(.L_x_2612) ;  /* 0xffffffc000e47947 */ /* 0x000fea000383ffff */
.L_x_2525:
        /* <DEDUP_REMOVED lines=8> */
.L_x_2614:
[----:B------:R-:W-:Y:S05]  /*19030*/  BSYNC B1 ;  /* 0x0000000000017941 */ /* 0x000fea0003800000 */
.L_x_2613:
[----:B------:R-:W-:Y:S02]  /*19040*/  IMAD.MOV.U32 R13, RZ, RZ, R24 ;  /* 0x000000ffff0d7224 */ /* 0x000fe400078e0018 */
[----:B------:R-:W-:Y:S02]  /*19050*/  IMAD.MOV.U32 R12, RZ, RZ, RZ ;  /* 0x000000ffff0c7224 */ /* 0x000fe400078e00ff */
[----:B------:R-:W-:Y:S02]  /*19060*/  IMAD.MOV.U32 R11, RZ, RZ, 0x181f ;  /* 0x0000181fff0b7424 */ /* 0x000fe400078e00ff */
[----:B------:R-:W-:Y:S02]  /*19070*/  IMAD.MOV.U32 R15, RZ, RZ, -0x1 ;  /* 0xffffffffff0f7424 */ /* 0x000fe400078e00ff */
[----:B------:R-:W-:Y:S02]  /*19080*/  IMAD.MOV.U32 R3, RZ, RZ, R14 ;  /* 0x000000ffff037224 */ /* 0x000fe400078e000e */
[----:B------:R-:W-:-:S07]  /*19090*/  IMAD R7, R7, 0x2, R22 ;  /* 0x0000000207077824 */ /* 0x000fce00078e0216 */
[----:B------:R-:W-:Y:S05]  /*190a0*/  WARPSYNC.COLLECTIVE R15, `(.L_x_2615) ;  /* 0x000000000f087348 */ /* 0x000fea0003c00000 */
[----:B------:R0:W1:Y:S02]  /*190b0*/  SHFL.IDX P6, R14, R13, R12, R11 ;  /* 0x0000000c0d0e7389 */ /* 0x00006400000c000b */
[----:B01----:R-:W-:Y:S01]  /*190c0*/  ENDCOLLECTIVE ;  /* 0x000000000000791b */ /* 0x003fe20003800000 */
.L_x_2615:
[----:B------:R-:W-:Y:S02]  /*190d0*/  IMAD.MOV.U32 R13, RZ, RZ, R25 ;  /* 0x000000ffff0d7224 */ /* 0x000fe400078e0019 */
[----:B------:R-:W-:Y:S02]  /*190e0*/  IMAD.MOV.U32 R12, RZ, RZ, 0x1 ;  /* 0x00000001ff0c7424 */ /* 0x000fe400078e00ff */
[----:B------:R-:W-:-:S07]  /*190f0*/  IMAD.MOV.U32 R2, RZ, RZ, R14 ;  /* 0x000000ffff027224 */ /* 0x000fce00078e000e */
[----:B------:R-:W-:Y:S05]  /*19100*/  WARPSYNC.COLLECTIVE R15, `(.L_x_2616) ;  /* 0x000000000f087348 */ /* 0x000fea0003c00000 */
[----:B------:R0:W1:Y:S02]  /*19110*/  SHFL.IDX P6, R14, R13, R12, R11 ;  /* 0x0000000c0d0e7389 */ /* 0x00006400000c000b */
[----:B01----:R-:W-:Y:S01]  /*19120*/  ENDCOLLECTIVE ;  /* 0x000000000000791b */ /* 0x003fe20003800000 */
.L_x_2616:
        /* <DEDUP_REMOVED lines=18> */
.L_x_2617:
[----:B------:R-:W-:Y:S02]  /*19250*/  IMAD.MOV.U32 R13, RZ, RZ, R25 ;  /* 0x000000ffff0d7224 */ /* 0x000fe400078e0019 */
[----:B------:R-:W-:Y:S01]  /*19260*/  IMAD.MOV.U32 R12, RZ, RZ, 0x2 ;  /* 0x00000002ff0c7424 */ /* 0x000fe200078e00ff */
[----:B------:R-:W-:-:S07]  /*19270*/  MOV R2, R14 ;  /* 0x0000000e00027202 */ /* 0x000fce0000000f00 */
[----:B------:R-:W-:Y:S05]  /*19280*/  WARPSYNC.COLLECTIVE R15, `(.L_x_2618) ;  /* 0x000000000f087348 */ /* 0x000fea0003c00000 */
[----:B------:R0:W1:Y:S02]  /*19290*/  SHFL.IDX P6, R14, R13, R12, R11 ;  /* 0x0000000c0d0e7389 */ /* 0x00006400000c000b */
[----:B01----:R-:W-:Y:S01]  /*192a0*/  ENDCOLLECTIVE ;  /* 0x000000000000791b */ /* 0x003fe20003800000 */
.L_x_2618:
        /* <DEDUP_REMOVED lines=18> */
.L_x_2619:
[----:B------:R-:W-:Y:S02]  /*193d0*/  IMAD.MOV.U32 R13, RZ, RZ, R25 ;  /* 0x000000ffff0d7224 */ /* 0x000fe400078e0019 */
[----:B------:R-:W-:Y:S02]  /*193e0*/  IMAD.MOV.U32 R12, RZ, RZ, 0x3 ;  /* 0x00000003ff0c7424 */ /* 0x000fe400078e00ff */
[----:B------:R-:W-:-:S07]  /*193f0*/  IMAD.MOV.U32 R2, RZ, RZ, R14 ;  /* 0x000000ffff027224 */ /* 0x000fce00078e000e */
[----:B------:R-:W-:Y:S05]  /*19400*/  WARPSYNC.COLLECTIVE R15, `(.L_x_2620) ;  /* 0x000000000f087348 */ /* 0x000fea0003c00000 */
[----:B------:R0:W1:Y:S02]  /*19410*/  SHFL.IDX P6, R14, R13, R12, R11 ;  /* 0x0000000c0d0e7389 */ /* 0x00006400000c000b */
[----:B01----:R-:W-:Y:S01]  /*19420*/  ENDCOLLECTIVE ;  /* 0x000000000000791b */ /* 0x003fe20003800000 */
.L_x_2620:
        /* <DEDUP_REMOVED lines=18> */
.L_x_2621:
[----:B------:R-:W-:Y:S02]  /*19550*/  IMAD.MOV.U32 R13, RZ, RZ, R25 ;  /* 0x000000ffff0d7224 */ /* 0x000fe400078e0019 */
[----:B------:R-:W-:Y:S02]  /*19560*/  IMAD.MOV.U32 R12, RZ, RZ, 0x4 ;  /* 0x00000004ff0c7424 */ /* 0x000fe400078e00ff */
[----:B------:R-:W-:-:S07]  /*19570*/  IMAD.MOV.U32 R2, RZ, RZ, R14 ;  /* 0x000000ffff027224 */ /* 0x000fce00078e000e */
[----:B------:R-:W-:Y:S05]  /*19580*/  WARPSYNC.COLLECTIVE R15, `(.L_x_2622) ;  /* 0x000000000f087348 */ /* 0x000fea0003c00000 */
[----:B------:R0:W1:Y:S02]  /*19590*/  SHFL.IDX P6, R14, R13, R12, R11 ;  /* 0x0000000c0d0e7389 */ /* 0x00006400000c000b */
[----:B01----:R-:W-:Y:S01]  /*195a0*/  ENDCOLLECTIVE ;  /* 0x000000000000791b */ /* 0x003fe20003800000 */
.L_x_2622:
[----:B------:R-:W-:-:S04]  /*195b0*/  IADD3 R2, P0, R2, R0, RZ ;  /* 0x0000000002027210 */ /* 0x000fc80007f1e0ff */
[----:B------:R-:W-:Y:S02]  /*195c0*/  IADD3.X R3, RZ, R3, RZ, P0, !PT ;  /* 0x00000003ff037210 */ /* 0x000fe400007fe4ff */
        /* <DEDUP_REMOVED lines=11> */
.L_x_2623:
        /* <DEDUP_REMOVED lines=9> */
.L_x_2533:
[----:B0-----:R0:W2:Y:S02]  /*19710*/  SYNCS.PHASECHK.TRANS64.TRYWAIT P0, [R4+URZ+0x38860], R3 ;  /* 0x03886003040075a7 */ /* 0x0010a4000800017f */
[----:B--2---:R-:W-:Y:S05]  /*19720*/  @!P0 NANOSLEEP.SYNCS 0x989680 ;  /* 0x009896800000895d */ /* 0x004fea0003900000 */
[----:B------:R-:W2:Y:S02]  /*19730*/  @!P0 SYNCS.PHASECHK.TRANS64 P0, [R4+URZ+0x38860], R3 ;  /* 0x03886003040085a7 */ /* 0x000ea4000800007f */
[----:B--2---:R-:W-:Y:S05]  /*19740*/  @!P0 BRA `(.L_x_2533) ;  /* 0xfffffffc00f08947 */ /* 0x004fea000383ffff */
[----:B------:R-:W-:Y:S05]  /*19750*/  BRA `(.L_x_2625) ;  /* 0xffffffc400287947 */ /* 0x000fea000383ffff */
.L_x_2534:
[----:B------:R-:W-:Y:S01]  /*19760*/  BSSY B0, `(.L_x_2626) ;  /* 0x0000008000007945 */ /* 0x000fe20003800000 */
[----:B------:R-:W-:Y:S02]  /*19770*/  IMAD.MOV.U32 R13, RZ, RZ, R25 ;  /* 0x000000ffff0d7224 */ /* 0x000fe400078e0019 */
[----:B------:R-:W-:Y:S02]  /*19780*/  IMAD.MOV.U32 R12, RZ, RZ, RZ ;  /* 0x000000ffff0c7224 */ /* 0x000fe400078e00ff */
[----:B------:R-:W-:Y:S02]  /*19790*/  IMAD.MOV.U32 R11, RZ, RZ, 0x181f ;  /* 0x0000181fff0b7424 */ /* 0x000fe400078e00ff */
[----:B------:R-:W-:-:S07]  /*197a0*/  IMAD.MOV.U32 R15, RZ, RZ, -0x1 ;  /* 0xffffffffff0f7424 */ /* 0x000fce00078e00ff */
[----:B01----:R-:W-:Y:S05]  /*197b0*/  WARPSYNC.COLLECTIVE R15, `(.L_x_2627) ;  /* 0x000000000f087348 */ /* 0x003fea0003c00000 */
[----:B-1----:R1:W2:Y:S02]  /*197c0*/  SHFL.IDX P6, R14, R13, R12, R11 ;  /* 0x0000000c0d0e7389 */ /* 0x0022a400000c000b */
[----:B012---:R-:W-:Y:S01]  /*197d0*/  ENDCOLLECTIVE ;  /* 0x000000000000791b */ /* 0x007fe20003800000 */
.L_x_2627:
[----:B------:R-:W-:Y:S05]  /*197e0*/  BSYNC B0 ;  /* 0x0000000000007941 */ /* 0x000fea0003800000 */
.L_x_2626:
        /* <DEDUP_REMOVED lines=10> */
.L_x_2628:
        /* <DEDUP_REMOVED lines=21> */
.L_x_2629:
[----:B------:R-:W-:Y:S01]  /*199e0*/  @!PT LDS RZ, [RZ] ;  /* 0x00000000fffff984 */ /* 0x000fe20000000800 */
[----:B------:R-:W-:Y:S01]  /*199f0*/  @!PT LDS RZ, [RZ] ;  /* 0x00000000fffff984 */ /* 0x000fe20000000800 */
[----:B------:R-:W-:Y:S01]  /*19a00*/  @!PT LDS RZ, [RZ] ;  /* 0x00000000fffff984 */ /* 0x000fe20000000800 */
[----:B------:R0:W-:Y:S01]  /*19a10*/  LDGSTS.E.BYPASS.LTC128B.128 [R0+0x5400], desc[UR38][R2.64+0x100], !P4 ;  /* 0x0540010002007fae */ /* 0x0001e2000e101d66 */
[----:B------:R-:W-:Y:S01]  /*19a20*/  ISETP.LT.OR P4, PT, R5, 0x1, P0 ;  /* 0x000000010500780c */ /* 0x000fe20000781670 */
[----:B------:R-:W-:-:S12]  /*19a30*/  IMAD.MOV.U32 R13, RZ, RZ, R24 ;  /* 0x000000ffff0d7224 */ /* 0x000fd800078e0018 */
[----:B------:R0:W-:Y:S01]  /*19a40*/  LDGSTS.E.BYPASS.LTC128B.128 [R0+0x7c00], desc[UR38][R2.64+0x180], !P4 ;  /* 0x07c0018002007fae */ /* 0x0001e2000e101d66 */
[----:B------:R-:W-:-:S07]  /*19a50*/  IMAD.MOV.U32 R7, RZ, RZ, R14 ;  /* 0x000000ffff077224 */ /* 0x000fce00078e000e */
[----:B0-----:R-:W-:Y:S05]  /*19a60*/  WARPSYNC.COLLECTIVE R15, `(.L_x_2630) ;  /* 0x000000000f087348 */ /* 0x001fea0003c00000 */
[----:B------:R1:W2:Y:S02]  /*19a70*/  SHFL.IDX P6, R14, R13, R12, R11 ;  /* 0x0000000c0d0e7389 */ /* 0x0002a400000c000b */
[----:B012---:R-:W-:Y:S01]  /*19a80*/  ENDCOLLECTIVE ;  /* 0x000000000000791b */ /* 0x007fe20003800000 */
.L_x_2630:
[----:B------:R-:W-:Y:S02]  /*19a90*/  IMAD.MOV.U32 R13, RZ, RZ, R25 ;  /* 0x000000ffff0d7224 */ /* 0x000fe400078e0019 */
[----:B------:R-:W-:Y:S01]  /*19aa0*/  IMAD.MOV.U32 R12, RZ, RZ, 0x2 ;  /* 0x00000002ff0c7424 */ /* 0x000fe200078e00ff */
[----:B------:R-:W-:-:S13]  /*19ab0*/  IADD3 R2, P4, R14, R8, RZ ;  /* 0x000000080e027210 */ /* 0x000fda0007f9e0ff */
[----:B------:R-:W-:Y:S05]  /*19ac0*/  WARPSYNC.COLLECTIVE R15, `(.L_x_2631) ;  /* 0x000000000f087348 */ /* 0x000fea0003c00000 */
[----:B------:R0:W1:Y:S02]  /*19ad0*/  SHFL.IDX P6, R14, R13, R12, R11 ;  /* 0x0000000c0d0e7389 */ /* 0x00006400000c000b */
[----:B01----:R-:W-:Y:S01]  /*19ae0*/  ENDCOLLECTIVE ;  /* 0x000000000000791b */ /* 0x003fe20003800000 */
.L_x_2631:
        /* <DEDUP_REMOVED lines=12> */
.L_x_2632:
        /* <DEDUP_REMOVED lines=14> */
.L_x_2633:
        /* <DEDUP_REMOVED lines=12> */
.L_x_2634:
        /* <DEDUP_REMOVED lines=14> */
.L_x_2635:
        /* <DEDUP_REMOVED lines=12> */
.L_x_2636:
        /* <DEDUP_REMOVED lines=9> */
.L_x_2539:
        /* <DEDUP_REMOVED lines=8> */
.L_x_2639:
[----:B------:R-:W-:Y:S05]  /*1a000*/  BSYNC B0 ;  /* 0x0000000000007941 */ /* 0x000fea0003800000 */
.L_x_2638:
[----:B------:R-:W-:Y:S02]  /*1a010*/  IMAD.MOV.U32 R13, RZ, RZ, R16 ;  /* 0x000000ffff0d7224 */ /* 0x000fe400078e0010 */
        /* <DEDUP_REMOVED lines=8> */
.L_x_2640:
        /* <DEDUP_REMOVED lines=18> */
.L_x_2641:
[----:B------:R-:W-:Y:S01]  /*1a1c0*/  IMAD.MOV.U32 R12, RZ, RZ, 0x2 ;  /* 0x00000002ff0c7424 */ /* 0x000fe200078e00ff */
[----:B------:R-:W-:-:S05]  /*1a1d0*/  SEL R6, R14, RZ, P1 ;  /* 0x000000ff0e067207 */ /* 0x000fca0000800000 */
[----:B------:R-:W-:-:S05]  /*1a1e0*/  IMAD.IADD R6, R5, 0x1, R6 ;  /* 0x0000000105067824 */ /* 0x000fca00078e0206 */
[----:B------:R-:W-:-:S07]  /*1a1f0*/  MOV R13, R6 ;  /* 0x00000006000d7202 */ /* 0x000fce0000000f00 */
[----:B------:R-:W-:Y:S05]  /*1a200*/  WARPSYNC.COLLECTIVE R15, `(.L_x_2642) ;  /* 0x000000000f087348 */ /* 0x000fea0003c00000 */
[----:B------:R0:W1:Y:S02]  /*1a210*/  SHFL.UP P6, R14, R13, R12, R11 ;  /* 0x0400000c0d0e7389 */ /* 0x00006400000c000b */
[----:B01----:R-:W-:Y:S01]  /*1a220*/  ENDCOLLECTIVE ;  /* 0x000000000000791b */ /* 0x003fe20003800000 */
.L_x_2642:
[----:B------:R-:W-:Y:S01]  /*1a230*/  IMAD.MOV.U32 R12, RZ, RZ, 0x4 ;  /* 0x00000004ff0c7424 */ /* 0x000fe200078e00ff */
[----:B------:R-:W-:-:S05]  /*1a240*/  SEL R7, R14, RZ, P2 ;  /* 0x000000ff0e077207 */ /* 0x000fca0001000000 */
[----:B------:R-:W-:-:S04]  /*1a250*/  IMAD.IADD R7, R6, 0x1, R7 ;  /* 0x0000000106077824 */ /* 0x000fc800078e0207 */
[----:B------:R-:W-:-:S07]  /*1a260*/  IMAD.MOV.U32 R13, RZ, RZ, R7 ;  /* 0x000000ffff0d7224 */ /* 0x000fce00078e0007 */
[----:B------:R-:W-:Y:S05]  /*1a270*/  WARPSYNC.COLLECTIVE R15, `(.L_x_2643) ;  /* 0x000000000f087348 */ /* 0x000fea0003c00000 */
[----:B------:R0:W1:Y:S02]  /*1a280*/  SHFL.UP P6, R14, R13, R12, R11 ;  /* 0x0400000c0d0e7389 */ /* 0x00006400000c000b */
[----:B01----:R-:W-:Y:S01]  /*1a290*/  ENDCOLLECTIVE ;  /* 0x000000000000791b */ /* 0x003fe20003800000 */
.L_x_2643:
[----:B------:R-:W-:Y:S01]  /*1a2a0*/  IMAD.MOV.U32 R12, RZ, RZ, 0x8 ;  /* 0x00000008ff0c7424 */ /* 0x000fe200078e00ff */
[----:B------:R-:W-:-:S05]  /*1a2b0*/  SEL R2, R14, RZ, P3 ;  /* 0x000000ff0e027207 */ /* 0x000fca0001800000 */
[----:B------:R-:W-:-:S04]  /*1a2c0*/  IMAD.IADD R2, R7, 0x1, R2 ;  /* 0x0000000107027824 */ /* 0x000fc800078e0202 */
[----:B------:R-:W-:-:S07]  /*1a2d0*/  IMAD.MOV.U32 R13, RZ, RZ, R2 ;  /* 0x000000ffff0d7224 */ /* 0x000fce00078e0002 */
[----:B------:R-:W-:Y:S05]  /*1a2e0*/  WARPSYNC.COLLECTIVE R15, `(.L_x_2644) ;  /* 0x000000000f087348 */ /* 0x000fea0003c00000 */
[----:B------:R0:W1:Y:S02]  /*1a2f0*/  SHFL.UP P6, R14, R13, R12, R11 ;  /* 0x0400000c0d0e7389 */ /* 0x00006400000c000b */
[----:B01----:R-:W-:Y:S01]  /*1a300*/  ENDCOLLECTIVE ;  /* 0x000000000000791b */ /* 0x003fe20003800000 */
.L_x_2644:
[----:B------:R-:W-:Y:S01]  /*1a310*/  IMAD.MOV.U32 R12, RZ, RZ, 0x10 ;  /* 0x00000010ff0c7424 */ /* 0x000fe200078e00ff */
[----:B------:R-:W-:-:S05]  /*1a320*/  SEL R3, R14, RZ, P4 ;  /* 0x000000ff0e037207 */ /* 0x000fca0002000000 */
[----:B------:R-:W-:-:S04]  /*1a330*/  IMAD.IADD R3, R2, 0x1, R3 ;  /* 0x0000000102037824 */ /* 0x000fc800078e0203 */
[----:B------:R-:W-:-:S07]  /*1a340*/  IMAD.MOV.U32 R13, RZ, RZ, R3 ;  /* 0x000000ffff0d7224 */ /* 0x000fce00078e0003 */
[----:B------:R-:W-:Y:S05]  /*1a350*/  WARPSYNC.COLLECTIVE R15, `(.L_x_2645) ;  /* 0x000000000f087348 */ /* 0x000fea0003c00000 */
[----:B------:R0:W1:Y:S02]  /*1a360*/  SHFL.UP P6, R14, R13, R12, R11 ;  /* 0x0400000c0d0e7389 */ /* 0x00006400000c000b */
[----:B01----:R-:W-:Y:S01]  /*1a370*/  ENDCOLLECTIVE ;  /* 0x000000000000791b */ /* 0x003fe20003800000 */
.L_x_2645:
[----:B------:R-:W-:Y:S01]  /*1a380*/  MOV R12, 0x1f ;  /* 0x0000001f000c7802 */ /* 0x000fe20000000f00 */
[----:B------:R-:W-:Y:S01]  /*1a390*/  IMAD.MOV.U32 R11, RZ, RZ, 0x1f ;  /* 0x0000001fff0b7424 */ /* 0x000fe200078e00ff */
[----:B------:R-:W-:-:S05]  /*1a3a0*/  SEL R6, R14, RZ, P5 ;  /* 0x000000ff0e067207 */ /* 0x000fca0002800000 */
[----:B------:R-:W-:-:S04]  /*1a3b0*/  IMAD.IADD R6, R3, 0x1, R6 ;  /* 0x0000000103067824 */ /* 0x000fc800078e0206 */
[----:B------:R-:W-:-:S07]  /*1a3c0*/  IMAD.MOV.U32 R13, RZ, RZ, R6 ;  /* 0x000000ffff0d7224 */ /* 0x000fce00078e0006 */
[----:B------:R-:W-:Y:S05]  /*1a3d0*/  WARPSYNC.COLLECTIVE R15, `(.L_x_2646) ;  /* 0x000000000f087348 */ /* 0x000fea0003c00000 */
[----:B------:R0:W1:Y:S02]  /*1a3e0*/  SHFL.IDX P6, R14, R13, R12, R11 ;  /* 0x0000000c0d0e7389 */ /* 0x00006400000c000b */
[----:B01----:R-:W-:Y:S01]  /*1a3f0*/  ENDCOLLECTIVE ;  /* 0x000000000000791b */ /* 0x003fe20003800000 */
.L_x_2646:
[----:B------:R-:W-:Y:S05]  /*1a400*/  BRA `(.L_x_2647) ;  /* 0xffffffc000407947 */ /* 0x000fea000383ffff */
.L_x_2544:
[----:B------:R-:W-:Y:S01]  /*1a410*/  BSSY B0, `(.L_x_2648) ;  /* 0x0000008000007945 */ /* 0x000fe20003800000 */
[----:B-----5:R-:W-:Y:S02]  /*1a420*/  IMAD.MOV.U32 R13, RZ, RZ, R5 ;  /* 0x000000ffff0d7224 */ /* 0x020fe400078e0005 */
[----:B------:R-:W-:Y:S02]  /*1a430*/  IMAD.MOV.U32 R12, RZ, RZ, 0x1 ;  /* 0x00000001ff0c7424 */ /* 0x000fe400078e00ff */
[----:B------:R-:W-:Y:S02]  /*1a440*/  IMAD.MOV.U32 R11, RZ, RZ, RZ ;  /* 0x000000ffff0b7224 */ /* 0x000fe400078e00ff */
[----:B------:R-:W-:-:S07]  /*1a450*/  IMAD.MOV.U32 R15, RZ, RZ, -0x1 ;  /* 0xffffffffff0f7424 */ /* 0x000fce00078e00ff */
[----:B01----:R-:W-:Y:S05]  /*1a460*/  WARPSYNC.COLLECTIVE R15, `(.L_x_2649) ;  /* 0x000000000f087348 */ /* 0x003fea0003c00000 */
[----:B------:R2:W3:Y:S02]  /*1a470*/  SHFL.UP P6, R14, R13, R12, R11 ;  /* 0x0400000c0d0e7389 */ /* 0x0004e400000c000b */
[----:B0123--:R-:W-:Y:S01]  /*1a480*/  ENDCOLLECTIVE ;  /* 0x000000000000791b */ /* 0x00ffe20003800000 */
.L_x_2649:
[----:B------:R-:W-:Y:S05]  /*1a490*/  BSYNC B0 ;  /* 0x0000000000007941 */ /* 0x000fea0003800000 */
.L_x_2648:
        /* <DEDUP_REMOVED lines=8> */
.L_x_2650:
[----:B------:R-:W-:Y:S01]  /*1a520*/  IMAD.MOV.U32 R12, RZ, RZ, 0x4 ;  /* 0x00000004ff0c7424 */ /* 0x000fe200078e00ff */
[----:B------:R-:W-:-:S05]  /*1a530*/  SEL R2, R14, RZ, P2 ;  /* 0x000000ff0e027207 */ /* 0x000fca0001000000 */
[----:B------:R-:W-:-:S04]  /*1a540*/  IMAD.IADD R2, R13, 0x1, R2 ;  /* 0x000000010d027824 */ /* 0x000fc800078e0202 */
[----:B------:R-:W-:-:S07]  /*1a550*/  IMAD.MOV.U32 R13, RZ, RZ, R2 ;  /* 0x000000ffff0d7224 */ /* 0x000fce00078e0002 */
[----:B------:R-:W-:Y:S05]  /*1a560*/  WARPSYNC.COLLECTIVE R15, `(.L_x_2651) ;  /* 0x000000000f087348 */ /* 0x000fea0003c00000 */
[----:B------:R0:W1:Y:S02]  /*1a570*/  SHFL.UP P6, R14, R13, R12, R11 ;  /* 0x0400000c0d0e7389 */ /* 0x00006400000c000b */
[----:B01----:R-:W-:Y:S01]  /*1a580*/  ENDCOLLECTIVE ;  /* 0x000000000000791b */ /* 0x003fe20003800000 */
.L_x_2651:
[----:B------:R-:W-:Y:S01]  /*1a590*/  IMAD.MOV.U32 R12, RZ, RZ, 0x8 ;  /* 0x00000008ff0c7424 */ /* 0x000fe200078e00ff */
[----:B------:R-:W-:-:S04]  /*1a5a0*/  SEL R3, R14, RZ, P3 ;  /* 0x000000ff0e037207 */ /* 0x000fc80001800000 */
[----:B------:R-:W-:-:S05]  /*1a5b0*/  IADD3 R3, R2, R3, RZ ;  /* 0x0000000302037210 */ /* 0x000fca0007ffe0ff */
[----:B------:R-:W-:-:S07]  /*1a5c0*/  IMAD.MOV.U32 R13, RZ, RZ, R3 ;  /* 0x000000ffff0d7224 */ /* 0x000fce00078e0003 */
[----:B------:R-:W-:Y:S05]  /*1a5d0*/  WARPSYNC.COLLECTIVE R15, `(.L_x_2652) ;  /* 0x000000000f087348 */ /* 0x000fea0003c00000 */
[----:B------:R0:W1:Y:S02]  /*1a5e0*/  SHFL.UP P6, R14, R13, R12, R11 ;  /* 0x0400000c0d0e7389 */ /* 0x00006400000c000b */
[----:B01----:R-:W-:Y:S01]  /*1a5f0*/  ENDCOLLECTIVE ;  /* 0x000000000000791b */ /* 0x003fe20003800000 */
.L_x_2652:
[----:B------:R-:W-:Y:S01]  /*1a600*/  IMAD.MOV.U32 R12, RZ, RZ, 0x10 ;  /* 0x00000010ff0c7424 */ /* 0x000fe200078e00ff */
[----:B------:R-:W-:-:S05]  /*1a610*/  SEL R4, R14, RZ, P4 ;  /* 0x000000ff0e047207 */ /* 0x000fca0002000000 */
[----:B------:R-:W-:-:S04]  /*1a620*/  IMAD.IADD R4, R3, 0x1, R4 ;  /* 0x0000000103047824 */ /* 0x000fc800078e0204 */
[----:B------:R-:W-:-:S07]  /*1a630*/  IMAD.MOV.U32 R13, RZ, RZ, R4 ;  /* 0x000000ffff0d7224 */ /* 0x000fce00078e0004 */
[----:B------:R-:W-:Y:S05]  /*1a640*/  WARPSYNC.COLLECTIVE R15, `(.L_x_2653) ;  /* 0x000000000f087348 */ /* 0x000fea0003c00000 */
[----:B------:R0:W1:Y:S02]  /*1a650*/  SHFL.UP P6, R14, R13, R12, R11 ;  /* 0x0400000c0d0e7389 */ /* 0x00006400000c000b */
[----:B01----:R-:W-:Y:S01]  /*1a660*/  ENDCOLLECTIVE ;  /* 0x000000000000791b */ /* 0x003fe20003800000 */
.L_x_2653:
        /* <DEDUP_REMOVED lines=8> */
.L_x_2654:
[----:B------:R-:W-:Y:S05]  /*1a6f0*/  BRA `(.L_x_2655) ;  /* 0xffffffc000207947 */ /* 0x000fea000383ffff */
.L_x_2546:
[----:B------:R-:W-:Y:S01]  /*1a700*/  BSSY B0, `(.L_x_2656) ;  /* 0x0000006000007945 */ /* 0x000fe20003800000 */
[----:B------:R-:W-:Y:S01]  /*1a710*/  PLOP3.LUT P6, PT, P6, PT, PT, 0x8, 0x0 ;  /* 0x000000000000781c */ /* 0x000fe200037ce170 */
[----:B------:R-:W-:-:S12]  /*1a720*/  IMAD.MOV.U32 R15, RZ, RZ, -0x1 ;  /* 0xffffffffff0f7424 */ /* 0x000fd800078e00ff */
[----:B0-----:R-:W-:Y:S05]  /*1a730*/  WARPSYNC.COLLECTIVE R15, `(.L_x_2657) ;  /* 0x000000000f087348 */ /* 0x001fea0003c00000 */
[----:B------:R-:W-:Y:S01]  /*1a740*/  VOTE.ANY R14, PT, P6 ;  /* 0x00000000000e7806 */ /* 0x000fe200030e0100 */
[----:B0-----:R-:W-:Y:S06]  /*1a750*/  ENDCOLLECTIVE ;  /* 0x000000000000791b */ /* 0x001fec0003800000 */
.L_x_2657:
[----:B------:R-:W-:Y:S05]  /*1a760*/  BSYNC B0 ;  /* 0x0000000000007941 */ /* 0x000fea0003800000 */
.L_x_2656:
[----:B------:R-:W-:Y:S02]  /*1a770*/  IMAD.MOV.U32 R2, RZ, RZ, R14 ;  /* 0x000000ffff027224 */ /* 0x000fe400078e000e */
[----:B------:R-:W-:Y:S02]  /*1a780*/  IMAD.MOV.U32 R13, RZ, RZ, R5 ;  /* 0x000000ffff0d7224 */ /* 0x000fe400078e0005 */
[----:B------:R-:W0:Y:S01]  /*1a790*/  POPC R4, R2 ;  /* 0x0000000200047309 */ /* 0x000e220000000000 */
[----:B------:R-:W-:Y:S02]  /*1a7a0*/  IMAD.MOV.U32 R11, RZ, RZ, 0x1f ;  /* 0x0000001fff0b7424 */ /* 0x000fe400078e00ff */
[----:B------:R-:W-:Y:S01]  /*1a7b0*/  IMAD.MOV.U32 R15, RZ, RZ, -0x1 ;  /* 0xffffffffff0f7424 */ /* 0x000fe200078e00ff */
[----:B0-----:R-:W-:-:S07]  /*1a7c0*/  MOV R12, R4 ;  /* 0x00000004000c7202 */ /* 0x001fce0000000f00 */
[----:B------:R-:W-:Y:S05]  /*1a7d0*/  WARPSYNC.COLLECTIVE R15, `(.L_x_2658) ;  /* 0x000000000f087348 */ /* 0x000fea0003c00000 */
[----:B------:R0:W1:Y:S02]  /*1a7e0*/  SHFL.IDX P6, R14, R13, R12, R11 ;  /* 0x0000000c0d0e7389 */ /* 0x00006400000c000b */
[----:B01----:R-:W-:Y:S01]  /*1a7f0*/  ENDCOLLECTIVE ;  /* 0x000000000000791b */ /* 0x003fe20003800000 */
.L_x_2658:
[----:B------:R-:W-:Y:S01]  /*1a800*/  IMAD.MOV.U32 R5, RZ, RZ, R14 ;  /* 0x000000ffff057224 */ /* 0x000fe200078e000e */
[----:B------:R-:W-:Y:S06]  /*1a810*/  BRA `(.L_x_2659) ;  /* 0xffffffc000107947 */ /* 0x000fec000383ffff */
.L_x_2548:
[----:B------:R-:W-:Y:S01]  /*1a820*/  BSSY B0, `(.L_x_2660) ;  /* 0x0000007000007945 */ /* 0x000fe20003800000 */
[----:B------:R-:W-:Y:S02]  /*1a830*/  IMAD.MOV.U32 R13, RZ, RZ, R6 ;  /* 0x000000ffff0d7224 */ /* 0x000fe400078e0006 */
[----:B------:R-:W-:Y:S02]  /*1a840*/  IMAD.MOV.U32 R11, RZ, RZ, 0x1f ;  /* 0x0000001fff0b7424 */ /* 0x000fe400078e00ff */
[----:B------:R-:W-:-:S07]  /*1a850*/  IMAD.MOV.U32 R15, RZ, RZ, -0x1 ;  /* 0xffffffffff0f7424 */ /* 0x000fce00078e00ff */
[----:B012---:R-:W-:Y:S05]  /*1a860*/  WARPSYNC.COLLECTIVE R15, `(.L_x_2661) ;  /* 0x000000000f087348 */ /* 0x007fea0003c00000 */
[----:B------:R3:W4:Y:S02]  /*1a870*/  SHFL.IDX P6, R14, R13, R12, R11 ;  /* 0x0000000c0d0e7389 */ /* 0x00072400000c000b */
[----:B01234-:R-:W-:Y:S01]  /*1a880*/  ENDCOLLECTIVE ;  /* 0x000000000000791b */ /* 0x01ffe20003800000 */
.L_x_2661:
[----:B------:R-:W-:Y:S05]  /*1a890*/  BSYNC B0 ;  /* 0x0000000000007941 */ /* 0x000fea0003800000 */
.L_x_2660:
[----:B------:R-:W-:Y:S05]  /*1a8a0*/  BRA `(.L_x_2547) ;  /* 0xffffffc000087947 */ /* 0x000fea000383ffff */
.L_x_2552:
[----:B-1----:R1:W3:Y:S02]  /*1a8b0*/  SYNCS.PHASECHK.TRANS64.TRYWAIT P0, [R4+URZ+0x38820], R0 ;  /* 0x03882000040075a7 */ /* 0x0022e4000800017f */
[----:B---3--:R-:W-:Y:S05]  /*1a8c0*/  @!P0 NANOSLEEP.SYNCS 0x989680 ;  /* 0x009896800000895d */ /* 0x008fea0003900000 */
[----:B------:R-:W3:Y:S02]  /*1a8d0*/  @!P0 SYNCS.PHASECHK.TRANS64 P0, [R4+URZ+0x38820], R0 ;  /* 0x03882000040085a7 */ /* 0x000ee4000800007f */
[----:B---3--:R-:W-:Y:S05]  /*1a8e0*/  @!P0 BRA `(.L_x_2552) ;  /* 0xfffffffc00f08947 */ /* 0x008fea000383ffff */
[----:B------:R-:W-:Y:S05]  /*1a8f0*/  BRA `(.L_x_2662) ;  /* 0xffffffc400807947 */ /* 0x000fea000383ffff */
.L_x_2553:
        /* <DEDUP_REMOVED lines=11> */
.L_x_2664:
[----:B------:R-:W-:Y:S05]  /*1a9b0*/  BSYNC B0 ;  /* 0x0000000000007941 */ /* 0x000fea0003800000 */
.L_x_2663:
[----:B------:R-:W-:Y:S05]  /*1a9c0*/  BRA `(.L_x_2665) ;  /* 0xffffffc400687947 */ /* 0x000fea000383ffff */
.L_x_2556:
[----:B------:R-:W-:Y:S01]  /*1a9d0*/  BSSY B1, `(.L_x_2666) ;  /* 0x0000006000017945 */ /* 0x000fe20003800000 */
[----:B------:R-:W-:-:S07]  /*1a9e0*/  IMAD.MOV.U32 R15, RZ, RZ, -0x1 ;  /* 0xffffffffff0f7424 */ /* 0x000fce00078e00ff */
[----:B012---:R-:W-:Y:S05]  /*1a9f0*/  WARPSYNC.COLLECTIVE R15, `(.L_x_2667) ;  /* 0x000000000f0c7348 */ /* 0x007fea0003c00000 */
[----:B------:R-:W-:Y:S02]  /*1aa00*/  ELECT P6, UR62, PT ;  /* 0x00000000003e782f */ /* 0x000fe400038c0000 */
[----:B------:R-:W-:Y:S01]  /*1aa10*/  MOV R14, UR62 ;  /* 0x0000003e000e7c02 */ /* 0x000fe20008000f00 */
[----:B012---:R-:W-:Y:S10]  /*1aa20*/  ENDCOLLECTIVE ;  /* 0x000000000000791b */ /* 0x007ff40003800000 */
.L_x_2667:
[----:B------:R-:W-:Y:S05]  /*1aa30*/  BSYNC B1 ;  /* 0x0000000000017941 */ /* 0x000fea0003800000 */
.L_x_2666:
[----:B------:R-:W-:Y:S05]  /*1aa40*/  BRA `(.L_x_2668) ;  /* 0xffffffc400607947 */ /* 0x000fea000383ffff */
.L_x_2558:
[----:B-1----:R1:W3:Y:S02]  /*1aa50*/  SYNCS.PHASECHK.TRANS64.TRYWAIT P1, [R5+URZ+0x38840], R0 ;  /* 0x03884000050075a7 */ /* 0x0022e4000802017f */
[----:B---3--:R-:W-:Y:S05]  /*1aa60*/  @!P1 NANOSLEEP.SYNCS 0x989680 ;  /* 0x009896800000995d */ /* 0x008fea0003900000 */
[----:B------:R-:W3:Y:S02]  /*1aa70*/  @!P1 SYNCS.PHASECHK.TRANS64 P1, [R5+URZ+0x38840], R0 ;  /* 0x03884000050095a7 */ /* 0x000ee4000802007f */
[----:B---3--:R-:W-:Y:S05]  /*1aa80*/  @!P1 BRA `(.L_x_2558) ;  /* 0xfffffffc00f09947 */ /* 0x008fea000383ffff */
[----:B------:R-:W-:Y:S05]  /*1aa90*/  BRA `(.L_x_2669) ;  /* 0xffffffc400887947 */ /* 0x000fea000383ffff */
.L_x_2560:
[----:B---3--:R3:W4:Y:S02]  /*1aaa0*/  SYNCS.PHASECHK.TRANS64.TRYWAIT P1, [R27+URZ+0x38840], R2 ;  /* 0x038840021b0075a7 */ /* 0x008724000802017f */
[----:B----4-:R-:W-:Y:S05]  /*1aab0*/  @!P1 NANOSLEEP.SYNCS 0x989680 ;  /* 0x009896800000995d */ /* 0x010fea0003900000 */
[----:B------:R-:W4:Y:S02]  /*1aac0*/  @!P1 SYNCS.PHASECHK.TRANS64 P1, [R27+URZ+0x38840], R2 ;  /* 0x038840021b0095a7 */ /* 0x000f24000802007f */
[----:B----4-:R-:W-:Y:S05]  /*1aad0*/  @!P1 BRA `(.L_x_2560) ;  /* 0xfffffffc00f09947 */ /* 0x010fea000383ffff */
[----:B------:R-:W-:Y:S05]  /*1aae0*/  BRA `(.L_x_2670) ;  /* 0xffffffc400947947 */ /* 0x000fea000383ffff */
.L_x_2562:
[----:B----4-:R4:W0:Y:S02]  /*1aaf0*/  SYNCS.PHASECHK.TRANS64.TRYWAIT P1, [R5+URZ+0x38860], R0 ;  /* 0x03886000050075a7 */ /* 0x010824000802017f */
[----:B0-----:R-:W-:Y:S05]  /*1ab00*/  @!P1 NANOSLEEP.SYNCS 0x989680 ;  /* 0x009896800000995d */ /* 0x001fea0003900000 */
[----:B------:R-:W0:Y:S02]  /*1ab10*/  @!P1 SYNCS.PHASECHK.TRANS64 P1, [R5+URZ+0x38860], R0 ;  /* 0x03886000050095a7 */ /* 0x000e24000802007f */
[----:B0-----:R-:W-:Y:S05]  /*1ab20*/  @!P1 BRA `(.L_x_2562) ;  /* 0xfffffffc00f09947 */ /* 0x001fea000383ffff */
[----:B------:R-:W-:Y:S05]  /*1ab30*/  BRA `(.L_x_2671) ;  /* 0xffffffc400907947 */ /* 0x000fea000383ffff */
.L_x_2672:
        /* <DEDUP_REMOVED lines=12> */
.L_x_3300:


//--------------------- .text._ZN7cutlass13device_kernelIN5flash11enable_sm90INS1_16FlashAttnFwdSm90INS1_25CollectiveMainloopFwdSm90ILi2EN4cute5tupleIJNS5_1CILi1EEES8_S8_EEENS6_IJNS7_ILi128EEENS7_ILi80EEENS7_ILi256EEEEEELi256ENS_6half_tEfNS_4arch4Sm90ELb1ELb0ELb0ELb1ELb1ELb1ELb0ELb1ELb1ELb1ELb0ELb0EEENS1_21CollectiveEpilogueFwdINS6_IJSA_SC_SB_EEES9_SE_SG_Li256ELb1ELb1ELb0ELb0EEENS1_36VarlenDynamicPersistentTileSchedulerILi128ELi80ELi256ELi128ELb0ELb1ELb1ELb1ELb1ELb1EEEEEEEEEvNT_6ParamsE --------------------------
	.section	.text._ZN7cutlass13device_kernelIN5flash11enable_sm90INS1_16FlashAttnFwdSm90INS1_25CollectiveMainloopFwdSm90ILi2EN4cute5tupleIJNS5_1CILi1EEES8_S8_EEENS6_IJNS7_ILi128EEENS7_ILi80EEENS7_ILi256EEEEEELi256ENS_6half_tEfNS_4arch4Sm90ELb1ELb0ELb0ELb1ELb1ELb1ELb0ELb1ELb1ELb1ELb0ELb0EEENS1_21CollectiveEpilogueFwdINS6_IJSA_SC_SB_EEES9_SE_SG_Li256ELb1ELb1ELb0ELb0EEENS1_36VarlenDynamicPersistentTileSchedulerILi128ELi80ELi256ELi128ELb0ELb1ELb1ELb1ELb1ELb1EEEEEEEEEvNT_6ParamsE,"ax",@progbits
	.align	128
.text._ZN7cutlass13device_kernelIN5flash11enable_sm90INS1_16FlashAttnFwdSm90INS1_25CollectiveMainloopFwdSm90ILi2EN4cute5tupleIJNS5_1CILi1EEES8_S8_EEENS6_IJNS7_ILi128EEENS7_ILi80EEENS7_ILi256EEEEEELi256ENS_6half_tEfNS_4arch4Sm90ELb1ELb0ELb0ELb1ELb1ELb1ELb0ELb1ELb1ELb1ELb0ELb0EEENS1_21CollectiveEpilogueFwdINS6_IJSA_SC_SB_EEES9_SE_SG_Li256ELb1ELb1ELb0ELb0EEENS1_36VarlenDynamicPersistentTileSchedulerILi128ELi80ELi256ELi128ELb0ELb1ELb1ELb1ELb1ELb1EEEEEEEEEvNT_6ParamsE:
        .type           _ZN7cutlass13device_kernelIN5flash11enable_sm90INS1_16FlashAttnFwdSm90INS1_25CollectiveMainloopFwdSm90ILi2EN4cute5tupleIJNS5_1CILi1EEES8_S8_EEENS6_IJNS7_ILi128EEENS7_ILi80EEENS7_ILi256EEEEEELi256ENS_6half_tEfNS_4arch4Sm90ELb1ELb0ELb0ELb1ELb1ELb1ELb0ELb1ELb1ELb1ELb0ELb0EEENS1_21CollectiveEpilogueFwdINS6_IJSA_SC_SB_EEES9_SE_SG_Li256ELb1ELb1ELb0ELb0EEENS1_36VarlenDynamicPersistentTileSchedulerILi128ELi80ELi256ELi128ELb0ELb1ELb1ELb1ELb1ELb1EEEEEEEEEvNT_6ParamsE,@function
        .size           _ZN7cutlass13device_kernelIN5flash11enable_sm90INS1_16FlashAttnFwdSm90INS1_25CollectiveMainloopFwdSm90ILi2EN4cute5tupleIJNS5_1CILi1EEES8_S8_EEENS6_IJNS7_ILi128EEENS7_ILi80EEENS7_ILi256EEEEEELi256ENS_6half_tEfNS_4arch4Sm90ELb1ELb0ELb0ELb1ELb1ELb1ELb0ELb1ELb1ELb1ELb0ELb0EEENS1_21CollectiveEpilogueFwdINS6_IJSA_SC_SB_EEES9_SE_SG_Li256ELb1ELb1ELb0ELb0EEENS1_36VarlenDynamicPersistentTileSchedulerILi128ELi80ELi256ELi128ELb0ELb1ELb1ELb1ELb1ELb1EEEEEEEEEvNT_6ParamsE,(.L_x_3301 - _ZN7cutlass13device_kernelIN5flash11enable_sm90INS1_16FlashAttnFwdSm90INS1_25CollectiveMainloopFwdSm90ILi2EN4cute5tupleIJNS5_1CILi1EEES8_S8_EEENS6_IJNS7_ILi128EEENS7_ILi80EEENS7_ILi256EEEEEELi256ENS_6half_tEfNS_4arch4Sm90ELb1ELb0ELb0ELb1ELb1ELb1ELb0ELb1ELb1ELb1ELb0ELb0EEENS1_21CollectiveEpilogueFwdINS6_IJSA_SC_SB_EEES9_SE_SG_Li256ELb1ELb1ELb0ELb0EEENS1_36VarlenDynamicPersistentTileSchedulerILi128ELi80ELi256ELi128ELb0ELb1ELb1ELb1ELb1ELb1EEEEEEEEEvNT_6ParamsE)
        .other          _ZN7cutlass13device_kernelIN5flash11enable_sm90INS1_16FlashAttnFwdSm90INS1_25CollectiveMainloopFwdSm90ILi2EN4cute5tupleIJNS5_1CILi1EEES8_S8_EEENS6_IJNS7_ILi128EEENS7_ILi80EEENS7_ILi256EEEEEELi256ENS_6half_tEfNS_4arch4Sm90ELb1ELb0ELb0ELb1ELb1ELb1ELb0ELb1ELb1ELb1ELb0ELb0EEENS1_21CollectiveEpilogueFwdINS6_IJSA_SC_SB_EEES9_SE_SG_Li256ELb1ELb1ELb0ELb0EEENS1_36VarlenDynamicPersistentTileSchedulerILi128ELi80ELi256ELi128ELb0ELb1ELb1ELb1ELb1ELb1EEEEEEEEEvNT_6ParamsE,@"STO_CUDA_ENTRY STV_DEFAULT"
_ZN7cutlass13device_kernelIN5flash11enable_sm90INS1_16FlashAttnFwdSm90INS1_25CollectiveMainloopFwdSm90ILi2EN4cute5tupleIJNS5_1CILi1EEES8_S8_EEENS6_IJNS7_ILi128EEENS7_ILi80EEENS7_ILi256EEEEEELi256ENS_6half_tEfNS_4arch4Sm90ELb1ELb0ELb0ELb1ELb1ELb1ELb0ELb1ELb1ELb1ELb0ELb0EEENS1_21CollectiveEpilogueFwdINS6_IJSA_SC_SB_EEES9_SE_SG_Li256ELb1ELb1ELb0ELb0EEENS1_36VarlenDynamicPersistentTileSchedulerILi128ELi80ELi256ELi128ELb0ELb1ELb1ELb1ELb1ELb1EEEEEEEEEvNT_6ParamsE:
        /* <DEDUP_REMOVED lines=18> */
.L_x_2674:
[----:B------:R-:W-:Y:S05]  /*0120*/  BSYNC B0 ;  /* 0x0000000000007941 */ /* 0x000fea0003800000 */
.L_x_2673:
        /* <DEDUP_REMOVED lines=41> */
.L_x_2675:
        /* <DEDUP_REMOVED lines=22> */
.L_x_2676:
        /* <DEDUP_REMOVED lines=18> */
.L_x_2677:
        /* <DEDUP_REMOVED lines=22> */
.L_x_2678:
        /* <DEDUP_REMOVED lines=22> */
.L_x_2679:
[----:B------:R-:W-:Y:S01]  /*0900*/  PLOP3.LUT P0, PT, PT, PT, UP0, 0x80, 0x0 ;  /* 0x000000000000781c */ /* 0x000fe20003f0f008 */
[----:B------:R-:W-:Y:S01]  /*0910*/  UMOV UR60, 0x1 ;  /* 0x00000001003c7882 */ /* 0x000fe20000000000 */
[----:B------:R-:W-:Y:S01]  /*0920*/  NOP ;  /* 0x0000000000007918 */ /* 0x000fe20000000000 */
[----:B------:R-:W-:Y:S01]  /*0930*/  USEL UR60, UR60, 0x2, !UP0 ;  /* 0x000000023c3c7887 */ /* 0x000fe2000c000000 */
[----:B------:R-:W-:Y:S01]  /*0940*/  BSSY B9, `(.L_x_2680) ;  /* 0x0002e04000097945 */ /* 0x000fe20003800000 */
[----:B012-4-:R-:W-:Y:S08]  /*0950*/  BAR.SYNC.DEFER_BLOCKING 0x0 ;  /* 0x0000000000007b1d */ /* 0x017ff00000010000 */
[----:B------:R-:W-:Y:S05]  /*0960*/  @!P0 BRA `(.L_x_2681) ;  /* 0x0000026800308947 */ /* 0x000fea0003800000 */
.L_x_2682:
        /* <DEDUP_REMOVED lines=16> */
[----:B------:R-:W-:Y:S01]  /*0a70*/  VIADD R0, R0, 0xffffff80 ;  /* 0xffffff8000007836 */ /* 0x000fe20000000000 */
[----:B------:R-:W-:Y:S01]  /*0a80*/  R2UR UR4, R22 ;  /* 0x00000000160472ca */ /* 0x000fe200000e0000 */
[----:B------:R-:W-:Y:S01]  /*0a90*/  ULOP3.LUT UR5, UR60, 0x1, URZ, 0xfc, !UPT ;  /* 0x000000013c057892 */ /* 0x000fe2000f8efc3f */
[----:B------:R-:W-:Y:S01]  /*0aa0*/  MOV R212, RZ ;  /* 0x000000ff00d47202 */ /* 0x000fe20000000f00 */
[----:B------:R-:W-:Y:S01]  /*0ab0*/  IMAD.MOV.U32 R228, RZ, RZ, RZ ;  /* 0x000000ffffe47224 */ /* 0x000fe200078e00ff */
[----:B------:R-:W-:Y:S01]  /*0ac0*/  SHF.R.S32.HI R3, RZ, 0x1f, R0 ;  /* 0x0000001fff037819 */ /* 0x000fe20000011400 */
[----:B------:R-:W-:Y:S02]  /*0ad0*/  IMAD.MOV.U32 R225, RZ, RZ, RZ ;  /* 0x000000ffffe17224 */ /* 0x000fe400078e00ff */
[----:B------:R-:W-:Y:S01]  /*0ae0*/  IMAD.MOV.U32 R219, RZ, RZ, RZ ;  /* 0x000000ffffdb7224 */ /* 0x000fe200078e00ff */
[CC--:B------:R-:W-:Y:S02]  /*0af0*/  LEA.HI R2, R3.reuse, R0.reuse, RZ, 0x7 ;  /* 0x0000000003027211 */ /* 0x0c0fe400078f38ff */
[----:B------:R-:W-:-:S02]  /*0b00*/  LEA.HI R6, R3, R0, RZ, 0x5 ;  /* 0x0000000003067211 */ /* 0x000fc400078f28ff */
[----:B------:R-:W-:Y:S01]  /*0b10*/  LOP3.LUT R5, R2, 0xffffff80, RZ, 0xc0, !PT ;  /* 0xffffff8002057812 */ /* 0x000fe200078ec0ff */
[----:B------:R-:W-:Y:S01]  /*0b20*/  UIADD3 UR4, UR4, 0x14400, URZ ;  /* 0x0001440004047890 */ /* 0x000fe2000fffe03f */
[----:B------:R-:W-:Y:S01]  /*0b30*/  LEA.HI R4, R3, R0, RZ, 0x4 ;  /* 0x0000000003047211 */ /* 0x000fe200078f20ff */
[----:B------:R-:W-:Y:S01]  /*0b40*/  IMAD.SHL.U32 R6, R6, 0x20, RZ ;  /* 0x0000002006067824 */ /* 0x000fe200078e00ff */
[----:B------:R-:W-:Y:S02]  /*0b50*/  IADD3 R8, R0, -R5, RZ ;  /* 0x8000000500087210 */ /* 0x000fe40007ffe0ff */
[----:B------:R-:W-:Y:S02]  /*0b60*/  SHF.R.S32.HI R5, RZ, 0x7, R2 ;  /* 0x00000007ff057819 */ /* 0x000fe40000011402 */
[----:B------:R-:W-:Y:S02]  /*0b70*/  SHF.R.S32.HI R9, RZ, 0x1f, R8 ;  /* 0x0000001fff097819 */ /* 0x000fe40000011408 */
[----:B------:R-:W-:-:S02]  /*0b80*/  LEA.HI R2, R2, R5, RZ, 0x1 ;  /* 0x0000000502027211 */ /* 0x000fc400078f08ff */
[----:B------:R-:W-:Y:S02]  /*0b90*/  LEA.HI R10, R9, R8, RZ, 0x2 ;  /* 0x00000008090a7211 */ /* 0x000fe400078f10ff */
[----:B------:R-:W-:Y:S02]  /*0ba0*/  LEA.HI R13, R3, R0, RZ, 0x2 ;  /* 0x00000000030d7211 */ /* 0x000fe400078f10ff */
[--C-:B------:R-:W-:Y:S02]  /*0bb0*/  SHF.R.S32.HI R11, RZ, 0x2, R10.reuse ;  /* 0x00000002ff0b7819 */ /* 0x100fe4000001140a */
[----:B------:R-:W-:Y:S02]  /*0bc0*/  SHF.R.S32.HI R12, RZ, 0x1f, R10 ;  /* 0x0000001fff0c7819 */ /* 0x000fe4000001140a */
[----:B------:R-:W-:Y:S02]  /*0bd0*/  LOP3.LUT R2, R2, 0x3fffffe, RZ, 0xc0, !PT ;  /* 0x03fffffe02027812 */ /* 0x000fe400078ec0ff */
[----:B------:R-:W-:-:S02]  /*0be0*/  LEA.HI R12, R12, R11, RZ, 0x3 ;  /* 0x0000000b0c0c7211 */ /* 0x000fc400078f18ff */
[----:B------:R-:W-:Y:S02]  /*0bf0*/  LOP3.LUT R7, R4, 0x3fffff0, RZ, 0xc0, !PT ;  /* 0x03fffff004077812 */ /* 0x000fe400078ec0ff */
[----:B------:R-:W-:Y:S02]  /*0c00*/  LOP3.LUT R13, R13, 0xfffffffc, RZ, 0xc0, !PT ;  /* 0xfffffffc0d0d7812 */ /* 0x000fe400078ec0ff */
[----:B------:R-:W-:Y:S01]  /*0c10*/  IADD3 R2, R5, -R2, RZ ;  /* 0x8000000205027210 */ /* 0x000fe20007ffe0ff */
[----:B------:R-:W-:Y:S01]  /*0c20*/  IMAD.IADD R7, R0, 0x1, -R7 ;  /* 0x0000000100077824 */ /* 0x000fe200078e0a07 */
[----:B------:R-:W-:Y:S01]  /*0c30*/  LOP3.LUT R12, R12, 0xfffffff8, RZ, 0xc0, !PT ;  /* 0xfffffff80c0c7812 */ /* 0x000fe200078ec0ff */
[----:B------:R-:W-:Y:S01]  /*0c40*/  IMAD.IADD R13, R0, 0x1, -R13 ;  /* 0x00000001000d7824 */ /* 0x000fe200078e0a0d */
[----:B------:R-:W-:Y:S02]  /*0c50*/  LEA.HI R9, R9, R8, RZ, 0x5 ;  /* 0x0000000809097211 */ /* 0x000fe400078f28ff */
[----:B------:R-:W-:Y:S01]  /*0c60*/  LOP3.LUT R6, R6, 0xfffffc00, RZ, 0xc0, !PT ;  /* 0xfffffc0006067812 */ /* 0x000fe200078ec0ff */
[----:B------:R-:W-:Y:S01]  /*0c70*/  IMAD.IADD R12, R11, 0x1, -R12 ;  /* 0x000000010b0c7824 */ /* 0x000fe200078e0a0c */
[----:B------:R-:W-:-:S02]  /*0c80*/  SHF.R.S32.HI R5, RZ, 0x4, R4 ;  /* 0x00000004ff057819 */ /* 0x000fc40000011404 */
[----:B------:R-:W-:Y:S01]  /*0c90*/  SHF.R.S32.HI R9, RZ, 0x5, R9 ;  /* 0x00000005ff097819 */ /* 0x000fe20000011409 */
[----:B------:R-:W-:Y:S01]  /*0ca0*/  IMAD R7, R7, 0x40, R6 ;  /* 0x0000004007077824 */ /* 0x000fe200078e0206 */
[----:B------:R-:W-:Y:S02]  /*0cb0*/  LEA.HI R4, R4, R5, RZ, 0x1 ;  /* 0x0000000504047211 */ /* 0x000fe400078f08ff */
[----:B------:R-:W-:Y:S01]  /*0cc0*/  LEA.HI R6, R13, R13, RZ, 0x1 ;  /* 0x0000000d0d067211 */ /* 0x000fe200078f08ff */
[----:B------:R-:W-:Y:S01]  /*0cd0*/  IMAD R9, R9, 0x10, R12 ;  /* 0x0000001009097824 */ /* 0x000fe200078e020c */
[----:B------:R-:W-:Y:S02]  /*0ce0*/  LOP3.LUT R4, R4, 0x1ffffffe, RZ, 0xc0, !PT ;  /* 0x1ffffffe04047812 */ /* 0x000fe400078ec0ff */
[----:B------:R-:W-:Y:S01]  /*0cf0*/  LEA.HI R220, R3, R0, RZ, 0x3 ;  /* 0x0000000003dc7211 */ /* 0x000fe200078f18ff */
[----:B------:R-:W-:Y:S01]  /*0d00*/  IMAD R2, R2, 0x40, R9 ;  /* 0x0000004002027824 */ /* 0x000fe200078e0209 */
[----:B------:R-:W-:-:S02]  /*0d10*/  LOP3.LUT R6, R6, 0x1ffffffe, RZ, 0xc0, !PT ;  /* 0x1ffffffe06067812 */ /* 0x000fc400078ec0ff */
[----:B------:R-:W-:Y:S02]  /*0d20*/  IADD3 R4, R5, -R4, RZ ;  /* 0x8000000405047210 */ /* 0x000fe40007ffe0ff */
[----:B------:R-:W-:Y:S01]  /*0d30*/  LOP3.LUT R5, R220, 0xfffffff8, RZ, 0xc0, !PT ;  /* 0xfffffff8dc057812 */ /* 0x000fe200078ec0ff */
[----:B------:R-:W-:Y:S01]  /*0d40*/  IMAD.IADD R13, R13, 0x1, -R6 ;  /* 0x000000010d0d7824 */ /* 0x000fe200078e0a06 */
[----:B------:R-:W-:Y:S02]  /*0d50*/  LOP3.LUT R9, R10, 0x7ffffffc, RZ, 0xc0, !PT ;  /* 0x7ffffffc0a097812 */ /* 0x000fe400078ec0ff */
[----:B------:R-:W-:Y:S01]  /*0d60*/  LEA R6, R4, R7, 0x3 ;  /* 0x0000000704067211 */ /* 0x000fe200078e18ff */
[----:B------:R-:W-:Y:S01]  /*0d70*/  IMAD.IADD R5, R0, 0x1, -R5 ;  /* 0x0000000100057824 */ /* 0x000fe200078e0a05 */
[----:B------:R-:W-:Y:S01]  /*0d80*/  LEA.HI R3, R3, R0, RZ, 0x6 ;  /* 0x0000000003037211 */ /* 0x000fe200078f30ff */
[----:B------:R-:W-:Y:S01]  /*0d90*/  IMAD.IADD R4, R8, 0x1, -R9 ;  /* 0x0000000108047824 */ /* 0x000fe200078e0a09 */
[----:B------:R-:W-:Y:S01]  /*0da0*/  SHF.R.S32.HI R220, RZ, 0x3, R220 ;  /* 0x00000003ffdc7819 */ /* 0x000fe200000114dc */
[----:B------:R-:W-:Y:S01]  /*0db0*/  IMAD R0, R13, 0x8, R2 ;  /* 0x000000080d007824 */ /* 0x000fe200078e0202 */
[----:B------:R-:W-:Y:S01]  /*0dc0*/  STL [R1+0x8c], R6 ;  /* 0x00008c0601007387 */ /* 0x000fe20000100800 */
[----:B------:R-:W-:Y:S01]  /*0dd0*/  SHF.L.U32 R3, R3, 0x3, RZ ;  /* 0x0000000303037819 */ /* 0x000fe200000006ff */
[----:B------:R-:W-:Y:S01]  /*0de0*/  IMAD.SHL.U32 R214, R5, 0x4, RZ ;  /* 0x0000000405d67824 */ /* 0x000fe200078e00ff */
[----:B------:R-:W-:Y:S01]  /*0df0*/  SHF.L.U32 R229, R220, 0x6, RZ ;  /* 0x00000006dce57819 */ /* 0x000fe200000006ff */
[----:B------:R0:W-:Y:S01]  /*0e00*/  STL [R1+0x74], R4 ;  /* 0x0000740401007387 */ /* 0x0001e20000100800 */
[----:B------:R-:W-:Y:S01]  /*0e10*/  LOP3.LUT R3, R3, 0xfffffe00, RZ, 0xc0, !PT ;  /* 0xfffffe0003037812 */ /* 0x000fe200078ec0ff */
[----:B------:R-:W-:Y:S01]  /*0e20*/  IMAD.U32 R2, RZ, RZ, UR4 ;  /* 0x00000004ff027e24 */ /* 0x000fe2000f8e00ff */
[----:B------:R-:W-:Y:S01]  /*0e30*/  IADD3 R221, R214, 0x40, RZ ;  /* 0x00000040d6dd7810 */ /* 0x000fe20007ffe0ff */
[----:B------:R1:W-:Y:S01]  /*0e40*/  STL [R1+0x78], R0 ;  /* 0x0000780001007387 */ /* 0x0003e20000100800 */
[----:B------:R-:W-:Y:S01]  /*0e50*/  LOP3.LUT R229, R229, 0x1c0, RZ, 0xc0, !PT ;  /* 0x000001c0e5e57812 */ /* 0x000fe200078ec0ff */
[----:B------:R-:W-:-:S02]  /*0e60*/  IMAD.SHL.U32 R16, R5, 0x8, RZ ;  /* 0x0000000805107824 */ /* 0x000fc400078e00ff */
[----:B------:R-:W-:Y:S01]  /*0e70*/  STL [R1+0x88], RZ ;  /* 0x000088ff01007387 */ /* 0x000fe20000100800 */
[----:B------:R-:W-:Y:S02]  /*0e80*/  IMAD.IADD R213, R214, 0x1, R221 ;  /* 0x00000001d6d57824 */ /* 0x000fe400078e02dd */
[----:B0-----:R-:W-:Y:S01]  /*0e90*/  VIADD R4, R220, 0x40 ;  /* 0x00000040dc047836 */ /* 0x001fe20000000000 */
[----:B------:R-:W-:Y:S01]  /*0ea0*/  STL [R1+0x58], R3 ;  /* 0x0000580301007387 */ /* 0x000fe20000100800 */
[C---:B------:R-:W-:Y:S01]  /*0eb0*/  VIADD R19, R16.reuse, 0xc0 ;  /* 0x000000c010137836 */ /* 0x040fe20000000000 */
[----:B------:R-:W-:Y:S01]  /*0ec0*/  IADD3 R18, R16, 0x80, RZ ;  /* 0x0000008010127810 */ /* 0x000fe20007ffe0ff */
[----:B-1----:R-:W-:Y:S01]  /*0ed0*/  IMAD.U32 R0, RZ, RZ, UR5 ;  /* 0x00000005ff007e24 */ /* 0x002fe2000f8e00ff */
[----:B------:R0:W-:Y:S01]  /*0ee0*/  STL [R1+0x84], R2 ;  /* 0x0000840201007387 */ /* 0x0001e20000100800 */
[----:B------:R-:W-:Y:S01]  /*0ef0*/  VIADD R0, R220, 0x20 ;  /* 0x00000020dc007836 */ /* 0x000fe20000000000 */
[----:B------:R-:W-:Y:S01]  /*0f00*/  SHF.R.S32.HI R17, RZ, 0x1f, R16 ;  /* 0x0000001fff117819 */ /* 0x000fe20000011410 */
[C---:B------:R-:W-:Y:S01]  /*0f10*/  VIADD R222, R214.reuse, 0x20 ;  /* 0x00000020d6de7836 */ /* 0x040fe20000000000 */
[----:B------:R-:W-:Y:S01]  /*0f20*/  SHF.R.S32.HI R218, RZ, 0x1f, R18 ;  /* 0x0000001fffda7819 */ /* 0x000fe20000011412 */
[----:B------:R-:W-:Y:S01]  /*0f30*/  VIADD R224, R214, 0x60 ;  /* 0x00000060d6e07836 */ /* 0x000fe20000000000 */
[----:B------:R-:W-:-:S02]  /*0f40*/  SHF.R.S32.HI R7, RZ, 0x1f, R0 ;  /* 0x0000001fff077819 */ /* 0x000fc40000011400 */
[----:B------:R-:W-:Y:S02]  /*0f50*/  SHF.R.S32.HI R217, RZ, 0x1f, R19 ;  /* 0x0000001fffd97819 */ /* 0x000fe40000011413 */
[----:B------:R-:W-:Y:S01]  /*0f60*/  LEA.HI R7, R7, R0, RZ, 0x3 ;  /* 0x0000000007077211 */ /* 0x000fe200078f18ff */
[----:B------:R-:W-:Y:S01]  /*0f70*/  IMAD.SHL.U32 R0, R0, 0x40, RZ ;  /* 0x0000004000007824 */ /* 0x000fe200078e00ff */
[----:B0-----:R-:W-:-:S03]  /*0f80*/  SHF.R.S32.HI R2, RZ, 0x1f, R4 ;  /* 0x0000001fff027819 */ /* 0x001fc60000011404 */
[----:B------:R-:W-:Y:S01]  /*0f90*/  IMAD.SHL.U32 R7, R7, 0x40, RZ ;  /* 0x0000004007077824 */ /* 0x000fe200078e00ff */
[----:B------:R-:W-:Y:S02]  /*0fa0*/  LOP3.LUT R3, R0, 0x1c0, RZ, 0xc0, !PT ;  /* 0x000001c000037812 */ /* 0x000fe400078ec0ff */
[----:B------:R-:W-:Y:S02]  /*0fb0*/  LEA.HI R2, R2, R4, RZ, 0x3 ;  /* 0x0000000402027211 */ /* 0x000fe400078f18ff */
[----:B------:R-:W-:Y:S02]  /*0fc0*/  SHF.R.U32.HI R0, RZ, 0x3, R229 ;  /* 0x00000003ff007819 */ /* 0x000fe400000116e5 */
[----:B------:R-:W-:Y:S01]  /*0fd0*/  SHF.R.S32.HI R0, RZ, 0x1f, R213 ;  /* 0x0000001fff007819 */ /* 0x000fe200000114d5 */
[----:B------:R-:W-:Y:S01]  /*0fe0*/  IMAD.SHL.U32 R2, R2, 0x40, RZ ;  /* 0x0000004002027824 */ /* 0x000fe200078e00ff */
[----:B------:R-:W-:Y:S02]  /*0ff0*/  SHF.R.U32.HI R4, RZ, 0x3, R3 ;  /* 0x00000003ff047819 */ /* 0x000fe40000011603 */
[----:B------:R-:W-:-:S02]  /*1000*/  LEA.HI R0, R0, R213, RZ, 0x3 ;  /* 0x000000d500007211 */ /* 0x000fc400078f18ff */
[----:B------:R-:W-:Y:S02]  /*1010*/  LOP3.LUT R3, R7, 0xfffffe00, RZ, 0xc0, !PT ;  /* 0xfffffe0007037812 */ /* 0x000fe400078ec0ff */
[----:B------:R-:W-:Y:S02]  /*1020*/  LOP3.LUT R23, R0, 0xfffffff8, RZ, 0xc0, !PT ;  /* 0xfffffff800177812 */ /* 0x000fe400078ec0ff */
[----:B------:R-:W-:Y:S01]  /*1030*/  LOP3.LUT R0, R2, 0xfffffe00, RZ, 0xc0, !PT ;  /* 0xfffffe0002007812 */ /* 0x000fe200078ec0ff */
[----:B------:R0:W-:Y:S01]  /*1040*/  STL [R1+0x64], R3 ;  /* 0x0000640301007387 */ /* 0x0001e20000100800 */
[----:B------:R-:W-:-:S03]  /*1050*/  SHF.R.S32.HI R216, RZ, 0x1f, R23 ;  /* 0x0000001fffd87819 */ /* 0x000fc60000011417 */
[----:B------:R0:W-:Y:S04]  /*1060*/  STL [R1+0x60], R0 ;  /* 0x0000600001007387 */ /* 0x0001e80000100800 */
.L_x_2954:
[----:B0--34-:R-:W0:Y:S01]  /*1070*/  LDC.64 R2, c[0x0][0xc88] ;  /* 0x00032200ff027b82 */ /* 0x019e220000000a00 */
[----:B------:R-:W-:Y:S01]  /*1080*/  ULDC.64 UR10, c[0x0][0x208] ;  /* 0x00008200000a7ab9 */ /* 0x000fe20000000a00 */
[----:B------:R-:W-:Y:S01]  /*1090*/  ULDC.64 UR4, c[0x0][0xa28] ;  /* 0x00028a0000047ab9 */ /* 0x000fe20000000a00 */
[----:B------:R-:W-:Y:S01]  /*10a0*/  ULDC.64 UR8, c[0x0][0xa18] ;  /* 0x0002860000087ab9 */ /* 0x000fe20000000a00 */
[----:B------:R-:W-:Y:S01]  /*10b0*/  ULDC.64 UR6, c[0x0][0xa08] ;  /* 0x0002820000067ab9 */ /* 0x000fe20000000a00 */
[----:B0-----:R-:W-:-:S05]  /*10c0*/  IMAD.WIDE R2, R31, 0x4, R2 ;  /* 0x000000041f027825 */ /* 0x001fca00078e0202 */
[----:B------:R-:W2:Y:S01]  /*10d0*/  LDG.E R8, desc[UR10][R2.64] ;  /* 0x0000000a02087981 */ /* 0x000ea2000c1e1900 */
[----:B------:R-:W-:Y:S01]  /*10e0*/  ISETP.NE.U32.AND P2, PT, RZ, UR4, PT ;  /* 0x00000004ff007c0c */ /* 0x000fe2000bf45070 */
[----:B------:R-:W-:Y:S01]  /*10f0*/  IMAD.MOV.U32 R118, RZ, RZ, RZ ;  /* 0x000000ffff767224 */ /* 0x000fe200078e00ff */
[----:B------:R-:W-:Y:S02]  /*1100*/  ISETP.NE.U32.AND P1, PT, RZ, UR8, PT ;  /* 0x00000008ff007c0c */ /* 0x000fe4000bf25070 */
[----:B------:R-:W-:Y:S02]  /*1110*/  ISETP.NE.AND.EX P2, PT, RZ, UR5, PT, P2 ;  /* 0x00000005ff007c0c */ /* 0x000fe4000bf45320 */
[----:B------:R-:W-:Y:S02]  /*1120*/  ISETP.NE.AND.EX P1, PT, RZ, UR9, PT, P1 ;  /* 0x00000009ff007c0c */ /* 0x000fe4000bf25310 */
[----:B------:R-:W-:-:S04]  /*1130*/  ISETP.NE.U32.AND P0, PT, RZ, UR6, PT ;  /* 0x00000006ff007c0c */ /* 0x000fc8000bf05070 */
[----:B------:R-:W-:Y:S02]  /*1140*/  ISETP.NE.AND.EX P0, PT, RZ, UR7, PT, P0 ;  /* 0x00000007ff007c0c */ /* 0x000fe4000bf05300 */
[----:B--2---:R-:W-:Y:S01]  /*1150*/  SHF.R.S32.HI R0, RZ, 0x1f, R8 ;  /* 0x0000001fff007819 */ /* 0x004fe20000011408 */
[----:B------:R0:W-:Y:S02]  /*1160*/  STL [R1+0x7c], R8 ;  /* 0x00007c0801007387 */ /* 0x0001e40000100800 */
[C---:B------:R-:W-:Y:S02]  /*1170*/  @P2 LEA R2, P3, R8.reuse, UR4, 0x2 ;  /* 0x0000000408022c11 */ /* 0x040fe4000f8610ff */
[C-C-:B------:R-:W-:Y:S02]  /*1180*/  SHF.L.U64.HI R27, R8.reuse, 0x2, R0.reuse ;  /* 0x00000002081b7819 */ /* 0x140fe40000010200 */
[C---:B------:R-:W-:Y:S01]  /*1190*/  @P2 LEA.HI.X R3, R8.reuse, UR5, R0, 0x2, P3 ;  /* 0x0000000508032c11 */ /* 0x040fe200098f1400 */
[----:B------:R-:W-:Y:S01]  /*11a0*/  IMAD.MOV.U32 R0, RZ, RZ, RZ ;  /* 0x000000ffff007224 */ /* 0x000fe200078e00ff */
[----:B------:R-:W-:Y:S01]  /*11b0*/  SHF.L.U32 R26, R8, 0x2, RZ ;  /* 0x00000002081a7819 */ /* 0x000fe200000006ff */
[----:B------:R-:W-:-:S04]  /*11c0*/  ULDC UR4, c[0x0][0x288] ;  /* 0x0000a20000047ab9 */ /* 0x000fc80000000800 */
[----:B------:R0:W5:Y:S01]  /*11d0*/  @P2 LDG.E R0, desc[UR10][R2.64] ;  /* 0x0000000a02002981 */ /* 0x000162000c1e1900 */
[C---:B------:R-:W-:Y:S01]  /*11e0*/  @P1 IADD3 R4, P2, R26.reuse, UR8, RZ ;  /* 0x000000081a041c10 */ /* 0x040fe2000ff5e0ff */
[----:B------:R-:W-:Y:S01]  /*11f0*/  IMAD.U32 R9, RZ, RZ, UR4 ;  /* 0x00000004ff097e24 */ /* 0x000fe2000f8e00ff */
[----:B------:R-:W-:Y:S01]  /*1200*/  ULDC.64 UR4, c[0x0][0x418] ;  /* 0x0001060000047ab9 */ /* 0x000fe20000000a00 */
[----:B------:R-:W-:Y:S02]  /*1210*/  IADD3 R6, P4, R26, UR6, RZ ;  /* 0x000000061a067c10 */ /* 0x000fe4000ff9e0ff */
[C---:B------:R-:W-:Y:S01]  /*1220*/  @P1 IADD3.X R5, R27.reuse, UR9, RZ, P2, !PT ;  /* 0x000000091b051c10 */ /* 0x040fe200097fe4ff */
[----:B------:R-:W-:Y:S01]  /*1230*/  UISETP.NE.U32.AND UP0, UPT, UR4, URZ, UPT ;  /* 0x0000003f0400728c */ /* 0x000fe2000bf05070 */
[----:B------:R-:W-:Y:S01]  /*1240*/  IADD3.X R7, R27, UR7, RZ, P4, !PT ;  /* 0x000000071b077c10 */ /* 0x000fe2000a7fe4ff */
[----:B------:R-:W-:Y:S01]  /*1250*/  ULDC.64 UR6, c[0x0][0xa20] ;  /* 0x0002880000067ab9 */ /* 0x000fe20000000a00 */
[----:B------:R-:W-:Y:S01]  /*1260*/  ULDC UR4, c[0x0][0x424] ;  /* 0x0001090000047ab9 */ /* 0x000fe20000000800 */
[----:B------:R-:W2:Y:S01]  /*1270*/  @P1 LDG.E R9, desc[UR10][R4.64] ;  /* 0x0000000a04091981 */ /* 0x000ea2000c1e1900 */
[----:B------:R-:W-:Y:S01]  /*1280*/  UISETP.NE.AND.EX UP0, UPT, UR5, URZ, UPT, UP0 ;  /* 0x0000003f0500728c */ /* 0x000fe2000bf05300 */
[----:B------:R-:W-:-:S02]  /*1290*/  ISETP.NE.U32.AND P2, PT, RZ, UR6, PT ;  /* 0x00000006ff007c0c */ /* 0x000fc4000bf45070 */
[----:B------:R-:W-:Y:S01]  /*12a0*/  ULDC UR5, c[0x0][0x2f0] ;  /* 0x0000bc0000057ab9 */ /* 0x000fe20000000800 */
[----:B------:R-:W-:Y:S01]  /*12b0*/  USEL UR4, UR4, 0x1, UP0 ;  /* 0x0000000104047887 */ /* 0x000fe20008000000 */
[----:B------:R0:W5:Y:S01]  /*12c0*/  @P0 LDG.E R118, desc[UR10][R6.64] ;  /* 0x0000000a06760981 */ /* 0x000162000c1e1900 */
[----:B------:R-:W-:Y:S02]  /*12d0*/  ISETP.NE.AND.EX P2, PT, RZ, UR7, PT, P2 ;  /* 0x00000007ff007c0c */ /* 0x000fe4000bf45320 */
[----:B------:R-:W-:-:S03]  /*12e0*/  UIMAD UR4, UR4, UR5, URZ ;  /* 0x00000005040472a4 */ /* 0x000fc6000f8e023f */
[----:B------:R-:W-:Y:S01]  /*12f0*/  ULDC UR5, c[0x0][0x348] ;  /* 0x0000d20000057ab9 */ /* 0x000fe20000000800 */
[----:B------:R-:W-:Y:S01]  /*1300*/  IMAD.MOV.U32 R91, RZ, RZ, R8 ;  /* 0x000000ffff5b7224 */ /* 0x000fe200078e0008 */
[----:B--2---:R0:W-:Y:S04]  /*1310*/  STL [R1+0x6c], R9 ;  /* 0x00006c0901007387 */ /* 0x0041e80000100800 */
[----:B------:R0:W-:Y:S01]  /*1320*/  STL [R1+0x80], R30 ;  /* 0x0000801e01007387 */ /* 0x0001e20000100800 */
[----:B------:R-:W-:Y:S01]  /*1330*/  MOV R10, R9 ;  /* 0x00000009000a7202 */ /* 0x000fe20000000f00 */
[----:B-1----:R-:W-:Y:S06]  /*1340*/  @P1 BRA `(.L_x_2684) ;  /* 0x00000000002c1947 */ /* 0x002fec0003800000 */
        /* <DEDUP_REMOVED lines=9> */
[----:B--2---:R-:W-:-:S05]  /*13e0*/  IMAD.IADD R10, R5, 0x1, -R4 ;  /* 0x00000001050a7824 */ /* 0x004fca00078e0a04 */
[----:B------:R1:W-:Y:S02]  /*13f0*/  STL [R1+0x6c], R10 ;  /* 0x00006c0a01007387 */ /* 0x0003e40000100800 */
.L_x_2684:
[----:B0-----:R-:W-:Y:S01]  /*1400*/  IMAD.U32 R2, RZ, RZ, UR5 ;  /* 0x00000005ff027e24 */ /* 0x001fe2000f8e00ff */
[----:B------:R-:W-:Y:S01]  /*1410*/  MOV R25, UR4 ;  /* 0x0000000400197c02 */ /* 0x000fe20008000f00 */
[----:B------:R-:W-:Y:S06]  /*1420*/  @!P2 BRA `(.L_x_2685) ;  /* 0x000000000014a947 */ /* 0x000fec0003800000 */
[----:B------:R-:W-:Y:S01]  /*1430*/  IADD3 R4, P0, R26, UR6, RZ ;  /* 0x000000061a047c10 */ /* 0x000fe2000ff1e0ff */
[----:B------:R-:W-:-:S03]  /*1440*/  ULDC.64 UR4, c[0x0][0x208] ;  /* 0x0000820000047ab9 */ /* 0x000fc60000000a00 */
[----:B------:R-:W-:-:S05]  /*1450*/  IADD3.X R5, R27, UR7, RZ, P0, !PT ;  /* 0x000000071b057c10 */ /* 0x000fca00087fe4ff */
[----:B------:R0:W5:Y:S01]  /*1460*/  LDG.E R25, desc[UR4][R4.64] ;  /* 0x0000000404197981 */ /* 0x000162000c1e1900 */
[----:B------:R-:W-:Y:S05]  /*1470*/  BRA `(.L_x_2686) ;  /* 0x0000000000147947 */ /* 0x000fea0003800000 */
.L_x_2685:
[----:B------:R-:W-:Y:S05]  /*1480*/  @!P0 BRA `(.L_x_2686) ;  /* 0x0000000000108947 */ /* 0x000fea0003800000 */
[----:B------:R-:W-:Y:S02]  /*1490*/  ULDC.64 UR4, c[0x0][0x208] ;  /* 0x0000820000047ab9 */ /* 0x000fe40000000a00 */
[----:B------:R-:W2:Y:S04]  /*14a0*/  LDG.E R4, desc[UR4][R6.64] ;  /* 0x0000000406047981 */ /* 0x000ea8000c1e1900 */
[----:B------:R-:W2:Y:S02]  /*14b0*/  LDG.E R25, desc[UR4][R6.64+0x4] ;  /* 0x0000040406197981 */ /* 0x000ea4000c1e1900 */
[----:B--2---:R-:W-:-:S07]  /*14c0*/  IMAD.IADD R25, R25, 0x1, -R4 ;  /* 0x0000000119197824 */ /* 0x004fce00078e0a04 */
.L_x_2686:
[----:B------:R-:W-:Y:S01]  /*14d0*/  ULDC.64 UR4, c[0x0][0xa10] ;  /* 0x0002840000047ab9 */ /* 0x000fe20000000a00 */
[----:B------:R-:W-:Y:S01]  /*14e0*/  ULDC.64 UR6, c[0x0][0x208] ;  /* 0x0000820000067ab9 */ /* 0x000fe20000000a00 */
[----:B------:R-:W-:Y:S01]  /*14f0*/  ISETP.NE.U32.AND P0, PT, RZ, UR4, PT ;  /* 0x00000004ff007c0c */ /* 0x000fe2000bf05070 */
[----:B------:R-:W2:Y:S03]  /*1500*/  LDC R9, c[0x0][0x448] ;  /* 0x00011200ff097b82 */ /* 0x000ea60000000800 */
[----:B------:R-:W-:Y:S01]  /*1510*/  ISETP.NE.AND.EX P0, PT, RZ, UR5, PT, P0 ;  /* 0x00000005ff007c0c */ /* 0x000fe2000bf05300 */
[----:B------:R-:W-:-:S12]  /*1520*/  ULDC.64 UR4, c[0x0][0xa30] ;  /* 0x00028c0000047ab9 */ /* 0x000fd80000000a00 */
[----:B0-----:R-:W0:Y:S02]  /*1530*/  @P0 LDC.64 R4, c[0x0][0xa10] ;  /* 0x00028400ff040b82 */ /* 0x001e240000000a00 */
[----:B0-----:R-:W-:-:S05]  /*1540*/  @P0 IMAD.WIDE R4, R91, 0x4, R4 ;  /* 0x000000045b040825 */ /* 0x001fca00078e0204 */
[----:B------:R-:W3:Y:S04]  /*1550*/  @P0 LDG.E R3, desc[UR6][R4.64] ;  /* 0x0000000604030981 */ /* 0x000ee8000c1e1900 */
[----:B------:R0:W3:Y:S01]  /*1560*/  @P0 LDG.E R8, desc[UR6][R4.64+0x4] ;  /* 0x0000040604080981 */ /* 0x0000e2000c1e1900 */
[----:B------:R-:W-:Y:S01]  /*1570*/  ISETP.NE.U32.AND P1, PT, RZ, UR4, PT ;  /* 0x00000004ff007c0c */ /* 0x000fe2000bf25070 */
[----:B-----5:R-:W-:-:S03]  /*1580*/  IMAD.MOV.U32 R135, RZ, RZ, R25 ;  /* 0x000000ffff877224 */ /* 0x020fc600078e0019 */
[----:B------:R-:W-:-:S13]  /*1590*/  ISETP.NE.AND.EX P1, PT, RZ, UR5, PT, P1 ;  /* 0x00000005ff007c0c */ /* 0x000fda000bf25310 */
[----:B------:R-:W-:-:S04]  /*15a0*/  @P1 IADD3 R6, P2, R26, UR4, RZ ;  /* 0x000000041a061c10 */ /* 0x000fc8000ff5e0ff */
[----:B------:R-:W-:-:S05]  /*15b0*/  @P1 IADD3.X R7, R27, UR5, RZ, P2, !PT ;  /* 0x000000051b071c10 */ /* 0x000fca00097fe4ff */
[----:B------:R4:W5:Y:S01]  /*15c0*/  @P1 LDG.E R135, desc[UR6][R6.64] ;  /* 0x0000000606871981 */ /* 0x000962000c1e1900 */
[----:B--2---:R-:W-:Y:S01]  /*15d0*/  ISETP.NE.AND P1, PT, R9, 0x1, PT ;  /* 0x000000010900780c */ /* 0x004fe20003f25270 */
[----:B------:R-:W-:-:S05]  /*15e0*/  IMAD.SHL.U32 R11, R29, 0x80, RZ ;  /* 0x000000801d0b7824 */ /* 0x000fca00078e00ff */
[----:B0-----:R-:W-:Y:S01]  /*15f0*/  IADD3 R4, R11, 0x7f, RZ ;  /* 0x0000007f0b047810 */ /* 0x001fe20007ffe0ff */
[----:B------:R0:W-:Y:S06]  /*1600*/  STL [R1+0x68], R11 ;  /* 0x0000680b01007387 */ /* 0x0001ec0000100800 */
[----:B------:R-:W2:Y:S08]  /*1610*/  @P1 LDC R9, c[0x0][0x44c] ;  /* 0x00011300ff091b82 */ /* 0x000eb00000000800 */
[----:B------:R-:W1:Y:S01]  /*1620*/  @P1 LDC R5, c[0x0][0x450] ;  /* 0x00011400ff051b82 */ /* 0x000e620000000800 */
[----:B---3--:R-:W-:-:S02]  /*1630*/  @P0 IMAD.IADD R2, R8, 0x1, -R3 ;  /* 0x0000000108020824 */ /* 0x008fc400078e0a03 */
[----:B------:R-:W-:Y:S02]  /*1640*/  IMAD.IADD R8, R25, 0x1, -R0 ;  /* 0x0000000119087824 */ /* 0x000fe400078e0a00 */
[----:B--2---:R-:W-:-:S04]  /*1650*/  @P1 IMAD.HI.U32 R0, R4, R9, RZ ;  /* 0x0000000904001227 */ /* 0x004fc800078e00ff */
[----:B----4-:R-:W-:Y:S01]  /*1660*/  IMAD.IADD R6, R8, 0x1, R2 ;  /* 0x0000000108067824 */ /* 0x010fe200078e0202 */
[----:B-1----:R-:W-:Y:S01]  /*1670*/  @P1 SHF.R.U32.HI R4, RZ, R5, R0 ;  /* 0x00000005ff041219 */ /* 0x002fe20000011600 */
[----:B------:R-:W-:-:S03]  /*1680*/  IMAD.MOV R116, RZ, RZ, -R8 ;  /* 0x000000ffff747224 */ /* 0x000fc600078e0a08 */
[C---:B------:R-:W-:Y:S01]  /*1690*/  IADD3 R139, R6.reuse, 0x50, -R10 ;  /* 0x00000050068b7810 */ /* 0x040fe20007ffe80a */
[----:B------:R0:W-:Y:S01]  /*16a0*/  STL [R1+0x70], R6 ;  /* 0x0000700601007387 */ /* 0x0001e20000100800 */
[----:B------:R-:W-:Y:S02]  /*16b0*/  IADD3 R0, R6, 0x4f, RZ ;  /* 0x0000004f06007810 */ /* 0x000fe40007ffe0ff */
[----:B------:R-:W-:Y:S01]  /*16c0*/  VIMNMX R116, RZ, R116, !PT ;  /* 0x00000074ff747248 */ /* 0x000fe20007fe0100 */
[----:B------:R-:W-:Y:S02]  /*16d0*/  IMAD.IADD R4, R139, 0x1, R4 ;  /* 0x000000018b047824 */ /* 0x000fe400078e0204 */
[----:B------:R-:W-:-:S04]  /*16e0*/  IMAD.HI R0, R0, 0x66666667, RZ ;  /* 0x6666666700007827 */ /* 0x000fc800078e02ff */
[----:B------:R-:W-:Y:S01]  /*16f0*/  IMAD.HI R4, R4, 0x66666667, RZ ;  /* 0x6666666704047827 */ /* 0x000fe200078e02ff */
[----:B------:R-:W-:-:S04]  /*1700*/  SHF.R.U32.HI R3, RZ, 0x1f, R0 ;  /* 0x0000001fff037819 */ /* 0x000fc80000011600 */
[----:B------:R-:W-:Y:S02]  /*1710*/  SHF.R.U32.HI R5, RZ, 0x1f, R4 ;  /* 0x0000001fff057819 */ /* 0x000fe40000011604 */
[----:B------:R-:W-:Y:S02]  /*1720*/  LEA.HI.SX32 R140, R0, R3, 0x1b ;  /* 0x00000003008c7211 */ /* 0x000fe400078fdaff */
[----:B------:R-:W-:-:S04]  /*1730*/  LEA.HI.SX32 R5, R4, R5, 0x1b ;  /* 0x0000000504057211 */ /* 0x000fc800078fdaff */
[----:B------:R-:W-:-:S05]  /*1740*/  VIMNMX R5, R140, R5, PT ;  /* 0x000000058c057248 */ /* 0x000fca0003fe0100 */
[----:B------:R-:W-:-:S05]  /*1750*/  IMAD R5, R5, 0x50, -R8 ;  /* 0x0000005005057824 */ /* 0x000fca00078e0a08 */
[----:B------:R-:W-:-:S04]  /*1760*/  VIMNMX R5, R5, R2, PT ;  /* 0x0000000205057248 */ /* 0x000fc80003fe0100 */
[----:B------:R-:W-:Y:S01]  /*1770*/  ISETP.GT.AND P0, PT, R5, R116, PT ;  /* 0x000000740500720c */ /* 0x000fe20003f04270 */
[----:B------:R-:W-:-:S05]  /*1780*/  IMAD.WIDE.U32 R116, R116, -0x33333333, RZ ;  /* 0xcccccccd74747825 */ /* 0x000fca00078e00ff */
[----:B------:R-:W-:-:S04]  /*1790*/  SHF.R.U32.HI R116, RZ, 0x6, R117 ;  /* 0x00000006ff747819 */ /* 0x000fc80000011675 */
[----:B------:R-:W-:-:S03]  /*17a0*/  MOV R24, R116 ;  /* 0x0000007400187202 */ /* 0x000fc60000000f00 */
[----:B------:R-:W-:-:S04]  /*17b0*/  @P0 VIADD R0, R5, 0x4f ;  /* 0x0000004f05000836 */ /* 0x000fc80000000000 */
[----:B------:R-:W-:-:S05]  /*17c0*/  @P0 IMAD.HI R0, R0, 0x66666667, RZ ;  /* 0x6666666700000827 */ /* 0x000fca00078e02ff */
[----:B------:R-:W-:-:S04]  /*17d0*/  @P0 SHF.R.U32.HI R3, RZ, 0x1f, R0 ;  /* 0x0000001fff030819 */ /* 0x000fc80000011600 */
[----:B------:R-:W-:Y:S02]  /*17e0*/  @P0 LEA.HI.SX32 R24, R0, R3, 0x1b ;  /* 0x0000000300180211 */ /* 0x000fe400078fdaff */
[----:B------:R-:W-:Y:S02]  /*17f0*/  PLOP3.LUT P0, PT, PT, PT, PT, 0x80, 0x0 ;  /* 0x000000000000781c */ /* 0x000fe40003f0f070 */
[----:B------:R-:W-:-:S13]  /*1800*/  ISETP.GT.AND P1, PT, R24, R116, PT ;  /* 0x000000741800720c */ /* 0x000fda0003f24270 */
[----:B0-----:R-:W-:Y:S05]  /*1810*/  @!P1 BRA `(.L_x_2687) ;  /* 0x0000009000d49947 */ /* 0x001fea0003800000 */
        /* <DEDUP_REMOVED lines=19> */
[----:B-1---5:R-:W-:Y:S05]  /*1950*/  CALL.ABS.NOINC R14 ;  /* 0x000000000e007343 */ /* 0x022fea0003c00000 */
.L_x_2689:
[----:B------:R-:W-:Y:S05]  /*1960*/  BSYNC B6 ;  /* 0x0000000000067941 */ /* 0x000fea0003800000 */
.L_x_2688:
[----:B------:R-:W-:Y:S01]  /*1970*/  VIADD R0, R22, 0x400 ;  /* 0x0000040016007836 */ /* 0x000fe20000000000 */
[----:B------:R-:W-:Y:S04]  /*1980*/  BSSY B6, `(.L_x_2690) ;  /* 0x0000013000067945 */ /* 0x000fe80003800000 */
[----:B------:R-:W-:-:S13]  /*1990*/  LOP3.LUT P0, RZ, R0, 0x3ff, RZ, 0xc0, !PT ;  /* 0x000003ff00ff7812 */ /* 0x000fda000780c0ff */
[----:B------:R-:W-:Y:S05]  /*19a0*/  @!P0 BRA `(.L_x_2691) ;  /* 0x0000000000408947 */ /* 0x000fea0003800000 */
[----:B------:R-:W-:Y:S01]  /*19b0*/  MOV R0, 0x0 ;  /* 0x0000000000007802 */ /* 0x000fe20000000f00 */
[----:B------:R-:W-:Y:S01]  /*19c0*/  ULDC.64 UR4, c[0x4][0xa8] ;  /* 0x01002a0000047ab9 */ /* 0x000fe20000000a00 */
[----:B------:R-:W-:Y:S01]  /*19d0*/  ULDC.64 UR6, c[0x4][0x18] ;  /* 0x0100060000067ab9 */ /* 0x000fe20000000a00 */
[----:B------:R-:W-:Y:S01]  /*19e0*/  MOV R4, UR4 ;  /* 0x0000000400047c02 */ /* 0x000fe20008000f00 */
[----:B------:R0:W1:Y:S01]  /*19f0*/  LDC.64 R14, c[0x4][R0] ;  /* 0x01000000000e7b82 */ /* 0x0000620000000a00 */
[----:B------:R-:W-:Y:S01]  /*1a00*/  IMAD.U32 R5, RZ, RZ, UR5 ;  /* 0x00000005ff057e24 */ /* 0x000fe2000f8e00ff */
[----:B------:R-:W-:Y:S01]  /*1a10*/  ULDC.64 UR4, c[0x4][0xb0] ;  /* 0x01002c0000047ab9 */ /* 0x000fe20000000a00 */
[----:B------:R-:W-:Y:S01]  /*1a20*/  MOV R10, UR6 ;  /* 0x00000006000a7c02 */ /* 0x000fe20008000f00 */
[----:B------:R-:W-:Y:S01]  /*1a30*/  IMAD.U32 R6, RZ, RZ, UR4 ;  /* 0x00000004ff067e24 */ /* 0x000fe2000f8e00ff */
[----:B------:R-:W-:Y:S01]  /*1a40*/  MOV R13, RZ ;  /* 0x000000ff000d7202 */ /* 0x000fe20000000f00 */
[----:B------:R-:W-:-:S02]  /*1a50*/  IMAD.U32 R7, RZ, RZ, UR5 ;  /* 0x00000005ff077e24 */ /* 0x000fc4000f8e00ff */
[----:B------:R-:W-:Y:S02]  /*1a60*/  IMAD.U32 R11, RZ, RZ, UR7 ;  /* 0x00000007ff0b7e24 */ /* 0x000fe4000f8e00ff */
[----:B------:R-:W-:Y:S02]  /*1a70*/  IMAD.MOV.U32 R8, RZ, RZ, 0x70 ;  /* 0x00000070ff087424 */ /* 0x000fe400078e00ff */
[----:B0-----:R-:W-:-:S07]  /*1a80*/  IMAD.MOV.U32 R12, RZ, RZ, 0x1 ;  /* 0x00000001ff0c7424 */ /* 0x001fce00078e00ff */
[----:B------:R-:W-:-:S07]  /*1a90*/  LEPC R20, `(.L_x_2691) ;  /* 0x000000001014794e */ /* 0x000fce0000000000 */
[----:B-1---5:R-:W-:Y:S05]  /*1aa0*/  CALL.ABS.NOINC R14 ;  /* 0x000000000e007343 */ /* 0x022fea0003c00000 */
.L_x_2691:
[----:B------:R-:W-:Y:S05]  /*1ab0*/  BSYNC B6 ;  /* 0x0000000000067941 */ /* 0x000fea0003800000 */
.L_x_2690:
[----:B------:R-:W2:Y:S01]  /*1ac0*/  LDL R29, [R1+0x64] ;  /* 0x00006400011d7983 */ /* 0x000ea20000100800 */
[----:B------:R-:W-:-:S03]  /*1ad0*/  ULDC.64 UR4, c[0x0][0x9f8] ;  /* 0x00027e0000047ab9 */ /* 0x000fc60000000a00 */
[----:B------:R-:W3:Y:S01]  /*1ae0*/  LDL R31, [R1+0x58] ;  /* 0x00005800011f7983 */ /* 0x000ee20000100800 */
[----:B------:R-:W-:-:S03]  /*1af0*/  ISETP.NE.U32.AND P0, PT, RZ, UR4, PT ;  /* 0x00000004ff007c0c */ /* 0x000fc6000bf05070 */
[----:B------:R-:W4:Y:S01]  /*1b00*/  LDL R20, [R1+0x60] ;  /* 0x0000600001147983 */ /* 0x000f220000100800 */
[----:B------:R-:W-:Y:S01]  /*1b10*/  ISETP.NE.AND.EX P0, PT, RZ, UR5, PT, P0 ;  /* 0x00000005ff007c0c */ /* 0x000fe2000bf05300 */
[----:B------:R-:W-:Y:S01]  /*1b20*/  ULDC.64 UR6, c[0x0][0x208] ;  /* 0x0000820000067ab9 */ /* 0x000fe20000000a00 */
[----:B------:R-:W0:Y:S01]  /*1b30*/  LDC R115, c[0x0][0x3f4] ;  /* 0x0000fd00ff737b82 */ /* 0x000e220000000800 */
[----:B------:R-:W1:Y:S07]  /*1b40*/  S2R R0, SR_TID.X ;  /* 0x0000000000007919 */ /* 0x000e6e0000002100 */
[----:B------:R-:W0:Y:S03]  /*1b50*/  LDC.64 R98, c[0x0][0x3f8] ;  /* 0x0000fe00ff627b82 */ /* 0x000e260000000a00 */
[----:B------:R-:W-:Y:S01]  /*1b60*/  @P0 IADD3 R4, P1, R26, UR4, RZ ;  /* 0x000000041a040c10 */ /* 0x000fe2000ff3e0ff */
[----:B------:R-:W-:-:S03]  /*1b70*/  ULDC UR4, c[0x0][0x2f4] ;  /* 0x0000bd0000047ab9 */ /* 0x000fc60000000800 */
[----:B------:R-:W-:Y:S01]  /*1b80*/  @P0 IADD3.X R5, R27, UR5, RZ, P1, !PT ;  /* 0x000000051b050c10 */ /* 0x000fe20008ffe4ff */
[----:B------:R-:W0:Y:S04]  /*1b90*/  LDC.64 R92, c[0x0][0x408] ;  /* 0x00010200ff5c7b82 */ /* 0x000e280000000a00 */
[----:B------:R0:W4:Y:S01]  /*1ba0*/  @P0 LDG.E R91, desc[UR6][R4.64] ;  /* 0x00000006045b0981 */ /* 0x000122000c1e1900 */
[----:B------:R-:W-:Y:S02]  /*1bb0*/  ISETP.GE.AND P1, PT, R213, UR4, PT ;  /* 0x00000004d5007c0c */ /* 0x000fe4000bf26270 */
[----:B------:R-:W-:Y:S02]  /*1bc0*/  ISETP.GE.AND P0, PT, R16, UR4, PT ;  /* 0x0000000410007c0c */ /* 0x000fe4000bf06270 */
[----:B------:R-:W-:-:S05]  /*1bd0*/  SEL R3, RZ, 0xffffffff, P1 ;  /* 0xffffffffff037807 */ /* 0x000fca0000800000 */
[----:B------:R-:W-:Y:S02]  /*1be0*/  IMAD.SHL.U32 R3, R3, 0x2, RZ ;  /* 0x0000000203037824 */ /* 0x000fe400078e00ff */
[----:B-1----:R-:W-:Y:S01]  /*1bf0*/  VIADD R6, R0, 0xffffff80 ;  /* 0xffffff8000067836 */ /* 0x002fe20000000000 */
[----:B------:R-:W-:Y:S02]  /*1c00*/  SEL R0, RZ, 0x1, P0 ;  /* 0x00000001ff007807 */ /* 0x000fe40000000000 */
[----:B------:R-:W-:Y:S02]  /*1c10*/  ISETP.GE.AND P0, PT, R18, UR4, PT ;  /* 0x0000000412007c0c */ /* 0x000fe4000bf06270 */
[----:B------:R-:W-:Y:S02]  /*1c20*/  SHF.R.S32.HI R7, RZ, 0x1f, R6 ;  /* 0x0000001fff077819 */ /* 0x000fe40000011406 */
[----:B------:R-:W-:Y:S02]  /*1c30*/  LOP3.LUT R0, R3, 0x2, R0, 0xe2, !PT ;  /* 0x0000000203007812 */ /* 0x000fe400078ee200 */
[----:B------:R-:W-:-:S02]  /*1c40*/  SEL R3, RZ, 0x4, P0 ;  /* 0x00000004ff037807 */ /* 0x000fc40000000000 */
[----:B0-----:R-:W-:Y:S02]  /*1c50*/  ISETP.GE.AND P2, PT, R16, R115, PT ;  /* 0x000000731000720c */ /* 0x001fe40003f46270 */
[----:B------:R-:W-:Y:S02]  /*1c60*/  SHF.R.S32.HI R9, RZ, 0x1f, R220 ;  /* 0x0000001fff097819 */ /* 0x000fe400000114dc */
[----:B------:R-:W-:Y:S02]  /*1c70*/  LEA.HI R7, R7, R6, RZ, 0x3 ;  /* 0x0000000607077211 */ /* 0x000fe400078f18ff */
[----:B------:R-:W-:Y:S02]  /*1c80*/  LOP3.LUT R5, R0, R3, RZ, 0xfc, !PT ;  /* 0x0000000300057212 */ /* 0x000fe400078efcff */
[----:B------:R-:W-:Y:S01]  /*1c90*/  SEL R3, R115, RZ, P2 ;  /* 0x000000ff73037207 */ /* 0x000fe20001000000 */
[C---:B------:R-:W-:Y:S01]  /*1ca0*/  IMAD R4, R9.reuse, R98, RZ ;  /* 0x0000006209047224 */ /* 0x040fe200078e02ff */
[----:B------:R-:W-:Y:S01]  /*1cb0*/  SHF.R.S32.HI R215, RZ, 0x1f, R214 ;  /* 0x0000001fffd77819 */ /* 0x000fe200000114d6 */
[----:B------:R-:W-:Y:S01]  /*1cc0*/  IMAD R0, R9, R92, RZ ;  /* 0x0000005c09007224 */ /* 0x000fe200078e02ff */
[----:B------:R-:W-:Y:S01]  /*1cd0*/  LOP3.LUT R7, R7, 0xfffffff8, RZ, 0xc0, !PT ;  /* 0xfffffff807077812 */ /* 0x000fe200078ec0ff */
[----:B------:R-:W-:Y:S01]  /*1ce0*/  VIADD R21, R220, 0x40 ;  /* 0x00000040dc157836 */ /* 0x000fe20000000000 */
[----:B------:R-:W-:Y:S01]  /*1cf0*/  ISETP.GE.AND P1, PT, R213, R115, PT ;  /* 0x00000073d500720c */ /* 0x000fe20003f26270 */
[----:B------:R-:W-:Y:S01]  /*1d00*/  IMAD.IADD R3, R16, 0x1, R3 ;  /* 0x0000000110037824 */ /* 0x000fe200078e0203 */
[----:B------:R-:W-:Y:S01]  /*1d10*/  IADD3 R13, R6, -R7, RZ ;  /* 0x80000007060d7210 */ /* 0x000fe20007ffe0ff */
[----:B------:R-:W-:-:S02]  /*1d20*/  VIADD R33, R220, 0x20 ;  /* 0x00000020dc217836 */ /* 0x000fc40000000000 */
[C---:B------:R-:W-:Y:S02]  /*1d30*/  VIADD R28, R220.reuse, 0x20 ;  /* 0x00000020dc1c7836 */ /* 0x040fe40000000000 */
[C---:B------:R-:W-:Y:S02]  /*1d40*/  IMAD R7, R220.reuse, R99, R4 ;  /* 0x00000063dc077224 */ /* 0x040fe400078e0204 */
[----:B------:R-:W-:Y:S01]  /*1d50*/  IMAD.WIDE.U32 R102, R220, R98, R214 ;  /* 0x00000062dc667225 */ /* 0x000fe200078e00d6 */
[----:B------:R-:W-:-:S03]  /*1d60*/  SHF.R.S32.HI R4, RZ, 0x1f, R3 ;  /* 0x0000001fff047819 */ /* 0x000fc60000011403 */
[----:B------:R-:W-:Y:S01]  /*1d70*/  IMAD.WIDE.U32 R100, R220, R98, R16 ;  /* 0x00000062dc647225 */ /* 0x000fe200078e0010 */
[----:B------:R-:W-:-:S03]  /*1d80*/  SHF.L.U32 R28, R28, 0x6, RZ ;  /* 0x000000061c1c7819 */ /* 0x000fc600000006ff */
[----:B------:R-:W-:Y:S01]  /*1d90*/  IMAD R9, R220, R93, R0 ;  /* 0x0000005ddc097224 */ /* 0x000fe200078e0200 */
[----:B------:R-:W-:Y:S01]  /*1da0*/  SEL R0, R115, RZ, P1 ;  /* 0x000000ff73007207 */ /* 0x000fe20000800000 */
[----:B------:R-:W-:Y:S02]  /*1db0*/  IMAD.SHL.U32 R6, R21, 0x40, RZ ;  /* 0x0000004015067824 */ /* 0x000fe400078e00ff */
[----:B------:R-:W-:Y:S02]  /*1dc0*/  IMAD.SHL.U32 R33, R33, 0x40, RZ ;  /* 0x0000004021217824 */ /* 0x000fe400078e00ff */
[----:B------:R-:W-:Y:S02]  /*1dd0*/  IMAD.IADD R103, R103, 0x1, R7 ;  /* 0x0000000167677824 */ /* 0x000fe400078e0207 */
[----:B------:R-:W-:Y:S01]  /*1de0*/  IMAD.IADD R101, R7, 0x1, R101 ;  /* 0x0000000107657824 */ /* 0x000fe200078e0265 */
[----:B------:R-:W-:Y:S02]  /*1df0*/  IADD3 R7, R213, R0, RZ ;  /* 0x00000000d5077210 */ /* 0x000fe40007ffe0ff */
[----:B------:R-:W-:-:S02]  /*1e00*/  LOP3.LUT R0, R6, 0x1c0, RZ, 0xc0, !PT ;  /* 0x000001c006007812 */ /* 0x000fc400078ec0ff */
[CC--:B------:R-:W-:Y:S02]  /*1e10*/  LEA.HI R6, R4.reuse, R3.reuse, RZ, 0x6 ;  /* 0x0000000304067211 */ /* 0x0c0fe400078f30ff */
[----:B------:R-:W-:Y:S02]  /*1e20*/  LEA.HI R10, R4, R3, RZ, 0x3 ;  /* 0x00000003040a7211 */ /* 0x000fe400078f18ff */
[----:B------:R-:W-:Y:S02]  /*1e30*/  LOP3.LUT R33, R33, 0x1c0, RZ, 0xc0, !PT ;  /* 0x000001c021217812 */ /* 0x000fe400078ec0ff */
[----:B------:R-:W-:Y:S01]  /*1e40*/  LOP3.LUT R28, R28, 0x1c0, RZ, 0xc0, !PT ;  /* 0x000001c01c1c7812 */ /* 0x000fe200078ec0ff */
[CC--:B------:R-:W-:Y:S01]  /*1e50*/  IMAD.WIDE.U32 R94, R220.reuse, R92.reuse, R16 ;  /* 0x0000005cdc5e7225 */ /* 0x0c0fe200078e0010 */
[----:B------:R-:W-:Y:S02]  /*1e60*/  SHF.R.S32.HI R4, RZ, 0x1f, R7 ;  /* 0x0000001fff047819 */ /* 0x000fe40000011407 */
[----:B------:R-:W-:Y:S01]  /*1e70*/  SHF.R.S32.HI R6, RZ, 0x6, R6 ;  /* 0x00000006ff067819 */ /* 0x000fe20000011406 */
[----:B------:R-:W-:Y:S01]  /*1e80*/  IMAD.WIDE.U32 R96, R220, R92, R214 ;  /* 0x0000005cdc607225 */ /* 0x000fe200078e00d6 */
[----:B------:R-:W-:-:S02]  /*1e90*/  LOP3.LUT R8, R33, 0x38, R10, 0xf8, !PT ;  /* 0x0000003821087812 */ /* 0x000fc400078ef80a */
[----:B------:R-:W-:Y:S01]  /*1ea0*/  SHF.R.U32.HI R28, RZ, 0x3, R28 ;  /* 0x00000003ff1c7819 */ /* 0x000fe2000001161c */
[----:B------:R-:W-:Y:S01]  /*1eb0*/  IMAD.IADD R97, R97, 0x1, R9 ;  /* 0x0000000161617824 */ /* 0x000fe200078e0209 */
[----:B------:R-:W-:Y:S02]  /*1ec0*/  IADD3 R95, R9, R95, RZ ;  /* 0x0000005f095f7210 */ /* 0x000fe40007ffe0ff */
[----:B------:R-:W-:Y:S02]  /*1ed0*/  LOP3.LUT R3, R229, 0x38, R10, 0xf8, !PT ;  /* 0x00000038e5037812 */ /* 0x000fe400078ef80a */
[----:B------:R-:W-:Y:S02]  /*1ee0*/  SHF.R.U32.HI R32, RZ, 0x3, R229 ;  /* 0x00000003ff207819 */ /* 0x000fe400000116e5 */
[----:B------:R-:W-:Y:S01]  /*1ef0*/  LEA.HI R21, R4, R7, RZ, 0x3 ;  /* 0x0000000704157211 */ /* 0x000fe200078f18ff */
[----:B------:R-:W0:Y:S01]  /*1f00*/  S2R R141, SR_TID.X ;  /* 0x00000000008d7919 */ /* 0x000e220000002100 */
[----:B------:R-:W-:-:S02]  /*1f10*/  LOP3.LUT R9, R8, R28, RZ, 0x3c, !PT ;  /* 0x0000001c08097212 */ /* 0x000fc400078e3cff */
[----:B------:R-:W-:Y:S02]  /*1f20*/  LEA.HI R4, R4, R7, RZ, 0x6 ;  /* 0x0000000704047211 */ /* 0x000fe400078f30ff */
[----:B------:R-:W-:Y:S02]  /*1f30*/  SHF.R.U32.HI R138, RZ, 0x3, R0 ;  /* 0x00000003ff8a7819 */ /* 0x000fe40000011600 */
[----:B------:R-:W-:Y:S02]  /*1f40*/  LOP3.LUT R11, R0, 0x38, R10, 0xf8, !PT ;  /* 0x00000038000b7812 */ /* 0x000fe400078ef80a */
[----:B------:R-:W-:Y:S02]  /*1f50*/  LOP3.LUT R3, R3, R32, RZ, 0x3c, !PT ;  /* 0x0000002003037212 */ /* 0x000fe400078e3cff */
[----:B------:R-:W-:Y:S02]  /*1f60*/  SHF.R.S32.HI R4, RZ, 0x6, R4 ;  /* 0x00000006ff047819 */ /* 0x000fe40000011404 */
[----:B------:R-:W-:-:S02]  /*1f70*/  LOP3.LUT R11, R11, R138, RZ, 0x3c, !PT ;  /* 0x0000008a0b0b7212 */ /* 0x000fc400078e3cff */
[----:B------:R-:W-:Y:S01]  /*1f80*/  ISETP.GE.AND P0, PT, R19, UR4, PT ;  /* 0x0000000413007c0c */ /* 0x000fe2000bf06270 */
[----:B-----5:R-:W-:Y:S01]  /*1f90*/  IMAD.WIDE.U32 R100, R135, R98, R100 ;  /* 0x0000006287647225 */ /* 0x020fe200078e0064 */
[----:B------:R-:W-:-:S03]  /*1fa0*/  LOP3.LUT R7, R33, 0x38, R21, 0xf8, !PT ;  /* 0x0000003821077812 */ /* 0x000fc600078ef815 */
[----:B------:R-:W-:Y:S01]  /*1fb0*/  IMAD.WIDE.U32 R102, R135, R98, R102 ;  /* 0x0000006287667225 */ /* 0x000fe200078e0066 */
[----:B------:R-:W-:Y:S02]  /*1fc0*/  LOP3.LUT R8, R7, R28, RZ, 0x3c, !PT ;  /* 0x0000001c07087212 */ /* 0x000fe400078e3cff */
[C-C-:B------:R-:W-:Y:S01]  /*1fd0*/  SHF.L.U64.HI R104, R98.reuse, 0x5, R99.reuse ;  /* 0x0000000562687819 */ /* 0x140fe20000010263 */
[----:B------:R-:W-:Y:S01]  /*1fe0*/  IMAD R121, R99, 0x50, RZ ;  /* 0x0000005063797824 */ /* 0x000fe200078e02ff */
[C---:B------:R-:W-:Y:S01]  /*1ff0*/  SHF.L.U64.HI R108, R98.reuse, 0x6, R99 ;  /* 0x00000006626c7819 */ /* 0x040fe20000010263 */
[C---:B------:R-:W-:Y:S01]  /*2000*/  IMAD.SHL.U32 R105, R98.reuse, 0x20, RZ ;  /* 0x0000002062697824 */ /* 0x040fe200078e00ff */
[----:B------:R-:W-:Y:S01]  /*2010*/  SHF.L.U32 R109, R98, 0x6, RZ ;  /* 0x00000006626d7819 */ /* 0x000fe200000006ff */
[----:B------:R-:W-:Y:S01]  /*2020*/  IMAD R7, R93, 0x50, RZ ;  /* 0x000000505d077824 */ /* 0x000fe200078e02ff */
[C-C-:B------:R-:W-:Y:S01]  /*2030*/  SHF.L.U64.HI R106, R92.reuse, 0x5, R93.reuse ;  /* 0x000000055c6a7819 */ /* 0x140fe2000001025d */
[C---:B------:R-:W-:Y:S01]  /*2040*/  IMAD.SHL.U32 R107, R92.reuse, 0x20, RZ ;  /* 0x000000205c6b7824 */ /* 0x040fe200078e00ff */
[C---:B------:R-:W-:Y:S01]  /*2050*/  SHF.L.U64.HI R110, R92.reuse, 0x6, R93 ;  /* 0x000000065c6e7819 */ /* 0x040fe2000001025d */
[----:B------:R-:W-:-:S02]  /*2060*/  IMAD.SHL.U32 R111, R92, 0x40, RZ ;  /* 0x000000405c6f7824 */ /* 0x000fc400078e00ff */
[----:B------:R-:W-:-:S04]  /*2070*/  IMAD.WIDE.U32 R96, R135, R92, R96 ;  /* 0x0000005c87607225 */ /* 0x000fc800078e0060 */
[----:B------:R-:W-:Y:S01]  /*2080*/  IMAD.WIDE.U32 R94, R135, R92, R94 ;  /* 0x0000005c875e7225 */ /* 0x000fe200078e005e */
[----:B0-----:R-:W-:-:S03]  /*2090*/  LEA.HI R141, R141, 0x8, RZ, 0x19 ;  /* 0x000000088d8d7811 */ /* 0x001fc600078fc8ff */
[----:B------:R-:W-:Y:S02]  /*20a0*/  IMAD.IADD R118, R118, 0x1, R25 ;  /* 0x0000000176767824 */ /* 0x000fe400078e0219 */
[----:B------:R-:W-:Y:S02]  /*20b0*/  IMAD.SHL.U32 R115, R115, 0x2, RZ ;  /* 0x0000000273737824 */ /* 0x000fe400078e00ff */
[----:B------:R-:W-:Y:S02]  /*20c0*/  IMAD R112, R13, 0x20, R220 ;  /* 0x000000200d707824 */ /* 0x000fe400078e02dc */
[C---:B--2---:R-:W-:Y:S02]  /*20d0*/  IMAD R132, R6.reuse, 0x1400, R29 ;  /* 0x0000140006847824 */ /* 0x044fe400078e021d */
[----:B---3--:R-:W-:Y:S02]  /*20e0*/  IMAD R134, R6, 0x1400, R31 ;  /* 0x0000140006867824 */ /* 0x008fe400078e021f */
[----:B------:R-:W-:Y:S01]  /*20f0*/  IMAD.IADD R132, R132, 0x1, R9 ;  /* 0x0000000184847824 */ /* 0x000fe200078e0209 */
[----:B------:R-:W-:Y:S01]  /*2100*/  LOP3.LUT R9, R0, 0x38, R21, 0xf8, !PT ;  /* 0x0000003800097812 */ /* 0x000fe200078ef815 */
[----:B----4-:R-:W-:-:S02]  /*2110*/  IMAD R130, R6, 0x1400, R20 ;  /* 0x0000140006827824 */ /* 0x010fc400078e0214 */
[----:B------:R-:W-:Y:S01]  /*2120*/  IMAD.IADD R134, R134, 0x1, R3 ;  /* 0x0000000186867824 */ /* 0x000fe200078e0203 */
[----:B------:R-:W-:Y:S01]  /*2130*/  LOP3.LUT R3, R229, 0x38, R21, 0xf8, !PT ;  /* 0x00000038e5037812 */ /* 0x000fe200078ef815 */
[C---:B------:R-:W-:Y:S02]  /*2140*/  IMAD R133, R4.reuse, 0x1400, R31 ;  /* 0x0000140004857824 */ /* 0x040fe400078e021f */
[C---:B------:R-:W-:Y:S02]  /*2150*/  IMAD R131, R4.reuse, 0x1400, R29 ;  /* 0x0000140004837824 */ /* 0x040fe400078e021d */
[----:B------:R-:W-:Y:S01]  /*2160*/  IMAD R123, R4, 0x1400, R20 ;  /* 0x00001400047b7824 */ /* 0x000fe200078e0214 */
[----:B------:R-:W-:Y:S01]  /*2170*/  LOP3.LUT R4, R9, R138, RZ, 0x3c, !PT ;  /* 0x0000008a09047212 */ /* 0x000fe200078e3cff */
[----:B------:R-:W-:Y:S01]  /*2180*/  IMAD.IADD R130, R130, 0x1, R11 ;  /* 0x0000000182827824 */ /* 0x000fe200078e020b */
[----:B------:R-:W-:Y:S02]  /*2190*/  SHF.R.S32.HI R11, RZ, 0x1f, R135 ;  /* 0x0000001fff0b7819 */ /* 0x000fe40000011487 */
[----:B------:R-:W-:Y:S01]  /*21a0*/  LOP3.LUT R6, R3, R32, RZ, 0x3c, !PT ;  /* 0x0000002003067212 */ /* 0x000fe200078e3cff */
[----:B------:R-:W-:-:S02]  /*21b0*/  IMAD.IADD R123, R123, 0x1, R4 ;  /* 0x000000017b7b7824 */ /* 0x000fc400078e0204 */
[----:B------:R-:W-:Y:S01]  /*21c0*/  IMAD R4, R11, R92, RZ ;  /* 0x0000005c0b047224 */ /* 0x000fe200078e02ff */
[----:B------:R-:W-:Y:S01]  /*21d0*/  IADD3 R133, R133, R6, RZ ;  /* 0x0000000685857210 */ /* 0x000fe20007ffe0ff */
[----:B------:R-:W-:Y:S02]  /*21e0*/  IMAD R6, R11, R98, RZ ;  /* 0x000000620b067224 */ /* 0x000fe400078e02ff */
[C---:B------:R-:W-:Y:S01]  /*21f0*/  IMAD R11, R135.reuse, R93, R4 ;  /* 0x0000005d870b7224 */ /* 0x040fe200078e0204 */
[----:B------:R-:W-:Y:S01]  /*2200*/  SEL R4, RZ, 0x8, P0 ;  /* 0x00000008ff047807 */ /* 0x000fe20000000000 */
[----:B------:R-:W-:-:S03]  /*2210*/  IMAD R9, R135, R99, R6 ;  /* 0x0000006387097224 */ /* 0x000fc600078e0206 */
[C---:B------:R-:W-:Y:S02]  /*2220*/  LOP3.LUT R27, R5.reuse, R4, RZ, 0xfc, !PT ;  /* 0x00000004051b7212 */ /* 0x040fe400078efcff */
[----:B------:R-:W-:Y:S01]  /*2230*/  LOP3.LUT R4, R5, 0x1, RZ, 0xc0, !PT ;  /* 0x0000000105047812 */ /* 0x000fe200078ec0ff */
[----:B------:R-:W-:Y:S01]  /*2240*/  IMAD.IADD R5, R103, 0x1, R9 ;  /* 0x0000000167057824 */ /* 0x000fe200078e0209 */
[----:B------:R-:W-:Y:S01]  /*2250*/  IADD3 R6, R9, R101, RZ ;  /* 0x0000006509067210 */ /* 0x000fe20007ffe0ff */
[----:B------:R-:W-:Y:S01]  /*2260*/  IMAD.WIDE.U32 R98, R98, 0x50, RZ ;  /* 0x0000005062627825 */ /* 0x000fe200078e00ff */
[----:B------:R-:W-:Y:S02]  /*2270*/  SHF.R.S32.HI R9, RZ, 0x3, R10 ;  /* 0x00000003ff097819 */ /* 0x000fe4000001140a */
[----:B------:R-:W-:Y:S01]  /*2280*/  SHF.R.S32.HI R20, RZ, 0x3, R21 ;  /* 0x00000003ff147819 */ /* 0x000fe20000011415 */
[----:B------:R-:W-:Y:S01]  /*2290*/  IMAD.WIDE.U32 R92, R92, 0x50, RZ ;  /* 0x000000505c5c7825 */ /* 0x000fe200078e00ff */
[----:B------:R-:W-:-:S02]  /*22a0*/  LOP3.LUT R10, R10, 0xfffffff8, RZ, 0xc0, !PT ;  /* 0xfffffff80a0a7812 */ /* 0x000fc400078ec0ff */
[----:B------:R-:W-:Y:S01]  /*22b0*/  LOP3.LUT R21, R21, 0xfffffff8, RZ, 0xc0, !PT ;  /* 0xfffffff815157812 */ /* 0x000fe200078ec0ff */
[----:B------:R-:W-:Y:S01]  /*22c0*/  IMAD.IADD R131, R131, 0x1, R8 ;  /* 0x0000000183837824 */ /* 0x000fe200078e0208 */
[----:B------:R-:W-:Y:S01]  /*22d0*/  LOP3.LUT R25, R27, 0x2, RZ, 0xc0, !PT ;  /* 0x000000021b197812 */ /* 0x000fe200078ec0ff */
[----:B------:R-:W-:Y:S01]  /*22e0*/  IMAD.IADD R122, R93, 0x1, R7 ;  /* 0x000000015d7a7824 */ /* 0x000fe200078e0207 */
[----:B------:R-:W-:Y:S01]  /*22f0*/  LOP3.LUT R26, R27, 0x4, RZ, 0xc0, !PT ;  /* 0x000000041b1a7812 */ /* 0x000fe200078ec0ff */
[----:B------:R-:W-:Y:S01]  /*2300*/  IMAD.IADD R7, R97, 0x1, R11 ;  /* 0x0000000161077824 */ /* 0x000fe200078e020b */
[----:B------:R-:W-:Y:S01]  /*2310*/  SHF.R.S32.HI R3, RZ, 0x1f, R30 ;  /* 0x0000001fff037819 */ /* 0x000fe2000001141e */
[----:B------:R-:W-:Y:S01]  /*2320*/  IMAD.IADD R8, R11, 0x1, R95 ;  /* 0x000000010b087824 */ /* 0x000fe200078e025f */
[----:B------:R-:W-:Y:S02]  /*2330*/  IADD3 R121, R99, R121, RZ ;  /* 0x0000007963797210 */ /* 0x000fe40007ffe0ff */
[----:B------:R-:W-:-:S02]  /*2340*/  LOP3.LUT R27, R27, 0x8, RZ, 0xc0, !PT ;  /* 0x000000081b1b7812 */ /* 0x000fc400078ec0ff */
[----:B------:R-:W-:Y:S02]  /*2350*/  SHF.R.S32.HI R117, RZ, 0x1f, R91 ;  /* 0x0000001fff757819 */ /* 0x000fe4000001145b */
[----:B------:R-:W-:Y:S02]  /*2360*/  SHF.R.S32.HI R28, RZ, 0x1f, R10 ;  /* 0x0000001fff1c7819 */ /* 0x000fe4000001140a */
[----:B------:R-:W-:-:S07]  /*2370*/  SHF.R.S32.HI R29, RZ, 0x1f, R21 ;  /* 0x0000001fff1d7819 */ /* 0x000fce0000011415 */
.L_x_2808:
[----:B--2---:R-:W2:Y:S01]  /*2380*/  LDL R34, [R1+0x58] ;  /* 0x0000580001227983 */ /* 0x004ea20000100800 */
[----:B------:R-:W0:Y:S01]  /*2390*/  LDC R84, c[0x0][0x430] ;  /* 0x00010c00ff547b82 */ /* 0x000e220000000800 */
[----:B------:R-:W-:Y:S01]  /*23a0*/  VIADD R24, R24, 0xffffffff ;  /* 0xffffffff18187836 */ /* 0x000fe20000000000 */
[----:B------:R-:W-:Y:S01]  /*23b0*/  ULDC.64 UR4, c[0x0][0x208] ;  /* 0x0000820000047ab9 */ /* 0x000fe20000000a00 */
[----:B------:R-:W-:Y:S02]  /*23c0*/  SHF.R.U32.HI R36, RZ, 0x3, R229 ;  /* 0x00000003ff247819 */ /* 0x000fe400000116e5 */
[----:B------:R-:W-:-:S03]  /*23d0*/  IMAD R11, R24, 0x50, R112 ;  /* 0x00000050180b7824 */ /* 0x000fc600078e0270 */
[----:B------:R-:W1:Y:S02]  /*23e0*/  LDC R114, c[0x0][0x3f4] ;  /* 0x0000fd00ff727b82 */ /* 0x000e640000000800 */
[----:B------:R-:W-:Y:S02]  /*23f0*/  ISETP.GE.AND P0, PT, R11, R2, PT ;  /* 0x000000020b00720c */ /* 0x000fe40003f06270 */
[----:B------:R-:W-:Y:S02]  /*2400*/  IADD3 R35, R118, R11, RZ ;  /* 0x0000000b76237210 */ /* 0x000fe40007ffe0ff */
[----:B------:R-:W-:-:S03]  /*2410*/  ISETP.GT.OR P0, PT, R112, 0x4f, P0 ;  /* 0x0000004f7000780c */ /* 0x000fc60000704670 */
[----:B------:R-:W-:Y:S01]  /*2420*/  IMAD.MOV.U32 R11, RZ, RZ, R35 ;  /* 0x000000ffff0b7224 */ /* 0x000fe200078e0023 */
[----:B0-----:R-:W-:-:S09]  /*2430*/  ISETP.NE.AND P3, PT, R84, 0x1, PT ;  /* 0x000000015400780c */ /* 0x001fd20003f65270 */
[----:B------:R-:W0:Y:S08]  /*2440*/  @!P0 LDC.64 R32, c[0x0][0x428] ;  /* 0x00010a00ff208b82 */ /* 0x000e300000000a00 */
[----:B---3--:R-:W3:Y:S08]  /*2450*/  @!P0 LDC.64 R12, c[0x0][0x418] ;  /* 0x00010600ff0c8b82 */ /* 0x008ef00000000a00 */
[----:B----4-:R-:W4:Y:S08]  /*2460*/  @P3 LDC R14, c[0x0][0x434] ;  /* 0x00010d00ff0e3b82 */ /* 0x010f300000000800 */
        /* <DEDUP_REMOVED lines=9> */
[C---:B---3--:R-:W-:Y:S02]  /*2500*/  @!P0 LEA R12, P3, R14.reuse, R12, 0x2 ;  /* 0x0000000c0e0c8211 */ /* 0x048fe400078610ff */
[----:B------:R-:W-:Y:S02]  /*2510*/  MOV R31, RZ ;  /* 0x000000ff001f7202 */ /* 0x000fe40000000f00 */
[----:B------:R-:W-:Y:S02]  /*2520*/  @!P0 LEA.HI.X R13, R14, R13, R15, 0x2, P3 ;  /* 0x0000000d0e0d8211 */ /* 0x000fe400018f140f */
[----:B------:R-:W-:-:S03]  /*2530*/  LOP3.LUT R14, R229, 0x38, R16, 0xf8, !PT ;  /* 0x00000038e50e7812 */ /* 0x000fc600078ef810 */
[----:B------:R0:W5:Y:S01]  /*2540*/  @!P0 LDG.E R31, desc[UR4][R12.64] ;  /* 0x000000040c1f8981 */ /* 0x000162000c1e1900 */
[----:B------:R-:W-:Y:S01]  /*2550*/  ISETP.GE.AND P0, PT, R114, 0x1, PT ;  /* 0x000000017200780c */ /* 0x000fe20003f06270 */
[----:B------:R-:W-:Y:S01]  /*2560*/  IMAD.MOV R11, RZ, RZ, -R11 ;  /* 0x000000ffff0b7224 */ /* 0x000fe200078e0a0b */
[----:B------:R-:W-:Y:S01]  /*2570*/  ISETP.GT.AND P3, PT, R24, R116, PT ;  /* 0x000000741800720c */ /* 0x000fe20003f64270 */
[----:B------:R-:W-:Y:S05]  /*2580*/  YIELD ;  /* 0x0000000000007946 */ /* 0x000fea0003800000 */
[----:B------:R-:W-:Y:S01]  /*2590*/  BSSY B0, `(.L_x_2692) ;  /* 0x00007d0000007945 */ /* 0x000fe20003800000 */
[----:B------:R-:W-:Y:S01]  /*25a0*/  IMAD R84, R84, R11, R35 ;  /* 0x0000000b54547224 */ /* 0x000fe200078e0223 */
[----:B------:R-:W-:-:S02]  /*25b0*/  P2R R113, PR, RZ, 0x8 ;  /* 0x00000008ff717803 */ /* 0x000fc40000000000 */
[----:B--2---:R-:W-:-:S05]  /*25c0*/  LOP3.LUT R85, R34, R14, R36, 0xf6, !PT ;  /* 0x0000000e22557212 */ /* 0x004fca00078ef624 */
[----:B------:R-:W-:-:S04]  /*25d0*/  IMAD R85, R212, 0x5000, R85 ;  /* 0x00005000d4557824 */ /* 0x000fc800078e0255 */
        /* <DEDUP_REMOVED lines=16> */
[C---:B------:R-:W-:Y:S01]  /*26e0*/  IMAD R15, R31.reuse, UR5, R14 ;  /* 0x000000051f0f7c24 */ /* 0x040fe2000f8e020e */
[----:B------:R-:W-:Y:S01]  /*26f0*/  VIMNMX R88, R88, 0x50, PT ;  /* 0x0000005058587848 */ /* 0x000fe20003fe0100 */
[----:B------:R-:W-:Y:S01]  /*2700*/  IMAD.WIDE.U32 R12, R31, UR4, R12 ;  /* 0x000000041f0c7c25 */ /* 0x000fe2000f8e000c */
[----:B------:R-:W-:-:S03]  /*2710*/  ULDC.64 UR4, c[0x0][0x308] ;  /* 0x0000c20000047ab9 */ /* 0x000fc60000000a00 */
[----:B------:R-:W-:Y:S01]  /*2720*/  IMAD R37, R11, R92, R32 ;  /* 0x0000005c0b257224 */ /* 0x000fe200078e0220 */
[----:B------:R-:W-:Y:S01]  /*2730*/  IADD3 R13, R13, R15, RZ ;  /* 0x0000000f0d0d7210 */ /* 0x000fe20007ffe0ff */
[----:B------:R-:W-:Y:S02]  /*2740*/  IMAD R15, R3, UR4, RZ ;  /* 0x00000004030f7c24 */ /* 0x000fe4000f8e02ff */
[----:B------:R-:W-:Y:S02]  /*2750*/  IMAD R14, R121, R24, RZ ;  /* 0x00000018790e7224 */ /* 0x000fe400078e02ff */
[C---:B------:R-:W-:Y:S02]  /*2760*/  IMAD R119, R30.reuse, UR5, R15 ;  /* 0x000000051e777c24 */ /* 0x040fe4000f8e020f */
[----:B------:R-:W-:Y:S01]  /*2770*/  IMAD.WIDE.U32 R32, R30, UR4, R12 ;  /* 0x000000041e207c25 */ /* 0x000fe2000f8e000c */
[----:B------:R-:W-:-:S03]  /*2780*/  ULDC.64 UR4, c[0x0][0x2e8] ;  /* 0x0000ba0000047ab9 */ /* 0x000fc60000000a00 */
[----:B------:R-:W-:Y:S01]  /*2790*/  IMAD.IADD R119, R33, 0x1, R119 ;  /* 0x0000000121777824 */ /* 0x000fe200078e0277 */
[----:B------:R-:W-:Y:S01]  /*27a0*/  LEA R120, P3, R32, UR4, 0x1 ;  /* 0x0000000420787c11 */ /* 0x000fe2000f8608ff */
[----:B------:R-:W-:Y:S02]  /*27b0*/  IMAD R35, R11, R98, R14 ;  /* 0x000000620b237224 */ /* 0x000fe400078e020e */
[----:B------:R-:W-:Y:S01]  /*27c0*/  IMAD.WIDE.U32 R14, R98, R24, RZ ;  /* 0x00000018620e7225 */ /* 0x000fe200078e00ff */
[----:B------:R-:W-:-:S03]  /*27d0*/  LEA.HI.X R119, R32, UR5, R119, 0x1, P3 ;  /* 0x0000000520777c11 */ /* 0x000fc600098f0c77 */
[----:B------:R-:W-:-:S04]  /*27e0*/  IMAD.WIDE.U32 R12, R92, R24, RZ ;  /* 0x000000185c0c7225 */ /* 0x000fc800078e00ff */
[----:B------:R-:W-:Y:S02]  /*27f0*/  IMAD.IADD R11, R15, 0x1, R35 ;  /* 0x000000010f0b7824 */ /* 0x000fe400078e0223 */
[----:B------:R-:W-:Y:S01]  /*2800*/  IMAD.IADD R80, R13, 0x1, R37 ;  /* 0x000000010d507824 */ /* 0x000fe200078e0225 */
[----:B------:R-:W-:Y:S06]  /*2810*/  @!P0 BRA `(.L_x_2694) ;  /* 0x0000003400b88947 */ /* 0x000fec0003800000 */
        /* <DEDUP_REMOVED lines=17> */
[-C--:B------:R-:W-:Y:S01]  /*2930*/  ISETP.GE.AND P5, PT, R214, R114.reuse, PT ;  /* 0x00000072d600720c */ /* 0x080fe20003fa6270 */
[----:B------:R-:W-:Y:S01]  /*2940*/  IMAD.X R34, R11, 0x1, R5, P0 ;  /* 0x000000010b227824 */ /* 0x000fe200000e0605 */
[C---:B------:R-:W-:Y:S01]  /*2950*/  LEA R32, P0, R33.reuse, UR4, 0x1 ;  /* 0x0000000421207c11 */ /* 0x040fe2000f8008ff */
[----:B------:R-:W-:Y:S01]  /*2960*/  IMAD.X R36, R80, 0x1, R7, P4 ;  /* 0x0000000150247824 */ /* 0x000fe200020e0607 */
[----:B------:R-:W-:Y:S01]  /*2970*/  CS2R R78, SRZ ;  /* 0x00000000004e7805 */ /* 0x000fe2000001ff00 */
[----:B------:R-:W-:Y:S01]  /*2980*/  ULDC.64 UR6, c[0x0][0x208] ;  /* 0x0000820000067ab9 */ /* 0x000fe20000000a00 */
[----:B------:R-:W-:Y:S01]  /*2990*/  LEA.HI.X R33, R33, UR5, R34, 0x1, P0 ;  /* 0x0000000521217c11 */ /* 0x000fe200080f0c22 */
[----:B------:R-:W-:Y:S01]  /*29a0*/  ULDC.64 UR4, c[0x0][0x400] ;  /* 0x0001000000047ab9 */ /* 0x000fe20000000a00 */
[----:B------:R-:W-:-:S02]  /*29b0*/  ISETP.GE.AND P4, PT, R222, R114, PT ;  /* 0x00000072de00720c */ /* 0x000fc40003f86270 */
[----:B------:R-:W-:-:S03]  /*29c0*/  LEA R34, P0, R35, UR4, 0x1 ;  /* 0x0000000423227c11 */ /* 0x000fc6000f8008ff */
[----:B------:R0:W5:Y:S01]  /*29d0*/  @!P5 LDG.E.64 R76, desc[UR6][R32.64] ;  /* 0x00000006204cd981 */ /* 0x000162000c1e1b00 */
[----:B------:R-:W-:Y:S02]  /*29e0*/  LEA.HI.X R35, R35, UR5, R36, 0x1, P0 ;  /* 0x0000000523237c11 */ /* 0x000fe400080f0c24 */
        /* <DEDUP_REMOVED lines=15> */
.L_x_2696:
[----:B------:R-:W-:Y:S05]  /*2ae0*/  BSYNC B1 ;  /* 0x0000000000017941 */ /* 0x000fea0003800000 */
.L_x_2695:
[----:B0----5:R-:W-:Y:S01]  /*2af0*/  IMAD.MOV.U32 R32, RZ, RZ, R64 ;  /* 0x000000ffff207224 */ /* 0x021fe200078e0040 */
[----:B------:R-:W-:Y:S01]  /*2b00*/  MOV R33, R65 ;  /* 0x0000004100217202 */ /* 0x000fe20000000f00 */
[----:B------:R-:W-:Y:S01]  /*2b10*/  IMAD.MOV.U32 R34, RZ, RZ, R68 ;  /* 0x000000ffff227224 */ /* 0x000fe200078e0044 */
[----:B------:R-:W-:Y:S01]  /*2b20*/  ISETP.GE.AND P4, PT, R37, R88, PT ;  /* 0x000000582500720c */ /* 0x000fe20003f86270 */
[----:B------:R-:W-:Y:S01]  /*2b30*/  IMAD.MOV.U32 R35, RZ, RZ, R69 ;  /* 0x000000ffff237224 */ /* 0x000fe200078e0045 */
[----:B------:R-:W-:Y:S01]  /*2b40*/  PRMT R146, R32, 0x5410, R33 ;  /* 0x0000541020927816 */ /* 0x000fe20000000021 */
[----:B------:R-:W-:Y:S01]  /*2b50*/  IMAD.MOV.U32 R32, RZ, RZ, R72 ;  /* 0x000000ffff207224 */ /* 0x000fe200078e0048 */
[----:B------:R-:W-:Y:S01]  /*2b60*/  MOV R33, R73 ;  /* 0x0000004900217202 */ /* 0x000fe20000000f00 */
[----:B------:R-:W-:Y:S01]  /*2b70*/  BSSY B1, `(.L_x_2697) ;  /* 0x0000039000017945 */ /* 0x000fe20003800000 */
[----:B------:R-:W-:Y:S01]  /*2b80*/  PRMT R158, R34, 0x5410, R35 ;  /* 0x00005410229e7816 */ /* 0x000fe20000000023 */
[----:B------:R-:W-:Y:S01]  /*2b90*/  IMAD.MOV.U32 R34, RZ, RZ, R76 ;  /* 0x000000ffff227224 */ /* 0x000fe200078e004c */
[----:B------:R-:W-:Y:S01]  /*2ba0*/  PRMT R159, R32, 0x5410, R33 ;  /* 0x00005410209f7816 */ /* 0x000fe20000000021 */
[----:B------:R-:W-:Y:S01]  /*2bb0*/  IMAD.MOV.U32 R35, RZ, RZ, R77 ;  /* 0x000000ffff237224 */ /* 0x000fe200078e004d */
[----:B------:R-:W-:Y:S01]  /*2bc0*/  MOV R33, R67 ;  /* 0x0000004300217202 */ /* 0x000fe20000000f00 */
[----:B------:R-:W-:Y:S01]  /*2bd0*/  IMAD.MOV.U32 R32, RZ, RZ, R66 ;  /* 0x000000ffff207224 */ /* 0x000fe200078e0042 */
[----:B------:R-:W-:-:S02]  /*2be0*/  CS2R R52, SRZ ;  /* 0x0000000000347805 */ /* 0x000fc4000001ff00 */
        /* <DEDUP_REMOVED lines=9> */
[----:B------:R-:W-:Y:S01]  /*2c80*/  PRMT R160, R34, 0x5410, R35 ;  /* 0x0000541022a07816 */ /* 0x000fe20000000023 */
[----:B------:R-:W-:Y:S01]  /*2c90*/  IMAD.MOV.U32 R34, RZ, RZ, R78 ;  /* 0x000000ffff227224 */ /* 0x000fe200078e004e */
[----:B------:R-:W-:Y:S01]  /*2ca0*/  PRMT R161, R32, 0x5410, R33 ;  /* 0x0000541020a17816 */ /* 0x000fe20000000021 */
[----:B------:R-:W-:Y:S01]  /*2cb0*/  IMAD.MOV.U32 R35, RZ, RZ, R79 ;  /* 0x000000ffff237224 */ /* 0x000fe200078e004f */
[----:B------:R-:W-:Y:S02]  /*2cc0*/  CS2R R54, SRZ ;  /* 0x0000000000367805 */ /* 0x000fe4000001ff00 */
[----:B------:R-:W-:Y:S02]  /*2cd0*/  CS2R R58, SRZ ;  /* 0x00000000003a7805 */ /* 0x000fe4000001ff00 */
        /* <DEDUP_REMOVED lines=34> */
.L_x_2698:
[----:B------:R-:W-:Y:S05]  /*2f00*/  BSYNC B1 ;  /* 0x0000000000017941 */ /* 0x000fea0003800000 */
.L_x_2697:
        /* <DEDUP_REMOVED lines=44> */
.L_x_2700:
[----:B------:R-:W-:Y:S05]  /*31d0*/  BSYNC B1 ;  /* 0x0000000000017941 */ /* 0x000fea0003800000 */
.L_x_2699:
[----:B0-----:R-:W-:Y:S01]  /*31e0*/  IMAD.MOV.U32 R12, RZ, RZ, R52 ;  /* 0x000000ffff0c7224 */ /* 0x001fe200078e0034 */
[----:B------:R-:W-:Y:S01]  /*31f0*/  PRMT R142, R142, 0x5410, R81 ;  /* 0x000054108e8e7816 */ /* 0x000fe20000000051 */
[----:B------:R-:W-:Y:S01]  /*3200*/  IMAD.MOV.U32 R13, RZ, RZ, R53 ;  /* 0x000000ffff0d7224 */ /* 0x000fe200078e0035 */
[----:B------:R-:W-:Y:S01]  /*3210*/  MOV R14, R56 ;  /* 0x00000038000e7202 */ /* 0x000fe20000000f00 */
[----:B------:R-:W-:Y:S01]  /*3220*/  IMAD.MOV.U32 R11, RZ, RZ, R49 ;  /* 0x000000ffff0b7224 */ /* 0x000fe200078e0031 */
[----:B------:R-:W-:Y:S02]  /*3230*/  ULOP3.LUT UR4, UR60, 0x1, URZ, 0xfc, !UPT ;  /* 0x000000013c047892 */ /* 0x000fe4000f8efc3f */
        /* <DEDUP_REMOVED lines=21> */
[----:B-----5:R-:W-:Y:S02]  /*3390*/  MOV R14, R32 ;  /* 0x00000020000e7202 */ /* 0x020fe40000000f00 */
        /* <DEDUP_REMOVED lines=13> */
[----:B------:R-:W-:Y:S02]  /*3470*/  PLOP3.LUT P0, PT, PT, PT, UP0, 0x80, 0x0 ;  /* 0x000000000000781c */ /* 0x000fe40003f0f008 */
[----:B------:R-:W-:Y:S02]  /*3480*/  MOV R14, R34 ;  /* 0x00000022000e7202 */ /* 0x000fe40000000f00 */
        /* <DEDUP_REMOVED lines=16> */
.L_x_2701:
[----:B------:R-:W-:Y:S01]  /*3590*/  LEA R89, R212, R22, 0x3 ;  /* 0x00000016d4597211 */ /* 0x000fe200078e18ff */
[----:B------:R-:W-:Y:S01]  /*35a0*/  BSSY B1, `(.L_x_2702) ;  /* 0x0000004000017945 */ /* 0x000fe20003800000 */
[----:B------:R-:W-:-:S04]  /*35b0*/  SHF.L.U32 R90, R228, 0x1f, RZ ;  /* 0x0000001fe45a7819 */ /* 0x000fc800000006ff */
[----:B------:R-:W0:Y:S02]  /*35c0*/  SYNCS.PHASECHK.TRANS64.TRYWAIT P6, [R89+URZ+0x38890], R90 ;  /* 0x0388905a590075a7 */ /* 0x000e2400080c017f */
[----:B0-----:R-:W-:Y:S05]  /*35d0*/  @!P6 BRA `(.L_x_2703) ;  /* 0x000002b000f0e947 */ /* 0x001fea0003800000 */
.L_x_3085:
[----:B------:R-:W-:Y:S05]  /*35e0*/  BSYNC B1 ;  /* 0x0000000000017941 */ /* 0x000fea0003800000 */
.L_x_2702:
[----:B------:R-:W-:-:S03]  /*35f0*/  UMOV UR4, 0xffffffff ;  /* 0xffffffff00047882 */ /* 0x000fc60000000000 */
[----:B------:R-:W-:Y:S05]  /*3600*/  BRA.DIV UR4, `(.L_x_2704) ;  /* 0x000002b204f87947 */ /* 0x000fea000b800000 */
[----:B------:R1:W2:Y:S04]  /*3610*/  SHFL.IDX PT, R83, R119, RZ, 0x181f ;  /* 0x00181fff77537589 */ /* 0x0002a800000e0000 */
[----:B------:R1:W3:Y:S02]  /*3620*/  SHFL.IDX PT, R82, R120, RZ, 0x181f ;  /* 0x00181fff78527589 */ /* 0x0002e400000e0000 */
.L_x_3089:
        /* <DEDUP_REMOVED lines=12> */
[----:B0-----:R-:W-:Y:S01]  /*36f0*/  HADD2.F32 R156, -RZ, R13.H0_H0 ;  /* 0x2000000dff9c7230 */ /* 0x001fe20000004100 */
[--C-:B------:R-:W-:Y:S01]  /*3700*/  SHF.R.U64 R78, R78, 0x10, R79.reuse ;  /* 0x000000104e4e7819 */ /* 0x100fe2000000124f */
[----:B------:R-:W-:Y:S01]  /*3710*/  HADD2.F32 R154, -RZ, R15.H0_H0 ;  /* 0x2000000fff9a7230 */ /* 0x000fe20000004100 */
[----:B------:R-:W-:Y:S02]  /*3720*/  SHF.R.U32.HI R152, RZ, 0x10, R79 ;  /* 0x00000010ff987819 */ /* 0x000fe4000001164f */
[----:B------:R-:W-:Y:S01]  /*3730*/  SHF.R.U32.HI R76, RZ, 0x10, R77 ;  /* 0x00000010ff4c7819 */ /* 0x000fe2000001164d */
[----:B------:R-:W-:Y:S02]  /*3740*/  HADD2.F32 R77, -RZ, R11.H0_H0 ;  /* 0x2000000bff4d7230 */ /* 0x000fe40000004100 */
[----:B------:R-:W-:Y:S02]  /*3750*/  HADD2.F32 R79, -RZ, R78.H0_H0 ;  /* 0x2000004eff4f7230 */ /* 0x000fe40000004100 */
[----:B------:R-:W-:-:S02]  /*3760*/  HADD2.F32 R11, -RZ, R152.H0_H0 ;  /* 0x20000098ff0b7230 */ /* 0x000fc40000004100 */
[----:B------:R-:W-:Y:S02]  /*3770*/  HADD2.F32 R152, -RZ, R13.H1_H1 ;  /* 0x3000000dff987230 */ /* 0x000fe40000004100 */
[-C--:B------:R-:W-:Y:S01]  /*3780*/  FMUL.FTZ R155, R156, R79.reuse ;  /* 0x0000004f9c9b7220 */ /* 0x080fe20000410000 */
[----:B------:R-:W-:Y:S02]  /*3790*/  HADD2.F32 R78, -RZ, R15.H1_H1 ;  /* 0x3000000fff4e7230 */ /* 0x000fe40000004100 */
[----:B------:R-:W-:Y:S02]  /*37a0*/  HADD2.F32 R15, -RZ, R76.H0_H0 ;  /* 0x2000004cff0f7230 */ /* 0x000fe40000004100 */
[----:B------:R-:W-:Y:S01]  /*37b0*/  FMUL.FTZ R153, R152, R79 ;  /* 0x0000004f98997220 */ /* 0x000fe20000410000 */
[-C--:B------:R-:W-:Y:S01]  /*37c0*/  FMUL.FTZ R79, R154, R11.reuse ;  /* 0x0000000b9a4f7220 */ /* 0x080fe20000410000 */
[----:B------:R-:W-:Y:S01]  /*37d0*/  FMUL.FTZ R13, R78, R11 ;  /* 0x0000000b4e0d7220 */ /* 0x000fe20000410000 */
[-C--:B------:R-:W-:Y:S01]  /*37e0*/  FFMA.FTZ R76, R152, R77.reuse, R155 ;  /* 0x0000004d984c7223 */ /* 0x080fe2000001009b */
[----:B------:R-:W-:Y:S01]  /*37f0*/  FFMA.FTZ R11, R156, R77, -R153 ;  /* 0x0000004d9c0b7223 */ /* 0x000fe20000010899 */
        /* <DEDUP_REMOVED lines=8> */
[----:B------:R-:W-:Y:S02]  /*3880*/  HADD2.F32 R12, -RZ, R14.H1_H1 ;  /* 0x3000000eff0c7230 */ /* 0x000fe40000004100 */
[----:B------:R-:W-:-:S02]  /*3890*/  HADD2.F32 R79, -RZ, R157.H0_H0 ;  /* 0x2000009dff4f7230 */ /* 0x000fc40000004100 */
[----:B------:R-:W-:Y:S02]  /*38a0*/  HADD2.F32 R14, -RZ, R14.H0_H0 ;  /* 0x2000000eff0e7230 */ /* 0x000fe40000004100 */
        /* <DEDUP_REMOVED lines=11> */
[----:B------:R-:W-:-:S03]  /*3960*/  F2FP.F16.F32.PACK_AB R14, R12, R77 ;  /* 0x0000004d0c0e723e */ /* 0x000fc600000000ff */
[----:B------:R-:W-:-:S07]  /*3970*/  IMAD.MOV.U32 R12, RZ, RZ, R152 ;  /* 0x000000ffff0c7224 */ /* 0x000fce00078e0098 */
.L_x_2710:
[----:B------:R-:W-:Y:S05]  /*3980*/  BSYNC B3 ;  /* 0x0000000000037941 */ /* 0x000fea0003800000 */
.L_x_2709:
[----:B------:R-:W-:Y:S02]  /*3990*/  ULDC.64 UR4, c[0x0][0x208] ;  /* 0x0000820000047ab9 */ /* 0x000fe40000000a00 */
[----:B0-----:R4:W-:Y:S03]  /*39a0*/  ST.E.128 desc[UR4][R80.64], R12 ;  /* 0x0000000c50007985 */ /* 0x0019e6000c101d04 */
.L_x_2708:
[----:B------:R-:W-:Y:S05]  /*39b0*/  BSYNC B2 ;  /* 0x0000000000027941 */ /* 0x000fea0003800000 */
.L_x_2707:
        /* <DEDUP_REMOVED lines=20> */
[----:B------:R-:W-:Y:S02]  /*3b00*/  HADD2.F32 R11, -RZ, R11.H0_H0 ;  /* 0x2000000bff0b7230 */ /* 0x000fe40000004100 */
[-C--:B------:R-:W-:Y:S01]  /*3b10*/  FMUL.FTZ R152, R13, R74.reuse ;  /* 0x0000004a0d987220 */ /* 0x080fe20000410000 */
[C---:B------:R-:W-:Y:S01]  /*3b20*/  FMUL.FTZ R74, R15.reuse, R74 ;  /* 0x0000004a0f4a7220 */ /* 0x040fe20000410000 */
[-C--:B------:R-:W-:Y:S01]  /*3b30*/  FMUL.FTZ R75, R78, R73.reuse ;  /* 0x000000494e4b7220 */ /* 0x080fe20000410000 */
[----:B------:R-:W-:Y:S01]  /*3b40*/  FMUL.FTZ R73, R80, R73 ;  /* 0x0000004950497220 */ /* 0x000fe20000410000 */
[-C--:B------:R-:W-:Y:S01]  /*3b50*/  FFMA.FTZ R152, R15, R72.reuse, -R152 ;  /* 0x000000480f987223 */ /* 0x080fe20000010898 */
[----:B------:R-:W-:Y:S01]  /*3b60*/  FFMA.FTZ R13, R13, R72, R74 ;  /* 0x000000480d0d7223 */ /* 0x000fe2000001004a */
[----:B------:R-:W-:-:S02]  /*3b70*/  HADD2.F32 R72, -RZ, R12.H1_H1 ;  /* 0x3000000cff487230 */ /* 0x000fc40000004100 */
[-C--:B------:R-:W-:Y:S01]  /*3b80*/  FFMA.FTZ R75, R80, R11.reuse, -R75 ;  /* 0x0000000b504b7223 */ /* 0x080fe2000001084b */
[--C-:B------:R-:W-:Y:S02]  /*3b90*/  HADD2.F32 R15, -RZ, R161.reuse.H0_H0 ;  /* 0x200000a1ff0f7230 */ /* 0x100fe40000004100 */
        /* <DEDUP_REMOVED lines=10> */
[-C--:B------:R-:W-:Y:S01]  /*3c40*/  FMUL.FTZ R15, R74, R161.reuse ;  /* 0x000000a14a0f7220 */ /* 0x080fe20000410000 */
[----:B------:R-:W-:Y:S02]  /*3c50*/  HADD2.F32 R159, -RZ, R159.H1_H1 ;  /* 0x3000009fff9f7230 */ /* 0x000fe40000004100 */
[----:B------:R-:W-:Y:S01]  /*3c60*/  FMUL.FTZ R161, R14, R161 ;  /* 0x000000a10ea17220 */ /* 0x000fe20000410000 */
[----:B------:R-:W-:Y:S02]  /*3c70*/  IMAD.MOV.U32 R13, RZ, RZ, R75 ;  /* 0x000000ffff0d7224 */ /* 0x000fe400078e004b */
[-C--:B------:R-:W-:Y:S01]  /*3c80*/  FFMA.FTZ R73, R12, R11.reuse, -R73 ;  /* 0x0000000b0c497223 */ /* 0x080fe20000010849 */
[----:B------:R-:W-:Y:S01]  /*3c90*/  FFMA.FTZ R72, R72, R11, R79 ;  /* 0x0000000b48487223 */ /* 0x000fe2000001004f */
[-C--:B------:R-:W-:Y:S01]  /*3ca0*/  FFMA.FTZ R15, R14, R159.reuse, -R15 ;  /* 0x0000009f0e0f7223 */ /* 0x080fe2000001080f */
[----:B------:R-:W-:-:S03]  /*3cb0*/  FFMA.FTZ R74, R74, R159, R161 ;  /* 0x0000009f4a4a7223 */ /* 0x000fc600000100a1 */
[----:B------:R-:W-:Y:S02]  /*3cc0*/  F2FP.F16.F32.PACK_AB R12, R72, R73 ;  /* 0x00000049480c723e */ /* 0x000fe400000000ff */
[----:B------:R-:W-:Y:S02]  /*3cd0*/  F2FP.F16.F32.PACK_AB R14, R74, R15 ;  /* 0x0000000f4a0e723e */ /* 0x000fe400000000ff */
[----:B------:R-:W-:-:S07]  /*3ce0*/  MOV R15, R152 ;  /* 0x00000098000f7202 */ /* 0x000fce0000000f00 */
.L_x_2714:
[----:B------:R-:W-:Y:S05]  /*3cf0*/  BSYNC B3 ;  /* 0x0000000000037941 */ /* 0x000fea0003800000 */
.L_x_2713:
[----:B------:R-:W-:Y:S02]  /*3d00*/  ULDC.64 UR4, c[0x0][0x208] ;  /* 0x0000820000047ab9 */ /* 0x000fe40000000a00 */
[----:B0-----:R0:W-:Y:S03]  /*3d10*/  ST.E.128 desc[UR4][R76.64], R12 ;  /* 0x0000000c4c007985 */ /* 0x0011e6000c101d04 */
.L_x_2712:
[----:B------:R-:W-:Y:S05]  /*3d20*/  BSYNC B2 ;  /* 0x0000000000027941 */ /* 0x000fea0003800000 */
.L_x_2711:
        /* <DEDUP_REMOVED lines=11> */
[----:B------:R-:W-:Y:S02]  /*3de0*/  SHF.R.U32.HI R68, RZ, 0x10, R69 ;  /* 0x00000010ff447819 */ /* 0x000fe40000011645 */
        /* <DEDUP_REMOVED lines=9> */
[----:B------:R-:W-:Y:S02]  /*3e80*/  HADD2.F32 R15, -RZ, R15.H0_H0 ;  /* 0x2000000fff0f7230 */ /* 0x000fe40000004100 */
[----:B------:R-:W-:Y:S01]  /*3e90*/  FMUL.FTZ R71, R74, R71 ;  /* 0x000000474a477220 */ /* 0x000fe20000410000 */
[----:B------:R-:W-:Y:S02]  /*3ea0*/  HADD2.F32 R69, -RZ, R68.H0_H0 ;  /* 0x20000044ff457230 */ /* 0x000fe40000004100 */
[----:B------:R-:W-:Y:S01]  /*3eb0*/  FMUL.FTZ R78, R70, R75 ;  /* 0x0000004b464e7220 */ /* 0x000fe20000410000 */
[----:B------:R-:W-:Y:S01]  /*3ec0*/  FFMA.FTZ R11, R74, R13, -R11 ;  /* 0x0000000d4a0b7223 */ /* 0x000fe2000001080b */
[C---:B------:R-:W-:Y:S01]  /*3ed0*/  FMUL.FTZ R75, R15.reuse, R75 ;  /* 0x0000004b0f4b7220 */ /* 0x040fe20000410000 */
[----:B------:R-:W-:Y:S01]  /*3ee0*/  FFMA.FTZ R68, R76, R13, R71 ;  /* 0x0000000d4c447223 */ /* 0x000fe20000010047 */
[----:B------:R-:W-:Y:S01]  /*3ef0*/  FFMA.FTZ R13, R15, R69, -R78 ;  /* 0x000000450f0d7223 */ /* 0x000fe2000001084e */
[----:B------:R-:W-:-:S02]  /*3f00*/  HADD2.F32 R74, -RZ, R160.H0_H0 ;  /* 0x200000a0ff4a7230 */ /* 0x000fc40000004100 */
[----:B------:R-:W-:Y:S01]  /*3f10*/  FFMA.FTZ R70, R70, R69, R75 ;  /* 0x0000004546467223 */ /* 0x000fe2000001004b */
[----:B------:R-:W-:Y:S01]  /*3f20*/  HADD2.F32 R160, -RZ, R160.H1_H1 ;  /* 0x300000a0ffa07230 */ /* 0x000fe20000004100 */
[----:B------:R-:W-:Y:S01]  /*3f30*/  F2FP.F16.F32.PACK_AB R11, R68, R11 ;  /* 0x0000000b440b723e */ /* 0x000fe200000000ff */
        /* <DEDUP_REMOVED lines=17> */
[----:B------:R-:W-:-:S07]  /*4050*/  F2FP.F16.F32.PACK_AB R14, R160, R77 ;  /* 0x0000004da00e723e */ /* 0x000fce00000000ff */
.L_x_2718:
[----:B------:R-:W-:Y:S05]  /*4060*/  BSYNC B3 ;  /* 0x0000000000037941 */ /* 0x000fea0003800000 */
.L_x_2717:
[----:B------:R-:W-:Y:S02]  /*4070*/  ULDC.64 UR4, c[0x0][0x208] ;  /* 0x0000820000047ab9 */ /* 0x000fe40000000a00 */
[----:B----4-:R0:W-:Y:S03]  /*4080*/  ST.E.128 desc[UR4][R72.64], R12 ;  /* 0x0000000c48007985 */ /* 0x0101e6000c101d04 */
.L_x_2716:
[----:B------:R-:W-:Y:S05]  /*4090*/  BSYNC B2 ;  /* 0x0000000000027941 */ /* 0x000fea0003800000 */
.L_x_2715:
        /* <DEDUP_REMOVED lines=49> */
.L_x_2720:
[----:B------:R-:W-:Y:S05]  /*43b0*/  BSYNC B2 ;  /* 0x0000000000027941 */ /* 0x000fea0003800000 */
.L_x_2719:
[----:B------:R-:W-:Y:S02]  /*43c0*/  ULDC.64 UR4, c[0x0][0x208] ;  /* 0x0000820000047ab9 */ /* 0x000fe40000000a00 */
[----:B----4-:R0:W-:Y:S03]  /*43d0*/  ST.E.128 desc[UR4][R68.64], R12 ;  /* 0x0000000c44007985 */ /* 0x0101e6000c101d04 */
.L_x_2706:
[----:B------:R-:W-:Y:S05]  /*43e0*/  BSYNC B1 ;  /* 0x0000000000017941 */ /* 0x000fea0003800000 */
.L_x_2705:
[----:B------:R-:W-:-:S03]  /*43f0*/  UMOV UR4, 0xffffffff ;  /* 0xffffffff00047882 */ /* 0x000fc60000000000 */
[----:B------:R-:W-:Y:S05]  /*4400*/  BRA.DIV UR4, `(.L_x_2721) ;  /* 0x000002a604c47947 */ /* 0x000fea000b800000 */
[----:B------:R0:W0:Y:S04]  /*4410*/  SHFL.IDX PT, R67, R119, 0x1, 0x181f ;  /* 0x00381f0077437f89 */ /* 0x00002800000e0000 */
[----:B------:R0:W0:Y:S02]  /*4420*/  SHFL.IDX PT, R66, R120, 0x1, 0x181f ;  /* 0x00381f0078427f89 */ /* 0x00002400000e0000 */
.L_x_3093:
        /* <DEDUP_REMOVED lines=51> */
.L_x_2727:
[----:B------:R-:W-:Y:S05]  /*4760*/  BSYNC B3 ;  /* 0x0000000000037941 */ /* 0x000fea0003800000 */
.L_x_2726:
[----:B------:R-:W-:Y:S02]  /*4770*/  ULDC.64 UR4, c[0x0][0x208] ;  /* 0x0000820000047ab9 */ /* 0x000fe40000000a00 */
[----:B----4-:R0:W-:Y:S03]  /*4780*/  ST.E.128 desc[UR4][R64.64], R12 ;  /* 0x0000000c40007985 */ /* 0x0101e6000c101d04 */
.L_x_2725:
[----:B------:R-:W-:Y:S05]  /*4790*/  BSYNC B2 ;  /* 0x0000000000027941 */ /* 0x000fea0003800000 */
.L_x_2724:
        /* <DEDUP_REMOVED lines=49> */
.L_x_2731:
[----:B------:R-:W-:Y:S05]  /*4ab0*/  BSYNC B3 ;  /* 0x0000000000037941 */ /* 0x000fea0003800000 */
.L_x_2730:
[----:B------:R-:W-:Y:S02]  /*4ac0*/  ULDC.64 UR4, c[0x0][0x208] ;  /* 0x0000820000047ab9 */ /* 0x000fe40000000a00 */
[----:B----4-:R0:W-:Y:S03]  /*4ad0*/  ST.E.128 desc[UR4][R60.64], R12 ;  /* 0x0000000c3c007985 */ /* 0x0101e6000c101d04 */
.L_x_2729:
[----:B------:R-:W-:Y:S05]  /*4ae0*/  BSYNC B2 ;  /* 0x0000000000027941 */ /* 0x000fea0003800000 */
.L_x_2728:
        /* <DEDUP_REMOVED lines=49> */
.L_x_2735:
[----:B------:R-:W-:Y:S05]  /*4e00*/  BSYNC B3 ;  /* 0x0000000000037941 */ /* 0x000fea0003800000 */
.L_x_2734:
[----:B------:R-:W-:Y:S02]  /*4e10*/  ULDC.64 UR4, c[0x0][0x208] ;  /* 0x0000820000047ab9 */ /* 0x000fe40000000a00 */
[----:B----4-:R0:W-:Y:S03]  /*4e20*/  ST.E.128 desc[UR4][R56.64], R12 ;  /* 0x0000000c38007985 */ /* 0x0101e6000c101d04 */
.L_x_2733:
[----:B------:R-:W-:Y:S05]  /*4e30*/  BSYNC B2 ;  /* 0x0000000000027941 */ /* 0x000fea0003800000 */
.L_x_2732:
        /* <DEDUP_REMOVED lines=48> */
.L_x_2737:
[----:B------:R-:W-:Y:S05]  /*5140*/  BSYNC B2 ;  /* 0x0000000000027941 */ /* 0x000fea0003800000 */
.L_x_2736:
[----:B------:R-:W-:Y:S02]  /*5150*/  ULDC.64 UR4, c[0x0][0x208] ;  /* 0x0000820000047ab9 */ /* 0x000fe40000000a00 */
[----:B----4-:R0:W-:Y:S03]  /*5160*/  ST.E.128 desc[UR4][R52.64], R12 ;  /* 0x0000000c34007985 */ /* 0x0101e6000c101d04 */
.L_x_2723:
[----:B------:R-:W-:Y:S05]  /*5170*/  BSYNC B1 ;  /* 0x0000000000017941 */ /* 0x000fea0003800000 */
.L_x_2722:
[----:B------:R-:W-:-:S03]  /*5180*/  UMOV UR4, 0xffffffff ;  /* 0xffffffff00047882 */ /* 0x000fc60000000000 */
[----:B------:R-:W-:Y:S05]  /*5190*/  BRA.DIV UR4, `(.L_x_2738) ;  /* 0x0000029a04ac7947 */ /* 0x000fea000b800000 */
[----:B01----:R-:W0:Y:S04]  /*51a0*/  SHFL.IDX PT, R119, R119, 0x2, 0x181f ;  /* 0x00581f0077777f89 */ /* 0x003e2800000e0000 */
[----:B------:R-:W1:Y:S02]  /*51b0*/  SHFL.IDX PT, R120, R120, 0x2, 0x181f ;  /* 0x00581f0078787f89 */ /* 0x000e6400000e0000 */
.L_x_3097:
        /* <DEDUP_REMOVED lines=50> */
.L_x_2743:
[----:B------:R-:W-:Y:S05]  /*54e0*/  BSYNC B2 ;  /* 0x0000000000027941 */ /* 0x000fea0003800000 */
.L_x_2742:
[----:B------:R-:W-:Y:S02]  /*54f0*/  ULDC.64 UR4, c[0x0][0x208] ;  /* 0x0000820000047ab9 */ /* 0x000fe40000000a00 */
[----:B--2---:R0:W-:Y:S03]  /*5500*/  ST.E.128 desc[UR4][R48.64], R12 ;  /* 0x0000000c30007985 */ /* 0x0041e6000c101d04 */
.L_x_2741:
[----:B------:R-:W-:Y:S05]  /*5510*/  BSYNC B1 ;  /* 0x0000000000017941 */ /* 0x000fea0003800000 */
.L_x_2740:
        /* <DEDUP_REMOVED lines=49> */
.L_x_2747:
[----:B------:R-:W-:Y:S05]  /*5830*/  BSYNC B2 ;  /* 0x0000000000027941 */ /* 0x000fea0003800000 */
.L_x_2746:
[----:B------:R-:W-:Y:S02]  /*5840*/  ULDC.64 UR4, c[0x0][0x208] ;  /* 0x0000820000047ab9 */ /* 0x000fe40000000a00 */
[----:B----4-:R0:W-:Y:S03]  /*5850*/  ST.E.128 desc[UR4][R44.64], R12 ;  /* 0x0000000c2c007985 */ /* 0x0101e6000c101d04 */
.L_x_2745:
[----:B------:R-:W-:Y:S05]  /*5860*/  BSYNC B1 ;  /* 0x0000000000017941 */ /* 0x000fea0003800000 */
.L_x_2744:
        /* <DEDUP_REMOVED lines=49> */
.L_x_2751:
[----:B------:R-:W-:Y:S05]  /*5b80*/  BSYNC B2 ;  /* 0x0000000000027941 */ /* 0x000fea0003800000 */
.L_x_2750:
[----:B------:R-:W-:Y:S02]  /*5b90*/  ULDC.64 UR4, c[0x0][0x208] ;  /* 0x0000820000047ab9 */ /* 0x000fe40000000a00 */
[----:B----4-:R0:W-:Y:S03]  /*5ba0*/  ST.E.128 desc[UR4][R40.64], R12 ;  /* 0x0000000c28007985 */ /* 0x0101e6000c101d04 */
.L_x_2749:
[----:B------:R-:W-:Y:S05]  /*5bb0*/  BSYNC B1 ;  /* 0x0000000000017941 */ /* 0x000fea0003800000 */
.L_x_2748:
        /* <DEDUP_REMOVED lines=48> */
.L_x_2753:
[----:B------:R-:W-:Y:S05]  /*5ec0*/  BSYNC B1 ;  /* 0x0000000000017941 */ /* 0x000fea0003800000 */
.L_x_2752:
[----:B------:R-:W-:Y:S02]  /*5ed0*/  ULDC.64 UR4, c[0x0][0x208] ;  /* 0x0000820000047ab9 */ /* 0x000fe40000000a00 */
[----:B----4-:R0:W-:Y:S01]  /*5ee0*/  ST.E.128 desc[UR4][R36.64], R12 ;  /* 0x0000000c24007985 */ /* 0x0101e2000c101d04 */
[----:B------:R-:W-:Y:S05]  /*5ef0*/  BRA `(.L_x_2739) ;  /* 0x0000004000e47947 */ /* 0x000fea0003800000 */
.L_x_2694:
        /* <DEDUP_REMOVED lines=38> */
.L_x_2755:
[----:B------:R-:W-:Y:S05]  /*6160*/  BSYNC B1 ;  /* 0x0000000000017941 */ /* 0x000fea0003800000 */
.L_x_2754:
        /* <DEDUP_REMOVED lines=12> */
[----:B------:R-:W-:Y:S01]  /*6230*/  BSSY B1, `(.L_x_2756) ;  /* 0x0000036000017945 */ /* 0x000fe20003800000 */
[----:B------:R-:W-:-:S02]  /*6240*/  MOV R49, R39 ;  /* 0x0000002700317202 */ /* 0x000fc40000000f00 */
[----:B------:R-:W-:Y:S02]  /*6250*/  CS2R R54, SRZ ;  /* 0x0000000000367805 */ /* 0x000fe4000001ff00 */
[----:B------:R-:W-:Y:S01]  /*6260*/  PRMT R159, R52, 0x7610, R159 ;  /* 0x00007610349f7816 */ /* 0x000fe2000000009f */
[----:B------:R-:W-:Y:S01]  /*6270*/  IMAD.MOV.U32 R52, RZ, RZ, R40 ;  /* 0x000000ffff347224 */ /* 0x000fe200078e0028 */
[----:B------:R-:W-:Y:S01]  /*6280*/  PRMT R157, R48, 0x5410, R49 ;  /* 0x00005410309d7816 */ /* 0x000fe20000000031 */
[----:B------:R-:W-:Y:S01]  /*6290*/  IMAD.MOV.U32 R48, RZ, RZ, R42 ;  /* 0x000000ffff307224 */ /* 0x000fe200078e002a */
[----:B------:R-:W-:Y:S01]  /*62a0*/  PRMT R155, R53, 0x7610, R155 ;  /* 0x00007610359b7816 */ /* 0x000fe2000000009b */
[----:B------:R-:W-:Y:S01]  /*62b0*/  IMAD.MOV.U32 R53, RZ, RZ, R41 ;  /* 0x000000ffff357224 */ /* 0x000fe200078e0029 */
[----:B------:R-:W-:Y:S02]  /*62c0*/  MOV R49, R43 ;  /* 0x0000002b00317202 */ /* 0x000fe40000000f00 */
[----:B------:R-:W-:-:S02]  /*62d0*/  CS2R R58, SRZ ;  /* 0x00000000003a7805 */ /* 0x000fc4000001ff00 */
[----:B------:R-:W-:Y:S01]  /*62e0*/  PRMT R166, R48, 0x7610, R166 ;  /* 0x0000761030a67816 */ /* 0x000fe200000000a6 */
[----:B------:R-:W-:Y:S01]  /*62f0*/  IMAD.MOV.U32 R48, RZ, RZ, R46 ;  /* 0x000000ffff307224 */ /* 0x000fe200078e002e */
[----:B------:R-:W-:Y:S01]  /*6300*/  PRMT R167, R167, 0x5410, R52 ;  /* 0x00005410a7a77816 */ /* 0x000fe20000000034 */
[----:B------:R-:W-:Y:S01]  /*6310*/  IMAD.MOV.U32 R52, RZ, RZ, R44 ;  /* 0x000000ffff347224 */ /* 0x000fe200078e002c */
[----:B------:R-:W-:Y:S01]  /*6320*/  PRMT R169, R169, 0x5410, R53 ;  /* 0x00005410a9a97816 */ /* 0x000fe20000000035 */
[----:B------:R-:W-:Y:S01]  /*6330*/  IMAD.MOV.U32 R53, RZ, RZ, R45 ;  /* 0x000000ffff357224 */ /* 0x000fe200078e002d */
[----:B------:R-:W-:Y:S02]  /*6340*/  PRMT R168, R168, 0x5410, R49 ;  /* 0x00005410a8a87816 */ /* 0x000fe40000000031 */
[----:B------:R-:W-:Y:S02]  /*6350*/  CS2R R56, SRZ ;  /* 0x0000000000387805 */ /* 0x000fe4000001ff00 */
[----:B------:R-:W-:-:S02]  /*6360*/  MOV R49, R47 ;  /* 0x0000002f00317202 */ /* 0x000fc40000000f00 */
[----:B------:R-:W-:Y:S02]  /*6370*/  CS2R R62, SRZ ;  /* 0x00000000003e7805 */ /* 0x000fe4000001ff00 */
[----:B------:R-:W-:Y:S02]  /*6380*/  PRMT R159, R159, 0x5410, R48 ;  /* 0x000054109f9f7816 */ /* 0x000fe40000000030 */
[----:B------:R-:W-:Y:S02]  /*6390*/  CS2R R60, SRZ ;  /* 0x00000000003c7805 */ /* 0x000fe4000001ff00 */
        /* <DEDUP_REMOVED lines=31> */
.L_x_2757:
[----:B------:R-:W-:Y:S05]  /*6590*/  BSYNC B1 ;  /* 0x0000000000017941 */ /* 0x000fea0003800000 */
.L_x_2756:
        /* <DEDUP_REMOVED lines=34> */
.L_x_2759:
[----:B------:R-:W-:Y:S05]  /*67c0*/  BSYNC B1 ;  /* 0x0000000000017941 */ /* 0x000fea0003800000 */
.L_x_2758:
[----:B------:R-:W-:Y:S01]  /*67d0*/  IMAD.MOV.U32 R11, RZ, RZ, R51 ;  /* 0x000000ffff0b7224 */ /* 0x000fe200078e0033 */
[----:B------:R-:W-:Y:S01]  /*67e0*/  PRMT R153, R153, 0x5410, R81 ;  /* 0x0000541099997816 */ /* 0x000fe20000000051 */
[----:B0-----:R-:W-:Y:S01]  /*67f0*/  IMAD.MOV.U32 R12, RZ, RZ, R48 ;  /* 0x000000ffff0c7224 */ /* 0x001fe200078e0030 */
[----:B------:R-:W-:Y:S01]  /*6800*/  MOV R14, R54 ;  /* 0x00000036000e7202 */ /* 0x000fe20000000f00 */
[----:B------:R-:W-:Y:S01]  /*6810*/  IMAD.MOV.U32 R13, RZ, RZ, R49 ;  /* 0x000000ffff0d7224 */ /* 0x000fe200078e0031 */
[----:B------:R-:W-:Y:S01]  /*6820*/  PRMT R153, R11, 0x7610, R153 ;  /* 0x000076100b997816 */ /* 0x000fe20000000099 */
[----:B------:R-:W-:Y:S01]  /*6830*/  IMAD.MOV.U32 R11, RZ, RZ, R55 ;  /* 0x000000ffff0b7224 */ /* 0x000fe200078e0037 */
[----:B------:R-:W-:Y:S01]  /*6840*/  PRMT R154, R14, 0x7610, R154 ;  /* 0x000076100e9a7816 */ /* 0x000fe2000000009a */
[----:B------:R-:W-:Y:S01]  /*6850*/  ULOP3.LUT UR4, UR60, 0x1, URZ, 0xfc, !UPT ;  /* 0x000000013c047892 */ /* 0x000fe2000f8efc3f */
[----:B------:R-:W-:Y:S01]  /*6860*/  PRMT R152, R13, 0x5410, R12 ;  /* 0x000054100d987816 */ /* 0x000fe2000000000c */
[----:B------:R-:W-:Y:S01]  /*6870*/  IMAD.MOV.U32 R12, RZ, RZ, R52 ;  /* 0x000000ffff0c7224 */ /* 0x000fe200078e0034 */
        /* <DEDUP_REMOVED lines=9> */
[----:B------:R-:W-:Y:S01]  /*6910*/  UISETP.NE.AND UP0, UPT, UR4, 0x3, UPT ;  /* 0x000000030400788c */ /* 0x000fe2000bf05270 */
        /* <DEDUP_REMOVED lines=14> */
[----:B------:R-:W-:-:S02]  /*6a00*/  PRMT R142, R14, 0x7610, R142 ;  /* 0x000076100e8e7816 */ /* 0x000fc4000000008e */
[----:B------:R-:W-:Y:S02]  /*6a10*/  MOV R14, R70 ;  /* 0x00000046000e7202 */ /* 0x000fe40000000f00 */
[----:B------:R-:W-:Y:S01]  /*6a20*/  PRMT R142, R142, 0x5410, R11 ;  /* 0x000054108e8e7816 */ /* 0x000fe2000000000b */
[----:B------:R-:W-:Y:S01]  /*6a30*/  IMAD.MOV.U32 R11, RZ, RZ, R71 ;  /* 0x000000ffff0b7224 */ /* 0x000fe200078e0047 */
[----:B------:R-:W-:Y:S01]  /*6a40*/  PRMT R143, R12, 0x5410, R13 ;  /* 0x000054100c8f7816 */ /* 0x000fe2000000000d */
[----:B------:R-:W-:Y:S01]  /*6a50*/  IMAD.MOV.U32 R12, RZ, RZ, R68 ;  /* 0x000000ffff0c7224 */ /* 0x000fe200078e0044 */
[----:B------:R-:W-:Y:S01]  /*6a60*/  PRMT R147, R14, 0x7610, R147 ;  /* 0x000076100e937816 */ /* 0x000fe20000000093 */
[----:B------:R-:W-:Y:S01]  /*6a70*/  IMAD.MOV.U32 R13, RZ, RZ, R69 ;  /* 0x000000ffff0d7224 */ /* 0x000fe200078e0045 */
[----:B------:R-:W-:Y:S02]  /*6a80*/  PLOP3.LUT P0, PT, PT, PT, UP0, 0x80, 0x0 ;  /* 0x000000000000781c */ /* 0x000fe40003f0f008 */
[----:B------:R-:W-:-:S02]  /*6a90*/  MOV R14, R74 ;  /* 0x0000004a000e7202 */ /* 0x000fc40000000f00 */
[----:B------:R-:W-:Y:S01]  /*6aa0*/  PRMT R146, R12, 0x5410, R11 ;  /* 0x000054100c927816 */ /* 0x000fe2000000000b */
[----:B------:R-:W-:Y:S01]  /*6ab0*/  IMAD.MOV.U32 R12, RZ, RZ, R72 ;  /* 0x000000ffff0c7224 */ /* 0x000fe200078e0048 */
[----:B------:R-:W-:Y:S01]  /*6ac0*/  PRMT R147, R147, 0x5410, R13 ;  /* 0x0000541093937816 */ /* 0x000fe2000000000d */
[----:B------:R-:W-:Y:S01]  /*6ad0*/  IMAD.MOV.U32 R13, RZ, RZ, R73 ;  /* 0x000000ffff0d7224 */ /* 0x000fe200078e0049 */
[----:B------:R-:W-:Y:S01]  /*6ae0*/  PRMT R144, R14, 0x7610, R144 ;  /* 0x000076100e907816 */ /* 0x000fe20000000090 */
[----:B------:R-:W-:Y:S02]  /*6af0*/  IMAD.MOV.U32 R11, RZ, RZ, R75 ;  /* 0x000000ffff0b7224 */ /* 0x000fe400078e004b */
        /* <DEDUP_REMOVED lines=10> */
.L_x_2760:
[----:B------:R-:W-:Y:S01]  /*6ba0*/  LEA R89, R212, R22, 0x3 ;  /* 0x00000016d4597211 */ /* 0x000fe200078e18ff */
[----:B------:R-:W0:Y:S01]  /*6bb0*/  LDC R136, c[0x0][0x2f4] ;  /* 0x0000bd00ff887b82 */ /* 0x000e220000000800 */
[----:B------:R-:W-:Y:S01]  /*6bc0*/  SHF.L.U32 R90, R228, 0x1f, RZ ;  /* 0x0000001fe45a7819 */ /* 0x000fe200000006ff */
[----:B------:R-:W-:Y:S03]  /*6bd0*/  BSSY B1, `(.L_x_2761) ;  /* 0x0000003000017945 */ /* 0x000fe60003800000 */
[----:B------:R-:W1:Y:S02]  /*6be0*/  SYNCS.PHASECHK.TRANS64.TRYWAIT P6, [R89+URZ+0x38890], R90 ;  /* 0x0388905a590075a7 */ /* 0x000e6400080c017f */
[----:B-1----:R-:W-:Y:S05]  /*6bf0*/  @!P6 BRA `(.L_x_2762) ;  /* 0x000002800060e947 */ /* 0x002fea0003800000 */
.L_x_3098:
[----:B------:R-:W-:Y:S05]  /*6c00*/  BSYNC B1 ;  /* 0x0000000000017941 */ /* 0x000fea0003800000 */
.L_x_2761:
[----:B------:R-:W-:Y:S01]  /*6c10*/  UMOV UR4, 0xffffffff ;  /* 0xffffffff00047882 */ /* 0x000fe20000000000 */
[----:B0-----:R-:W-:Y:S02]  /*6c20*/  IMAD.IADD R137, R136, 0x1, -R115 ;  /* 0x0000000188897824 */ /* 0x001fe400078e0a73 */
[----:B------:R-:W-:Y:S05]  /*6c30*/  BRA.DIV UR4, `(.L_x_2763) ;  /* 0x0000028204647947 */ /* 0x000fea000b800000 */
[----:B------:R0:W2:Y:S04]  /*6c40*/  SHFL.IDX PT, R125, R119, RZ, 0x181f ;  /* 0x00181fff777d7589 */ /* 0x0000a800000e0000 */
[----:B------:R0:W3:Y:S02]  /*6c50*/  SHFL.IDX PT, R124, R120, RZ, 0x181f ;  /* 0x00181fff787c7589 */ /* 0x0000e400000e0000 */
.L_x_3102:
[----:B------:R-:W-:Y:S04]  /*6c60*/  BSSY B1, `(.L_x_2764) ;  /* 0x00000ef000017945 */ /* 0x000fe80003800000 */
[----:B------:R-:W-:Y:S05]  /*6c70*/  @P3 BRA `(.L_x_2765) ;  /* 0x0000000c00b43947 */ /* 0x000fea0003800000 */
[----:B------:R-:W-:Y:S01]  /*6c80*/  ISETP.NE.AND P3, PT, R4, RZ, PT ;  /* 0x000000ff0400720c */ /* 0x000fe20003f65270 */
[----:B------:R-:W-:-:S12]  /*6c90*/  BSSY B2, `(.L_x_2766) ;  /* 0x0000075000027945 */ /* 0x000fd80003800000 */
[----:B------:R-:W-:Y:S05]  /*6ca0*/  @!P3 BRA `(.L_x_2767) ;  /* 0x0000000400ccb947 */ /* 0x000fea0003800000 */
[----:B------:R-:W4:Y:S01]  /*6cb0*/  LDL R14, [R1+0x58] ;  /* 0x00005800010e7983 */ /* 0x000f220000100800 */
        /* <DEDUP_REMOVED lines=10> */
[----:B------:R-:W-:Y:S01]  /*6d60*/  LEA.HI R12, R12, R129, RZ, 0x3 ;  /* 0x000000810c0c7211 */ /* 0x000fe200078f18ff */
[----:B------:R-:W-:-:S03]  /*6d70*/  IMAD.SHL.U32 R129, R129, 0x8, RZ ;  /* 0x0000000881817824 */ /* 0x000fc600078e00ff */
[----:B------:R-:W-:Y:S02]  /*6d80*/  SHF.R.S32.HI R12, RZ, 0x3, R12 ;  /* 0x00000003ff0c7819 */ /* 0x000fe4000001140c */
[----:B------:R-:W-:Y:S02]  /*6d90*/  LOP3.LUT R11, R229, 0x38, R129, 0xf8, !PT ;  /* 0x00000038e50b7812 */ /* 0x000fe400078ef881 */
[----:B------:R-:W-:Y:S02]  /*6da0*/  ISETP.GE.AND P3, PT, R129, R136, PT ;  /* 0x000000888100720c */ /* 0x000fe40003f66270 */
[----:B------:R-:W-:Y:S01]  /*6db0*/  LOP3.LUT R11, R11, R13, RZ, 0x3c, !PT ;  /* 0x0000000d0b0b7212 */ /* 0x000fe200078e3cff */
[----:B------:R-:W-:-:S10]  /*6dc0*/  IMAD R13, R212, 0x5000, R134 ;  /* 0x00005000d40d7824 */ /* 0x000fd400078e0286 */
[----:B------:R-:W-:-:S04]  /*6dd0*/  @!P3 IMAD.WIDE R128, R129, 0x2, R124 ;  /* 0x000000028180b825 */ /* 0x000fc800078e027c */
[----:B----4-:R-:W-:-:S04]  /*6de0*/  IMAD R12, R12, 0x1400, R14 ;  /* 0x000014000c0c7824 */ /* 0x010fc800078e020e */
[----:B------:R-:W-:Y:S01]  /*6df0*/  IMAD.IADD R11, R12, 0x1, R11 ;  /* 0x000000010c0b7824 */ /* 0x000fe200078e020b */
[----:B------:R-:W-:-:S03]  /*6e00*/  LEA R12, R13, R22, 0x1 ;  /* 0x000000160d0c7211 */ /* 0x000fc600078e08ff */
[----:B------:R-:W-:-:S03]  /*6e10*/  IMAD R11, R212, 0x5000, R11 ;  /* 0x00005000d40b7824 */ /* 0x000fc600078e020b */
[----:B------:R-:W2:Y:S01]  /*6e20*/  LDS.128 R12, [R12+0x24400] ;  /* 0x024400000c0c7984 */ /* 0x000ea20000000c00 */
[----:B------:R-:W-:-:S06]  /*6e30*/  IMAD R80, R11, 0x2, R22 ;  /* 0x000000020b507824 */ /* 0x000fcc00078e0216 */
[----:B------:R-:W3:Y:S01]  /*6e40*/  LDS.128 R80, [R80+0x24400] ;  /* 0x0244000050507984 */ /* 0x000ee20000000c00 */
[----:B------:R-:W-:Y:S05]  /*6e50*/  @P6 BRA `(.L_x_2769) ;  /* 0x0000000400506947 */ /* 0x000fea0003800000 */
[----:B------:R-:W-:Y:S01]  /*6e60*/  SHF.R.U64 R11, R36, 0x10, R37 ;  /* 0x00000010240b7819 */ /* 0x000fe20000001225 */
[----:B--2---:R-:W-:Y:S01]  /*6e70*/  HADD2.F32 R158, -RZ, R13.H0_H0 ;  /* 0x2000000dff9e7230 */ /* 0x004fe20000004100 */
[--C-:B------:R-:W-:Y:S01]  /*6e80*/  SHF.R.U64 R36, R44, 0x10, R45.reuse ;  /* 0x000000102c247819 */ /* 0x100fe2000000122d */
[----:B------:R-:W-:Y:S01]  /*6e90*/  HADD2.F32 R155, -RZ, R155.H0_H0 ;  /* 0x2000009bff9b7230 */ /* 0x000fe20000004100 */
[----:B------:R-:W-:Y:S01]  /*6ea0*/  SHF.R.U32.HI R44, RZ, 0x10, R45 ;  /* 0x00000010ff2c7819 */ /* 0x000fe2000001162d */
[----:B------:R-:W-:Y:S01]  /*6eb0*/  HADD2.F32 R13, -RZ, R13.H1_H1 ;  /* 0x3000000dff0d7230 */ /* 0x000fe20000004100 */
[--C-:B------:R-:W-:Y:S01]  /*6ec0*/  SHF.R.U64 R45, R46, 0x10, R47.reuse ;  /* 0x000000102e2d7819 */ /* 0x100fe2000000122f */
[----:B------:R-:W-:Y:S01]  /*6ed0*/  HADD2.F32 R36, -RZ, R36.H0_H0 ;  /* 0x20000024ff247230 */ /* 0x000fe20000004100 */
[----:B------:R-:W-:Y:S01]  /*6ee0*/  SHF.R.U32.HI R46, RZ, 0x10, R47 ;  /* 0x00000010ff2e7819 */ /* 0x000fe2000001162f */
[----:B------:R-:W-:Y:S01]  /*6ef0*/  HADD2.F32 R47, -RZ, R156.H0_H0 ;  /* 0x2000009cff2f7230 */ /* 0x000fe20000004100 */
[----:B------:R-:W-:Y:S01]  /*6f00*/  SHF.R.U32.HI R37, RZ, 0x10, R37 ;  /* 0x00000010ff257819 */ /* 0x000fe20000011625 */
[--C-:B---3--:R-:W-:Y:S01]  /*6f10*/  HADD2.F32 R156, -RZ, R81.reuse.H0_H0 ;  /* 0x20000051ff9c7230 */ /* 0x108fe20000004100 */
[--C-:B------:R-:W-:Y:S01]  /*6f20*/  SHF.R.U64 R38, R38, 0x10, R39.reuse ;  /* 0x0000001026267819 */ /* 0x100fe20000001227 */
[----:B------:R-:W-:Y:S01]  /*6f30*/  HADD2.F32 R81, -RZ, R81.H1_H1 ;  /* 0x30000051ff517230 */ /* 0x000fe20000004100 */
[----:B------:R-:W-:Y:S01]  /*6f40*/  SHF.R.U32.HI R39, RZ, 0x10, R39 ;  /* 0x00000010ff277819 */ /* 0x000fe20000011627 */
[----:B------:R-:W-:-:S02]  /*6f50*/  HADD2.F32 R160, -RZ, R37.H0_H0 ;  /* 0x20000025ffa07230 */ /* 0x000fc40000004100 */
[-C--:B------:R-:W-:Y:S01]  /*6f60*/  FMUL.FTZ R37, R156, R47.reuse ;  /* 0x0000002f9c257220 */ /* 0x080fe20000410000 */
[----:B------:R-:W-:Y:S02]  /*6f70*/  HADD2.F32 R44, -RZ, R44.H0_H0 ;  /* 0x2000002cff2c7230 */ /* 0x000fe40000004100 */
[C---:B------:R-:W-:Y:S01]  /*6f80*/  FMUL.FTZ R47, R158.reuse, R47 ;  /* 0x0000002f9e2f7220 */ /* 0x040fe20000410000 */
[----:B------:R-:W-:Y:S02]  /*6f90*/  HADD2.F32 R46, -RZ, R46.H0_H0 ;  /* 0x2000002eff2e7230 */ /* 0x000fe40000004100 */
[-C--:B------:R-:W-:Y:S01]  /*6fa0*/  FFMA.FTZ R37, R158, R155.reuse, -R37 ;  /* 0x0000009b9e257223 */ /* 0x080fe20000010825 */
[----:B------:R-:W-:Y:S02]  /*6fb0*/  HADD2.F32 R158, -RZ, R15.H0_H0 ;  /* 0x2000000fff9e7230 */ /* 0x000fe40000004100 */
[----:B------:R-:W-:Y:S01]  /*6fc0*/  FMUL.FTZ R162, R81, R44 ;  /* 0x0000002c51a27220 */ /* 0x000fe20000410000 */
[----:B------:R-:W-:Y:S01]  /*6fd0*/  FFMA.FTZ R47, R156, R155, R47 ;  /* 0x0000009b9c2f7223 */ /* 0x000fe2000001002f */
[----:B------:R-:W-:-:S02]  /*6fe0*/  HADD2.F32 R156, -RZ, R83.H0_H0 ;  /* 0x20000053ff9c7230 */ /* 0x000fc40000004100 */
[C---:B------:R-:W-:Y:S01]  /*6ff0*/  FMUL.FTZ R44, R13.reuse, R44 ;  /* 0x0000002c0d2c7220 */ /* 0x040fe20000410000 */
[----:B------:R-:W-:Y:S02]  /*7000*/  HADD2.F32 R83, -RZ, R83.H1_H1 ;  /* 0x30000053ff537230 */ /* 0x000fe40000004100 */
[-C--:B------:R-:W-:Y:S01]  /*7010*/  FFMA.FTZ R162, R13, R160.reuse, -R162 ;  /* 0x000000a00da27223 */ /* 0x080fe200000108a2 */
[----:B------:R-:W-:Y:S02]  /*7020*/  HADD2.F32 R15, -RZ, R15.H1_H1 ;  /* 0x3000000fff0f7230 */ /* 0x000fe40000004100 */
[----:B------:R-:W-:Y:S01]  /*7030*/  FFMA.FTZ R44, R81, R160, R44 ;  /* 0x000000a0512c7223 */ /* 0x000fe2000001002c */
[----:B------:R-:W-:Y:S02]  /*7040*/  HADD2.F32 R13, -RZ, R164.H0_H0 ;  /* 0x200000a4ff0d7230 */ /* 0x000fe40000004100 */
[----:B------:R-:W-:Y:S01]  /*7050*/  FMUL.FTZ R164, R83, R46 ;  /* 0x0000002e53a47220 */ /* 0x000fe20000410000 */
[----:B------:R-:W-:-:S02]  /*7060*/  HADD2.F32 R160, -RZ, R39.H0_H0 ;  /* 0x20000027ffa07230 */ /* 0x000fc40000004100 */
[----:B------:R-:W-:Y:S01]  /*7070*/  FMUL.FTZ R46, R15, R46 ;  /* 0x0000002e0f2e7220 */ /* 0x000fe20000410000 */
[----:B------:R-:W-:Y:S02]  /*7080*/  HADD2.F32 R81, -RZ, R157.H1_H1 ;  /* 0x3000009dff517230 */ /* 0x000fe40000004100 */
[-C--:B------:R-:W-:Y:S01]  /*7090*/  FMUL.FTZ R39, R156, R13.reuse ;  /* 0x0000000d9c277220 */ /* 0x080fe20000410000 */
[C---:B------:R-:W-:Y:S01]  /*70a0*/  FMUL.FTZ R13, R158.reuse, R13 ;  /* 0x0000000d9e0d7220 */ /* 0x040fe20000410000 */
[-C--:B------:R-:W-:Y:S01]  /*70b0*/  FFMA.FTZ R46, R83, R160.reuse, R46 ;  /* 0x000000a0532e7223 */ /* 0x080fe2000001002e */
[----:B------:R-:W-:Y:S02]  /*70c0*/  HADD2.F32 R83, -RZ, R80.H1_H1 ;  /* 0x30000050ff537230 */ /* 0x000fe40000004100 */
[-C--:B------:R-:W-:Y:S01]  /*70d0*/  FFMA.FTZ R39, R158, R81.reuse, -R39 ;  /* 0x000000519e277223 */ /* 0x080fe20000010827 */
[----:B------:R-:W-:Y:S02]  /*70e0*/  HADD2.F32 R155, -RZ, R12.H1_H1 ;  /* 0x3000000cff9b7230 */ /* 0x000fe40000004100 */
[----:B------:R-:W-:Y:S01]  /*70f0*/  FFMA.FTZ R13, R156, R81, R13 ;  /* 0x000000519c0d7223 */ /* 0x000fe2000001000d */
[----:B------:R-:W-:Y:S01]  /*7100*/  FFMA.FTZ R164, R15, R160, -R164 ;  /* 0x000000a00fa47223 */ /* 0x000fe200000108a4 */
[----:B------:R-:W-:Y:S01]  /*7110*/  HADD2.F32 R15, -RZ, R170.H0_H0 ;  /* 0x200000aaff0f7230 */ /* 0x000fe20000004100 */
[----:B------:R-:W-:Y:S01]  /*7120*/  F2FP.F16.F32.PACK_AB R37, R162, R37 ;  /* 0x00000025a225723e */ /* 0x000fe200000000ff */
[----:B------:R-:W-:-:S02]  /*7130*/  HADD2.F32 R158, -RZ, R80.H0_H0 ;  /* 0x20000050ff9e7230 */ /* 0x000fc40000004100 */
[-C--:B------:R-:W-:Y:S01]  /*7140*/  FMUL.FTZ R80, R83, R36.reuse ;  /* 0x0000002453507220 */ /* 0x080fe20000410000 */
[----:B------:R-:W-:Y:S02]  /*7150*/  HADD2.F32 R156, -RZ, R12.H0_H0 ;  /* 0x2000000cff9c7230 */ /* 0x000fe40000004100 */
[----:B------:R-:W-:Y:S01]  /*7160*/  FMUL.FTZ R36, R155, R36 ;  /* 0x000000249b247220 */ /* 0x000fe20000410000 */
[----:B------:R-:W-:Y:S02]  /*7170*/  HADD2.F32 R12, -RZ, R11.H0_H0 ;  /* 0x2000000bff0c7230 */ /* 0x000fe40000004100 */
[-C--:B------:R-:W-:Y:S01]  /*7180*/  FMUL.FTZ R11, R158, R15.reuse ;  /* 0x0000000f9e0b7220 */ /* 0x080fe20000410000 */
[----:B------:R-:W-:Y:S02]  /*7190*/  HADD2.F32 R81, -RZ, R159.H0_H0 ;  /* 0x2000009fff517230 */ /* 0x000fe40000004100 */
[----:B------:R-:W-:Y:S01]  /*71a0*/  FMUL.FTZ R15, R156, R15 ;  /* 0x0000000f9c0f7220 */ /* 0x000fe20000410000 */
[----:B------:R-:W-:-:S02]  /*71b0*/  HADD2.F32 R45, -RZ, R45.H0_H0 ;  /* 0x2000002dff2d7230 */ /* 0x000fc40000004100 */
[-C--:B------:R-:W-:Y:S01]  /*71c0*/  FFMA.FTZ R80, R155, R12.reuse, -R80 ;  /* 0x0000000c9b507223 */ /* 0x080fe20000010850 */
[----:B------:R-:W-:Y:S01]  /*71d0*/  FFMA.FTZ R36, R83, R12, R36 ;  /* 0x0000000c53247223 */ /* 0x000fe20000010024 */
[----:B------:R-:W-:Y:S02]  /*71e0*/  HADD2.F32 R155, -RZ, R82.H0_H0 ;  /* 0x20000052ff9b7230 */ /* 0x000fe40000004100 */
[-C--:B------:R-:W-:Y:S01]  /*71f0*/  FFMA.FTZ R11, R156, R81.reuse, -R11 ;  /* 0x000000519c0b7223 */ /* 0x080fe2000001080b */
[----:B------:R-:W-:Y:S02]  /*7200*/  HADD2.F32 R12, -RZ, R159.H1_H1 ;  /* 0x3000009fff0c7230 */ /* 0x000fe40000004100 */
[----:B------:R-:W-:Y:S01]  /*7210*/  FFMA.FTZ R15, R158, R81, R15 ;  /* 0x000000519e0f7223 */ /* 0x000fe2000001000f */
[----:B------:R-:W-:Y:S01]  /*7220*/  HADD2.F32 R83, -RZ, R14.H0_H0 ;  /* 0x2000000eff537230 */ /* 0x000fe20000004100 */
[----:B------:R-:W-:Y:S01]  /*7230*/  F2FP.F16.F32.PACK_AB R39, R164, R39 ;  /* 0x00000027a427723e */ /* 0x000fe200000000ff */
[----:B------:R-:W-:Y:S01]  /*7240*/  HADD2.F32 R82, -RZ, R82.H1_H1 ;  /* 0x30000052ff527230 */ /* 0x000fe20000004100 */
[----:B------:R-:W-:Y:S01]  /*7250*/  F2FP.F16.F32.PACK_AB R80, R80, R11 ;  /* 0x0000000b5050723e */ /* 0x000fe200000000ff */
[----:B------:R-:W-:Y:S01]  /*7260*/  HADD2.F32 R14, -RZ, R14.H1_H1 ;  /* 0x3000000eff0e7230 */ /* 0x000fe20000004100 */
[----:B------:R-:W-:Y:S01]  /*7270*/  F2FP.F16.F32.PACK_AB R36, R36, R15 ;  /* 0x0000000f2424723e */ /* 0x000fe200000000ff */
[----:B------:R-:W-:-:S02]  /*7280*/  HADD2.F32 R81, -RZ, R157.H0_H0 ;  /* 0x2000009dff517230 */ /* 0x000fc40000004100 */
[-C--:B------:R-:W-:Y:S01]  /*7290*/  FMUL.FTZ R159, R82, R45.reuse ;  /* 0x0000002d529f7220 */ /* 0x080fe20000410000 */
[----:B------:R-:W-:Y:S02]  /*72a0*/  HADD2.F32 R157, -RZ, R38.H0_H0 ;  /* 0x20000026ff9d7230 */ /* 0x000fe40000004100 */
[-C--:B------:R-:W-:Y:S01]  /*72b0*/  FMUL.FTZ R38, R155, R12.reuse ;  /* 0x0000000c9b267220 */ /* 0x080fe20000410000 */
[C---:B------:R-:W-:Y:S01]  /*72c0*/  FMUL.FTZ R12, R83.reuse, R12 ;  /* 0x0000000c530c7220 */ /* 0x040fe20000410000 */
[----:B------:R-:W-:Y:S01]  /*72d0*/  FMUL.FTZ R45, R14, R45 ;  /* 0x0000002d0e2d7220 */ /* 0x000fe20000410000 */
[----:B------:R-:W-:Y:S02]  /*72e0*/  IMAD.MOV.U32 R15, RZ, RZ, R39 ;  /* 0x000000ffff0f7224 */ /* 0x000fe400078e0027 */
[-C--:B------:R-:W-:Y:S01]  /*72f0*/  FFMA.FTZ R38, R83, R81.reuse, -R38 ;  /* 0x0000005153267223 */ /* 0x080fe20000010826 */
[----:B------:R-:W-:Y:S01]  /*7300*/  FFMA.FTZ R12, R155, R81, R12 ;  /* 0x000000519b0c7223 */ /* 0x000fe2000001000c */
[-C--:B------:R-:W-:Y:S01]  /*7310*/  FFMA.FTZ R45, R82, R157.reuse, R45 ;  /* 0x0000009d522d7223 */ /* 0x080fe2000001002d */
[----:B------:R-:W-:Y:S01]  /*7320*/  FFMA.FTZ R159, R14, R157, -R159 ;  /* 0x0000009d0e9f7223 */ /* 0x000fe2000001089f */
[----:B------:R-:W-:Y:S01]  /*7330*/  F2FP.F16.F32.PACK_AB R83, R46, R13 ;  /* 0x0000000d2e53723e */ /* 0x000fe200000000ff */
[----:B------:R-:W-:Y:S01]  /*7340*/  IMAD.MOV.U32 R13, RZ, RZ, R37 ;  /* 0x000000ffff0d7224 */ /* 0x000fe200078e0025 */
[----:B------:R-:W-:-:S02]  /*7350*/  F2FP.F16.F32.PACK_AB R81, R44, R47 ;  /* 0x0000002f2c51723e */ /* 0x000fc400000000ff */
[----:B------:R-:W-:Y:S01]  /*7360*/  F2FP.F16.F32.PACK_AB R82, R45, R12 ;  /* 0x0000000c2d52723e */ /* 0x000fe200000000ff */
[----:B------:R-:W-:Y:S01]  /*7370*/  IMAD.MOV.U32 R12, RZ, RZ, R80 ;  /* 0x000000ffff0c7224 */ /* 0x000fe200078e0050 */
[----:B------:R-:W-:Y:S02]  /*7380*/  F2FP.F16.F32.PACK_AB R14, R159, R38 ;  /* 0x000000269f0e723e */ /* 0x000fe400000000ff */
[----:B------:R-:W-:-:S07]  /*7390*/  MOV R80, R36 ;  /* 0x0000002400507202 */ /* 0x000fce0000000f00 */
.L_x_2769:
[----:B------:R-:W-:Y:S05]  /*73a0*/  BSYNC B3 ;  /* 0x0000000000037941 */ /* 0x000fea0003800000 */
.L_x_2768:
[----:B------:R-:W-:Y:S02]  /*73b0*/  ULDC.64 UR4, c[0x0][0x208] ;  /* 0x0000820000047ab9 */ /* 0x000fe40000000a00 */
[----:B--2---:R4:W-:Y:S04]  /*73c0*/  ST.E.128 desc[UR4][R126.64], R12 ;  /* 0x0000000c7e007985 */ /* 0x0049e8000c101d04 */
[----:B---3--:R4:W-:Y:S02]  /*73d0*/  @!P3 ST.E.128 desc[UR4][R128.64], R80 ;  /* 0x000000508000b985 */ /* 0x0089e4000c101d04 */
.L_x_2767:
[----:B------:R-:W-:Y:S05]  /*73e0*/  BSYNC B2 ;  /* 0x0000000000027941 */ /* 0x000fea0003800000 */
.L_x_2766:
[----:B------:R-:W-:-:S13]  /*73f0*/  ISETP.NE.AND P3, PT, R25, RZ, PT ;  /* 0x000000ff1900720c */ /* 0x000fda0003f65270 */
[----:B------:R-:W-:Y:S05]  /*7400*/  @!P3 BRA `(.L_x_2765) ;  /* 0x0000000400d0b947 */ /* 0x000fea0003800000 */
[----:B----4-:R-:W4:Y:S01]  /*7410*/  LDL R15, [R1+0x58] ;  /* 0x00005800010f7983 */ /* 0x010f220000100800 */
        /* <DEDUP_REMOVED lines=15> */
[----:B------:R-:W-:-:S11]  /*7510*/  LOP3.LUT R12, R12, R14, RZ, 0x3c, !PT ;  /* 0x0000000e0c0c7212 */ /* 0x000fd600078e3cff */
[----:B------:R-:W-:-:S04]  /*7520*/  @!P3 IMAD.WIDE R124, R11, 0x2, R124 ;  /* 0x000000020b7cb825 */ /* 0x000fc800078e027c */
[----:B----4-:R-:W-:-:S04]  /*7530*/  IMAD R13, R13, 0x1400, R15 ;  /* 0x000014000d0d7824 */ /* 0x010fc800078e020f */
[----:B------:R-:W-:Y:S02]  /*7540*/  IMAD.IADD R15, R13, 0x1, R12 ;  /* 0x000000010d0f7824 */ /* 0x000fe400078e020c */
[C---:B------:R-:W-:Y:S02]  /*7550*/  IMAD R13, R212.reuse, 0x5000, R133 ;  /* 0x00005000d40d7824 */ /* 0x040fe400078e0285 */
[----:B------:R-:W-:-:S03]  /*7560*/  IMAD R15, R212, 0x5000, R15 ;  /* 0x00005000d40f7824 */ /* 0x000fc600078e020f */
[----:B------:R-:W-:Y:S01]  /*7570*/  LEA R13, R13, R22, 0x1 ;  /* 0x000000160d0d7211 */ /* 0x000fe200078e08ff */
[----:B------:R-:W-:-:S05]  /*7580*/  IMAD R36, R15, 0x2, R22 ;  /* 0x000000020f247824 */ /* 0x000fca00078e0216 */
[----:B------:R-:W2:Y:S04]  /*7590*/  LDS.128 R12, [R13+0x24400] ;  /* 0x024400000d0c7984 */ /* 0x000ea80000000c00 */
[----:B------:R-:W3:Y:S01]  /*75a0*/  LDS.128 R36, [R36+0x24400] ;  /* 0x0244000024247984 */ /* 0x000ee20000000c00 */
[----:B------:R-:W-:Y:S05]  /*75b0*/  @P6 BRA `(.L_x_2771) ;  /* 0x0000000400546947 */ /* 0x000fea0003800000 */
[----:B------:R-:W-:Y:S01]  /*75c0*/  SHF.R.U64 R11, R32, 0x10, R33 ;  /* 0x00000010200b7819 */ /* 0x000fe20000001221 */
[--C-:B---3--:R-:W-:Y:S01]  /*75d0*/  HADD2.F32 R46, -RZ, R37.reuse.H0_H0 ;  /* 0x20000025ff2e7230 */ /* 0x108fe20000004100 */
[--C-:B------:R-:W-:Y:S01]  /*75e0*/  SHF.R.U64 R32, R40, 0x10, R41.reuse ;  /* 0x0000001028207819 */ /* 0x100fe20000001229 */
[----:B------:R-:W-:Y:S01]  /*75f0*/  HADD2.F32 R37, -RZ, R37.H1_H1 ;  /* 0x30000025ff257230 */ /* 0x000fe20000004100 */
[----:B------:R-:W-:Y:S01]  /*7600*/  SHF.R.U32.HI R40, RZ, 0x10, R41 ;  /* 0x00000010ff287819 */ /* 0x000fe20000011629 */
[--C-:B--2---:R-:W-:Y:S01]  /*7610*/  HADD2.F32 R80, -RZ, R13.reuse.H0_H0 ;  /* 0x2000000dff507230 */ /* 0x104fe20000004100 */
[--C-:B------:R-:W-:Y:S01]  /*7620*/  SHF.R.U64 R41, R42, 0x10, R43.reuse ;  /* 0x000000102a297819 */ /* 0x100fe2000000122b */
[----:B------:R-:W-:Y:S01]  /*7630*/  HADD2.F32 R13, -RZ, R13.H1_H1 ;  /* 0x3000000dff0d7230 */ /* 0x000fe20000004100 */
[----:B------:R-:W-:Y:S01]  /*7640*/  SHF.R.U32.HI R42, RZ, 0x10, R43 ;  /* 0x00000010ff2a7819 */ /* 0x000fe2000001162b */
[--C-:B------:R-:W-:Y:S01]  /*7650*/  HADD2.F32 R43, -RZ, R169.reuse.H0_H0 ;  /* 0x200000a9ff2b7230 */ /* 0x100fe20000004100 */
[----:B------:R-:W-:Y:S01]  /*7660*/  SHF.R.U32.HI R33, RZ, 0x10, R33 ;  /* 0x00000010ff217819 */ /* 0x000fe20000011621 */
[----:B------:R-:W-:Y:S01]  /*7670*/  HADD2.F32 R169, -RZ, R169.H1_H1 ;  /* 0x300000a9ffa97230 */ /* 0x000fe20000004100 */
[--C-:B------:R-:W-:Y:S01]  /*7680*/  SHF.R.U64 R34, R34, 0x10, R35.reuse ;  /* 0x0000001022227819 */ /* 0x100fe20000001223 */
[----:B------:R-:W-:Y:S01]  /*7690*/  HADD2.F32 R40, -RZ, R40.H0_H0 ;  /* 0x20000028ff287230 */ /* 0x000fe20000004100 */
[----:B------:R-:W-:Y:S01]  /*76a0*/  SHF.R.U32.HI R35, RZ, 0x10, R35 ;  /* 0x00000010ff237819 */ /* 0x000fe20000011623 */
[----:B------:R-:W-:-:S02]  /*76b0*/  HADD2.F32 R82, -RZ, R33.H0_H0 ;  /* 0x20000021ff527230 */ /* 0x000fc40000004100 */
[-C--:B------:R-:W-:Y:S01]  /*76c0*/  FMUL.FTZ R33, R46, R169.reuse ;  /* 0x000000a92e217220 */ /* 0x080fe20000410000 */
[C---:B------:R-:W-:Y:S01]  /*76d0*/  FMUL.FTZ R169, R80.reuse, R169 ;  /* 0x000000a950a97220 */ /* 0x040fe20000410000 */
[-C--:B------:R-:W-:Y:S01]  /*76e0*/  FMUL.FTZ R126, R37, R40.reuse ;  /* 0x00000028257e7220 */ /* 0x080fe20000410000 */
[C---:B------:R-:W-:Y:S01]  /*76f0*/  FMUL.FTZ R40, R13.reuse, R40 ;  /* 0x000000280d287220 */ /* 0x040fe20000410000 */
[-C--:B------:R-:W-:Y:S01]  /*7700*/  FFMA.FTZ R33, R80, R43.reuse, -R33 ;  /* 0x0000002b50217223 */ /* 0x080fe20000010821 */
[----:B------:R-:W-:Y:S01]  /*7710*/  FFMA.FTZ R169, R46, R43, R169 ;  /* 0x0000002b2ea97223 */ /* 0x000fe200000100a9 */
[-C--:B------:R-:W-:Y:S01]  /*7720*/  FFMA.FTZ R126, R13, R82.reuse, -R126 ;  /* 0x000000520d7e7223 */ /* 0x080fe2000001087e */
[----:B------:R-:W-:Y:S01]  /*7730*/  FFMA.FTZ R40, R37, R82, R40 ;  /* 0x0000005225287223 */ /* 0x000fe20000010028 */
[----:B------:R-:W-:Y:S02]  /*7740*/  HADD2.F32 R13, -RZ, R168.H1_H1 ;  /* 0x300000a8ff0d7230 */ /* 0x000fe40000004100 */
[----:B------:R-:W-:Y:S01]  /*7750*/  HADD2.F32 R46, -RZ, R39.H0_H0 ;  /* 0x20000027ff2e7230 */ /* 0x000fe20000004100 */
[----:B------:R-:W-:Y:S01]  /*7760*/  F2FP.F16.F32.PACK_AB R33, R126, R33 ;  /* 0x000000217e21723e */ /* 0x000fe200000000ff */
[----:B------:R-:W-:Y:S01]  /*7770*/  HADD2.F32 R82, -RZ, R15.H0_H0 ;  /* 0x2000000fff527230 */ /* 0x000fe20000004100 */
[----:B------:R-:W-:Y:S01]  /*7780*/  F2FP.F16.F32.PACK_AB R40, R40, R169 ;  /* 0x000000a92828723e */ /* 0x000fe200000000ff */
[----:B------:R-:W-:-:S02]  /*7790*/  HADD2.F32 R42, -RZ, R42.H0_H0 ;  /* 0x2000002aff2a7230 */ /* 0x000fc40000004100 */
[----:B------:R-:W-:Y:S02]  /*77a0*/  HADD2.F32 R43, -RZ, R15.H1_H1 ;  /* 0x3000000fff2b7230 */ /* 0x000fe40000004100 */
[-C--:B------:R-:W-:Y:S01]  /*77b0*/  FMUL.FTZ R15, R46, R13.reuse ;  /* 0x0000000d2e0f7220 */ /* 0x080fe20000410000 */
[----:B------:R-:W-:Y:S02]  /*77c0*/  HADD2.F32 R37, -RZ, R168.H0_H0 ;  /* 0x200000a8ff257230 */ /* 0x000fe40000004100 */
[----:B------:R-:W-:Y:S02]  /*77d0*/  HADD2.F32 R80, -RZ, R35.H0_H0 ;  /* 0x20000023ff507230 */ /* 0x000fe40000004100 */
[C---:B------:R-:W-:Y:S01]  /*77e0*/  FMUL.FTZ R35, R82.reuse, R13 ;  /* 0x0000000d52237220 */ /* 0x040fe20000410000 */
[----:B------:R-:W-:Y:S02]  /*77f0*/  HADD2.F32 R39, -RZ, R39.H1_H1 ;  /* 0x30000027ff277230 */ /* 0x000fe40000004100 */
[----:B------:R-:W-:Y:S01]  /*7800*/  FMUL.FTZ R156, R43, R42 ;  /* 0x0000002a2b9c7220 */ /* 0x000fe20000410000 */
[-C--:B------:R-:W-:Y:S01]  /*7810*/  FFMA.FTZ R13, R82, R37.reuse, -R15 ;  /* 0x00000025520d7223 */ /* 0x080fe2000001080f */
[----:B------:R-:W-:Y:S01]  /*7820*/  FFMA.FTZ R15, R46, R37, R35 ;  /* 0x000000252e0f7223 */ /* 0x000fe20000010023 */
[----:B------:R-:W-:-:S02]  /*7830*/  HADD2.F32 R35, -RZ, R167.H0_H0 ;  /* 0x200000a7ff237230 */ /* 0x000fc40000004100 */
[C---:B------:R-:W-:Y:S01]  /*7840*/  FMUL.FTZ R128, R39.reuse, R42 ;  /* 0x0000002a27807220 */ /* 0x040fe20000410000 */
[-C--:B------:R-:W-:Y:S01]  /*7850*/  FFMA.FTZ R46, R39, R80.reuse, R156 ;  /* 0x00000050272e7223 */ /* 0x080fe2000001009c */
[----:B------:R-:W-:Y:S02]  /*7860*/  HADD2.F32 R39, -RZ, R32.H0_H0 ;  /* 0x20000020ff277230 */ /* 0x000fe40000004100 */
[----:B------:R-:W-:Y:S02]  /*7870*/  HADD2.F32 R167, -RZ, R167.H1_H1 ;  /* 0x300000a7ffa77230 */ /* 0x000fe40000004100 */
[----:B------:R-:W-:Y:S01]  /*7880*/  FFMA.FTZ R42, R43, R80, -R128 ;  /* 0x000000502b2a7223 */ /* 0x000fe20000010880 */
[----:B------:R-:W-:Y:S01]  /*7890*/  HADD2.F32 R32, -RZ, R36.H0_H0 ;  /* 0x20000024ff207230 */ /* 0x000fe20000004100 */
[----:B------:R-:W-:Y:S01]  /*78a0*/  F2FP.F16.F32.PACK_AB R46, R46, R15 ;  /* 0x0000000f2e2e723e */ /* 0x000fe200000000ff */
[----:B------:R-:W-:Y:S02]  /*78b0*/  HADD2.F32 R82, -RZ, R12.H0_H0 ;  /* 0x2000000cff527230 */ /* 0x000fe40000004100 */
[----:B------:R-:W-:Y:S01]  /*78c0*/  HADD2.F32 R36, -RZ, R36.H1_H1 ;  /* 0x30000024ff247230 */ /* 0x000fe20000004100 */
[----:B------:R-:W-:Y:S01]  /*78d0*/  F2FP.F16.F32.PACK_AB R42, R42, R13 ;  /* 0x0000000d2a2a723e */ /* 0x000fe200000000ff */
[----:B------:R-:W-:-:S02]  /*78e0*/  HADD2.F32 R80, -RZ, R12.H1_H1 ;  /* 0x3000000cff507230 */ /* 0x000fc40000004100 */
[----:B------:R-:W-:Y:S02]  /*78f0*/  HADD2.F32 R37, -RZ, R11.H0_H0 ;  /* 0x2000000bff257230 */ /* 0x000fe40000004100 */
[-C--:B------:R-:W-:Y:S01]  /*7900*/  FMUL.FTZ R11, R32, R167.reuse ;  /* 0x000000a7200b7220 */ /* 0x080fe20000410000 */
[----:B------:R-:W-:Y:S01]  /*7910*/  FMUL.FTZ R167, R82, R167 ;  /* 0x000000a752a77220 */ /* 0x000fe20000410000 */
[-C--:B------:R-:W-:Y:S01]  /*7920*/  FMUL.FTZ R43, R36, R39.reuse ;  /* 0x00000027242b7220 */ /* 0x080fe20000410000 */
[----:B------:R-:W-:Y:S01]  /*7930*/  FMUL.FTZ R39, R80, R39 ;  /* 0x0000002750277220 */ /* 0x000fe20000410000 */
[----:B------:R-:W-:Y:S02]  /*7940*/  HADD2.F32 R41, -RZ, R41.H0_H0 ;  /* 0x20000029ff297230 */ /* 0x000fe40000004100 */
[----:B------:R-:W-:Y:S01]  /*7950*/  FFMA.FTZ R12, R32, R35, R167 ;  /* 0x00000023200c7223 */ /* 0x000fe200000100a7 */
[----:B------:R-:W-:Y:S01]  /*7960*/  FFMA.FTZ R32, R80, R37, -R43 ;  /* 0x0000002550207223 */ /* 0x000fe2000001082b */
[----:B------:R-:W-:-:S02]  /*7970*/  HADD2.F32 R80, -RZ, R38.H0_H0 ;  /* 0x20000026ff507230 */ /* 0x000fc40000004100 */
[----:B------:R-:W-:Y:S01]  /*7980*/  FFMA.FTZ R37, R36, R37, R39 ;  /* 0x0000002524257223 */ /* 0x000fe20000010027 */
[----:B------:R-:W-:Y:S02]  /*7990*/  HADD2.F32 R43, -RZ, R166.H0_H0 ;  /* 0x200000a6ff2b7230 */ /* 0x000fe40000004100 */
[----:B------:R-:W-:Y:S01]  /*79a0*/  FFMA.FTZ R11, R82, R35, -R11 ;  /* 0x00000023520b7223 */ /* 0x000fe2000001080b */
[----:B------:R-:W-:Y:S02]  /*79b0*/  HADD2.F32 R38, -RZ, R38.H1_H1 ;  /* 0x30000026ff267230 */ /* 0x000fe40000004100 */
[--C-:B------:R-:W-:Y:S02]  /*79c0*/  HADD2.F32 R36, -RZ, R14.reuse.H0_H0 ;  /* 0x2000000eff247230 */ /* 0x100fe40000004100 */
[----:B------:R-:W-:Y:S01]  /*79d0*/  FMUL.FTZ R47, R80, R43 ;  /* 0x0000002b502f7220 */ /* 0x000fe20000410000 */
[----:B------:R-:W-:Y:S02]  /*79e0*/  HADD2.F32 R39, -RZ, R14.H1_H1 ;  /* 0x3000000eff277230 */ /* 0x000fe40000004100 */
[----:B------:R-:W-:Y:S01]  /*79f0*/  FMUL.FTZ R82, R38, R41 ;  /* 0x0000002926527220 */ /* 0x000fe20000410000 */
[----:B------:R-:W-:-:S02]  /*7a00*/  HADD2.F32 R35, -RZ, R166.H1_H1 ;  /* 0x300000a6ff237230 */ /* 0x000fc40000004100 */
[----:B------:R-:W-:Y:S01]  /*7a10*/  FMUL.FTZ R43, R36, R43 ;  /* 0x0000002b242b7220 */ /* 0x000fe20000410000 */
        /* <DEDUP_REMOVED lines=9> */
[----:B------:R-:W-:Y:S01]  /*7ab0*/  MOV R37, R40 ;  /* 0x0000002800257202 */ /* 0x000fe20000000f00 */
[----:B------:R-:W-:Y:S01]  /*7ac0*/  IMAD.MOV.U32 R13, RZ, RZ, R33 ;  /* 0x000000ffff0d7224 */ /* 0x000fe200078e0021 */
[----:B------:R-:W-:Y:S01]  /*7ad0*/  F2FP.F16.F32.PACK_AB R14, R39, R14 ;  /* 0x0000000e270e723e */ /* 0x000fe200000000ff */
[----:B------:R-:W-:Y:S01]  /*7ae0*/  IMAD.MOV.U32 R15, RZ, RZ, R42 ;  /* 0x000000ffff0f7224 */ /* 0x000fe200078e002a */
[----:B------:R-:W-:Y:S01]  /*7af0*/  F2FP.F16.F32.PACK_AB R38, R34, R43 ;  /* 0x0000002b2226723e */ /* 0x000fe200000000ff */
[----:B------:R-:W-:-:S07]  /*7b00*/  IMAD.MOV.U32 R39, RZ, RZ, R46 ;  /* 0x000000ffff277224 */ /* 0x000fce00078e002e */
.L_x_2771:
[----:B------:R-:W-:Y:S05]  /*7b10*/  BSYNC B2 ;  /* 0x0000000000027941 */ /* 0x000fea0003800000 */
.L_x_2770:
[----:B------:R-:W-:Y:S02]  /*7b20*/  ULDC.64 UR4, c[0x0][0x208] ;  /* 0x0000820000047ab9 */ /* 0x000fe40000000a00 */
[----:B--2---:R2:W-:Y:S04]  /*7b30*/  ST.E.128 desc[UR4][R44.64], R12 ;  /* 0x0000000c2c007985 */ /* 0x0045e8000c101d04 */
[----:B---3--:R2:W-:Y:S02]  /*7b40*/  @!P3 ST.E.128 desc[UR4][R124.64], R36 ;  /* 0x000000247c00b985 */ /* 0x0085e4000c101d04 */
.L_x_2765:
[----:B------:R-:W-:Y:S05]  /*7b50*/  BSYNC B1 ;  /* 0x0000000000017941 */ /* 0x000fea0003800000 */
.L_x_2764:
[----:B------:R-:W-:-:S03]  /*7b60*/  UMOV UR4, 0xffffffff ;  /* 0xffffffff00047882 */ /* 0x000fc60000000000 */
[----:B------:R-:W-:Y:S05]  /*7b70*/  BRA.DIV UR4, `(.L_x_2772) ;  /* 0x0000027204e07947 */ /* 0x000fea000b800000 */
[----:B--2---:R2:W0:Y:S04]  /*7b80*/  SHFL.IDX PT, R37, R119, 0x1, 0x181f ;  /* 0x00381f0077257f89 */ /* 0x00442800000e0000 */
[----:B------:R2:W0:Y:S02]  /*7b90*/  SHFL.IDX PT, R36, R120, 0x1, 0x181f ;  /* 0x00381f0078247f89 */ /* 0x00042400000e0000 */
.L_x_3106:
[----:B------:R-:W-:Y:S04]  /*7ba0*/  BSSY B1, `(.L_x_2773) ;  /* 0x00000fe000017945 */ /* 0x000fe80003800000 */
        /* <DEDUP_REMOVED lines=17> */
[----:B------:R-:W-:Y:S01]  /*7cc0*/  SHF.R.S32.HI R11, RZ, 0x1f, R12 ;  /* 0x0000001fff0b7819 */ /* 0x000fe2000001140c */
[----:B------:R-:W-:Y:S01]  /*7cd0*/  IMAD.SHL.U32 R41, R12, 0x8, RZ ;  /* 0x000000080c297824 */ /* 0x000fe200078e00ff */
[----:B------:R-:W-:Y:S02]  /*7ce0*/  SHF.R.U32.HI R13, RZ, 0x3, R13 ;  /* 0x00000003ff0d7819 */ /* 0x000fe4000001160d */
[----:B------:R-:W-:Y:S02]  /*7cf0*/  LEA.HI R11, R11, R12, RZ, 0x3 ;  /* 0x0000000c0b0b7211 */ /* 0x000fe400078f18ff */
[----:B------:R-:W-:-:S02]  /*7d00*/  LEA.HI.X R39, R10, R37, R28, 0x1, P4 ;  /* 0x000000250a277211 */ /* 0x000fc400020f0c1c */
[----:B------:R-:W-:Y:S02]  /*7d10*/  SHF.R.S32.HI R12, RZ, 0x3, R11 ;  /* 0x00000003ff0c7819 */ /* 0x000fe4000001140b */
[----:B------:R-:W-:Y:S02]  /*7d20*/  LOP3.LUT R11, R15, 0x38, R41, 0xf8, !PT ;  /* 0x000000380f0b7812 */ /* 0x000fe400078ef829 */
[----:B------:R-:W-:Y:S02]  /*7d30*/  ISETP.GE.AND P4, PT, R16, R114, PT ;  /* 0x000000721000720c */ /* 0x000fe40003f86270 */
[----:B------:R-:W-:Y:S02]  /*7d40*/  LOP3.LUT R11, R11, R13, RZ, 0x3c, !PT ;  /* 0x0000000d0b0b7212 */ /* 0x000fe400078e3cff */
[----:B------:R-:W-:-:S13]  /*7d50*/  ISETP.GE.AND P3, PT, R41, R136, PT ;  /* 0x000000882900720c */ /* 0x000fda0003f66270 */
[----:B------:R-:W-:-:S04]  /*7d60*/  @!P3 IMAD.WIDE R40, R41, 0x2, R36 ;  /* 0x000000022928b825 */ /* 0x000fc800078e0224 */
[----:B----4-:R-:W-:-:S05]  /*7d70*/  IMAD R12, R12, 0x1400, R14 ;  /* 0x000014000c0c7824 */ /* 0x010fca00078e020e */
[----:B------:R-:W-:Y:S01]  /*7d80*/  IADD3 R13, R12, R11, RZ ;  /* 0x0000000b0c0d7210 */ /* 0x000fe20007ffe0ff */
[----:B------:R-:W-:-:S04]  /*7d90*/  IMAD R11, R212, 0x5000, R132 ;  /* 0x00005000d40b7824 */ /* 0x000fc800078e0284 */
[----:B------:R-:W-:Y:S02]  /*7da0*/  IMAD R13, R212, 0x5000, R13 ;  /* 0x00005000d40d7824 */ /* 0x000fe400078e020d */
[--C-:B------:R-:W-:Y:S02]  /*7db0*/  IMAD R11, R11, 0x2, R22.reuse ;  /* 0x000000020b0b7824 */ /* 0x100fe400078e0216 */
[----:B------:R-:W-:-:S03]  /*7dc0*/  IMAD R32, R13, 0x2, R22 ;  /* 0x000000020d207824 */ /* 0x000fc600078e0216 */
[----:B------:R0:W4:Y:S04]  /*7dd0*/  LDS.128 R12, [R11+0x24400] ;  /* 0x024400000b0c7984 */ /* 0x0001280000000c00 */
[----:B------:R-:W0:Y:S01]  /*7de0*/  LDS.128 R32, [R32+0x24400] ;  /* 0x0244000020207984 */ /* 0x000e220000000c00 */
[----:B------:R-:W-:Y:S05]  /*7df0*/  @P4 BRA `(.L_x_2778) ;  /* 0x0000000400544947 */ /* 0x000fea0003800000 */
[----:B------:R-:W-:Y:S01]  /*7e00*/  SHF.R.U64 R42, R60, 0x10, R61 ;  /* 0x000000103c2a7819 */ /* 0x000fe2000000123d */
[----:B0-----:R-:W-:Y:S01]  /*7e10*/  IMAD.MOV.U32 R45, RZ, RZ, R33 ;  /* 0x000000ffff2d7224 */ /* 0x001fe200078e0021 */
[----:B------:R-:W-:Y:S01]  /*7e20*/  SHF.R.U32.HI R60, RZ, 0x10, R61 ;  /* 0x00000010ff3c7819 */ /* 0x000fe2000001163d */
[----:B------:R-:W-:Y:S01]  /*7e30*/  HADD2.F32 R82, -RZ, R165.H1_H1 ;  /* 0x300000a5ff527230 */ /* 0x000fe20000004100 */
[--C-:B------:R-:W-:Y:S01]  /*7e40*/  SHF.R.U64 R11, R52, 0x10, R53.reuse ;  /* 0x00000010340b7819 */ /* 0x100fe20000001235 */
[----:B----4-:R-:W-:Y:S01]  /*7e50*/  HADD2.F32 R46, -RZ, R13.H1_H1 ;  /* 0x3000000dff2e7230 */ /* 0x010fe20000004100 */
[----:B------:R-:W-:Y:S01]  /*7e60*/  SHF.R.U32.HI R52, RZ, 0x10, R53 ;  /* 0x00000010ff347819 */ /* 0x000fe20000011635 */
[--C-:B------:R-:W-:Y:S01]  /*7e70*/  HADD2.F32 R47, -RZ, R45.reuse.H0_H0 ;  /* 0x2000002dff2f7230 */ /* 0x100fe20000004100 */
[----:B------:R-:W-:Y:S01]  /*7e80*/  MOV R33, R15 ;  /* 0x0000000f00217202 */ /* 0x000fe20000000f00 */
[----:B------:R-:W-:Y:S01]  /*7e90*/  HADD2.F32 R45, -RZ, R45.H1_H1 ;  /* 0x3000002dff2d7230 */ /* 0x000fe20000004100 */
[----:B------:R-:W-:Y:S01]  /*7ea0*/  SHF.R.U64 R44, R62, 0x10, R63 ;  /* 0x000000103e2c7819 */ /* 0x000fe2000000123f */
[----:B------:R-:W-:-:S02]  /*7eb0*/  HADD2.F32 R15, -RZ, R13.H0_H0 ;  /* 0x2000000dff0f7230 */ /* 0x000fc40000004100 */
[-C--:B---3--:R-:W-:Y:S01]  /*7ec0*/  FMUL.FTZ R124, R47, R82.reuse ;  /* 0x000000522f7c7220 */ /* 0x088fe20000410000 */
[----:B------:R-:W-:Y:S01]  /*7ed0*/  HADD2.F32 R60, -RZ, R60.H0_H0 ;  /* 0x2000003cff3c7230 */ /* 0x000fe20000004100 */
[----:B------:R-:W-:Y:S01]  /*7ee0*/  SHF.R.U32.HI R62, RZ, 0x10, R63 ;  /* 0x00000010ff3e7819 */ /* 0x000fe2000001163f */
[----:B------:R-:W-:Y:S02]  /*7ef0*/  HADD2.F32 R80, -RZ, R165.H0_H0 ;  /* 0x200000a5ff507230 */ /* 0x000fe40000004100 */
[----:B------:R-:W-:Y:S01]  /*7f00*/  FMUL.FTZ R82, R15, R82 ;  /* 0x000000520f527220 */ /* 0x000fe20000410000 */
[----:B------:R-:W-:Y:S02]  /*7f10*/  HADD2.F32 R52, -RZ, R52.H0_H0 ;  /* 0x20000034ff347230 */ /* 0x000fe40000004100 */
[-C--:B------:R-:W-:Y:S01]  /*7f20*/  FMUL.FTZ R53, R45, R60.reuse ;  /* 0x0000003c2d357220 */ /* 0x080fe20000410000 */
[----:B------:R-:W-:Y:S01]  /*7f30*/  FMUL.FTZ R60, R46, R60 ;  /* 0x0000003c2e3c7220 */ /* 0x000fe20000410000 */
[--C-:B------:R-:W-:Y:S01]  /*7f40*/  SHF.R.U64 R43, R54, 0x10, R55.reuse ;  /* 0x00000010362b7819 */ /* 0x100fe20000001237 */
[-C--:B------:R-:W-:Y:S01]  /*7f50*/  FFMA.FTZ R13, R15, R80.reuse, -R124 ;  /* 0x000000500f0d7223 */ /* 0x080fe2000001087c */
[----:B------:R-:W-:Y:S01]  /*7f60*/  SHF.R.U32.HI R54, RZ, 0x10, R55 ;  /* 0x00000010ff367819 */ /* 0x000fe20000011637 */
[----:B------:R-:W-:Y:S01]  /*7f70*/  FFMA.FTZ R15, R47, R80, R82 ;  /* 0x000000502f0f7223 */ /* 0x000fe20000010052 */
[-C--:B------:R-:W-:Y:S01]  /*7f80*/  FFMA.FTZ R46, R46, R52.reuse, -R53 ;  /* 0x000000342e2e7223 */ /* 0x080fe20000010835 */
[----:B------:R-:W-:Y:S01]  /*7f90*/  FFMA.FTZ R52, R45, R52, R60 ;  /* 0x000000342d347223 */ /* 0x000fe2000001003c */
[----:B------:R-:W-:-:S02]  /*7fa0*/  HADD2.F32 R82, -RZ, R163.H1_H1 ;  /* 0x300000a3ff527230 */ /* 0x000fc40000004100 */
[--C-:B------:R-:W-:Y:S01]  /*7fb0*/  HADD2.F32 R47, -RZ, R35.reuse.H0_H0 ;  /* 0x20000023ff2f7230 */ /* 0x100fe20000004100 */
[----:B------:R-:W-:Y:S01]  /*7fc0*/  F2FP.F16.F32.PACK_AB R13, R46, R13 ;  /* 0x0000000d2e0d723e */ /* 0x000fe200000000ff */
[----:B------:R-:W-:Y:S02]  /*7fd0*/  HADD2.F32 R60, -RZ, R35.H1_H1 ;  /* 0x30000023ff3c7230 */ /* 0x000fe40000004100 */
[----:B------:R-:W-:Y:S02]  /*7fe0*/  HADD2.F32 R62, -RZ, R62.H0_H0 ;  /* 0x2000003eff3e7230 */ /* 0x000fe40000004100 */
[----:B------:R-:W-:Y:S02]  /*7ff0*/  HADD2.F32 R35, -RZ, R33.H0_H0 ;  /* 0x20000021ff237230 */ /* 0x000fe40000004100 */
[----:B------:R-:W-:Y:S02]  /*8000*/  HADD2.F32 R80, -RZ, R163.H0_H0 ;  /* 0x200000a3ff507230 */ /* 0x000fe40000004100 */
[----:B------:R-:W-:Y:S01]  /*8010*/  FMUL.FTZ R124, R60, R62 ;  /* 0x0000003e3c7c7220 */ /* 0x000fe20000410000 */
[----:B------:R-:W-:-:S02]  /*8020*/  HADD2.F32 R45, -RZ, R33.H1_H1 ;  /* 0x30000021ff2d7230 */ /* 0x000fc40000004100 */
        /* <DEDUP_REMOVED lines=20> */
[CC--:B------:R-:W-:Y:S01]  /*8170*/  FMUL.FTZ R61, R47.reuse, R62.reuse ;  /* 0x0000003e2f3d7220 */ /* 0x0c0fe20000410000 */
[C---:B------:R-:W-:Y:S01]  /*8180*/  FMUL.FTZ R62, R32.reuse, R62 ;  /* 0x0000003e203e7220 */ /* 0x040fe20000410000 */
[----:B------:R-:W-:Y:S02]  /*8190*/  HADD2.F32 R53, -RZ, R154.H1_H1 ;  /* 0x3000009aff357230 */ /* 0x000fe40000004100 */
[-C--:B------:R-:W-:Y:S01]  /*81a0*/  FFMA.FTZ R32, R32, R55.reuse, -R61 ;  /* 0x0000003720207223 */ /* 0x080fe2000001083d */
[----:B------:R-:W-:Y:S01]  /*81b0*/  FFMA.FTZ R55, R47, R55, R62 ;  /* 0x000000372f377223 */ /* 0x000fe2000001003e */
[----:B------:R-:W-:Y:S02]  /*81c0*/  HADD2.F32 R47, -RZ, R44.H0_H0 ;  /* 0x2000002cff2f7230 */ /* 0x000fe40000004100 */
[----:B------:R-:W-:Y:S01]  /*81d0*/  FFMA.FTZ R11, R42, R53, -R11 ;  /* 0x000000352a0b7223 */ /* 0x000fe2000001080b */
[----:B------:R-:W-:-:S02]  /*81e0*/  HADD2.F32 R44, -RZ, R34.H0_H0 ;  /* 0x20000022ff2c7230 */ /* 0x000fc40000004100 */
[----:B------:R-:W-:Y:S01]  /*81f0*/  FFMA.FTZ R12, R45, R53, R12 ;  /* 0x000000352d0c7223 */ /* 0x000fe2000001000c */
[----:B------:R-:W-:Y:S02]  /*8200*/  HADD2.F32 R161, -RZ, R161.H0_H0 ;  /* 0x200000a1ffa17230 */ /* 0x000fe40000004100 */
[----:B------:R-:W-:Y:S01]  /*8210*/  HADD2.F32 R42, -RZ, R14.H0_H0 ;  /* 0x2000000eff2a7230 */ /* 0x000fe20000004100 */
[----:B------:R-:W-:Y:S01]  /*8220*/  F2FP.F16.F32.PACK_AB R32, R32, R11 ;  /* 0x0000000b2020723e */ /* 0x000fe200000000ff */
[----:B------:R-:W-:Y:S02]  /*8230*/  HADD2.F32 R34, -RZ, R34.H1_H1 ;  /* 0x30000022ff227230 */ /* 0x000fe40000004100 */
[-C--:B------:R-:W-:Y:S01]  /*8240*/  FMUL.FTZ R53, R44, R161.reuse ;  /* 0x000000a12c357220 */ /* 0x080fe20000410000 */
        /* <DEDUP_REMOVED lines=14> */
[----:B------:R-:W-:Y:S01]  /*8330*/  F2FP.F16.F32.PACK_AB R34, R34, R161 ;  /* 0x000000a12222723e */ /* 0x000fe200000000ff */
[----:B------:R-:W-:-:S07]  /*8340*/  IMAD.MOV.U32 R32, RZ, RZ, R42 ;  /* 0x000000ffff207224 */ /* 0x000fce00078e002a */
.L_x_2778:
[----:B------:R-:W-:Y:S05]  /*8350*/  BSYNC B3 ;  /* 0x0000000000037941 */ /* 0x000fea0003800000 */
.L_x_2777:
[----:B------:R-:W-:Y:S02]  /*8360*/  ULDC.64 UR4, c[0x0][0x208] ;  /* 0x0000820000047ab9 */ /* 0x000fe40000000a00 */
[----:B----4-:R4:W-:Y:S04]  /*8370*/  ST.E.128 desc[UR4][R38.64], R12 ;  /* 0x0000000c26007985 */ /* 0x0109e8000c101d04 */
[----:B0-----:R4:W-:Y:S02]  /*8380*/  @!P3 ST.E.128 desc[UR4][R40.64], R32 ;  /* 0x000000202800b985 */ /* 0x0019e4000c101d04 */
.L_x_2776:
[----:B------:R-:W-:Y:S05]  /*8390*/  BSYNC B2 ;  /* 0x0000000000027941 */ /* 0x000fea0003800000 */
.L_x_2775:
[----:B------:R-:W-:-:S13]  /*83a0*/  ISETP.NE.AND P3, PT, R25, RZ, PT ;  /* 0x000000ff1900720c */ /* 0x000fda0003f65270 */
[----:B------:R-:W-:Y:S05]  /*83b0*/  @!P3 BRA `(.L_x_2774) ;  /* 0x0000000400f0b947 */ /* 0x000fea0003800000 */
[----:B----4-:R-:W4:Y:S01]  /*83c0*/  LDL R14, [R1+0x64] ;  /* 0x00006400010e7983 */ /* 0x010f220000100800 */
[----:B------:R-:W-:Y:S01]  /*83d0*/  SEL R11, R115, R137, !P1 ;  /* 0x00000089730b7207 */ /* 0x000fe20004800000 */
[C---:B------:R-:W-:Y:S01]  /*83e0*/  VIADD R13, R220.reuse, 0x20 ;  /* 0x00000020dc0d7836 */ /* 0x040fe20000000000 */
[----:B0-----:R-:W-:Y:S01]  /*83f0*/  LEA R38, P4, R21, R36, 0x1 ;  /* 0x0000002415267211 */ /* 0x001fe200078808ff */
[----:B------:R-:W-:Y:S01]  /*8400*/  VIADD R15, R220, 0x20 ;  /* 0x00000020dc0f7836 */ /* 0x000fe20000000000 */
[----:B------:R-:W-:Y:S01]  /*8410*/  SHF.R.S32.HI R12, RZ, 0x1f, R11 ;  /* 0x0000001fff0c7819 */ /* 0x000fe2000001140b */
[----:B------:R-:W-:Y:S01]  /*8420*/  IMAD.SHL.U32 R13, R13, 0x40, RZ ;  /* 0x000000400d0d7824 */ /* 0x000fe200078e00ff */
[----:B------:R-:W-:Y:S01]  /*8430*/  LEA.HI.X R39, R21, R37, R29, 0x1, P4 ;  /* 0x0000002515277211 */ /* 0x000fe200020f0c1d */
[----:B------:R-:W-:Y:S01]  /*8440*/  BSSY B2, `(.L_x_2779) ;  /* 0x0000070000027945 */ /* 0x000fe20003800000 */
[----:B------:R-:W-:Y:S02]  /*8450*/  LEA.HI R11, R12, R11, RZ, 0x4 ;  /* 0x0000000b0c0b7211 */ /* 0x000fe400078f20ff */
[----:B------:R-:W-:-:S02]  /*8460*/  SHF.L.U32 R15, R15, 0x6, RZ ;  /* 0x000000060f0f7819 */ /* 0x000fc400000006ff */
[----:B------:R-:W-:Y:S02]  /*8470*/  LEA.HI.SX32 R11, R11, R20, 0x1c ;  /* 0x000000140b0b7211 */ /* 0x000fe400078fe2ff */
[----:B------:R-:W-:Y:S02]  /*8480*/  LOP3.LUT R15, R15, 0x1c0, RZ, 0xc0, !PT ;  /* 0x000001c00f0f7812 */ /* 0x000fe400078ec0ff */
[----:B------:R-:W-:Y:S02]  /*8490*/  SHF.R.S32.HI R12, RZ, 0x1f, R11 ;  /* 0x0000001fff0c7819 */ /* 0x000fe4000001140b */
[----:B------:R-:W-:Y:S02]  /*84a0*/  SHF.L.U32 R41, R11, 0x3, RZ ;  /* 0x000000030b297819 */ /* 0x000fe400000006ff */
[----:B------:R-:W-:Y:S02]  /*84b0*/  LEA.HI R12, R12, R11, RZ, 0x3 ;  /* 0x0000000b0c0c7211 */ /* 0x000fe400078f18ff */
[----:B------:R-:W-:-:S02]  /*84c0*/  LOP3.LUT R13, R13, 0x1c0, RZ, 0xc0, !PT ;  /* 0x000001c00d0d7812 */ /* 0x000fc400078ec0ff */
[----:B------:R-:W-:Y:S02]  /*84d0*/  SHF.R.S32.HI R12, RZ, 0x3, R12 ;  /* 0x00000003ff0c7819 */ /* 0x000fe4000001140c */
[----:B------:R-:W-:Y:S02]  /*84e0*/  SHF.R.U32.HI R13, RZ, 0x3, R13 ;  /* 0x00000003ff0d7819 */ /* 0x000fe4000001160d */
[----:B------:R-:W-:Y:S02]  /*84f0*/  LOP3.LUT R11, R15, 0x38, R41, 0xf8, !PT ;  /* 0x000000380f0b7812 */ /* 0x000fe400078ef829 */
[----:B------:R-:W-:Y:S02]  /*8500*/  ISETP.GE.AND P4, PT, R213, R114, PT ;  /* 0x00000072d500720c */ /* 0x000fe40003f86270 */
[----:B------:R-:W-:Y:S02]  /*8510*/  LOP3.LUT R11, R11, R13, RZ, 0x3c, !PT ;  /* 0x0000000d0b0b7212 */ /* 0x000fe400078e3cff */
[----:B------:R-:W-:-:S13]  /*8520*/  ISETP.GE.AND P3, PT, R41, R136, PT ;  /* 0x000000882900720c */ /* 0x000fda0003f66270 */
[----:B------:R-:W-:-:S04]  /*8530*/  @!P3 IMAD.WIDE R36, R41, 0x2, R36 ;  /* 0x000000022924b825 */ /* 0x000fc800078e0224 */
[----:B----4-:R-:W-:-:S04]  /*8540*/  IMAD R12, R12, 0x1400, R14 ;  /* 0x000014000c0c7824 */ /* 0x010fc800078e020e */
[----:B------:R-:W-:Y:S02]  /*8550*/  IMAD.IADD R13, R12, 0x1, R11 ;  /* 0x000000010c0d7824 */ /* 0x000fe400078e020b */
[C---:B------:R-:W-:Y:S02]  /*8560*/  IMAD R11, R212.reuse, 0x5000, R131 ;  /* 0x00005000d40b7824 */ /* 0x040fe400078e0283 */
[----:B------:R-:W-:Y:S02]  /*8570*/  IMAD R13, R212, 0x5000, R13 ;  /* 0x00005000d40d7824 */ /* 0x000fe400078e020d */
[--C-:B------:R-:W-:Y:S02]  /*8580*/  IMAD R11, R11, 0x2, R22.reuse ;  /* 0x000000020b0b7824 */ /* 0x100fe400078e0216 */
[----:B------:R-:W-:-:S03]  /*8590*/  IMAD R32, R13, 0x2, R22 ;  /* 0x000000020d207824 */ /* 0x000fc600078e0216 */
[----:B------:R0:W4:Y:S04]  /*85a0*/  LDS.128 R12, [R11+0x24400] ;  /* 0x024400000b0c7984 */ /* 0x0001280000000c00 */
[----:B------:R-:W0:Y:S01]  /*85b0*/  LDS.128 R32, [R32+0x24400] ;  /* 0x0244000020207984 */ /* 0x000e220000000c00 */
[----:B------:R-:W-:Y:S05]  /*85c0*/  @P4 BRA `(.L_x_2780) ;  /* 0x00000004005c4947 */ /* 0x000fea0003800000 */
[----:B----4-:R-:W-:Y:S01]  /*85d0*/  MOV R43, R12 ;  /* 0x0000000c002b7202 */ /* 0x010fe20000000f00 */
[----:B0-----:R-:W-:Y:S01]  /*85e0*/  IMAD.MOV.U32 R12, RZ, RZ, R33 ;  /* 0x000000ffff0c7224 */ /* 0x001fe200078e0021 */
[----:B------:R-:W-:Y:S01]  /*85f0*/  SHF.R.U64 R40, R48, 0x10, R49 ;  /* 0x0000001030287819 */ /* 0x000fe20000001231 */
[----:B------:R-:W-:Y:S01]  /*8600*/  IMAD.MOV.U32 R44, RZ, RZ, R32 ;  /* 0x000000ffff2c7224 */ /* 0x000fe200078e0020 */
[----:B------:R-:W-:Y:S01]  /*8610*/  SHF.R.U32.HI R48, RZ, 0x10, R57 ;  /* 0x00000010ff307819 */ /* 0x000fe20000011639 */
[----:B------:R-:W-:Y:S01]  /*8620*/  IMAD.MOV.U32 R33, RZ, RZ, R15 ;  /* 0x000000ffff217224 */ /* 0x000fe200078e000f */
[----:B------:R-:W-:Y:S01]  /*8630*/  SHF.R.U32.HI R46, RZ, 0x10, R49 ;  /* 0x00000010ff2e7819 */ /* 0x000fe20000011631 */
[----:B------:R-:W-:Y:S01]  /*8640*/  HADD2.F32 R49, -RZ, R150.H0_H0 ;  /* 0x20000096ff317230 */ /* 0x000fe20000004100 */
[----:B------:R-:W-:Y:S01]  /*8650*/  MOV R45, R35 ;  /* 0x00000023002d7202 */ /* 0x000fe20000000f00 */
[--C-:B------:R-:W-:Y:S01]  /*8660*/  HADD2.F32 R32, -RZ, R12.reuse.H0_H0 ;  /* 0x2000000cff207230 */ /* 0x100fe20000004100 */
[----:B------:R-:W-:Y:S01]  /*8670*/  SHF.R.U64 R11, R50, 0x10, R51 ;  /* 0x00000010320b7819 */ /* 0x000fe20000001233 */
[----:B------:R-:W-:Y:S01]  /*8680*/  HADD2.F32 R35, -RZ, R12.H1_H1 ;  /* 0x3000000cff237230 */ /* 0x000fe20000004100 */
[----:B------:R-:W-:Y:S01]  /*8690*/  SHF.R.U32.HI R52, RZ, 0x10, R59 ;  /* 0x00000010ff347819 */ /* 0x000fe2000001163b */
[--C-:B------:R-:W-:Y:S01]  /*86a0*/  HADD2.F32 R12, -RZ, R13.reuse.H0_H0 ;  /* 0x2000000dff0c7230 */ /* 0x100fe20000004100 */
[----:B------:R-:W-:Y:S01]  /*86b0*/  SHF.R.U32.HI R51, RZ, 0x10, R51 ;  /* 0x00000010ff337819 */ /* 0x000fe20000011633 */
[----:B------:R-:W-:Y:S01]  /*86c0*/  HADD2.F32 R48, -RZ, R48.H0_H0 ;  /* 0x20000030ff307230 */ /* 0x000fe20000004100 */
[----:B------:R-:W-:Y:S01]  /*86d0*/  SHF.R.U64 R42, R56, 0x10, R57 ;  /* 0x00000010382a7819 */ /* 0x000fe20000001239 */
[----:B------:R-:W-:-:S02]  /*86e0*/  HADD2.F32 R15, -RZ, R13.H1_H1 ;  /* 0x3000000dff0f7230 */ /* 0x000fc40000004100 */
[-C--:B------:R-:W-:Y:S01]  /*86f0*/  FMUL.FTZ R13, R32, R49.reuse ;  /* 0x00000031200d7220 */ /* 0x080fe20000410000 */
[----:B------:R-:W-:Y:S02]  /*8700*/  HADD2.F32 R47, -RZ, R152.H0_H0 ;  /* 0x20000098ff2f7230 */ /* 0x000fe40000004100 */
[C---:B------:R-:W-:Y:S01]  /*8710*/  FMUL.FTZ R49, R12.reuse, R49 ;  /* 0x000000310c317220 */ /* 0x040fe20000410000 */
[----:B------:R-:W-:Y:S02]  /*8720*/  HADD2.F32 R46, -RZ, R46.H0_H0 ;  /* 0x2000002eff2e7230 */ /* 0x000fe40000004100 */
[-C--:B------:R-:W-:Y:S01]  /*8730*/  FMUL.FTZ R50, R35, R48.reuse ;  /* 0x0000003023327220 */ /* 0x080fe20000410000 */
[----:B------:R-:W-:Y:S01]  /*8740*/  FMUL.FTZ R48, R15, R48 ;  /* 0x000000300f307220 */ /* 0x000fe20000410000 */
[-C--:B------:R-:W-:Y:S01]  /*8750*/  FFMA.FTZ R12, R12, R47.reuse, -R13 ;  /* 0x0000002f0c0c7223 */ /* 0x080fe2000001080d */
[----:B------:R-:W-:Y:S01]  /*8760*/  FFMA.FTZ R13, R32, R47, R49 ;  /* 0x0000002f200d7223 */ /* 0x000fe20000010031 */
[----:B------:R-:W-:-:S02]  /*8770*/  HADD2.F32 R47, -RZ, R45.H1_H1 ;  /* 0x3000002dff2f7230 */ /* 0x000fc40000004100 */
[-C--:B------:R-:W-:Y:S01]  /*8780*/  FFMA.FTZ R15, R15, R46.reuse, -R50 ;  /* 0x0000002e0f0f7223 */ /* 0x080fe20000010832 */
[----:B------:R-:W-:Y:S02]  /*8790*/  HADD2.F32 R52, -RZ, R52.H0_H0 ;  /* 0x20000034ff347230 */ /* 0x000fe40000004100 */
[----:B------:R-:W-:Y:S01]  /*87a0*/  FFMA.FTZ R32, R35, R46, R48 ;  /* 0x0000002e23207223 */ /* 0x000fe20000010030 */
[----:B------:R-:W-:Y:S01]  /*87b0*/  HADD2.F32 R49, -RZ, R151.H0_H0 ;  /* 0x20000097ff317230 */ /* 0x000fe20000004100 */
[----:B------:R-:W-:Y:S01]  /*87c0*/  SHF.R.U64 R41, R58, 0x10, R59 ;  /* 0x000000103a297819 */ /* 0x000fe2000000123b */
[----:B------:R-:W-:Y:S02]  /*87d0*/  HADD2.F32 R46, -RZ, R45.H0_H0 ;  /* 0x2000002dff2e7230 */ /* 0x000fe40000004100 */
[----:B------:R-:W-:Y:S01]  /*87e0*/  FMUL.FTZ R56, R47, R52 ;  /* 0x000000342f387220 */ /* 0x000fe20000410000 */
[----:B------:R-:W-:Y:S01]  /*87f0*/  HADD2.F32 R45, -RZ, R33.H1_H1 ;  /* 0x30000021ff2d7230 */ /* 0x000fe20000004100 */
[----:B------:R-:W-:Y:S01]  /*8800*/  F2FP.F16.F32.PACK_AB R15, R15, R12 ;  /* 0x0000000c0f0f723e */ /* 0x000fe200000000ff */
[----:B------:R-:W-:-:S02]  /*8810*/  HADD2.F32 R50, -RZ, R51.H0_H0 ;  /* 0x20000033ff327230 */ /* 0x000fc40000004100 */
[----:B------:R-:W-:Y:S01]  /*8820*/  FMUL.FTZ R54, R46, R49 ;  /* 0x000000312e367220 */ /* 0x000fe20000410000 */
[----:B------:R-:W-:Y:S02]  /*8830*/  HADD2.F32 R48, -RZ, R153.H0_H0 ;  /* 0x20000099ff307230 */ /* 0x000fe40000004100 */
[C---:B------:R-:W-:Y:S01]  /*8840*/  FMUL.FTZ R52, R45.reuse, R52 ;  /* 0x000000342d347220 */ /* 0x040fe20000410000 */
[----:B------:R-:W-:Y:S02]  /*8850*/  HADD2.F32 R35, -RZ, R33.H0_H0 ;  /* 0x20000021ff237230 */ /* 0x000fe40000004100 */
[-C--:B------:R-:W-:Y:S01]  /*8860*/  FFMA.FTZ R56, R45, R50.reuse, -R56 ;  /* 0x000000322d387223 */ /* 0x080fe20000010838 */
[----:B------:R-:W-:Y:S02]  /*8870*/  HADD2.F32 R45, -RZ, R42.H0_H0 ;  /* 0x2000002aff2d7230 */ /* 0x000fe40000004100 */
[----:B------:R-:W-:Y:S01]  /*8880*/  FFMA.FTZ R52, R47, R50, R52 ;  /* 0x000000322f347223 */ /* 0x000fe20000010034 */
[----:B------:R-:W-:-:S02]  /*8890*/  HADD2.F32 R42, -RZ, R44.H0_H0 ;  /* 0x2000002cff2a7230 */ /* 0x000fc40000004100 */
[C---:B------:R-:W-:Y:S01]  /*88a0*/  FMUL.FTZ R49, R35.reuse, R49 ;  /* 0x0000003123317220 */ /* 0x040fe20000410000 */
[-C--:B------:R-:W-:Y:S01]  /*88b0*/  FFMA.FTZ R33, R35, R48.reuse, -R54 ;  /* 0x0000003023217223 */ /* 0x080fe20000010836 */
[--C-:B------:R-:W-:Y:S02]  /*88c0*/  HADD2.F32 R35, -RZ, R43.reuse.H0_H0 ;  /* 0x2000002bff237230 */ /* 0x100fe40000004100 */
[----:B------:R-:W-:Y:S02]  /*88d0*/  HADD2.F32 R44, -RZ, R44.H1_H1 ;  /* 0x3000002cff2c7230 */ /* 0x000fe40000004100 */
[----:B------:R-:W-:Y:S01]  /*88e0*/  FFMA.FTZ R49, R46, R48, R49 ;  /* 0x000000302e317223 */ /* 0x000fe20000010031 */
[----:B------:R-:W-:Y:S01]  /*88f0*/  HADD2.F32 R43, -RZ, R43.H1_H1 ;  /* 0x3000002bff2b7230 */ /* 0x000fe20000004100 */
[----:B------:R-:W-:Y:S01]  /*8900*/  F2FP.F16.F32.PACK_AB R56, R56, R33 ;  /* 0x000000213838723e */ /* 0x000fe200000000ff */
[----:B------:R-:W-:Y:S02]  /*8910*/  HADD2.F32 R150, -RZ, R150.H1_H1 ;  /* 0x30000096ff967230 */ /* 0x000fe40000004100 */
[----:B------:R-:W-:Y:S01]  /*8920*/  FMUL.FTZ R48, R44, R45 ;  /* 0x0000002d2c307220 */ /* 0x000fe20000410000 */
[----:B------:R-:W-:-:S02]  /*8930*/  HADD2.F32 R40, -RZ, R40.H0_H0 ;  /* 0x20000028ff287230 */ /* 0x000fc40000004100 */
[----:B------:R-:W-:Y:S01]  /*8940*/  FMUL.FTZ R45, R43, R45 ;  /* 0x0000002d2b2d7220 */ /* 0x000fe20000410000 */
[----:B------:R-:W-:Y:S02]  /*8950*/  HADD2.F32 R152, -RZ, R152.H1_H1 ;  /* 0x30000098ff987230 */ /* 0x000fe40000004100 */
[-C--:B------:R-:W-:Y:S01]  /*8960*/  FMUL.FTZ R46, R42, R150.reuse ;  /* 0x000000962a2e7220 */ /* 0x080fe20000410000 */
[----:B------:R-:W-:Y:S01]  /*8970*/  FMUL.FTZ R47, R35, R150 ;  /* 0x00000096232f7220 */ /* 0x000fe20000410000 */
[-C--:B------:R-:W-:Y:S01]  /*8980*/  FFMA.FTZ R43, R43, R40.reuse, -R48 ;  /* 0x000000282b2b7223 */ /* 0x080fe20000010830 */
[----:B------:R-:W-:Y:S01]  /*8990*/  FFMA.FTZ R44, R44, R40, R45 ;  /* 0x000000282c2c7223 */ /* 0x000fe2000001002d */
[-C--:B------:R-:W-:Y:S01]  /*89a0*/  FFMA.FTZ R46, R35, R152.reuse, -R46 ;  /* 0x00000098232e7223 */ /* 0x080fe2000001082e */
[----:B------:R-:W-:Y:S02]  /*89b0*/  HADD2.F32 R40, -RZ, R34.H0_H0 ;  /* 0x20000022ff287230 */ /* 0x000fe40000004100 */
[----:B------:R-:W-:Y:S01]  /*89c0*/  FFMA.FTZ R47, R42, R152, R47 ;  /* 0x000000982a2f7223 */ /* 0x000fe2000001002f */
[----:B------:R-:W-:Y:S01]  /*89d0*/  HADD2.F32 R151, -RZ, R151.H1_H1 ;  /* 0x30000097ff977230 */ /* 0x000fe20000004100 */
[----:B------:R-:W-:Y:S01]  /*89e0*/  F2FP.F16.F32.PACK_AB R33, R32, R13 ;  /* 0x0000000d2021723e */ /* 0x000fe200000000ff */
[----:B------:R-:W-:Y:S01]  /*89f0*/  HADD2.F32 R41, -RZ, R41.H0_H0 ;  /* 0x20000029ff297230 */ /* 0x000fe20000004100 */
[----:B------:R-:W-:Y:S01]  /*8a00*/  F2FP.F16.F32.PACK_AB R12, R43, R46 ;  /* 0x0000002e2b0c723e */ /* 0x000fe200000000ff */
[----:B------:R-:W-:-:S02]  /*8a10*/  HADD2.F32 R35, -RZ, R14.H0_H0 ;  /* 0x2000000eff237230 */ /* 0x000fc40000004100 */
[----:B------:R-:W-:Y:S01]  /*8a20*/  FMUL.FTZ R42, R40, R151 ;  /* 0x00000097282a7220 */ /* 0x000fe20000410000 */
[----:B------:R-:W-:Y:S01]  /*8a30*/  HADD2.F32 R34, -RZ, R34.H1_H1 ;  /* 0x30000022ff227230 */ /* 0x000fe20000004100 */
[----:B------:R-:W-:Y:S01]  /*8a40*/  F2FP.F16.F32.PACK_AB R32, R44, R47 ;  /* 0x0000002f2c20723e */ /* 0x000fe200000000ff */
[----:B------:R-:W-:Y:S02]  /*8a50*/  HADD2.F32 R14, -RZ, R14.H1_H1 ;  /* 0x3000000eff0e7230 */ /* 0x000fe40000004100 */
[----:B------:R-:W-:Y:S01]  /*8a60*/  FMUL.FTZ R151, R35, R151 ;  /* 0x0000009723977220 */ /* 0x000fe20000410000 */
[----:B------:R-:W-:Y:S02]  /*8a70*/  HADD2.F32 R153, -RZ, R153.H1_H1 ;  /* 0x30000099ff997230 */ /* 0x000fe40000004100 */
        /* <DEDUP_REMOVED lines=9> */
[----:B------:R-:W-:Y:S02]  /*8b10*/  IMAD.MOV.U32 R15, RZ, RZ, R56 ;  /* 0x000000ffff0f7224 */ /* 0x000fe400078e0038 */
[----:B------:R-:W-:Y:S02]  /*8b20*/  F2FP.F16.F32.PACK_AB R14, R45, R42 ;  /* 0x0000002a2d0e723e */ /* 0x000fe400000000ff */
[----:B------:R-:W-:-:S07]  /*8b30*/  F2FP.F16.F32.PACK_AB R34, R34, R151 ;  /* 0x000000972222723e */ /* 0x000fce00000000ff */
.L_x_2780:
[----:B------:R-:W-:Y:S05]  /*8b40*/  BSYNC B2 ;  /* 0x0000000000027941 */ /* 0x000fea0003800000 */
.L_x_2779:
[----:B------:R-:W-:Y:S02]  /*8b50*/  ULDC.64 UR4, c[0x0][0x208] ;  /* 0x0000820000047ab9 */ /* 0x000fe40000000a00 */
[----:B----4-:R4:W-:Y:S04]  /*8b60*/  ST.E.128 desc[UR4][R38.64], R12 ;  /* 0x0000000c26007985 */ /* 0x0109e8000c101d04 */
[----:B0-----:R4:W-:Y:S02]  /*8b70*/  @!P3 ST.E.128 desc[UR4][R36.64], R32 ;  /* 0x000000202400b985 */ /* 0x0019e4000c101d04 */
.L_x_2774:
[----:B------:R-:W-:Y:S05]  /*8b80*/  BSYNC B1 ;  /* 0x0000000000017941 */ /* 0x000fea0003800000 */
.L_x_2773:
[----:B------:R-:W-:-:S03]  /*8b90*/  UMOV UR4, 0xffffffff ;  /* 0xffffffff00047882 */ /* 0x000fc60000000000 */
[----:B------:R-:W-:Y:S05]  /*8ba0*/  BRA.DIV UR4, `(.L_x_2781) ;  /* 0x0000026604207947 */ /* 0x000fea000b800000 */
[----:B0---4-:R0:W4:Y:S04]  /*8bb0*/  SHFL.IDX PT, R37, R119, 0x2, 0x181f ;  /* 0x00581f0077257f89 */ /* 0x01112800000e0000 */
[----:B------:R0:W0:Y:S02]  /*8bc0*/  SHFL.IDX PT, R36, R120, 0x2, 0x181f ;  /* 0x00581f0078247f89 */ /* 0x00002400000e0000 */
.L_x_3110:
[----:B------:R-:W-:Y:S05]  /*8bd0*/  @P5 BRA `(.L_x_2739) ;  /* 0x0000001400ac5947 */ /* 0x000fea0003800000 */
[----:B------:R-:W-:Y:S01]  /*8be0*/  ISETP.NE.AND P3, PT, R4, RZ, PT ;  /* 0x000000ff0400720c */ /* 0x000fe20003f65270 */
[----:B------:R-:W-:-:S12]  /*8bf0*/  BSSY B1, `(.L_x_2782) ;  /* 0x0000076000017945 */ /* 0x000fd80003800000 */
[----:B------:R-:W-:Y:S05]  /*8c00*/  @!P3 BRA `(.L_x_2783) ;  /* 0x0000000400d0b947 */ /* 0x000fea0003800000 */
[----:B------:R-:W5:Y:S01]  /*8c10*/  LDL R13, [R1+0x60] ;  /* 0x00006000010d7983 */ /* 0x000f620000100800 */
[----:B------:R-:W-:Y:S01]  /*8c20*/  SEL R11, R115, R137, !P2 ;  /* 0x00000089730b7207 */ /* 0x000fe20005000000 */
[----:B------:R-:W-:Y:S01]  /*8c30*/  BSSY B2, `(.L_x_2784) ;  /* 0x000006e000027945 */ /* 0x000fe20003800000 */
[----:B------:R-:W-:Y:S02]  /*8c40*/  ISETP.GE.AND P4, PT, R16, R114, PT ;  /* 0x000000721000720c */ /* 0x000fe40003f86270 */
[----:B------:R-:W-:Y:S02]  /*8c50*/  SHF.R.S32.HI R12, RZ, 0x1f, R11 ;  /* 0x0000001fff0c7819 */ /* 0x000fe4000001140b */
[----:B0-----:R-:W-:Y:S02]  /*8c60*/  LEA R38, P3, R10, R36, 0x1 ;  /* 0x000000240a267211 */ /* 0x001fe400078608ff */
[----:B------:R-:W-:Y:S02]  /*8c70*/  LEA.HI R12, R12, R11, RZ, 0x4 ;  /* 0x0000000b0c0c7211 */ /* 0x000fe400078f20ff */
[----:B----4-:R-:W-:-:S02]  /*8c80*/  LEA.HI.X R39, R10, R37, R28, 0x1, P3 ;  /* 0x000000250a277211 */ /* 0x010fc400018f0c1c */
[----:B------:R-:W-:-:S04]  /*8c90*/  LEA.HI.SX32 R12, R12, R9, 0x1c ;  /* 0x000000090c0c7211 */ /* 0x000fc800078fe2ff */
[----:B------:R-:W-:Y:S01]  /*8ca0*/  SHF.R.S32.HI R11, RZ, 0x1f, R12 ;  /* 0x0000001fff0b7819 */ /* 0x000fe2000001140c */
[----:B------:R-:W-:-:S03]  /*8cb0*/  IMAD.SHL.U32 R41, R12, 0x8, RZ ;  /* 0x000000080c297824 */ /* 0x000fc600078e00ff */
[----:B------:R-:W-:Y:S02]  /*8cc0*/  LEA.HI R11, R11, R12, RZ, 0x3 ;  /* 0x0000000c0b0b7211 */ /* 0x000fe400078f18ff */
[----:B------:R-:W-:Y:S02]  /*8cd0*/  ISETP.GE.AND P5, PT, R41, R136, PT ;  /* 0x000000882900720c */ /* 0x000fe40003fa6270 */
[----:B------:R-:W-:Y:S02]  /*8ce0*/  SHF.R.S32.HI R12, RZ, 0x3, R11 ;  /* 0x00000003ff0c7819 */ /* 0x000fe4000001140b */
[----:B------:R-:W-:-:S04]  /*8cf0*/  LOP3.LUT R11, R0, 0x38, R41, 0xf8, !PT ;  /* 0x00000038000b7812 */ /* 0x000fc800078ef829 */
[----:B------:R-:W-:-:S05]  /*8d00*/  LOP3.LUT R11, R11, R138, RZ, 0x3c, !PT ;  /* 0x0000008a0b0b7212 */ /* 0x000fca00078e3cff */
[----:B------:R-:W-:-:S04]  /*8d10*/  @!P5 IMAD.WIDE R40, R41, 0x2, R36 ;  /* 0x000000022928d825 */ /* 0x000fc800078e0224 */
[----:B-----5:R-:W-:-:S05]  /*8d20*/  IMAD R12, R12, 0x1400, R13 ;  /* 0x000014000c0c7824 */ /* 0x020fca00078e020d */
        /* <DEDUP_REMOVED lines=8> */
[----:B------:R-:W-:Y:S01]  /*8db0*/  SHF.R.U32.HI R50, RZ, 0x10, R77 ;  /* 0x00000010ff327819 */ /* 0x000fe2000001164d */
[----:B0-----:R-:W-:Y:S01]  /*8dc0*/  IMAD.MOV.U32 R46, RZ, RZ, R35 ;  /* 0x000000ffff2e7224 */ /* 0x001fe200078e0023 */
[----:B------:R-:W-:Y:S01]  /*8dd0*/  MOV R45, R32 ;  /* 0x00000020002d7202 */ /* 0x000fe20000000f00 */
[----:B----4-:R-:W-:Y:S01]  /*8de0*/  IMAD.MOV.U32 R44, RZ, RZ, R12 ;  /* 0x000000ffff2c7224 */ /* 0x010fe200078e000c */
[----:B------:R-:W-:Y:S01]  /*8df0*/  SHF.R.U32.HI R48, RZ, 0x10, R69 ;  /* 0x00000010ff307819 */ /* 0x000fe20000011645 */
[----:B------:R-:W-:Y:S01]  /*8e00*/  HADD2.F32 R49, -RZ, R149.H1_H1 ;  /* 0x30000095ff317230 */ /* 0x000fe20000004100 */
[--C-:B------:R-:W-:Y:S01]  /*8e10*/  SHF.R.U64 R42, R78, 0x10, R79.reuse ;  /* 0x000000104e2a7819 */ /* 0x100fe2000000124f */
[--C-:B------:R-:W-:Y:S01]  /*8e20*/  HADD2.F32 R35, -RZ, R33.reuse.H0_H0 ;  /* 0x20000021ff237230 */ /* 0x100fe20000004100 */
[----:B------:R-:W-:Y:S01]  /*8e30*/  SHF.R.U32.HI R78, RZ, 0x10, R79 ;  /* 0x00000010ff4e7819 */ /* 0x000fe2000001164f */
[----:B------:R-:W-:Y:S01]  /*8e40*/  IMAD.MOV.U32 R32, RZ, RZ, R15 ;  /* 0x000000ffff207224 */ /* 0x000fe200078e000f */
[--C-:B------:R-:W-:Y:S01]  /*8e50*/  SHF.R.U64 R11, R70, 0x10, R71.reuse ;  /* 0x00000010460b7819 */ /* 0x100fe20000001247 */
        /* <DEDUP_REMOVED lines=27> */
[----:B------:R-:W-:Y:S02]  /*9010*/  HADD2.F32 R48, -RZ, R146.H1_H1 ;  /* 0x30000092ff307230 */ /* 0x000fe40000004100 */
        /* <DEDUP_REMOVED lines=30> */
[----:B------:R-:W-:-:S02]  /*9200*/  HADD2.F32 R147, -RZ, R147.H0_H0 ;  /* 0x20000093ff937230 */ /* 0x000fc40000004100 */
[-C--:B------:R-:W-:Y:S01]  /*9210*/  FMUL.FTZ R42, R32, R148.reuse ;  /* 0x00000094202a7220 */ /* 0x080fe20000410000 */
[----:B------:R-:W-:Y:S02]  /*9220*/  HADD2.F32 R11, -RZ, R11.H0_H0 ;  /* 0x2000000bff0b7230 */ /* 0x000fe40000004100 */
[C---:B------:R-:W-:Y:S01]  /*9230*/  FMUL.FTZ R43, R15.reuse, R148 ;  /* 0x000000940f2b7220 */ /* 0x040fe20000410000 */
[----:B------:R-:W-:Y:S01]  /*9240*/  FMUL.FTZ R33, R14, R33 ;  /* 0x000000210e217220 */ /* 0x000fe20000410000 */
[-C--:B------:R-:W-:Y:S01]  /*9250*/  FFMA.FTZ R42, R15, R147.reuse, -R42 ;  /* 0x000000930f2a7223 */ /* 0x080fe2000001082a */
        /* <DEDUP_REMOVED lines=11> */
.L_x_2785:
[----:B------:R-:W-:Y:S05]  /*9310*/  BSYNC B2 ;  /* 0x0000000000027941 */ /* 0x000fea0003800000 */
.L_x_2784:
[----:B------:R-:W-:Y:S02]  /*9320*/  ULDC.64 UR4, c[0x0][0x208] ;  /* 0x0000820000047ab9 */ /* 0x000fe40000000a00 */
[----:B----4-:R4:W-:Y:S04]  /*9330*/  ST.E.128 desc[UR4][R38.64], R12 ;  /* 0x0000000c26007985 */ /* 0x0109e8000c101d04 */
[----:B0-----:R4:W-:Y:S02]  /*9340*/  @!P5 ST.E.128 desc[UR4][R40.64], R32 ;  /* 0x000000202800d985 */ /* 0x0019e4000c101d04 */
.L_x_2783:
[----:B------:R-:W-:Y:S05]  /*9350*/  BSYNC B1 ;  /* 0x0000000000017941 */ /* 0x000fea0003800000 */
.L_x_2782:
[----:B------:R-:W-:-:S13]  /*9360*/  ISETP.NE.AND P3, PT, R25, RZ, PT ;  /* 0x000000ff1900720c */ /* 0x000fda0003f65270 */
[----:B------:R-:W-:Y:S05]  /*9370*/  @!P3 BRA `(.L_x_2739) ;  /* 0x0000000c00c4b947 */ /* 0x000fea0003800000 */
[----:B----4-:R-:W4:Y:S01]  /*9380*/  LDL R14, [R1+0x60] ;  /* 0x00006000010e7983 */ /* 0x010f220000100800 */
[----:B------:R-:W-:Y:S01]  /*9390*/  SEL R137, R115, R137, !P1 ;  /* 0x0000008973897207 */ /* 0x000fe20004800000 */
[----:B------:R-:W-:Y:S01]  /*93a0*/  BSSY B1, `(.L_x_2786) ;  /* 0x000006c000017945 */ /* 0x000fe20003800000 */
[----:B------:R-:W-:Y:S02]  /*93b0*/  ISETP.GE.AND P4, PT, R213, R114, PT ;  /* 0x00000072d500720c */ /* 0x000fe40003f86270 */
[----:B------:R-:W-:Y:S02]  /*93c0*/  SHF.R.S32.HI R12, RZ, 0x1f, R137 ;  /* 0x0000001fff0c7819 */ /* 0x000fe40000011489 */
[C---:B0-----:R-:W-:Y:S02]  /*93d0*/  LEA R38, P3, R21.reuse, R36, 0x1 ;  /* 0x0000002415267211 */ /* 0x041fe400078608ff */
[----:B------:R-:W-:Y:S02]  /*93e0*/  LEA.HI R137, R12, R137, RZ, 0x4 ;  /* 0x000000890c897211 */ /* 0x000fe400078f20ff */
[----:B------:R-:W-:-:S02]  /*93f0*/  LEA.HI.X R39, R21, R37, R29, 0x1, P3 ;  /* 0x0000002515277211 */ /* 0x000fc400018f0c1d */
[----:B------:R-:W-:-:S04]  /*9400*/  LEA.HI.SX32 R137, R137, R20, 0x1c ;  /* 0x0000001489897211 */ /* 0x000fc800078fe2ff */
[----:B------:R-:W-:Y:S01]  /*9410*/  SHF.R.S32.HI R12, RZ, 0x1f, R137 ;  /* 0x0000001fff0c7819 */ /* 0x000fe20000011489 */
[----:B------:R-:W-:-:S03]  /*9420*/  IMAD.SHL.U32 R11, R137, 0x8, RZ ;  /* 0x00000008890b7824 */ /* 0x000fc600078e00ff */
[----:B------:R-:W-:Y:S02]  /*9430*/  LEA.HI R12, R12, R137, RZ, 0x3 ;  /* 0x000000890c0c7211 */ /* 0x000fe400078f18ff */
[----:B------:R-:W-:Y:S02]  /*9440*/  LOP3.LUT R13, R0, 0x38, R11, 0xf8, !PT ;  /* 0x00000038000d7812 */ /* 0x000fe400078ef80b */
[----:B------:R-:W-:Y:S02]  /*9450*/  SHF.R.S32.HI R12, RZ, 0x3, R12 ;  /* 0x00000003ff0c7819 */ /* 0x000fe4000001140c */
[----:B------:R-:W-:-:S03]  /*9460*/  LOP3.LUT R13, R13, R138, RZ, 0x3c, !PT ;  /* 0x0000008a0d0d7212 */ /* 0x000fc600078e3cff */
[----:B----4-:R-:W-:-:S04]  /*9470*/  IMAD R12, R12, 0x1400, R14 ;  /* 0x000014000c0c7824 */ /* 0x010fc800078e020e */
[----:B------:R-:W-:Y:S02]  /*9480*/  IMAD.IADD R15, R12, 0x1, R13 ;  /* 0x000000010c0f7824 */ /* 0x000fe400078e020d */
[C---:B------:R-:W-:Y:S02]  /*9490*/  IMAD R13, R212.reuse, 0x5000, R123 ;  /* 0x00005000d40d7824 */ /* 0x040fe400078e027b */
[----:B------:R-:W-:Y:S02]  /*94a0*/  IMAD R15, R212, 0x5000, R15 ;  /* 0x00005000d40f7824 */ /* 0x000fe400078e020f */
[----:B------:R-:W-:-:S03]  /*94b0*/  IMAD R13, R13, 0x2, R22 ;  /* 0x000000020d0d7824 */ /* 0x000fc600078e0216 */
[----:B------:R-:W-:-:S03]  /*94c0*/  LEA R32, R15, R22, 0x1 ;  /* 0x000000160f207211 */ /* 0x000fc600078e08ff */
[----:B------:R-:W0:Y:S04]  /*94d0*/  LDS.128 R12, [R13+0x24400] ;  /* 0x024400000d0c7984 */ /* 0x000e280000000c00 */
[----:B------:R-:W4:Y:S01]  /*94e0*/  LDS.128 R32, [R32+0x24400] ;  /* 0x0244000020207984 */ /* 0x000f220000000c00 */
[----:B------:R-:W-:Y:S05]  /*94f0*/  @P4 BRA `(.L_x_2787) ;  /* 0x0000000400584947 */ /* 0x000fea0003800000 */
[----:B------:R-:W-:Y:S01]  /*9500*/  SHF.R.U32.HI R44, RZ, 0x10, R73 ;  /* 0x00000010ff2c7819 */ /* 0x000fe20000011649 */
[----:B----4-:R-:W-:Y:S01]  /*9510*/  IMAD.MOV.U32 R40, RZ, RZ, R32 ;  /* 0x000000ffff287224 */ /* 0x010fe200078e0020 */
[----:B------:R-:W-:Y:S01]  /*9520*/  SHF.R.U32.HI R42, RZ, 0x10, R65 ;  /* 0x00000010ff2a7819 */ /* 0x000fe20000011641 */
[----:B------:R-:W-:Y:S01]  /*9530*/  IMAD.MOV.U32 R41, RZ, RZ, R34 ;  /* 0x000000ffff297224 */ /* 0x000fe200078e0022 */
[--C-:B------:R-:W-:Y:S01]  /*9540*/  SHF.R.U64 R53, R74, 0x10, R75.reuse ;  /* 0x000000104a357819 */ /* 0x100fe2000000124b */
[----:B0-----:R-:W-:Y:S01]  /*9550*/  IMAD.MOV.U32 R32, RZ, RZ, R14 ;  /* 0x000000ffff207224 */ /* 0x001fe200078e000e */
[----:B------:R-:W-:Y:S01]  /*9560*/  SHF.R.U32.HI R74, RZ, 0x10, R75 ;  /* 0x00000010ff4a7819 */ /* 0x000fe2000001164b */
[--C-:B------:R-:W-:Y:S01]  /*9570*/  HADD2.F32 R34, -RZ, R33.reuse.H0_H0 ;  /* 0x20000021ff227230 */ /* 0x100fe20000004100 */
        /* <DEDUP_REMOVED lines=8> */
[----:B------:R-:W-:Y:S02]  /*9600*/  HADD2.F32 R45, -RZ, R145.H1_H1 ;  /* 0x30000091ff2d7230 */ /* 0x000fe40000004100 */
        /* <DEDUP_REMOVED lines=11> */
[----:B------:R-:W-:Y:S02]  /*96c0*/  HADD2.F32 R13, -RZ, R15.H0_H0 ;  /* 0x2000000fff0d7230 */ /* 0x000fe40000004100 */
        /* <DEDUP_REMOVED lines=54> */
[----:B------:R-:W-:Y:S02]  /*9a30*/  F2FP.F16.F32.PACK_AB R15, R49, R50 ;  /* 0x00000032310f723e */ /* 0x000fe400000000ff */
[----:B------:R-:W-:Y:S02]  /*9a40*/  F2FP.F16.F32.PACK_AB R34, R41, R144 ;  /* 0x000000902922723e */ /* 0x000fe400000000ff */
[----:B------:R-:W-:-:S07]  /*9a50*/  MOV R32, R44 ;  /* 0x0000002c00207202 */ /* 0x000fce0000000f00 */
.L_x_2787:
[----:B------:R-:W-:Y:S05]  /*9a60*/  BSYNC B1 ;  /* 0x0000000000017941 */ /* 0x000fea0003800000 */
.L_x_2786:
[----:B------:R-:W-:Y:S01]  /*9a70*/  ISETP.GE.AND P3, PT, R11, R136, PT ;  /* 0x000000880b00720c */ /* 0x000fe20003f66270 */
[----:B------:R-:W-:Y:S02]  /*9a80*/  ULDC.64 UR4, c[0x0][0x208] ;  /* 0x0000820000047ab9 */ /* 0x000fe40000000a00 */
[----:B0-----:R0:W-:Y:S10]  /*9a90*/  ST.E.128 desc[UR4][R38.64], R12 ;  /* 0x0000000c26007985 */ /* 0x0011f4000c101d04 */
[----:B------:R-:W-:Y:S05]  /*9aa0*/  @P3 BRA `(.L_x_2739) ;  /* 0x0000000400f83947 */ /* 0x000fea0003800000 */
[----:B------:R-:W-:Y:S01]  /*9ab0*/  IMAD.WIDE R36, R11, 0x2, R36 ;  /* 0x000000020b247825 */ /* 0x000fe200078e0224 */
[----:B------:R-:W-:-:S04]  /*9ac0*/  ULDC.64 UR4, c[0x0][0x208] ;  /* 0x0000820000047ab9 */ /* 0x000fc80000000a00 */
[----:B----4-:R4:W-:Y:S01]  /*9ad0*/  ST.E.128 desc[UR4][R36.64], R32 ;  /* 0x0000002024007985 */ /* 0x0109e2000c101d04 */
[----:B------:R-:W-:Y:S05]  /*9ae0*/  BRA `(.L_x_2739) ;  /* 0x0000000400e87947 */ /* 0x000fea0003800000 */
.L_x_2693:
[----:B------:R-:W-:-:S04]  /*9af0*/  ULOP3.LUT UR4, UR60, 0x1, URZ, 0xfc, !UPT ;  /* 0x000000013c047892 */ /* 0x000fc8000f8efc3f */
[----:B------:R-:W-:-:S06]  /*9b00*/  UISETP.NE.AND UP0, UPT, UR4, 0x3, UPT ;  /* 0x000000030400788c */ /* 0x000fcc000bf05270 */
[----:B------:R-:W-:-:S13]  /*9b10*/  PLOP3.LUT P0, PT, PT, PT, UP0, 0x80, 0x0 ;  /* 0x000000000000781c */ /* 0x000fda0003f0f008 */
[----:B------:R-:W-:Y:S05]  /*9b20*/  @!P0 BRA `(.L_x_2788) ;  /* 0x0000000000048947 */ /* 0x000fea0003800000 */
[----:B------:R-:W-:Y:S01]  /*9b30*/  BPT.TRAP 0x1 ;  /* 0x000000040000795c */ /* 0x000fe20000300000 */
.L_x_2788:
[----:B------:R-:W-:Y:S01]  /*9b40*/  IMAD R89, R212, 0x8, R22 ;  /* 0x00000008d4597824 */ /* 0x000fe200078e0216 */
[----:B------:R-:W-:Y:S01]  /*9b50*/  SHF.L.U32 R90, R228, 0x1f, RZ ;  /* 0x0000001fe45a7819 */ /* 0x000fe200000006ff */
[----:B------:R-:W-:Y:S01]  /*9b60*/  BSSY B1, `(.L_x_2789) ;  /* 0x0000004000017945 */ /* 0x000fe20003800000 */
[----:B------:R-:W-:Y:S02]  /*9b70*/  SHF.R.S32.HI R86, RZ, 0x1f, R84 ;  /* 0x0000001fff567819 */ /* 0x000fe40000011454 */
[----:B------:R-:W0:Y:S02]  /*9b80*/  SYNCS.PHASECHK.TRANS64.TRYWAIT P3, [R89+URZ+0x38890], R90 ;  /* 0x0388905a590075a7 */ /* 0x000e24000806017f */
[----:B0-----:R-:W-:Y:S05]  /*9b90*/  @!P3 BRA `(.L_x_2790) ;  /* 0x000002540070b947 */ /* 0x001fea0003800000 */
.L_x_3111:
[----:B------:R-:W-:Y:S05]  /*9ba0*/  BSYNC B1 ;  /* 0x0000000000017941 */ /* 0x000fea0003800000 */
.L_x_2789:
[----:B------:R-:W-:Y:S01]  /*9bb0*/  ULDC.64 UR4, c[0x0][0x300] ;  /* 0x0000c00000047ab9 */ /* 0x000fe20000000a00 */
[----:B-----5:R-:W-:Y:S01]  /*9bc0*/  SHF.R.S32.HI R87, RZ, 0x1f, R31 ;  /* 0x0000001fff577819 */ /* 0x020fe2000001141f */
[----:B------:R-:W-:Y:S02]  /*9bd0*/  IMAD R11, R86, UR4, RZ ;  /* 0x00000004560b7c24 */ /* 0x000fe4000f8e02ff */
[----:B------:R-:W-:-:S04]  /*9be0*/  IMAD.WIDE.U32 R12, R84, UR4, RZ ;  /* 0x00000004540c7c25 */ /* 0x000fc8000f8e00ff */
[----:B------:R-:W-:Y:S01]  /*9bf0*/  IMAD R11, R84, UR5, R11 ;  /* 0x00000005540b7c24 */ /* 0x000fe2000f8e020b */
[----:B------:R-:W-:Y:S01]  /*9c00*/  ULDC.64 UR4, c[0x0][0x310] ;  /* 0x0000c40000047ab9 */ /* 0x000fe20000000a00 */
[----:B------:R-:W-:Y:S02]  /*9c10*/  IMAD R88, R24, -0x50, R2 ;  /* 0xffffffb018587824 */ /* 0x000fe400078e0202 */
[----:B------:R-:W-:Y:S01]  /*9c20*/  IMAD R14, R87, UR4, RZ ;  /* 0x00000004570e7c24 */ /* 0x000fe2000f8e02ff */
[----:B------:R-:W-:Y:S02]  /*9c30*/  IADD3 R13, R13, R11, RZ ;  /* 0x0000000b0d0d7210 */ /* 0x000fe40007ffe0ff */
        /* <DEDUP_REMOVED lines=11> */
[----:B------:R-:W-:Y:S01]  /*9cf0*/  IMAD.IADD R42, R88, 0x1, -R220 ;  /* 0x00000001582a7824 */ /* 0x000fe200078e0adc */
[----:B------:R-:W-:Y:S02]  /*9d00*/  UMOV UR4, 0xffffffff ;  /* 0xffffffff00047882 */ /* 0x000fe40000000000 */
[----:B------:R-:W-:Y:S02]  /*9d10*/  LEA.HI.X R41, R12, UR5, R15, 0x1, P3 ;  /* 0x000000050c297c11 */ /* 0x000fe400098f0c0f */
[----:B------:R-:W-:Y:S01]  /*9d20*/  ISETP.GE.AND P3, PT, R42, 0x1, PT ;  /* 0x000000012a00780c */ /* 0x000fe20003f66270 */
[----:B------:R-:W-:-:S12]  /*9d30*/  BRA.DIV UR4, `(.L_x_2791) ;  /* 0x00000256041c7947 */ /* 0x000fd8000b800000 */
[----:B------:R1:W2:Y:S04]  /*9d40*/  SHFL.IDX PT, R33, R41, RZ, 0x181f ;  /* 0x00181fff29217589 */ /* 0x0002a800000e0000 */
[----:B------:R1:W3:Y:S02]  /*9d50*/  SHFL.IDX PT, R32, R40, RZ, 0x181f ;  /* 0x00181fff28207589 */ /* 0x0002e400000e0000 */
.L_x_3115:
        /* <DEDUP_REMOVED lines=24> */
.L_x_2793:
[----:B------:R-:W-:Y:S05]  /*9ee0*/  BSYNC B1 ;  /* 0x0000000000017941 */ /* 0x000fea0003800000 */
.L_x_2792:
[----:B------:R-:W-:-:S03]  /*9ef0*/  UMOV UR4, 0xffffffff ;  /* 0xffffffff00047882 */ /* 0x000fc60000000000 */
[----:B------:R-:W-:Y:S05]  /*9f00*/  BRA.DIV UR4, `(.L_x_2794) ;  /* 0x0000025204f47947 */ /* 0x000fea000b800000 */
[----:B--2-4-:R2:W4:Y:S04]  /*9f10*/  SHFL.IDX PT, R33, R41, 0x1, 0x181f ;  /* 0x00381f0029217f89 */ /* 0x01452800000e0000 */
[----:B---3--:R2:W3:Y:S02]  /*9f20*/  SHFL.IDX PT, R32, R40, 0x1, 0x181f ;  /* 0x00381f0028207f89 */ /* 0x0084e400000e0000 */
.L_x_3119:
        /* <DEDUP_REMOVED lines=25> */
.L_x_2796:
[----:B------:R-:W-:Y:S05]  /*a0c0*/  BSYNC B1 ;  /* 0x0000000000017941 */ /* 0x000fea0003800000 */
.L_x_2795:
[----:B------:R-:W-:-:S03]  /*a0d0*/  UMOV UR4, 0xffffffff ;  /* 0xffffffff00047882 */ /* 0x000fc60000000000 */
[----:B------:R-:W-:Y:S05]  /*a0e0*/  BRA.DIV UR4, `(.L_x_2797) ;  /* 0x0000025204c87947 */ /* 0x000fea000b800000 */
[----:B---34-:R3:W4:Y:S04]  /*a0f0*/  SHFL.IDX PT, R33, R41, 0x2, 0x181f ;  /* 0x00581f0029217f89 */ /* 0x01872800000e0000 */
[----:B------:R3:W0:Y:S02]  /*a100*/  SHFL.IDX PT, R32, R40, 0x2, 0x181f ;  /* 0x00581f0028207f89 */ /* 0x00062400000e0000 */
.L_x_3123:
        /* <DEDUP_REMOVED lines=24> */
.L_x_2739:
[----:B------:R-:W-:Y:S05]  /*a290*/  BSYNC B0 ;  /* 0x0000000000007941 */ /* 0x000fea0003800000 */
.L_x_2692:
[----:B------:R-:W5:Y:S01]  /*a2a0*/  S2R R11, SR_TID.X ;  /* 0x00000000000b7919 */ /* 0x000f620000002100 */
        /* <DEDUP_REMOVED lines=8> */
[----:B-----5:R-:W-:Y:S01]  /*a330*/  LOP3.LUT R11, R11, 0x7f, RZ, 0xc0, !PT ;  /* 0x0000007f0b0b7812 */ /* 0x020fe200078ec0ff */
[----:B--2---:R2:W-:Y:S03]  /*a340*/  BAR.SYNC.DEFER_BLOCKING R141, 0x80 ;  /* 0x0002008d0000751d */ /* 0x0045e60000010000 */
[----:B------:R-:W-:-:S13]  /*a350*/  ISETP.NE.AND P3, PT, R11, RZ, PT ;  /* 0x000000ff0b00720c */ /* 0x000fda0003f65270 */
[----:B------:R-:W-:-:S04]  /*a360*/  @!P3 IADD3 R11, R89, 0x388a0, RZ ;  /* 0x000388a0590bb810 */ /* 0x000fc80007ffe0ff */
[----:B------:R-:W-:-:S04]  /*a370*/  @!P3 PRMT R11, RZ, 0x654, R11 ;  /* 0x00000654ff0bb816 */ /* 0x000fc8000000000b */
[----:B------:R2:W-:Y:S01]  /*a380*/  @!P3 SYNCS.ARRIVE.TRANS64.RED.A1T0 RZ, [R11+URZ], RZ ;  /* 0x000000ff0bffb9a7 */ /* 0x0005e2000810043f */
[----:B------:R-:W-:Y:S05]  /*a390*/  @!P0 BRA `(.L_x_2799) ;  /* 0x0000000000048947 */ /* 0x000fea0003800000 */
[----:B------:R-:W-:Y:S01]  /*a3a0*/  BPT.TRAP 0x1 ;  /* 0x000000040000795c */ /* 0x000fe20000300000 */
.L_x_2799:
[----:B------:R-:W-:Y:S05]  /*a3b0*/  BSYNC B0 ;  /* 0x0000000000007941 */ /* 0x000fea0003800000 */
.L_x_2798:
[----:B------:R-:W5:Y:S01]  /*a3c0*/  SYNCS.PHASECHK.TRANS64.TRYWAIT P0, [R89+URZ+0x388b0], R90 ;  /* 0x0388b05a590075a7 */ /* 0x000f62000800017f */
[----:B------:R-:W-:Y:S01]  /*a3d0*/  ULDC UR61, c[0x0][0x2f4] ;  /* 0x0000bd00003d7ab9 */ /* 0x000fe20000000800 */
[----:B------:R-:W-:Y:S04]  /*a3e0*/  BSSY B0, `(.L_x_2800) ;  /* 0x0000002000007945 */ /* 0x000fe80003800000 */
[----:B-----5:R-:W-:Y:S05]  /*a3f0*/  @!P0 BRA `(.L_x_2801) ;  /* 0x0000025000508947 */ /* 0x020fea0003800000 */
.L_x_3124:
[----:B------:R-:W-:Y:S05]  /*a400*/  BSYNC B0 ;  /* 0x0000000000007941 */ /* 0x000fea0003800000 */
.L_x_2800:
[----:B------:R-:W-:Y:S01]  /*a410*/  ULDC.64 UR4, c[0x0][0x328] ;  /* 0x0000ca0000047ab9 */ /* 0x000fe20000000a00 */
[----:B------:R-:W-:Y:S01]  /*a420*/  IMAD.IADD R88, R88, 0x1, -R220 ;  /* 0x0000000158587824 */ /* 0x000fe200078e0adc */
[----:B------:R-:W-:Y:S01]  /*a430*/  BSSY B0, `(.L_x_2802) ;  /* 0x000002c000007945 */ /* 0x000fe20003800000 */
[----:B--2---:R-:W-:Y:S02]  /*a440*/  IMAD R11, R86, UR4, RZ ;  /* 0x00000004560b7c24 */ /* 0x004fe4000f8e02ff */
[----:B0---4-:R-:W-:Y:S01]  /*a450*/  IMAD.WIDE.U32 R12, R84, UR4, RZ ;  /* 0x00000004540c7c25 */ /* 0x011fe2000f8e00ff */
[C---:B------:R-:W-:Y:S02]  /*a460*/  ISETP.GE.AND P4, PT, R88.reuse, 0x1, PT ;  /* 0x000000015800780c */ /* 0x040fe40003f86270 */
[----:B------:R-:W-:Y:S01]  /*a470*/  ISETP.GE.AND P0, PT, R88, 0x21, PT ;  /* 0x000000215800780c */ /* 0x000fe20003f06270 */
[----:B------:R-:W-:Y:S01]  /*a480*/  IMAD R11, R84, UR5, R11 ;  /* 0x00000005540b7c24 */ /* 0x000fe2000f8e020b */
[----:B------:R-:W-:-:S02]  /*a490*/  ULDC.64 UR4, c[0x0][0x338] ;  /* 0x0000ce0000047ab9 */ /* 0x000fc40000000a00 */
[----:B------:R-:W-:Y:S02]  /*a4a0*/  IMAD R14, R87, UR4, RZ ;  /* 0x00000004570e7c24 */ /* 0x000fe4000f8e02ff */
        /* <DEDUP_REMOVED lines=8> */
[----:B------:R-:W-:-:S04]  /*a530*/  ULDC.64 UR4, c[0x0][0x318] ;  /* 0x0000c60000047ab9 */ /* 0x000fc80000000a00 */
[----:B------:R-:W-:Y:S02]  /*a540*/  IADD3 R11, R13, R11, RZ ;  /* 0x0000000b0d0b7210 */ /* 0x000fe40007ffe0ff */
        /* <DEDUP_REMOVED lines=26> */
.L_x_2803:
[----:B------:R-:W-:Y:S05]  /*a6f0*/  BSYNC B0 ;  /* 0x0000000000007941 */ /* 0x000fea0003800000 */
.L_x_2802:
        /* <DEDUP_REMOVED lines=25> */
.L_x_2805:
[----:B------:R-:W-:Y:S05]  /*a890*/  BSYNC B0 ;  /* 0x0000000000007941 */ /* 0x000fea0003800000 */
.L_x_2804:
        /* <DEDUP_REMOVED lines=26> */
.L_x_2807:
[----:B------:R-:W-:Y:S05]  /*aa40*/  BSYNC B0 ;  /* 0x0000000000007941 */ /* 0x000fea0003800000 */
.L_x_2806:
        /* <DEDUP_REMOVED lines=8> */
[----:B------:R-:W-:Y:S01]  /*aad0*/  ISETP.NE.AND P4, PT, R113, RZ, PT ;  /* 0x000000ff7100720c */ /* 0x000fe20003f85270 */
[----:B------:R-:W-:-:S02]  /*aae0*/  VIADD R212, R212, 0x1 ;  /* 0x00000001d4d47836 */ /* 0x000fc40000000000 */
[----:B------:R-:W-:Y:S02]  /*aaf0*/  @!P3 PRMT R89, RZ, 0x654, R89 ;  /* 0x00000654ff59b816 */ /* 0x000fe40000000059 */
[----:B------:R-:W-:Y:S02]  /*ab00*/  PLOP3.LUT P0, PT, PT, PT, PT, 0x8, 0x0 ;  /* 0x000000000000781c */ /* 0x000fe40003f0e170 */
[----:B------:R1:W-:Y:S01]  /*ab10*/  @!P3 SYNCS.ARRIVE.TRANS64.RED.A1T0 RZ, [R89+URZ], RZ ;  /* 0x000000ff59ffb9a7 */ /* 0x0003e2000810043f */
[----:B------:R-:W-:-:S04]  /*ab20*/  ISETP.NE.AND P3, PT, R212, 0x2, PT ;  /* 0x00000002d400780c */ /* 0x000fc80003f65270 */
[----:B0-----:R-:W-:Y:S02]  /*ab30*/  SEL R11, RZ, 0x1, P3 ;  /* 0x00000001ff0b7807 */ /* 0x001fe40001800000 */
[----:B------:R-:W-:Y:S02]  /*ab40*/  SEL R212, R212, RZ, P3 ;  /* 0x000000ffd4d47207 */ /* 0x000fe40001800000 */
[----:B------:R-:W-:Y:S01]  /*ab50*/  LOP3.LUT R228, R228, R11, RZ, 0x3c, !PT ;  /* 0x0000000be4e47212 */ /* 0x000fe200078e3cff */
[----:B-1----:R-:W-:Y:S06]  /*ab60*/  @P4 BRA `(.L_x_2808) ;  /* 0xffffff7800044947 */ /* 0x002fec000383ffff */
.L_x_2687:
[----:B------:R-:W4:Y:S01]  /*ab70*/  LDL R11, [R1+0x68] ;  /* 0x00006800010b7983 */ /* 0x000f220000100800 */
[----:B------:R-:W0:Y:S01]  /*ab80*/  LDC R0, c[0x0][0x448] ;  /* 0x00011200ff007b82 */ /* 0x000e220000000800 */
[----:B------:R-:W-:Y:S01]  /*ab90*/  BSSY B0, `(.L_x_2809) ;  /* 0x0000055000007945 */ /* 0x000fe20003800000 */
        /* <DEDUP_REMOVED lines=9> */
[----:B------:R-:W-:Y:S01]  /*ac30*/  CS2R R130, SRZ ;  /* 0x0000000000827805 */ /* 0x000fe2000001ff00 */
[----:B------:R-:W-:Y:S01]  /*ac40*/  IMAD.MOV.U32 R129, RZ, RZ, RZ ;  /* 0x000000ffff817224 */ /* 0x000fe200078e00ff */
[----:B------:R-:W-:Y:S02]  /*ac50*/  CS2R R174, SRZ ;  /* 0x0000000000ae7805 */ /* 0x000fe4000001ff00 */
[----:B------:R-:W-:-:S02]  /*ac60*/  CS2R R126, SRZ ;  /* 0x00000000007e7805 */ /* 0x000fc4000001ff00 */
[----:B---3--:R-:W-:Y:S02]  /*ac70*/  CS2R R124, SRZ ;  /* 0x00000000007c7805 */ /* 0x008fe4000001ff00 */
        /* <DEDUP_REMOVED lines=8> */
[----:B0-----:R-:W-:Y:S02]  /*ad00*/  ISETP.NE.AND P1, PT, R0, 0x1, PT ;  /* 0x000000010000780c */ /* 0x001fe40003f25270 */
        /* <DEDUP_REMOVED lines=12> */
[----:B------:R-:W0:Y:S01]  /*add0*/  @P1 LDC R3, c[0x0][0x44c] ;  /* 0x00011300ff031b82 */ /* 0x000e220000000800 */
[----:B------:R-:W-:Y:S02]  /*ade0*/  CS2R R82, SRZ ;  /* 0x0000000000527805 */ /* 0x000fe4000001ff00 */
[----:B------:R-:W-:-:S02]  /*adf0*/  CS2R R56, SRZ ;  /* 0x0000000000387805 */ /* 0x000fc4000001ff00 */
[----:B------:R-:W-:Y:S02]  /*ae00*/  CS2R R78, SRZ ;  /* 0x00000000004e7805 */ /* 0x000fe4000001ff00 */
[----:B------:R-:W-:Y:S02]  /*ae10*/  CS2R R52, SRZ ;  /* 0x0000000000347805 */ /* 0x000fe4000001ff00 */
[----:B------:R-:W-:Y:S02]  /*ae20*/  CS2R R166, SRZ ;  /* 0x0000000000a67805 */ /* 0x000fe4000001ff00 */
[----:B------:R-:W-:Y:S02]  /*ae30*/  CS2R R74, SRZ ;  /* 0x00000000004a7805 */ /* 0x000fe4000001ff00 */
[----:B------:R-:W-:Y:S01]  /*ae40*/  CS2R R48, SRZ ;  /* 0x0000000000307805 */ /* 0x000fe2000001ff00 */
[----:B------:R-:W1:Y:S01]  /*ae50*/  @P1 LDC R2, c[0x0][0x450] ;  /* 0x00011400ff021b82 */ /* 0x000e620000000800 */
        /* <DEDUP_REMOVED lines=15> */
[----:B--2---:R-:W-:Y:S02]  /*af50*/  CS2R R38, SRZ ;  /* 0x0000000000267805 */ /* 0x004fe4000001ff00 */
[----:B------:R-:W-:Y:S02]  /*af60*/  MOV R24, RZ ;  /* 0x000000ff00187202 */ /* 0x000fe40000000f00 */
[----:B------:R-:W-:Y:S02]  /*af70*/  CS2R R34, SRZ ;  /* 0x0000000000227805 */ /* 0x000fe4000001ff00 */
[----:B------:R-:W-:Y:S01]  /*af80*/  CS2R R32, SRZ ;  /* 0x0000000000207805 */ /* 0x000fe2000001ff00 */
[----:B------:R-:W-:Y:S01]  /*af90*/  IMAD.MOV.U32 R4, RZ, RZ, RZ ;  /* 0x000000ffff047224 */ /* 0x000fe200078e00ff */
[----:B------:R-:W-:Y:S01]  /*afa0*/  MOV R26, RZ ;  /* 0x000000ff001a7202 */ /* 0x000fe20000000f00 */
[----:B------:R-:W-:-:S02]  /*afb0*/  IMAD.MOV.U32 R9, RZ, RZ, RZ ;  /* 0x000000ffff097224 */ /* 0x000fc400078e00ff */
[----:B----4-:R-:W-:Y:S01]  /*afc0*/  VIADD R0, R11, 0x7f ;  /* 0x0000007f0b007836 */ /* 0x010fe20000000000 */
[----:B------:R-:W-:-:S03]  /*afd0*/  CS2R R10, SRZ ;  /* 0x00000000000a7805 */ /* 0x000fc6000001ff00 */
[----:B0-----:R-:W-:-:S05]  /*afe0*/  @P1 IMAD.HI.U32 R3, R0, R3, RZ ;  /* 0x0000000300031227 */ /* 0x001fca00078e00ff */
[----:B-1----:R-:W-:Y:S02]  /*aff0*/  @P1 SHF.R.U32.HI R0, RZ, R2, R3 ;  /* 0x00000002ff001219 */ /* 0x002fe40000011603 */
[----:B------:R-:W-:Y:S02]  /*b000*/  PLOP3.LUT P1, PT, PT, PT, PT, 0x80, 0x0 ;  /* 0x000000000000781c */ /* 0x000fe40003f2f070 */
[----:B------:R-:W-:Y:S02]  /*b010*/  IADD3 R0, R139, R0, RZ ;  /* 0x000000008b007210 */ /* 0x000fe40007ffe0ff */
[----:B------:R-:W-:-:S03]  /*b020*/  CS2R R138, SRZ ;  /* 0x00000000008a7805 */ /* 0x000fc6000001ff00 */
[----:B------:R-:W-:-:S05]  /*b030*/  IMAD.HI R0, R0, 0x66666667, RZ ;  /* 0x6666666700007827 */ /* 0x000fca00078e02ff */
[----:B------:R-:W-:-:S04]  /*b040*/  SHF.R.U32.HI R3, RZ, 0x1f, R0 ;  /* 0x0000001fff037819 */ /* 0x000fc80000011600 */
[----:B------:R-:W-:Y:S01]  /*b050*/  LEA.HI.SX32 R3, R0, R3, 0x1b ;  /* 0x0000000300037211 */ /* 0x000fe200078fdaff */
[----:B------:R-:W-:-:S03]  /*b060*/  IMAD.MOV.U32 R0, RZ, RZ, RZ ;  /* 0x000000ffff007224 */ /* 0x000fc600078e00ff */
[----:B------:R-:W-:Y:S02]  /*b070*/  VIMNMX R2, R140, R3, PT ;  /* 0x000000038c027248 */ /* 0x000fe40003fe0100 */
[----:B------:R-:W-:Y:S01]  /*b080*/  CS2R R140, SRZ ;  /* 0x00000000008c7805 */ /* 0x000fe2000001ff00 */
[----:B------:R-:W-:Y:S01]  /*b090*/  IMAD.MOV.U32 R3, RZ, RZ, RZ ;  /* 0x000000ffff037224 */ /* 0x000fe200078e00ff */
[----:B------:R-:W-:Y:S01]  /*b0a0*/  ISETP.GE.AND P2, PT, R2, 0x1, PT ;  /* 0x000000010200780c */ /* 0x000fe20003f46270 */
[----:B------:R-:W-:-:S12]  /*b0b0*/  @P0 BRA `(.L_x_2810) ;  /* 0x0000000000080947 */ /* 0x000fd80003800000 */
[----:B------:R-:W0:Y:S02]  /*b0c0*/  FENCE.VIEW.ASYNC.G ;  /* 0x00000000000073c6 */ /* 0x000e240000000100 */
[----:B0-----:R-:W-:Y:S06]  /*b0d0*/  BAR.ARV 0xc, 0x180 ;  /* 0x0306000000007b1d */ /* 0x001fec0000002000 */
.L_x_2810:
[----:B------:R-:W-:Y:S05]  /*b0e0*/  BSYNC B0 ;  /* 0x0000000000007941 */ /* 0x000fea0003800000 */
.L_x_2809:
[----:B------:R-:W-:Y:S02]  /*b0f0*/  IMAD.MOV.U32 R25, RZ, RZ, RZ ;  /* 0x000000ffff197224 */ /* 0x000fe400078e00ff */
        /* <DEDUP_REMOVED lines=35> */
.L_x_2812:
        /* <DEDUP_REMOVED lines=13> */
.L_x_2816:
[----:B-1----:R1:W2:Y:S02]  /*b400*/  SYNCS.PHASECHK.TRANS64.TRYWAIT P0, [R22+URZ+0x38800], R3 ;  /* 0x03880003160075a7 */ /* 0x0022a4000800017f */
[----:B--2---:R-:W-:Y:S05]  /*b410*/  @!P0 NANOSLEEP.SYNCS 0x989680 ;  /* 0x009896800000895d */ /* 0x004fea0003900000 */
[----:B------:R-:W2:Y:S02]  /*b420*/  @!P0 SYNCS.PHASECHK.TRANS64 P0, [R22+URZ+0x38800], R3 ;  /* 0x03880003160085a7 */ /* 0x000ea4000800007f */
[----:B--2---:R-:W-:Y:S05]  /*b430*/  @!P0 BRA `(.L_x_2816) ;  /* 0xfffffffc00f08947 */ /* 0x004fea000383ffff */
.L_x_2815:
[----:B------:R-:W-:Y:S05]  /*b440*/  BSYNC B0 ;  /* 0x0000000000007941 */ /* 0x000fea0003800000 */
.L_x_2814:
[----:B------:R-:W-:Y:S05]  /*b450*/  BRA `(.L_x_2817) ;  /* 0x0000009400807947 */ /* 0x000fea0003800000 */
.L_x_2813:
[----:B------:R-:W2:Y:S01]  /*b460*/  LDL R30, [R1+0x84] ;  /* 0x00008400011e7983 */ /* 0x000ea20000100800 */
[----:B-----5:R-:W-:Y:S01]  /*b470*/  SHF.R.S32.HI R0, RZ, 0x1f, R135 ;  /* 0x0000001fff007819 */ /* 0x020fe20000011487 */
[----:B------:R-:W-:Y:S02]  /*b480*/  ULDC.64 UR6, c[0x0][0x408] ;  /* 0x0001020000067ab9 */ /* 0x000fe40000000a00 */
[----:B------:R-:W-:Y:S01]  /*b490*/  IMAD.WIDE.U32 R26, R135, UR6, RZ ;  /* 0x00000006871a7c25 */ /* 0x000fe2000f8e00ff */
[----:B--2---:R-:W-:-:S13]  /*b4a0*/  R2UR UR4, R30 ;  /* 0x000000001e0472ca */ /* 0x004fda00000e0000 */
[----:B------:R-:W-:-:S03]  /*b4b0*/  ULOP3.LUT UP0, URZ, UR4, 0x3ff, URZ, 0xc0, !UPT ;  /* 0x000003ff043f7892 */ /* 0x000fc6000f80c03f */
[----:B------:R-:W-:Y:S02]  /*b4c0*/  ULDC.64 UR4, c[0x0][0x3f8] ;  /* 0x0000fe0000047ab9 */ /* 0x000fe40000000a00 */
[C---:B------:R-:W-:Y:S01]  /*b4d0*/  IMAD R4, R0.reuse, UR4, RZ ;  /* 0x0000000400047c24 */ /* 0x040fe2000f8e02ff */
[----:B------:R-:W-:Y:S01]  /*b4e0*/  PLOP3.LUT P0, PT, PT, PT, UP0, 0x80, 0x0 ;  /* 0x000000000000781c */ /* 0x000fe20003f0f008 */
[----:B------:R-:W-:Y:S02]  /*b4f0*/  IMAD R0, R0, UR6, RZ ;  /* 0x0000000600007c24 */ /* 0x000fe4000f8e02ff */
[----:B------:R-:W-:-:S04]  /*b500*/  IMAD.WIDE.U32 R24, R135, UR4, RZ ;  /* 0x0000000487187c25 */ /* 0x000fc8000f8e00ff */
[C---:B------:R-:W-:Y:S02]  /*b510*/  IMAD R31, R135.reuse, UR7, R0 ;  /* 0x00000007871f7c24 */ /* 0x040fe4000f8e0200 */
[----:B------:R-:W-:-:S03]  /*b520*/  IMAD R29, R135, UR5, R4 ;  /* 0x00000005871d7c24 */ /* 0x000fc6000f8e0204 */
[----:B------:R-:W-:Y:S01]  /*b530*/  IADD3 R31, R31, R27, RZ ;  /* 0x0000001b1f1f7210 */ /* 0x000fe20007ffe0ff */
[----:B------:R-:W-:Y:S01]  /*b540*/  IMAD.IADD R29, R29, 0x1, R25 ;  /* 0x000000011d1d7824 */ /* 0x000fe200078e0219 */
        /* <DEDUP_REMOVED lines=17> */
.L_x_2818:
[----:B------:R-:W2:Y:S01]  /*b660*/  LDL R20, [R1+0x58] ;  /* 0x0000580001147983 */ /* 0x000ea20000100800 */
[----:B------:R-:W-:-:S03]  /*b670*/  ULDC.U8 UR4, c[0x0][0x410] ;  /* 0x0001040000047ab9 */ /* 0x000fc60000000000 */
[----:B------:R-:W3:Y:S01]  /*b680*/  LDL R126, [R1+0x68] ;  /* 0x00006800017e7983 */ /* 0x000ee20000100800 */
[----:B------:R-:W-:Y:S01]  /*b690*/  R2UR UR5, R30 ;  /* 0x000000001e0572ca */ /* 0x000fe200000e0000 */
[----:B------:R-:W-:Y:S01]  /*b6a0*/  BSSY B0, `(.L_x_2819) ;  /* 0x0000933000007945 */ /* 0x000fe20003800000 */
[----:B------:R-:W-:Y:S01]  /*b6b0*/  ISETP.NE.AND P0, PT, RZ, UR4, PT ;  /* 0x00000004ff007c0c */ /* 0x000fe2000bf05270 */
[----:B------:R-:W-:Y:S01]  /*b6c0*/  VIADD R89, R220, 0x20 ;  /* 0x00000020dc597836 */ /* 0x000fe20000000000 */
[----:B------:R-:W-:Y:S02]  /*b6d0*/  LEA.HI R33, R33, R28, RZ, 0x3 ;  /* 0x0000001c21217211 */ /* 0x000fe400078f18ff */
[----:B------:R-:W-:Y:S02]  /*b6e0*/  SHF.R.U32.HI R21, RZ, 0x3, R229 ;  /* 0x00000003ff157819 */ /* 0x000fe400000116e5 */
[----:B------:R-:W-:Y:S02]  /*b6f0*/  LOP3.LUT R0, R229, 0x38, R16, 0xf8, !PT ;  /* 0x00000038e5007812 */ /* 0x000fe400078ef810 */
[----:B------:R-:W-:-:S02]  /*b700*/  LOP3.LUT R33, R33, 0xfffffff8, RZ, 0xc0, !PT ;  /* 0xfffffff821217812 */ /* 0x000fc400078ec0ff */
[----:B------:R-:W-:Y:S02]  /*b710*/  IADD3 R3, R220, 0x60, RZ ;  /* 0x00000060dc037810 */ /* 0x000fe40007ffe0ff */
[----:B--2---:R-:W-:Y:S01]  /*b720*/  LOP3.LUT R87, R20, R0, R21, 0xf6, !PT ;  /* 0x0000000014577212 */ /* 0x004fe200078ef615 */
[----:B------:R-:W-:Y:S02]  /*b730*/  IMAD.IADD R0, R28, 0x1, -R33 ;  /* 0x000000011c007824 */ /* 0x000fe400078e0a21 */
[----:B---3--:R-:W-:Y:S01]  /*b740*/  IMAD.IADD R73, R220, 0x1, R126 ;  /* 0x00000001dc497824 */ /* 0x008fe200078e027e */
[----:B------:R-:W-:-:S03]  /*b750*/  LEA R87, R87, UR5, 0x1 ;  /* 0x0000000557577c11 */ /* 0x000fc6000f8e08ff */
[----:B------:R-:W-:Y:S01]  /*b760*/  IMAD R7, R0, 0x20, R73 ;  /* 0x0000002000077824 */ /* 0x000fe200078e0249 */
[----:B------:R-:W-:Y:S06]  /*b770*/  @!P0 BRA `(.L_x_2820) ;  /* 0x0000004400f08947 */ /* 0x000fec0003800000 */
[----:B------:R-:W0:Y:S01]  /*b780*/  LDC R116, c[0x0][0x448] ;  /* 0x00011200ff747b82 */ /* 0x000e220000000800 */
[----:B------:R-:W-:Y:S01]  /*b790*/  ULDC.64 UR4, c[0x0][0x3f8] ;  /* 0x0000fe0000047ab9 */ /* 0x000fe20000000a00 */
[----:B------:R-:W-:Y:S01]  /*b7a0*/  ULDC.64 UR6, c[0x0][0x408] ;  /* 0x0001020000067ab9 */ /* 0x000fe20000000a00 */
[----:B------:R-:W-:Y:S01]  /*b7b0*/  IMAD.MOV.U32 R4, RZ, RZ, R24 ;  /* 0x000000ffff047224 */ /* 0x000fe200078e0018 */
[----:B------:R-:W-:Y:S01]  /*b7c0*/  SHF.R.S32.HI R85, RZ, 0x1f, R224 ;  /* 0x0000001fff557819 */ /* 0x000fe200000114e0 */
[----:B------:R-:W-:Y:S01]  /*b7d0*/  IMAD.MOV.U32 R8, RZ, RZ, R26 ;  /* 0x000000ffff087224 */ /* 0x000fe200078e001a */
[----:B------:R-:W-:Y:S01]  /*b7e0*/  SHF.R.S32.HI R86, RZ, 0x1f, R221 ;  /* 0x0000001fff567819 */ /* 0x000fe200000114dd */
[----:B------:R-:W-:Y:S01]  /*b7f0*/  IMAD.MOV.U32 R9, RZ, RZ, R31 ;  /* 0x000000ffff097224 */ /* 0x000fe200078e001f */
[----:B------:R-:W-:Y:S02]  /*b800*/  SHF.R.S32.HI R93, RZ, 0x1f, R214 ;  /* 0x0000001fff5d7819 */ /* 0x000fe400000114d6 */
[----:B------:R-:W-:-:S02]  /*b810*/  SHF.R.S32.HI R95, RZ, 0x1f, R222 ;  /* 0x0000001fff5f7819 */ /* 0x000fc400000114de */
[----:B0-----:R-:W-:-:S13]  /*b820*/  ISETP.NE.AND P0, PT, R116, 0x1, PT ;  /* 0x000000017400780c */ /* 0x001fda0003f05270 */
[----:B------:R-:W0:Y:S08]  /*b830*/  @P0 LDC R0, c[0x0][0x44c] ;  /* 0x00011300ff000b82 */ /* 0x000e300000000800 */
[----:B------:R-:W1:Y:S01]  /*b840*/  @P0 LDC R5, c[0x0][0x450] ;  /* 0x00011400ff050b82 */ /* 0x000e620000000800 */
[----:B0-----:R-:W-:-:S05]  /*b850*/  @P0 IMAD.HI.U32 R0, R7, R0, RZ ;  /* 0x0000000007000227 */ /* 0x001fca00078e00ff */
[----:B-1----:R-:W-:Y:S02]  /*b860*/  @P0 SHF.R.U32.HI R7, RZ, R5, R0 ;  /* 0x00000005ff070219 */ /* 0x002fe40000011600 */
[----:B------:R-:W-:Y:S02]  /*b870*/  MOV R5, R29 ;  /* 0x0000001d00057202 */ /* 0x000fe40000000f00 */
[----:B------:R-:W-:Y:S01]  /*b880*/  SHF.R.S32.HI R0, RZ, 0x1f, R7 ;  /* 0x0000001fff007819 */ /* 0x000fe20000011407 */
[----:B------:R-:W-:-:S04]  /*b890*/  IMAD.WIDE.U32 R8, R7, UR6, R8 ;  /* 0x0000000607087c25 */ /* 0x000fc8000f8e0008 */
[C---:B------:R-:W-:Y:S02]  /*b8a0*/  IMAD R6, R0.reuse, UR4, RZ ;  /* 0x0000000400067c24 */ /* 0x040fe4000f8e02ff */
[----:B------:R-:W-:Y:S02]  /*b8b0*/  IMAD R0, R0, UR6, RZ ;  /* 0x0000000600007c24 */ /* 0x000fe4000f8e02ff */
[----:B------:R-:W-:-:S04]  /*b8c0*/  IMAD.WIDE.U32 R4, R7, UR4, R4 ;  /* 0x0000000407047c25 */ /* 0x000fc8000f8e0004 */
[C---:B------:R-:W-:Y:S01]  /*b8d0*/  IMAD R11, R7.reuse, UR5, R6 ;  /* 0x00000005070b7c24 */ /* 0x040fe2000f8e0206 */
[----:B------:R-:W-:Y:S01]  /*b8e0*/  ULDC.64 UR4, c[0x0][0x3e8] ;  /* 0x0000fa0000047ab9 */ /* 0x000fe20000000a00 */
[----:B------:R-:W-:Y:S01]  /*b8f0*/  IMAD R13, R7, UR7, R0 ;  /* 0x00000007070d7c24 */ /* 0x000fe2000f8e0200 */
[----:B------:R-:W-:Y:S01]  /*b900*/  ULDC.64 UR6, c[0x0][0x400] ;  /* 0x0001000000067ab9 */ /* 0x000fe20000000a00 */
[----:B------:R-:W-:Y:S01]  /*b910*/  IMAD.IADD R7, R5, 0x1, R11 ;  /* 0x0000000105077824 */ /* 0x000fe200078e020b */
[----:B------:R-:W-:Y:S01]  /*b920*/  LEA R6, P0, R4, UR4, 0x1 ;  /* 0x0000000404067c11 */ /* 0x000fe2000f8008ff */
[----:B------:R-:W-:Y:S01]  /*b930*/  UMOV UR4, 0xffffffff ;  /* 0xffffffff00047882 */ /* 0x000fe20000000000 */
[----:B------:R-:W-:Y:S02]  /*b940*/  LEA R0, P1, R8, UR6, 0x1 ;  /* 0x0000000608007c11 */ /* 0x000fe4000f8208ff */
[----:B------:R-:W-:Y:S02]  /*b950*/  IADD3 R5, R9, R13, RZ ;  /* 0x0000000d09057210 */ /* 0x000fe40007ffe0ff */
[----:B------:R-:W-:-:S02]  /*b960*/  LEA.HI.X R7, R4, UR5, R7, 0x1, P0 ;  /* 0x0000000504077c11 */ /* 0x000fc400080f0c07 */
[----:B------:R-:W-:Y:S01]  /*b970*/  LEA.HI.X R8, R8, UR7, R5, 0x1, P1 ;  /* 0x0000000708087c11 */ /* 0x000fe200088f0c05 */
[----:B------:R-:W-:Y:S06]  /*b980*/  BRA.DIV UR4, `(.L_x_2821) ;  /* 0x0000023e04007947 */ /* 0x000fec000b800000 */
[----:B------:R0:W1:Y:S04]  /*b990*/  SHFL.IDX PT, R4, R7, RZ, 0x181f ;  /* 0x00181fff07047589 */ /* 0x00006800000e0000 */
[----:B------:R0:W2:Y:S04]  /*b9a0*/  SHFL.IDX PT, R5, R6, RZ, 0x181f ;  /* 0x00181fff06057589 */ /* 0x0000a800000e0000 */
[----:B------:R0:W3:Y:S04]  /*b9b0*/  SHFL.IDX PT, R9, R8, RZ, 0x181f ;  /* 0x00181fff08097589 */ /* 0x0000e800000e0000 */
[----:B------:R0:W4:Y:S02]  /*b9c0*/  SHFL.IDX PT, R14, R0, RZ, 0x181f ;  /* 0x00181fff000e7589 */ /* 0x00012400000e0000 */
.L_x_3130:
[----:B------:R-:W5:Y:S01]  /*b9d0*/  LDL R10, [R1+0x6c] ;  /* 0x00006c00010a7983 */ /* 0x000f620000100800 */
        /* <DEDUP_REMOVED lines=9> */
[----:B-----5:R-:W-:-:S05]  /*ba70*/  IMAD R116, R10, R116, RZ ;  /* 0x000000740a747224 */ /* 0x020fca00078e02ff */
[----:B------:R-:W-:-:S13]  /*ba80*/  ISETP.GE.AND P0, PT, R73, R116, PT ;  /* 0x000000744900720c */ /* 0x000fda0003f06270 */
[----:B------:R-:W-:Y:S05]  /*ba90*/  @P0 BRA `(.L_x_2823) ;  /* 0x0000000000b80947 */ /* 0x000fea0003800000 */
[----:B------:R-:W-:Y:S01]  /*baa0*/  ULDC UR4, c[0x0][0x3f4] ;  /* 0x0000fd0000047ab9 */ /* 0x000fe20000000800 */
[----:B------:R-:W-:Y:S02]  /*bab0*/  CS2R R80, SRZ ;  /* 0x0000000000507805 */ /* 0x000fe4000001ff00 */
[----:B------:R-:W-:Y:S02]  /*bac0*/  ISETP.GE.AND P3, PT, R214, UR4, PT ;  /* 0x00000004d6007c0c */ /* 0x000fe4000bf66270 */
[----:B------:R-:W-:Y:S02]  /*bad0*/  CS2R R78, SRZ ;  /* 0x00000000004e7805 */ /* 0x000fe4000001ff00 */
[----:B------:R-:W-:Y:S01]  /*bae0*/  ISETP.GE.AND P2, PT, R222, UR4, PT ;  /* 0x00000004de007c0c */ /* 0x000fe2000bf46270 */
[----:B------:R-:W-:Y:S01]  /*baf0*/  ULDC.64 UR6, c[0x0][0x208] ;  /* 0x0000820000067ab9 */ /* 0x000fe20000000a00 */
[----:B------:R-:W-:Y:S02]  /*bb00*/  ISETP.GE.AND P1, PT, R221, UR4, PT ;  /* 0x00000004dd007c0c */ /* 0x000fe4000bf26270 */
[----:B------:R-:W-:-:S05]  /*bb10*/  ISETP.GE.AND P0, PT, R224, UR4, PT ;  /* 0x00000004e0007c0c */ /* 0x000fca000bf06270 */
[C---:B------:R-:W-:Y:S01]  /*bb20*/  @!P3 IMAD.SHL.U32 R12, R214.reuse, 0x2, RZ ;  /* 0x00000002d60cb824 */ /* 0x040fe200078e00ff */
[----:B------:R-:W-:-:S03]  /*bb30*/  @!P3 SHF.L.U64.HI R13, R214, 0x1, R93 ;  /* 0x00000001d60db819 */ /* 0x000fc6000001025d */
[C---:B------:R-:W-:Y:S01]  /*bb40*/  @!P2 IMAD.SHL.U32 R24, R222.reuse, 0x2, RZ ;  /* 0x00000002de18a824 */ /* 0x040fe200078e00ff */
[----:B------:R-:W-:Y:S01]  /*bb50*/  @!P2 SHF.L.U64.HI R25, R222, 0x1, R95 ;  /* 0x00000001de19a819 */ /* 0x000fe2000001025f */
[----:B------:R-:W-:Y:S01]  /*bb60*/  @!P1 IMAD.SHL.U32 R28, R221, 0x2, RZ ;  /* 0x00000002dd1c9824 */ /* 0x000fe200078e00ff */
[CC--:B--2---:R-:W-:Y:S02]  /*bb70*/  @!P3 IADD3 R10, P5, R5.reuse, R12.reuse, RZ ;  /* 0x0000000c050ab210 */ /* 0x0c4fe40007fbe0ff */
[----:B----4-:R-:W-:Y:S02]  /*bb80*/  @!P3 IADD3 R12, P4, R14, R12, RZ ;  /* 0x0000000c0e0cb210 */ /* 0x010fe40007f9e0ff */
[-C--:B------:R-:W-:Y:S01]  /*bb90*/  @!P2 IADD3 R20, P6, R5, R24.reuse, RZ ;  /* 0x000000180514a210 */ /* 0x080fe20007fde0ff */
[--C-:B-1----:R-:W-:Y:S01]  /*bba0*/  @!P3 IMAD.X R11, R4, 0x1, R13.reuse, P5 ;  /* 0x00000001040bb824 */ /* 0x102fe200028e060d */
[----:B------:R-:W-:Y:S01]  /*bbb0*/  @!P1 SHF.L.U64.HI R29, R221, 0x1, R86 ;  /* 0x00000001dd1d9819 */ /* 0x000fe20000010256 */
[----:B---3--:R-:W-:Y:S01]  /*bbc0*/  @!P3 IMAD.X R13, R9, 0x1, R13, P4 ;  /* 0x00000001090db824 */ /* 0x008fe200020e060d */
[----:B------:R-:W-:Y:S01]  /*bbd0*/  @!P2 IADD3 R24, P5, R14, R24, RZ ;  /* 0x000000180e18a210 */ /* 0x000fe20007fbe0ff */
[----:B------:R-:W-:Y:S01]  /*bbe0*/  @!P2 IMAD.X R21, R4, 0x1, R25, P6 ;  /* 0x000000010415a824 */ /* 0x000fe200030e0619 */
[----:B------:R-:W-:-:S02]  /*bbf0*/  @!P1 IADD3 R26, P4, R5, R28, RZ ;  /* 0x0000001c051a9210 */ /* 0x000fc40007f9e0ff */
[----:B------:R-:W-:Y:S02]  /*bc00*/  CS2R R76, SRZ ;  /* 0x00000000004c7805 */ /* 0x000fe4000001ff00 */
[----:B------:R-:W-:Y:S02]  /*bc10*/  @!P0 SHF.L.U32 R15, R224, 0x1, RZ ;  /* 0x00000001e00f8819 */ /* 0x000fe400000006ff */
[----:B------:R-:W-:Y:S02]  /*bc20*/  CS2R R74, SRZ ;  /* 0x00000000004a7805 */ /* 0x000fe4000001ff00 */
[----:B------:R-:W-:Y:S01]  /*bc30*/  @!P2 IADD3.X R25, R9, R25, RZ, P5, !PT ;  /* 0x000000190919a210 */ /* 0x000fe20002ffe4ff */
[----:B------:R-:W-:Y:S01]  /*bc40*/  @!P1 IMAD.X R27, R4, 0x1, R29, P4 ;  /* 0x00000001041b9824 */ /* 0x000fe200020e061d */
[----:B------:R-:W-:Y:S02]  /*bc50*/  @!P0 SHF.L.U64.HI R32, R224, 0x1, R85 ;  /* 0x00000001e0208819 */ /* 0x000fe40000010255 */
[----:B------:R-:W-:-:S02]  /*bc60*/  CS2R R70, SRZ ;  /* 0x0000000000467805 */ /* 0x000fc4000001ff00 */
[C---:B------:R-:W-:Y:S02]  /*bc70*/  @!P1 IADD3 R28, P6, R14.reuse, R28, RZ ;  /* 0x0000001c0e1c9210 */ /* 0x040fe40007fde0ff */
[----:B------:R-:W-:Y:S02]  /*bc80*/  CS2R R68, SRZ ;  /* 0x0000000000447805 */ /* 0x000fe4000001ff00 */
[-C--:B------:R-:W-:Y:S02]  /*bc90*/  @!P0 IADD3 R30, P5, R5, R15.reuse, RZ ;  /* 0x0000000f051e8210 */ /* 0x080fe40007fbe0ff */
[----:B------:R-:W-:Y:S02]  /*bca0*/  CS2R R64, SRZ ;  /* 0x0000000000407805 */ /* 0x000fe4000001ff00 */
[----:B------:R-:W-:Y:S02]  /*bcb0*/  @!P0 IADD3 R14, P4, R14, R15, RZ ;  /* 0x0000000f0e0e8210 */ /* 0x000fe40007f9e0ff */
[----:B------:R-:W-:Y:S01]  /*bcc0*/  CS2R R62, SRZ ;  /* 0x00000000003e7805 */ /* 0x000fe2000001ff00 */
[C---:B------:R-:W-:Y:S01]  /*bcd0*/  @!P1 IMAD.X R29, R9.reuse, 0x1, R29, P6 ;  /* 0x00000001091d9824 */ /* 0x040fe200030e061d */
[----:B------:R1:W5:Y:S01]  /*bce0*/  @!P3 LD.E.64 R80, desc[UR6][R10.64] ;  /* 0x000000060a50b980 */ /* 0x000362000c101b00 */
[----:B------:R-:W-:Y:S01]  /*bcf0*/  @!P0 IMAD.X R31, R4, 0x1, R32, P5 ;  /* 0x00000001041f8824 */ /* 0x000fe200028e0620 */
[----:B------:R-:W-:-:S02]  /*bd00*/  @!P0 IADD3.X R15, R9, R32, RZ, P4, !PT ;  /* 0x00000020090f8210 */ /* 0x000fc400027fe4ff */
[----:B------:R1:W5:Y:S04]  /*bd10*/  @!P3 LD.E.64 R78, desc[UR6][R12.64] ;  /* 0x000000060c4eb980 */ /* 0x000368000c101b00 */
[----:B------:R1:W5:Y:S04]  /*bd20*/  @!P2 LD.E.64 R76, desc[UR6][R20.64] ;  /* 0x00000006144ca980 */ /* 0x000368000c101b00 */
[----:B------:R1:W5:Y:S04]  /*bd30*/  @!P2 LD.E.64 R74, desc[UR6][R24.64] ;  /* 0x00000006184aa980 */ /* 0x000368000c101b00 */
[----:B------:R1:W5:Y:S04]  /*bd40*/  @!P1 LD.E.64 R70, desc[UR6][R26.64] ;  /* 0x000000061a469980 */ /* 0x000368000c101b00 */
[----:B------:R1:W5:Y:S04]  /*bd50*/  @!P1 LD.E.64 R68, desc[UR6][R28.64] ;  /* 0x000000061c449980 */ /* 0x000368000c101b00 */
[----:B------:R1:W5:Y:S04]  /*bd60*/  @!P0 LD.E.64 R64, desc[UR6][R30.64] ;  /* 0x000000061e408980 */ /* 0x000368000c101b00 */
[----:B------:R1:W5:Y:S02]  /*bd70*/  @!P0 LD.E.64 R62, desc[UR6][R14.64] ;  /* 0x000000060e3e8980 */ /* 0x000364000c101b00 */
.L_x_2823:
[----:B------:R-:W-:Y:S05]  /*bd80*/  BSYNC B1 ;  /* 0x0000000000017941 */ /* 0x000fea0003800000 */
.L_x_2822:
[----:B-1---5:R-:W-:Y:S01]  /*bd90*/  IMAD.MOV.U32 R4, RZ, RZ, R64 ;  /* 0x000000ffff047224 */ /* 0x022fe200078e0040 */
[----:B------:R-:W-:Y:S01]  /*bda0*/  MOV R10, R71 ;  /* 0x00000047000a7202 */ /* 0x000fe20000000f00 */
[----:B--2---:R-:W-:Y:S01]  /*bdb0*/  IMAD.MOV.U32 R5, RZ, RZ, R65 ;  /* 0x000000ffff057224 */ /* 0x004fe200078e0041 */
[----:B------:R-:W-:Y:S01]  /*bdc0*/  UMOV UR4, 0xffffffff ;  /* 0xffffffff00047882 */ /* 0x000fe20000000000 */
[----:B---3--:R-:W-:Y:S01]  /*bdd0*/  IMAD.MOV.U32 R9, RZ, RZ, R70 ;  /* 0x000000ffff097224 */ /* 0x008fe200078e0046 */
[----:B------:R-:W-:Y:S02]  /*bde0*/  CS2R R46, SRZ ;  /* 0x00000000002e7805 */ /* 0x000fe4000001ff00 */
        /* <DEDUP_REMOVED lines=18> */
[----:B------:R-:W-:Y:S02]  /*bf10*/  PRMT R121, R5, 0x5410, R4 ;  /* 0x0000541005797816 */ /* 0x000fe40000000004 */
[----:B------:R-:W-:Y:S01]  /*bf20*/  PRMT R124, R9, 0x5410, R10 ;  /* 0x00005410097c7816 */ /* 0x000fe2000000000a */
[----:B------:R-:W-:Y:S06]  /*bf30*/  BRA.DIV UR4, `(.L_x_2824) ;  /* 0x0000023a04047947 */ /* 0x000fec000b800000 */
[----:B------:R1:W2:Y:S04]  /*bf40*/  SHFL.IDX PT, R4, R7, 0x1, 0x181f ;  /* 0x00381f0007047f89 */ /* 0x0002a800000e0000 */
[----:B------:R1:W3:Y:S04]  /*bf50*/  SHFL.IDX PT, R5, R6, 0x1, 0x181f ;  /* 0x00381f0006057f89 */ /* 0x0002e800000e0000 */
[----:B------:R1:W0:Y:S04]  /*bf60*/  SHFL.IDX PT, R9, R8, 0x1, 0x181f ;  /* 0x00381f0008097f89 */ /* 0x00022800000e0000 */
[----:B----4-:R1:W4:Y:S02]  /*bf70*/  SHFL.IDX PT, R14, R0, 0x1, 0x181f ;  /* 0x00381f00000e7f89 */ /* 0x01032400000e0000 */
.L_x_3136:
        /* <DEDUP_REMOVED lines=22> */
[----:B------:R-:W-:Y:S02]  /*c0e0*/  @!P2 SHF.L.U64.HI R15, R222, 0x1, R95 ;  /* 0x00000001de0fa819 */ /* 0x000fe4000001025f */
[-C--:B---3--:R-:W-:Y:S01]  /*c0f0*/  @!P3 IADD3 R10, P5, R5, R12.reuse, RZ ;  /* 0x0000000c050ab210 */ /* 0x088fe20007fbe0ff */
[----:B------:R-:W-:Y:S01]  /*c100*/  @!P0 IMAD.SHL.U32 R31, R224, 0x2, RZ ;  /* 0x00000002e01f8824 */ /* 0x000fe200078e00ff */
[----:B----4-:R-:W-:Y:S02]  /*c110*/  @!P3 IADD3 R12, P4, R14, R12, RZ ;  /* 0x0000000c0e0cb210 */ /* 0x010fe40007f9e0ff */
[C---:B------:R-:W-:Y:S01]  /*c120*/  @!P1 SHF.L.U32 R28, R221.reuse, 0x1, RZ ;  /* 0x00000001dd1c9819 */ /* 0x040fe200000006ff */
[--C-:B--2---:R-:W-:Y:S01]  /*c130*/  @!P3 IMAD.X R11, R4, 0x1, R13.reuse, P5 ;  /* 0x00000001040bb824 */ /* 0x104fe200028e060d */
[----:B------:R-:W-:Y:S01]  /*c140*/  @!P1 SHF.L.U64.HI R29, R221, 0x1, R86 ;  /* 0x00000001dd1d9819 */ /* 0x000fe20000010256 */
[----:B0-----:R-:W-:Y:S01]  /*c150*/  @!P3 IMAD.X R13, R9, 0x1, R13, P4 ;  /* 0x00000001090db824 */ /* 0x001fe200020e060d */
[----:B------:R-:W-:-:S02]  /*c160*/  @!P2 IADD3 R20, P6, R5, R24, RZ ;  /* 0x000000180514a210 */ /* 0x000fc40007fde0ff */
[----:B------:R-:W-:Y:S02]  /*c170*/  @!P1 IADD3 R26, P4, R5, R28, RZ ;  /* 0x0000001c051a9210 */ /* 0x000fe40007f9e0ff */
[----:B------:R-:W-:Y:S02]  /*c180*/  CS2R R56, SRZ ;  /* 0x0000000000387805 */ /* 0x000fe4000001ff00 */
[----:B------:R-:W-:Y:S02]  /*c190*/  @!P2 IADD3 R24, P5, R14, R24, RZ ;  /* 0x000000180e18a210 */ /* 0x000fe40007fbe0ff */
[----:B------:R-:W-:Y:S02]  /*c1a0*/  CS2R R54, SRZ ;  /* 0x0000000000367805 */ /* 0x000fe4000001ff00 */
[C---:B------:R-:W-:Y:S01]  /*c1b0*/  @!P2 IADD3.X R21, R4.reuse, R15, RZ, P6, !PT ;  /* 0x0000000f0415a210 */ /* 0x040fe200037fe4ff */
[----:B------:R-:W-:Y:S01]  /*c1c0*/  @!P1 IMAD.X R27, R4, 0x1, R29, P4 ;  /* 0x00000001041b9824 */ /* 0x000fe200020e061d */
[----:B------:R-:W-:Y:S01]  /*c1d0*/  @!P1 IADD3 R28, P6, R14, R28, RZ ;  /* 0x0000001c0e1c9210 */ /* 0x000fe20007fde0ff */
[----:B------:R-:W-:Y:S01]  /*c1e0*/  @!P2 IMAD.X R25, R9, 0x1, R15, P5 ;  /* 0x000000010919a824 */ /* 0x000fe200028e060f */
[----:B------:R-:W-:-:S02]  /*c1f0*/  @!P0 SHF.L.U64.HI R32, R224, 0x1, R85 ;  /* 0x00000001e0208819 */ /* 0x000fc40000010255 */
[----:B------:R-:W-:Y:S02]  /*c200*/  CS2R R52, SRZ ;  /* 0x0000000000347805 */ /* 0x000fe4000001ff00 */
[-C--:B------:R-:W-:Y:S02]  /*c210*/  @!P0 IADD3 R14, P4, R14, R31.reuse, RZ ;  /* 0x0000001f0e0e8210 */ /* 0x080fe40007f9e0ff */
[----:B------:R-:W-:Y:S02]  /*c220*/  CS2R R50, SRZ ;  /* 0x0000000000327805 */ /* 0x000fe4000001ff00 */
[----:B------:R-:W-:Y:S02]  /*c230*/  @!P0 IADD3 R30, P5, R5, R31, RZ ;  /* 0x0000001f051e8210 */ /* 0x000fe40007fbe0ff */
[----:B------:R-:W-:Y:S02]  /*c240*/  CS2R R46, SRZ ;  /* 0x00000000002e7805 */ /* 0x000fe4000001ff00 */
[----:B------:R-:W-:Y:S01]  /*c250*/  CS2R R48, SRZ ;  /* 0x0000000000307805 */ /* 0x000fe2000001ff00 */
[C---:B------:R-:W-:Y:S01]  /*c260*/  @!P1 IMAD.X R29, R9.reuse, 0x1, R29, P6 ;  /* 0x00000001091d9824 */ /* 0x040fe200030e061d */
        /* <DEDUP_REMOVED lines=10> */
.L_x_2826:
[----:B------:R-:W-:Y:S05]  /*c310*/  BSYNC B1 ;  /* 0x0000000000017941 */ /* 0x000fea0003800000 */
.L_x_2825:
        /* <DEDUP_REMOVED lines=29> */
[----:B----4-:R4:W0:Y:S02]  /*c4f0*/  SHFL.IDX PT, R14, R0, 0x2, 0x181f ;  /* 0x00581f00000e7f89 */ /* 0x01082400000e0000 */
.L_x_3142:
        /* <DEDUP_REMOVED lines=22> */
[----:B------:R-:W-:Y:S02]  /*c660*/  @!P2 SHF.L.U32 R24, R222, 0x1, RZ ;  /* 0x00000001de18a819 */ /* 0x000fe400000006ff */
[----:B------:R-:W-:Y:S01]  /*c670*/  @!P1 IMAD.SHL.U32 R12, R221, 0x2, RZ ;  /* 0x00000002dd0c9824 */ /* 0x000fe200078e00ff */
[CC--:B---3--:R-:W-:Y:S01]  /*c680*/  @!P3 IADD3 R66, P5, R5.reuse, R32.reuse, RZ ;  /* 0x000000200542b210 */ /* 0x0c8fe20007fbe0ff */
[----:B------:R-:W-:Y:S01]  /*c690*/  @!P0 IMAD.SHL.U32 R26, R224, 0x2, RZ ;  /* 0x00000002e01a8824 */ /* 0x000fe200078e00ff */
[----:B0-----:R-:W-:Y:S02]  /*c6a0*/  @!P3 IADD3 R32, P4, R14, R32, RZ ;  /* 0x000000200e20b210 */ /* 0x001fe40007f9e0ff */
[----:B------:R-:W-:Y:S01]  /*c6b0*/  @!P2 SHF.L.U64.HI R11, R222, 0x1, R95 ;  /* 0x00000001de0ba819 */ /* 0x000fe2000001025f */
[----:B--2---:R-:W-:Y:S01]  /*c6c0*/  @!P3 IMAD.X R67, R4, 0x1, R10, P5 ;  /* 0x000000010443b824 */ /* 0x004fe200028e060a */
[-C--:B------:R-:W-:Y:S02]  /*c6d0*/  @!P2 IADD3 R30, P6, R5, R24.reuse, RZ ;  /* 0x00000018051ea210 */ /* 0x080fe40007fde0ff */
[----:B------:R-:W-:-:S02]  /*c6e0*/  @!P2 IADD3 R24, P5, R14, R24, RZ ;  /* 0x000000180e18a210 */ /* 0x000fc40007fbe0ff */
[----:B------:R-:W-:Y:S01]  /*c6f0*/  @!P3 IADD3.X R33, R9, R10, RZ, P4, !PT ;  /* 0x0000000a0921b210 */ /* 0x000fe200027fe4ff */
[--C-:B------:R-:W-:Y:S01]  /*c700*/  @!P2 IMAD.X R31, R4, 0x1, R11.reuse, P6 ;  /* 0x00000001041fa824 */ /* 0x100fe200030e060b */
[----:B------:R-:W-:Y:S01]  /*c710*/  @!P1 SHF.L.U64.HI R13, R221, 0x1, R86 ;  /* 0x00000001dd0d9819 */ /* 0x000fe20000010256 */
[----:B------:R-:W-:Y:S01]  /*c720*/  @!P2 IMAD.X R25, R9, 0x1, R11, P5 ;  /* 0x000000010919a824 */ /* 0x000fe200028e060b */
[-C--:B------:R-:W-:Y:S02]  /*c730*/  @!P1 IADD3 R20, P4, R5, R12.reuse, RZ ;  /* 0x0000000c05149210 */ /* 0x080fe40007f9e0ff */
[----:B------:R-:W-:Y:S02]  /*c740*/  CS2R R38, SRZ ;  /* 0x0000000000267805 */ /* 0x000fe4000001ff00 */
[----:B------:R-:W-:Y:S02]  /*c750*/  @!P1 IADD3 R10, P6, R14, R12, RZ ;  /* 0x0000000c0e0a9210 */ /* 0x000fe40007fde0ff */
[----:B------:R-:W-:-:S02]  /*c760*/  CS2R R40, SRZ ;  /* 0x0000000000287805 */ /* 0x000fc4000001ff00 */
[----:B------:R-:W-:Y:S01]  /*c770*/  @!P0 SHF.L.U64.HI R15, R224, 0x1, R85 ;  /* 0x00000001e00f8819 */ /* 0x000fe20000010255 */
[----:B------:R-:W-:Y:S01]  /*c780*/  @!P1 IMAD.X R21, R4, 0x1, R13, P4 ;  /* 0x0000000104159824 */ /* 0x000fe200020e060d */
[-C--:B------:R-:W-:Y:S02]  /*c790*/  @!P0 IADD3 R12, P5, R5, R26.reuse, RZ ;  /* 0x0000001a050c8210 */ /* 0x080fe40007fbe0ff */
[----:B------:R-:W-:Y:S02]  /*c7a0*/  CS2R R34, SRZ ;  /* 0x0000000000227805 */ /* 0x000fe4000001ff00 */
[----:B------:R-:W-:Y:S02]  /*c7b0*/  @!P0 IADD3 R14, P4, R14, R26, RZ ;  /* 0x0000001a0e0e8210 */ /* 0x000fe40007f9e0ff */
[----:B------:R-:W-:Y:S02]  /*c7c0*/  CS2R R36, SRZ ;  /* 0x0000000000247805 */ /* 0x000fe4000001ff00 */
[----:B------:R-:W-:Y:S01]  /*c7d0*/  @!P1 IADD3.X R11, R9, R13, RZ, P6, !PT ;  /* 0x0000000d090b9210 */ /* 0x000fe200037fe4ff */
[----:B------:R-:W-:Y:S01]  /*c7e0*/  @!P0 IMAD.X R13, R4, 0x1, R15, P5 ;  /* 0x00000001040d8824 */ /* 0x000fe200028e060f */
[----:B------:R-:W-:-:S02]  /*c7f0*/  CS2R R28, SRZ ;  /* 0x00000000001c7805 */ /* 0x000fc4000001ff00 */
[----:B------:R-:W-:Y:S01]  /*c800*/  CS2R R26, SRZ ;  /* 0x00000000001a7805 */ /* 0x000fe2000001ff00 */
        /* <DEDUP_REMOVED lines=9> */
.L_x_2829:
[----:B------:R-:W-:Y:S05]  /*c8a0*/  BSYNC B1 ;  /* 0x0000000000017941 */ /* 0x000fea0003800000 */
.L_x_2828:
[----:B--2--5:R-:W-:Y:S01]  /*c8b0*/  IMAD.MOV.U32 R4, RZ, RZ, R28 ;  /* 0x000000ffff047224 */ /* 0x024fe200078e001c */
[----:B---3--:R-:W-:Y:S01]  /*c8c0*/  MOV R5, R29 ;  /* 0x0000001d00057202 */ /* 0x008fe20000000f00 */
[----:B0-----:R-:W-:Y:S01]  /*c8d0*/  IMAD.MOV.U32 R9, RZ, RZ, R34 ;  /* 0x000000ffff097224 */ /* 0x001fe200078e0022 */
[----:B------:R-:W-:Y:S01]  /*c8e0*/  UMOV UR4, 0xffffffff ;  /* 0xffffffff00047882 */ /* 0x000fe20000000000 */
        /* <DEDUP_REMOVED lines=20> */
[----:B------:R-:W-:-:S04]  /*ca30*/  CS2R R4, SRZ ;  /* 0x0000000000047805 */ /* 0x000fc8000001ff00 */
[----:B------:R-:W-:Y:S01]  /*ca40*/  PRMT R101, R9, 0x5410, R10 ;  /* 0x0000541009657816 */ /* 0x000fe2000000000a */
[----:B------:R-:W-:Y:S06]  /*ca50*/  BRA.DIV UR4, `(.L_x_2830) ;  /* 0x00000232041c7947 */ /* 0x000fec000b800000 */
[----:B------:R0:W2:Y:S04]  /*ca60*/  SHFL.IDX PT, R66, R7, 0x3, 0x181f ;  /* 0x00781f0007427f89 */ /* 0x0000a800000e0000 */
[----:B------:R0:W3:Y:S04]  /*ca70*/  SHFL.IDX PT, R67, R6, 0x3, 0x181f ;  /* 0x00781f0006437f89 */ /* 0x0000e800000e0000 */
[----:B------:R0:W0:Y:S04]  /*ca80*/  SHFL.IDX PT, R72, R8, 0x3, 0x181f ;  /* 0x00781f0008487f89 */ /* 0x00002800000e0000 */
[----:B------:R0:W0:Y:S02]  /*ca90*/  SHFL.IDX PT, R14, R0, 0x3, 0x181f ;  /* 0x00781f00000e7f89 */ /* 0x00002400000e0000 */
.L_x_3148:
        /* <DEDUP_REMOVED lines=11> */
[----:B------:R-:W-:-:S04]  /*cb50*/  LOP3.LUT R0, R0, 0xfffffffe, RZ, 0xc0, !PT ;  /* 0xfffffffe00007812 */ /* 0x000fc800078ec0ff */
[----:B------:R-:W-:Y:S02]  /*cb60*/  IADD3 R0, R8, -R0, RZ ;  /* 0x8000000008007210 */ /* 0x000fe40007ffe0ff */
[----:B------:R-:W-:Y:S02]  /*cb70*/  CS2R R8, SRZ ;  /* 0x0000000000087805 */ /* 0x000fe4000001ff00 */
[----:B------:R-:W-:Y:S01]  /*cb80*/  SHF.L.U32 R125, R0, 0x1f, RZ ;  /* 0x0000001f007d7819 */ /* 0x000fe200000006ff */
[----:B------:R-:W-:Y:S06]  /*cb90*/  @P0 BRA `(.L_x_2832) ;  /* 0x0000000000b80947 */ /* 0x000fec0003800000 */
        /* <DEDUP_REMOVED lines=13> */
[CC--:B---3--:R-:W-:Y:S02]  /*cc70*/  @!P3 IADD3 R106, P5, R67.reuse, R104.reuse, RZ ;  /* 0x00000068436ab210 */ /* 0x0c8fe40007fbe0ff */
[----:B------:R-:W-:Y:S02]  /*cc80*/  @!P3 IADD3 R104, P4, R14, R104, RZ ;  /* 0x000000680e68b210 */ /* 0x000fe40007f9e0ff */
[-C--:B------:R-:W-:Y:S01]  /*cc90*/  @!P2 IADD3 R102, P6, R67, R98.reuse, RZ ;  /* 0x000000624366a210 */ /* 0x080fe20007fde0ff */
[--C-:B--2---:R-:W-:Y:S01]  /*cca0*/  @!P3 IMAD.X R107, R66, 0x1, R93.reuse, P5 ;  /* 0x00000001426bb824 */ /* 0x104fe200028e065d */
[----:B------:R-:W-:Y:S01]  /*ccb0*/  @!P1 SHF.L.U64.HI R5, R221, 0x1, R86 ;  /* 0x00000001dd059819 */ /* 0x000fe20000010256 */
[----:B------:R-:W-:Y:S01]  /*ccc0*/  @!P3 IMAD.X R105, R72, 0x1, R93, P4 ;  /* 0x000000014869b824 */ /* 0x000fe200020e065d */
[----:B------:R-:W-:Y:S01]  /*ccd0*/  @!P2 IADD3 R98, P5, R14, R98, RZ ;  /* 0x000000620e62a210 */ /* 0x000fe20007fbe0ff */
[----:B------:R-:W-:Y:S01]  /*cce0*/  @!P2 IMAD.X R103, R66, 0x1, R95, P6 ;  /* 0x000000014267a824 */ /* 0x000fe200030e065f */
[----:B------:R-:W-:-:S02]  /*ccf0*/  @!P1 IADD3 R96, P4, R67, R12, RZ ;  /* 0x0000000c43609210 */ /* 0x000fc40007f9e0ff */
[----:B------:R-:W-:Y:S02]  /*cd00*/  CS2R R20, SRZ ;  /* 0x0000000000147805 */ /* 0x000fe4000001ff00 */
[----:B------:R-:W-:Y:S02]  /*cd10*/  @!P0 SHF.L.U32 R15, R224, 0x1, RZ ;  /* 0x00000001e00f8819 */ /* 0x000fe400000006ff */
[----:B------:R-:W-:Y:S02]  /*cd20*/  CS2R R24, SRZ ;  /* 0x0000000000187805 */ /* 0x000fe4000001ff00 */
[----:B------:R-:W-:Y:S01]  /*cd30*/  @!P1 IADD3 R12, P6, R14, R12, RZ ;  /* 0x0000000c0e0c9210 */ /* 0x000fe20007fde0ff */
[----:B------:R-:W-:Y:S01]  /*cd40*/  @!P1 IMAD.X R97, R66, 0x1, R5, P4 ;  /* 0x0000000142619824 */ /* 0x000fe200020e0605 */
[----:B------:R-:W-:Y:S02]  /*cd50*/  @!P2 IADD3.X R99, R72, R95, RZ, P5, !PT ;  /* 0x0000005f4863a210 */ /* 0x000fe40002ffe4ff */
[----:B------:R-:W-:-:S02]  /*cd60*/  CS2R R6, SRZ ;  /* 0x0000000000067805 */ /* 0x000fc4000001ff00 */
[----:B------:R-:W-:Y:S01]  /*cd70*/  @!P0 SHF.L.U64.HI R85, R224, 0x1, R85 ;  /* 0x00000001e0558819 */ /* 0x000fe20000010255 */
[----:B------:R-:W-:Y:S01]  /*cd80*/  @!P1 IMAD.X R13, R72, 0x1, R5, P6 ;  /* 0x00000001480d9824 */ /* 0x000fe200030e0605 */
[-C--:B------:R-:W-:Y:S02]  /*cd90*/  @!P0 IADD3 R94, P5, R67, R15.reuse, RZ ;  /* 0x0000000f435e8210 */ /* 0x080fe40007fbe0ff */
[----:B------:R-:W-:Y:S02]  /*cda0*/  CS2R R10, SRZ ;  /* 0x00000000000a7805 */ /* 0x000fe4000001ff00 */
[----:B------:R-:W-:Y:S02]  /*cdb0*/  @!P0 IADD3 R14, P4, R14, R15, RZ ;  /* 0x0000000f0e0e8210 */ /* 0x000fe40007f9e0ff */
[----:B------:R-:W-:Y:S02]  /*cdc0*/  CS2R R4, SRZ ;  /* 0x0000000000047805 */ /* 0x000fe4000001ff00 */
[----:B------:R-:W-:Y:S01]  /*cdd0*/  CS2R R8, SRZ ;  /* 0x0000000000087805 */ /* 0x000fe2000001ff00 */
[----:B------:R-:W-:Y:S01]  /*cde0*/  @!P0 IMAD.X R95, R66, 0x1, R85, P5 ;  /* 0x00000001425f8824 */ /* 0x000fe200028e0655 */
[----:B------:R-:W-:Y:S01]  /*cdf0*/  @!P0 IADD3.X R15, R72, R85, RZ, P4, !PT ;  /* 0x00000055480f8210 */ /* 0x000fe200027fe4ff */
        /* <DEDUP_REMOVED lines=8> */
.L_x_2832:
[----:B------:R-:W-:Y:S05]  /*ce80*/  BSYNC B1 ;  /* 0x0000000000017941 */ /* 0x000fea0003800000 */
.L_x_2831:
[----:B------:R-:W1:Y:S01]  /*ce90*/  SYNCS.PHASECHK.TRANS64.TRYWAIT P0, [R22+URZ+0x38800], R125 ;  /* 0x0388007d160075a7 */ /* 0x000e62000800017f */
[----:B-----5:R-:W-:Y:S01]  /*cea0*/  IMAD.MOV.U32 R0, RZ, RZ, R4 ;  /* 0x000000ffff007224 */ /* 0x020fe200078e0004 */
[----:B------:R-:W-:Y:S01]  /*ceb0*/  BSSY B1, `(.L_x_2833) ;  /* 0x000001c000017945 */ /* 0x000fe20003800000 */
[----:B0-----:R-:W-:Y:S02]  /*cec0*/  IMAD.MOV.U32 R12, RZ, RZ, R5 ;  /* 0x000000ffff0c7224 */ /* 0x001fe400078e0005 */
[----:B------:R-:W-:Y:S02]  /*ced0*/  IMAD.MOV.U32 R13, RZ, RZ, R6 ;  /* 0x000000ffff0d7224 */ /* 0x000fe400078e0006 */
[----:B------:R-:W-:Y:S01]  /*cee0*/  IMAD.MOV.U32 R14, RZ, RZ, R30 ;  /* 0x000000ffff0e7224 */ /* 0x000fe200078e001e */
[----:B--2---:R-:W-:Y:S01]  /*cef0*/  PRMT R66, R0, 0x5410, R12 ;  /* 0x0000541000427816 */ /* 0x004fe2000000000c */
[----:B------:R-:W-:Y:S01]  /*cf00*/  IMAD.MOV.U32 R12, RZ, RZ, R20 ;  /* 0x000000ffff0c7224 */ /* 0x000fe200078e0014 */
[----:B------:R-:W-:Y:S01]  /*cf10*/  PRMT R72, R13, 0x7610, R72 ;  /* 0x000076100d487816 */ /* 0x000fe20000000048 */
[----:B------:R-:W-:Y:S01]  /*cf20*/  IMAD.MOV.U32 R13, RZ, RZ, R21 ;  /* 0x000000ffff0d7224 */ /* 0x000fe200078e0015 */
[----:B------:R-:W-:Y:S01]  /*cf30*/  PRMT R93, R14, 0x7610, R93 ;  /* 0x000076100e5d7816 */ /* 0x000fe2000000005d */
[----:B------:R-:W-:Y:S01]  /*cf40*/  IMAD.MOV.U32 R14, RZ, RZ, R9 ;  /* 0x000000ffff0e7224 */ /* 0x000fe200078e0009 */
[----:B------:R-:W-:Y:S01]  /*cf50*/  MOV R0, R7 ;  /* 0x0000000700007202 */ /* 0x000fe20000000f00 */
[----:B------:R-:W-:Y:S01]  /*cf60*/  IMAD.MOV.U32 R15, RZ, RZ, R25 ;  /* 0x000000ffff0f7224 */ /* 0x000fe200078e0019 */
[----:B------:R-:W-:Y:S01]  /*cf70*/  PRMT R86, R13, 0x5410, R12 ;  /* 0x000054100d567816 */ /* 0x000fe2000000000c */
[----:B------:R-:W-:Y:S01]  /*cf80*/  IMAD.MOV.U32 R13, RZ, RZ, R8 ;  /* 0x000000ffff0d7224 */ /* 0x000fe200078e0008 */
[----:B------:R-:W-:-:S02]  /*cf90*/  MOV R12, R31 ;  /* 0x0000001f000c7202 */ /* 0x000fc40000000f00 */
[----:B------:R-:W-:Y:S02]  /*cfa0*/  PRMT R72, R72, 0x5410, R0 ;  /* 0x0000541048487816 */ /* 0x000fe40000000000 */
[----:B------:R-:W-:Y:S01]  /*cfb0*/  PRMT R93, R93, 0x5410, R12 ;  /* 0x000054105d5d7816 */ /* 0x000fe2000000000c */
[----:B------:R-:W-:Y:S01]  /*cfc0*/  IMAD.MOV.U32 R12, RZ, RZ, R10 ;  /* 0x000000ffff0c7224 */ /* 0x000fe200078e000a */
[----:B---3--:R-:W-:Y:S01]  /*cfd0*/  PRMT R67, R13, 0x5410, R14 ;  /* 0x000054100d437816 */ /* 0x008fe2000000000e */
[----:B------:R-:W-:Y:S01]  /*cfe0*/  IMAD.MOV.U32 R14, RZ, RZ, R24 ;  /* 0x000000ffff0e7224 */ /* 0x000fe200078e0018 */
[----:B------:R-:W-:Y:S02]  /*cff0*/  MOV R13, R11 ;  /* 0x0000000b000d7202 */ /* 0x000fe40000000f00 */
[----:B------:R-:W-:Y:S02]  /*d000*/  VIADDMNMX R0, R116, -R126, 0x80, PT ;  /* 0x0000008074007446 */ /* 0x000fe4000380097e */
[----:B------:R-:W-:Y:S01]  /*d010*/  PRMT R73, R12, 0x5410, R13 ;  /* 0x000054100c497816 */ /* 0x000fe2000000000d */
[----:B------:R-:W-:Y:S01]  /*d020*/  IMAD.MOV.U32 R12, RZ, RZ, R32 ;  /* 0x000000ffff0c7224 */ /* 0x000fe200078e0020 */
[----:B------:R-:W-:-:S02]  /*d030*/  ISETP.GE.AND P1, PT, R220, R0, PT ;  /* 0x00000000dc00720c */ /* 0x000fc40003f26270 */
[----:B------:R-:W-:Y:S02]  /*d040*/  PRMT R85, R15, 0x5410, R14 ;  /* 0x000054100f557816 */ /* 0x000fe4000000000e */
[----:B------:R-:W-:Y:S01]  /*d050*/  MOV R13, R33 ;  /* 0x00000021000d7202 */ /* 0x000fe20000000f00 */
[----:B-1----:R-:W-:Y:S08]  /*d060*/  @!P0 BRA `(.L_x_2834) ;  /* 0x0000022c00088947 */ /* 0x002ff00003800000 */
.L_x_3149:
[----:B------:R-:W-:Y:S05]  /*d070*/  BSYNC B1 ;  /* 0x0000000000017941 */ /* 0x000fea0003800000 */
.L_x_2833:
[----:B------:R-:W-:Y:S01]  /*d080*/  BSSY B1, `(.L_x_2835) ;  /* 0x00000ba000017945 */ /* 0x000fe20003800000 */
[----:B------:R-:W-:-:S03]  /*d090*/  PRMT R94, R12, 0x5410, R13 ;  /* 0x000054100c5e7816 */ /* 0x000fc6000000000d */
[----:B------:R-:W-:Y:S05]  /*d0a0*/  @P1 BRA `(.L_x_2836) ;  /* 0x0000000800dc1947 */ /* 0x000fea0003800000 */
[----:B------:R-:W1:Y:S01]  /*d0b0*/  LDC R13, c[0x0][0x3f4] ;  /* 0x0000fd00ff0d7b82 */ /* 0x000e620000000800 */
[----:B------:R-:W-:Y:S01]  /*d0c0*/  BSSY B2, `(.L_x_2837) ;  /* 0x0000030000027945 */ /* 0x000fe20003800000 */
[-C--:B-1----:R-:W-:Y:S02]  /*d0d0*/  ISETP.GE.AND P0, PT, R214, R13.reuse, PT ;  /* 0x0000000dd600720c */ /* 0x082fe40003f06270 */
[-C--:B------:R-:W-:Y:S02]  /*d0e0*/  ISETP.GE.AND P1, PT, R222, R13.reuse, PT ;  /* 0x0000000dde00720c */ /* 0x080fe40003f26270 */
[-C--:B------:R-:W-:Y:S02]  /*d0f0*/  ISETP.GE.AND P2, PT, R221, R13.reuse, PT ;  /* 0x0000000ddd00720c */ /* 0x080fe40003f46270 */
[----:B------:R-:W-:-:S07]  /*d100*/  ISETP.GE.AND P3, PT, R224, R13, PT ;  /* 0x0000000de000720c */ /* 0x000fce0003f66270 */
[----:B------:R-:W-:Y:S06]  /*d110*/  @P0 BRA `(.L_x_2838) ;  /* 0x0000000000a80947 */ /* 0x000fec0003800000 */
[----:B------:R-:W1:Y:S01]  /*d120*/  LDS.128 R12, [R87] ;  /* 0x00000000570c7984 */ /* 0x000e620000000c00 */
        /* <DEDUP_REMOVED lines=40> */
[----:B------:R1:W-:Y:S02]  /*d3b0*/  STS.128 [R87], R12 ;  /* 0x0000000c57007388 */ /* 0x0003e40000000c00 */
.L_x_2838:
[----:B------:R-:W-:Y:S05]  /*d3c0*/  BSYNC B2 ;  /* 0x0000000000027941 */ /* 0x000fea0003800000 */
.L_x_2837:
[----:B------:R-:W-:Y:S04]  /*d3d0*/  BSSY B2, `(.L_x_2839) ;  /* 0x000002c000027945 */ /* 0x000fe80003800000 */
[----:B------:R-:W-:Y:S05]  /*d3e0*/  @P1 BRA `(.L_x_2840) ;  /* 0x0000000000a81947 */ /* 0x000fea0003800000 */
[----:B-1----:R-:W1:Y:S01]  /*d3f0*/  LDS.128 R12, [R87+0x4000] ;  /* 0x00400000570c7984 */ /* 0x002e620000000c00 */
[----:B------:R-:W-:Y:S01]  /*d400*/  SHF.R.U32.HI R79, RZ, 0x10, R77 ;  /* 0x00000010ff4f7819 */ /* 0x000fe2000001164d */
[----:B------:R-:W-:Y:S01]  /*d410*/  HADD2.F32 R78, -RZ, R122.H1_H1 ;  /* 0x3000007aff4e7230 */ /* 0x000fe20000004100 */
[----:B------:R-:W-:Y:S01]  /*d420*/  SHF.R.U32.HI R81, RZ, 0x10, R75 ;  /* 0x00000010ff517819 */ /* 0x000fe2000001164b */
[----:B------:R-:W-:Y:S01]  /*d430*/  HADD2.F32 R80, -RZ, R121.H1_H1 ;  /* 0x30000079ff507230 */ /* 0x000fe20000004100 */
[----:B------:R-:W-:Y:S01]  /*d440*/  SHF.R.U64 R99, R76, 0x10, R77 ;  /* 0x000000104c637819 */ /* 0x000fe2000000124d */
[----:B------:R-:W-:Y:S01]  /*d450*/  HADD2.F32 R79, -RZ, R79.H0_H0 ;  /* 0x2000004fff4f7230 */ /* 0x000fe20000004100 */
[----:B------:R-:W-:Y:S01]  /*d460*/  SHF.R.U64 R97, R74, 0x10, R75 ;  /* 0x000000104a617819 */ /* 0x000fe2000000124b */
[----:B------:R-:W-:Y:S02]  /*d470*/  HADD2.F32 R81, -RZ, R81.H0_H0 ;  /* 0x20000051ff517230 */ /* 0x000fe40000004100 */
[----:B------:R-:W-:-:S02]  /*d480*/  HADD2.F32 R121, -RZ, R121.H0_H0 ;  /* 0x20000079ff797230 */ /* 0x000fc40000004100 */
        /* <DEDUP_REMOVED lines=32> */
.L_x_2840:
[----:B------:R-:W-:Y:S05]  /*d690*/  BSYNC B2 ;  /* 0x0000000000027941 */ /* 0x000fea0003800000 */
.L_x_2839:
[----:B------:R-:W-:Y:S04]  /*d6a0*/  BSSY B2, `(.L_x_2841) ;  /* 0x000002c000027945 */ /* 0x000fe80003800000 */
[----:B------:R-:W-:Y:S05]  /*d6b0*/  @P2 BRA `(.L_x_2842) ;  /* 0x0000000000a82947 */ /* 0x000fea0003800000 */
[----:B-12---:R-:W1:Y:S01]  /*d6c0*/  LDS.128 R12, [R87+0x8000] ;  /* 0x00800000570c7984 */ /* 0x006e620000000c00 */
[----:B------:R-:W-:Y:S01]  /*d6d0*/  SHF.R.U32.HI R75, RZ, 0x10, R71 ;  /* 0x00000010ff4b7819 */ /* 0x000fe20000011647 */
[----:B------:R-:W-:Y:S01]  /*d6e0*/  HADD2.F32 R74, -RZ, R119.H1_H1 ;  /* 0x30000077ff4a7230 */ /* 0x000fe20000004100 */
[----:B------:R-:W-:Y:S01]  /*d6f0*/  SHF.R.U32.HI R77, RZ, 0x10, R69 ;  /* 0x00000010ff4d7819 */ /* 0x000fe20000011645 */
[--C-:B------:R-:W-:Y:S01]  /*d700*/  HADD2.F32 R76, -RZ, R120.reuse.H0_H0 ;  /* 0x20000078ff4c7230 */ /* 0x100fe20000004100 */
        /* <DEDUP_REMOVED lines=37> */
.L_x_2842:
[----:B------:R-:W-:Y:S05]  /*d960*/  BSYNC B2 ;  /* 0x0000000000027941 */ /* 0x000fea0003800000 */
.L_x_2841:
[----:B------:R-:W-:Y:S05]  /*d970*/  @P3 BRA `(.L_x_2836) ;  /* 0x0000000000a83947 */ /* 0x000fea0003800000 */
[----:B-123--:R-:W1:Y:S01]  /*d980*/  LDS.128 R12, [R87+0xc000] ;  /* 0x00c00000570c7984 */ /* 0x00ee620000000c00 */
[----:B------:R-:W-:Y:S01]  /*d990*/  SHF.R.U32.HI R69, RZ, 0x10, R65 ;  /* 0x00000010ff457819 */ /* 0x000fe20000011641 */
[----:B------:R-:W-:Y:S01]  /*d9a0*/  HADD2.F32 R68, -RZ, R117.H0_H0 ;  /* 0x20000075ff447230 */ /* 0x000fe20000004100 */
[----:B------:R-:W-:Y:S01]  /*d9b0*/  SHF.R.U32.HI R71, RZ, 0x10, R63 ;  /* 0x00000010ff477819 */ /* 0x000fe2000001163f */
        /* <DEDUP_REMOVED lines=38> */
.L_x_2836:
[----:B------:R-:W-:Y:S05]  /*dc20*/  BSYNC B1 ;  /* 0x0000000000017941 */ /* 0x000fea0003800000 */
.L_x_2835:
[----:B------:R-:W-:Y:S01]  /*dc30*/  ISETP.GE.AND P0, PT, R89, R0, PT ;  /* 0x000000005900720c */ /* 0x000fe20003f06270 */
[----:B------:R-:W-:-:S12]  /*dc40*/  BSSY B1, `(.L_x_2843) ;  /* 0x00000b9000017945 */ /* 0x000fd80003800000 */
[----:B------:R-:W-:Y:S05]  /*dc50*/  @P0 BRA `(.L_x_2844) ;  /* 0x0000000800dc0947 */ /* 0x000fea0003800000 */
[----:B-1234-:R-:W1:Y:S01]  /*dc60*/  LDC R13, c[0x0][0x3f4] ;  /* 0x0000fd00ff0d7b82 */ /* 0x01ee620000000800 */
[----:B------:R-:W-:Y:S01]  /*dc70*/  BSSY B2, `(.L_x_2845) ;  /* 0x0000030000027945 */ /* 0x000fe20003800000 */
[-C--:B-1----:R-:W-:Y:S02]  /*dc80*/  ISETP.GE.AND P0, PT, R214, R13.reuse, PT ;  /* 0x0000000dd600720c */ /* 0x082fe40003f06270 */
[-C--:B------:R-:W-:Y:S02]  /*dc90*/  ISETP.GE.AND P1, PT, R222, R13.reuse, PT ;  /* 0x0000000dde00720c */ /* 0x080fe40003f26270 */
[-C--:B------:R-:W-:Y:S02]  /*dca0*/  ISETP.GE.AND P2, PT, R221, R13.reuse, PT ;  /* 0x0000000ddd00720c */ /* 0x080fe40003f46270 */
[----:B------:R-:W-:-:S07]  /*dcb0*/  ISETP.GE.AND P3, PT, R224, R13, PT ;  /* 0x0000000de000720c */ /* 0x000fce0003f66270 */
[----:B------:R-:W-:Y:S06]  /*dcc0*/  @P0 BRA `(.L_x_2846) ;  /* 0x0000000000a80947 */ /* 0x000fec0003800000 */
[----:B------:R-:W1:Y:S01]  /*dcd0*/  LDS.128 R12, [R87+0x1000] ;  /* 0x00100000570c7984 */ /* 0x000e620000000c00 */
        /* <DEDUP_REMOVED lines=41> */
.L_x_2846:
[----:B------:R-:W-:Y:S05]  /*df70*/  BSYNC B2 ;  /* 0x0000000000027941 */ /* 0x000fea0003800000 */
.L_x_2845:
[----:B------:R-:W-:Y:S04]  /*df80*/  BSSY B2, `(.L_x_2847) ;  /* 0x000002c000027945 */ /* 0x000fe80003800000 */
[----:B------:R-:W-:Y:S05]  /*df90*/  @P1 BRA `(.L_x_2848) ;  /* 0x0000000000a81947 */ /* 0x000fea0003800000 */
[----:B-1----:R-:W1:Y:S01]  /*dfa0*/  LDS.128 R12, [R87+0x5000] ;  /* 0x00500000570c7984 */ /* 0x002e620000000c00 */
        /* <DEDUP_REMOVED lines=41> */
.L_x_2848:
[----:B------:R-:W-:Y:S05]  /*e240*/  BSYNC B2 ;  /* 0x0000000000027941 */ /* 0x000fea0003800000 */
.L_x_2847:
[----:B------:R-:W-:Y:S04]  /*e250*/  BSSY B2, `(.L_x_2849) ;  /* 0x000002c000027945 */ /* 0x000fe80003800000 */
[----:B------:R-:W-:Y:S05]  /*e260*/  @P2 BRA `(.L_x_2850) ;  /* 0x0000000000a82947 */ /* 0x000fea0003800000 */
[----:B-12---:R-:W1:Y:S01]  /*e270*/  LDS.128 R12, [R87+0x9000] ;  /* 0x00900000570c7984 */ /* 0x006e620000000c00 */
        /* <DEDUP_REMOVED lines=41> */
.L_x_2850:
[----:B------:R-:W-:Y:S05]  /*e510*/  BSYNC B2 ;  /* 0x0000000000027941 */ /* 0x000fea0003800000 */
.L_x_2849:
[----:B------:R-:W-:Y:S05]  /*e520*/  @P3 BRA `(.L_x_2844) ;  /* 0x0000000000a83947 */ /* 0x000fea0003800000 */
[----:B-123--:R-:W1:Y:S01]  /*e530*/  LDS.128 R12, [R87+0xd000] ;  /* 0x00d00000570c7984 */ /* 0x00ee620000000c00 */
        /* <DEDUP_REMOVED lines=41> */
.L_x_2844:
[----:B------:R-:W-:Y:S05]  /*e7d0*/  BSYNC B1 ;  /* 0x0000000000017941 */ /* 0x000fea0003800000 */
.L_x_2843:
[----:B-1234-:R-:W-:Y:S01]  /*e7e0*/  VIADD R12, R220, 0x40 ;  /* 0x00000040dc0c7836 */ /* 0x01efe20000000000 */
[----:B------:R-:W-:Y:S04]  /*e7f0*/  BSSY B1, `(.L_x_2851) ;  /* 0x00000ba000017945 */ /* 0x000fe80003800000 */
[----:B------:R-:W-:-:S13]  /*e800*/  ISETP.GE.AND P0, PT, R12, R0, PT ;  /* 0x000000000c00720c */ /* 0x000fda0003f06270 */
        /* <DEDUP_REMOVED lines=50> */
.L_x_2854:
[----:B------:R-:W-:Y:S05]  /*eb30*/  BSYNC B2 ;  /* 0x0000000000027941 */ /* 0x000fea0003800000 */
.L_x_2853:
[----:B------:R-:W-:Y:S04]  /*eb40*/  BSSY B2, `(.L_x_2855) ;  /* 0x000002c000027945 */ /* 0x000fe80003800000 */
[----:B------:R-:W-:Y:S05]  /*eb50*/  @P1 BRA `(.L_x_2856) ;  /* 0x0000000000a81947 */ /* 0x000fea0003800000 */
[----:B-1----:R-:W1:Y:S01]  /*eb60*/  LDS.128 R12, [R87+0x6000] ;  /* 0x00600000570c7984 */ /* 0x002e620000000c00 */
        /* <DEDUP_REMOVED lines=41> */
.L_x_2856:
[----:B------:R-:W-:Y:S05]  /*ee00*/  BSYNC B2 ;  /* 0x0000000000027941 */ /* 0x000fea0003800000 */
.L_x_2855:
[----:B------:R-:W-:Y:S04]  /*ee10*/  BSSY B2, `(.L_x_2857) ;  /* 0x000002c000027945 */ /* 0x000fe80003800000 */
[----:B------:R-:W-:Y:S05]  /*ee20*/  @P2 BRA `(.L_x_2858) ;  /* 0x0000000000a82947 */ /* 0x000fea0003800000 */
[----:B-12---:R-:W1:Y:S01]  /*ee30*/  LDS.128 R12, [R87+0xa000] ;  /* 0x00a00000570c7984 */ /* 0x006e620000000c00 */
        /* <DEDUP_REMOVED lines=41> */
.L_x_2858:
[----:B------:R-:W-:Y:S05]  /*f0d0*/  BSYNC B2 ;  /* 0x0000000000027941 */ /* 0x000fea0003800000 */
.L_x_2857:
[----:B------:R-:W-:Y:S05]  /*f0e0*/  @P3 BRA `(.L_x_2852) ;  /* 0x0000000000a83947 */ /* 0x000fea0003800000 */
[----:B-123--:R-:W1:Y:S01]  /*f0f0*/  LDS.128 R12, [R87+0xe000] ;  /* 0x00e00000570c7984 */ /* 0x00ee620000000c00 */
[----:B------:R-:W-:Y:S01]  /*f100*/  SHF.R.U32.HI R35, RZ, 0x10, R29 ;  /* 0x00000010ff237819 */ /* 0x000fe2000001161d */
[----:B------:R-:W-:Y:S01]  /*f110*/  HADD2.F32 R34, -RZ, R83.H1_H1 ;  /* 0x30000053ff227230 */ /* 0x000fe20000004100 */
[----:B------:R-:W-:Y:S01]  /*f120*/  SHF.R.U32.HI R37, RZ, 0x10, R27 ;  /* 0x00000010ff257819 */ /* 0x000fe2000001161b */
[--C-:B------:R-:W-:Y:S01]  /*f130*/  HADD2.F32 R36, -RZ, R82.reuse.H1_H1 ;  /* 0x30000052ff247230 */ /* 0x100fe20000004100 */
        /* <DEDUP_REMOVED lines=37> */
.L_x_2852:
[----:B------:R-:W-:Y:S05]  /*f390*/  BSYNC B1 ;  /* 0x0000000000017941 */ /* 0x000fea0003800000 */
.L_x_2851:
[----:B------:R-:W-:-:S13]  /*f3a0*/  ISETP.GE.AND P0, PT, R3, R0, PT ;  /* 0x000000000300720c */ /* 0x000fda0003f06270 */
[----:B------:R-:W-:Y:S05]  /*f3b0*/  @P0 BRA `(.L_x_2859) ;  /* 0x0000005400840947 */ /* 0x000fea0003800000 */
[----:B------:R-:W5:Y:S01]  /*f3c0*/  LDC R3, c[0x0][0x3f4] ;  /* 0x0000fd00ff037b82 */ /* 0x000f620000000800 */
[----:B------:R-:W-:Y:S01]  /*f3d0*/  BSSY B1, `(.L_x_2860) ;  /* 0x0000030000017945 */ /* 0x000fe20003800000 */
[-C--:B-----5:R-:W-:Y:S02]  /*f3e0*/  ISETP.GE.AND P0, PT, R214, R3.reuse, PT ;  /* 0x00000003d600720c */ /* 0x0a0fe40003f06270 */
[-C--:B------:R-:W-:Y:S02]  /*f3f0*/  ISETP.GE.AND P1, PT, R222, R3.reuse, PT ;  /* 0x00000003de00720c */ /* 0x080fe40003f26270 */
[-C--:B------:R-:W-:Y:S02]  /*f400*/  ISETP.GE.AND P2, PT, R221, R3.reuse, PT ;  /* 0x00000003dd00720c */ /* 0x080fe40003f46270 */
[----:B------:R-:W-:-:S07]  /*f410*/  ISETP.GE.AND P3, PT, R224, R3, PT ;  /* 0x00000003e000720c */ /* 0x000fce0003f66270 */
[----:B------:R-:W-:Y:S06]  /*f420*/  @P0 BRA `(.L_x_2861) ;  /* 0x0000000000a80947 */ /* 0x000fec0003800000 */
[----:B-1234-:R-:W1:Y:S01]  /*f430*/  LDS.128 R12, [R87+0x3000] ;  /* 0x00300000570c7984 */ /* 0x01ee620000000c00 */
        /* <DEDUP_REMOVED lines=10> */
[--C-:B-1----:R-:W-:Y:S02]  /*f4e0*/  HADD2.F32 R27, -RZ, R15.reuse.H1_H1 ;  /* 0x3000000fff1b7230 */ /* 0x102fe40000004100 */
[--C-:B------:R-:W-:Y:S02]  /*f4f0*/  HADD2.F32 R0, -RZ, R12.reuse.H0_H0 ;  /* 0x2000000cff007230 */ /* 0x100fe40000004100 */
[----:B------:R-:W-:Y:S02]  /*f500*/  HADD2.F32 R26, -RZ, R15.H0_H0 ;  /* 0x2000000fff1a7230 */ /* 0x000fe40000004100 */
        /* <DEDUP_REMOVED lines=28> */
.L_x_2861:
[----:B------:R-:W-:Y:S05]  /*f6d0*/  BSYNC B1 ;  /* 0x0000000000017941 */ /* 0x000fea0003800000 */
.L_x_2860:
[----:B------:R-:W-:Y:S04]  /*f6e0*/  BSSY B1, `(.L_x_2862) ;  /* 0x000002c000017945 */ /* 0x000fe80003800000 */
[----:B------:R-:W-:Y:S05]  /*f6f0*/  @P1 BRA `(.L_x_2863) ;  /* 0x0000000000a81947 */ /* 0x000fea0003800000 */
[----:B-1234-:R-:W1:Y:S01]  /*f700*/  LDS.128 R12, [R87+0x7000] ;  /* 0x00700000570c7984 */ /* 0x01ee620000000c00 */
[----:B------:R-:W-:Y:S01]  /*f710*/  SHF.R.U32.HI R26, RZ, 0x10, R25 ;  /* 0x00000010ff1a7819 */ /* 0x000fe20000011619 */
[--C-:B------:R-:W-:Y:S01]  /*f720*/  HADD2.F32 R27, -RZ, R85.reuse.H1_H1 ;  /* 0x30000055ff1b7230 */ /* 0x100fe20000004100 */
        /* <DEDUP_REMOVED lines=39> */
.L_x_2863:
[----:B------:R-:W-:Y:S05]  /*f9a0*/  BSYNC B1 ;  /* 0x0000000000017941 */ /* 0x000fea0003800000 */
.L_x_2862:
[----:B------:R-:W-:Y:S04]  /*f9b0*/  BSSY B1, `(.L_x_2864) ;  /* 0x000002c000017945 */ /* 0x000fe80003800000 */
[----:B------:R-:W-:Y:S05]  /*f9c0*/  @P2 BRA `(.L_x_2865) ;  /* 0x0000000000a82947 */ /* 0x000fea0003800000 */
[----:B-1234-:R-:W1:Y:S01]  /*f9d0*/  LDS.128 R12, [R87+0xb000] ;  /* 0x00b00000570c7984 */ /* 0x01ee620000000c00 */
[--C-:B------:R-:W-:Y:S01]  /*f9e0*/  SHF.R.U64 R28, R6, 0x10, R7.reuse ;  /* 0x00000010061c7819 */ /* 0x100fe20000001207 */
[--C-:B------:R-:W-:Y:S01]  /*f9f0*/  HADD2.F32 R21, -RZ, R73.reuse.H0_H0 ;  /* 0x20000049ff157230 */ /* 0x100fe20000004100 */
[----:B------:R-:W-:Y:S01]  /*fa00*/  SHF.R.U32.HI R6, RZ, 0x10, R7 ;  /* 0x00000010ff067819 */ /* 0x000fe20000011607 */
[----:B------:R-:W-:Y:S01]  /*fa10*/  HADD2.F32 R73, -RZ, R73.H1_H1 ;  /* 0x30000049ff497230 */ /* 0x000fe20000004100 */
[--C-:B------:R-:W-:Y:S02]  /*fa20*/  SHF.R.U32.HI R20, RZ, 0x10, R11.reuse ;  /* 0x00000010ff147819 */ /* 0x100fe4000001160b */
[----:B------:R-:W-:Y:S01]  /*fa30*/  SHF.R.U64 R26, R10, 0x10, R11 ;  /* 0x000000100a1a7819 */ /* 0x000fe2000000120b */
[----:B------:R-:W-:Y:S02]  /*fa40*/  HADD2.F32 R10, -RZ, R6.H0_H0 ;  /* 0x20000006ff0a7230 */ /* 0x000fe40000004100 */
[----:B------:R-:W-:-:S02]  /*fa50*/  HADD2.F32 R20, -RZ, R20.H0_H0 ;  /* 0x20000014ff147230 */ /* 0x000fc40000004100 */
[----:B------:R-:W-:Y:S02]  /*fa60*/  HADD2.F32 R11, -RZ, R72.H0_H0 ;  /* 0x20000048ff0b7230 */ /* 0x000fe40000004100 */
[--C-:B-1----:R-:W-:Y:S02]  /*fa70*/  HADD2.F32 R7, -RZ, R15.reuse.H0_H0 ;  /* 0x2000000fff077230 */ /* 0x102fe40000004100 */
        /* <DEDUP_REMOVED lines=11> */
[--C-:B------:R-:W-:Y:S02]  /*fb30*/  HADD2.F32 R3, -RZ, R13.reuse.H0_H0 ;  /* 0x2000000dff037230 */ /* 0x100fe40000004100 */
[C---:B------:R-:W-:Y:S01]  /*fb40*/  FFMA.FTZ R11, R0.reuse, R11, -R15 ;  /* 0x0000000b000b7223 */ /* 0x040fe2000001080f */
[----:B------:R-:W-:Y:S02]  /*fb50*/  HADD2.F32 R7, -RZ, R72.H1_H1 ;  /* 0x30000048ff077230 */ /* 0x000fe40000004100 */
[----:B------:R-:W-:Y:S01]  /*fb60*/  FFMA.FTZ R0, R0, R21, R25 ;  /* 0x0000001500007223 */ /* 0x000fe20000010019 */
[----:B------:R-:W-:-:S02]  /*fb70*/  HADD2.F32 R13, -RZ, R13.H1_H1 ;  /* 0x3000000dff0d7230 */ /* 0x000fc40000004100 */
[C---:B------:R-:W-:Y:S01]  /*fb80*/  FMUL.FTZ R21, R14.reuse, R73 ;  /* 0x000000490e157220 */ /* 0x040fe20000410000 */
[----:B------:R-:W-:Y:S02]  /*fb90*/  HADD2.F32 R12, -RZ, R26.H0_H0 ;  /* 0x2000001aff0c7230 */ /* 0x000fe40000004100 */
[-C--:B------:R-:W-:Y:S01]  /*fba0*/  FMUL.FTZ R20, R14, R7.reuse ;  /* 0x000000070e147220 */ /* 0x080fe20000410000 */
[----:B------:R-:W-:Y:S02]  /*fbb0*/  HADD2.F32 R10, -RZ, R28.H0_H0 ;  /* 0x2000001cff0a7230 */ /* 0x000fe40000004100 */
[C---:B------:R-:W-:Y:S01]  /*fbc0*/  FFMA.FTZ R21, R6.reuse, R7, -R21 ;  /* 0x0000000706157223 */ /* 0x040fe20000010815 */
[C---:B------:R-:W-:Y:S01]  /*fbd0*/  FMUL.FTZ R14, R13.reuse, R12 ;  /* 0x0000000c0d0e7220 */ /* 0x040fe20000410000 */
[----:B------:R-:W-:Y:S01]  /*fbe0*/  FFMA.FTZ R20, R6, R73, R20 ;  /* 0x0000004906147223 */ /* 0x000fe20000010014 */
[-C--:B------:R-:W-:Y:S02]  /*fbf0*/  FMUL.FTZ R15, R13, R10.reuse ;  /* 0x0000000a0d0f7220 */ /* 0x080fe40000410000 */
[----:B------:R-:W-:-:S02]  /*fc00*/  FFMA.FTZ R13, R3, R10, -R14 ;  /* 0x0000000a030d7223 */ /* 0x000fc4000001080e */
[----:B------:R-:W-:Y:S01]  /*fc10*/  FFMA.FTZ R6, R3, R12, R15 ;  /* 0x0000000c03067223 */ /* 0x000fe2000001000f */
[----:B------:R-:W-:Y:S02]  /*fc20*/  F2FP.F16.F32.PACK_AB R15, R27, R24 ;  /* 0x000000181b0f723e */ /* 0x000fe400000000ff */
[----:B------:R-:W-:Y:S02]  /*fc30*/  F2FP.F16.F32.PACK_AB R14, R20, R21 ;  /* 0x00000015140e723e */ /* 0x000fe400000000ff */
[----:B------:R-:W-:Y:S02]  /*fc40*/  F2FP.F16.F32.PACK_AB R12, R0, R11 ;  /* 0x0000000b000c723e */ /* 0x000fe400000000ff */
[----:B------:R-:W-:-:S05]  /*fc50*/  F2FP.F16.F32.PACK_AB R13, R6, R13 ;  /* 0x0000000d060d723e */ /* 0x000fca00000000ff */
[----:B------:R1:W-:Y:S02]  /*fc60*/  STS.128 [R87+0xb000], R12 ;  /* 0x00b0000c57007388 */ /* 0x0003e40000000c00 */
.L_x_2865:
[----:B------:R-:W-:Y:S05]  /*fc70*/  BSYNC B1 ;  /* 0x0000000000017941 */ /* 0x000fea0003800000 */
.L_x_2864:
[----:B------:R-:W-:Y:S05]  /*fc80*/  @P3 BRA `(.L_x_2859) ;  /* 0x0000004c00503947 */ /* 0x000fea0003800000 */
[----:B-1234-:R-:W1:Y:S01]  /*fc90*/  LDS.128 R12, [R87+0xf000] ;  /* 0x00f00000570c7984 */ /* 0x01ee620000000c00 */
[--C-:B------:R-:W-:Y:S01]  /*fca0*/  SHF.R.U64 R24, R8, 0x10, R9.reuse ;  /* 0x0000001008187819 */ /* 0x100fe20000001209 */
[----:B------:R-:W-:Y:S01]  /*fcb0*/  HADD2.F32 R7, -RZ, R66.H0_H0 ;  /* 0x20000042ff077230 */ /* 0x000fe20000004100 */
[----:B------:R-:W-:Y:S01]  /*fcc0*/  SHF.R.U32.HI R8, RZ, 0x10, R9 ;  /* 0x00000010ff087819 */ /* 0x000fe20000011609 */
[--C-:B------:R-:W-:Y:S01]  /*fcd0*/  HADD2.F32 R9, -RZ, R67.reuse.H0_H0 ;  /* 0x20000043ff097230 */ /* 0x100fe20000004100 */
[--C-:B------:R-:W-:Y:S01]  /*fce0*/  SHF.R.U32.HI R6, RZ, 0x10, R5.reuse ;  /* 0x00000010ff067819 */ /* 0x100fe20000011605 */
[----:B------:R-:W-:Y:S01]  /*fcf0*/  HADD2.F32 R67, -RZ, R67.H1_H1 ;  /* 0x30000043ff437230 */ /* 0x000fe20000004100 */
[----:B------:R-:W-:Y:S01]  /*fd00*/  SHF.R.U64 R25, R4, 0x10, R5 ;  /* 0x0000001004197819 */ /* 0x000fe20000001205 */
[----:B------:R-:W-:Y:S02]  /*fd10*/  HADD2.F32 R8, -RZ, R8.H0_H0 ;  /* 0x20000008ff087230 */ /* 0x000fe40000004100 */
[----:B------:R-:W-:-:S02]  /*fd20*/  HADD2.F32 R6, -RZ, R6.H0_H0 ;  /* 0x20000006ff067230 */ /* 0x000fc40000004100 */
[--C-:B-1----:R-:W-:Y:S02]  /*fd30*/  HADD2.F32 R5, -RZ, R15.reuse.H0_H0 ;  /* 0x2000000fff057230 */ /* 0x102fe40000004100 */
[----:B------:R-:W-:Y:S02]  /*fd40*/  HADD2.F32 R15, -RZ, R15.H1_H1 ;  /* 0x3000000fff0f7230 */ /* 0x000fe40000004100 */
[--C-:B------:R-:W-:Y:S02]  /*fd50*/  HADD2.F32 R0, -RZ, R12.reuse.H0_H0 ;  /* 0x2000000cff007230 */ /* 0x100fe40000004100 */
[----:B------:R-:W-:Y:S02]  /*fd60*/  HADD2.F32 R12, -RZ, R12.H1_H1 ;  /* 0x3000000cff0c7230 */ /* 0x000fe40000004100 */
[C---:B------:R-:W-:Y:S01]  /*fd70*/  FMUL.FTZ R10, R15.reuse, R8 ;  /* 0x000000080f0a7220 */ /* 0x040fe20000410000 */
[----:B------:R-:W-:Y:S01]  /*fd80*/  FMUL.FTZ R15, R15, R6 ;  /* 0x000000060f0f7220 */ /* 0x000fe20000410000 */
[----:B------:R-:W-:-:S02]  /*fd90*/  HADD2.F32 R4, -RZ, R14.H0_H0 ;  /* 0x2000000eff047230 */ /* 0x000fc40000004100 */
[--C-:B------:R-:W-:Y:S02]  /*fda0*/  HADD2.F32 R3, -RZ, R13.reuse.H0_H0 ;  /* 0x2000000dff037230 */ /* 0x100fe40000004100 */
[C---:B------:R-:W-:Y:S01]  /*fdb0*/  FFMA.FTZ R21, R5.reuse, R8, R15 ;  /* 0x0000000805157223 */ /* 0x040fe2000001000f */
[----:B------:R-:W-:Y:S02]  /*fdc0*/  HADD2.F32 R14, -RZ, R14.H1_H1 ;  /* 0x3000000eff0e7230 */ /* 0x000fe40000004100 */
[C---:B------:R-:W-:Y:S01]  /*fdd0*/  FMUL.FTZ R11, R12.reuse, R9 ;  /* 0x000000090c0b7220 */ /* 0x040fe20000410000 */
[----:B------:R-:W-:Y:S02]  /*fde0*/  HADD2.F32 R13, -RZ, R13.H1_H1 ;  /* 0x3000000dff0d7230 */ /* 0x000fe40000004100 */
[----:B------:R-:W-:Y:S01]  /*fdf0*/  FFMA.FTZ R20, R5, R6, -R10 ;  /* 0x0000000605147223 */ /* 0x000fe2000001080a */
[----:B------:R-:W-:Y:S02]  /*fe00*/  HADD2.F32 R8, -RZ, R24.H0_H0 ;  /* 0x20000018ff087230 */ /* 0x000fe40000004100 */
[----:B------:R-:W-:Y:S01]  /*fe10*/  FMUL.FTZ R15, R12, R7 ;  /* 0x000000070c0f7220 */ /* 0x000fe20000410000 */
[----:B------:R-:W-:-:S02]  /*fe20*/  HADD2.F32 R5, -RZ, R66.H1_H1 ;  /* 0x30000042ff057230 */ /* 0x000fc40000004100 */
[----:B------:R-:W-:Y:S01]  /*fe30*/  FFMA.FTZ R11, R0, R7, -R11 ;  /* 0x00000007000b7223 */ /* 0x000fe2000001080b */
[----:B------:R-:W-:Y:S02]  /*fe40*/  HADD2.F32 R6, -RZ, R25.H0_H0 ;  /* 0x20000019ff067230 */ /* 0x000fe40000004100 */
[C---:B------:R-:W-:Y:S01]  /*fe50*/  FMUL.FTZ R7, R14.reuse, R67 ;  /* 0x000000430e077220 */ /* 0x040fe20000410000 */
[C---:B------:R-:W-:Y:S01]  /*fe60*/  FMUL.FTZ R10, R13.reuse, R8 ;  /* 0x000000080d0a7220 */ /* 0x040fe20000410000 */
[----:B------:R-:W-:Y:S01]  /*fe70*/  FMUL.FTZ R14, R14, R5 ;  /* 0x000000050e0e7220 */ /* 0x000fe20000410000 */
[----:B------:R-:W-:Y:S01]  /*fe80*/  FFMA.FTZ R0, R0, R9, R15 ;  /* 0x0000000900007223 */ /* 0x000fe2000001000f */
        /* <DEDUP_REMOVED lines=9> */
[----:B------:R1:W-:Y:S01]  /*ff20*/  STS.128 [R87+0xf000], R4 ;  /* 0x00f0000457007388 */ /* 0x0003e20000000c00 */
[----:B------:R-:W-:Y:S05]  /*ff30*/  BRA `(.L_x_2859) ;  /* 0x0000004800a47947 */ /* 0x000fea0003800000 */
.L_x_2820:
[----:B------:R-:W0:Y:S01]  /*ff40*/  LDC R86, c[0x0][0x448] ;  /* 0x00011200ff567b82 */ /* 0x000e220000000800 */
[----:B------:R-:W-:Y:S01]  /*ff50*/  ULDC.64 UR4, c[0x0][0x3f8] ;  /* 0x0000fe0000047ab9 */ /* 0x000fe20000000a00 */
[----:B------:R-:W-:Y:S01]  /*ff60*/  ULDC.64 UR6, c[0x0][0x408] ;  /* 0x0001020000067ab9 */ /* 0x000fe20000000a00 */
[----:B------:R-:W-:Y:S02]  /*ff70*/  IMAD.MOV.U32 R25, RZ, RZ, R29 ;  /* 0x000000ffff197224 */ /* 0x000fe400078e001d */
        /* <DEDUP_REMOVED lines=12> */
[----:B------:R-:W-:-:S03]  /*10040*/  IMAD.WIDE.U32 R26, R7, UR6, R26 ;  /* 0x00000006071a7c25 */ /* 0x000fc6000f8e001a */
[----:B------:R-:W-:Y:S01]  /*10050*/  IADD3 R5, R25, R5, RZ ;  /* 0x0000000519057210 */ /* 0x000fe20007ffe0ff */
[----:B------:R-:W-:Y:S01]  /*10060*/  IMAD R9, R7, UR7, R4 ;  /* 0x0000000707097c24 */ /* 0x000fe2000f8e0204 */
[----:B------:R-:W-:Y:S01]  /*10070*/  ULDC.64 UR6, c[0x0][0x400] ;  /* 0x0001000000067ab9 */ /* 0x000fe20000000a00 */
[----:B------:R-:W-:Y:S01]  /*10080*/  LEA R7, P0, R24, UR4, 0x1 ;  /* 0x0000000418077c11 */ /* 0x000fe2000f8008ff */
[----:B------:R-:W-:Y:S01]  /*10090*/  UMOV UR4, 0xffffffff ;  /* 0xffffffff00047882 */ /* 0x000fe20000000000 */
[----:B------:R-:W-:Y:S01]  /*100a0*/  IMAD.IADD R9, R27, 0x1, R9 ;  /* 0x000000011b097824 */ /* 0x000fe200078e0209 */
[----:B------:R-:W-:Y:S02]  /*100b0*/  LEA R6, P1, R26, UR6, 0x1 ;  /* 0x000000061a067c11 */ /* 0x000fe4000f8208ff */
[----:B------:R-:W-:Y:S02]  /*100c0*/  LEA.HI.X R8, R24, UR5, R5, 0x1, P0 ;  /* 0x0000000518087c11 */ /* 0x000fe400080f0c05 */
[----:B------:R-:W-:Y:S01]  /*100d0*/  LEA.HI.X R9, R26, UR7, R9, 0x1, P1 ;  /* 0x000000071a097c11 */ /* 0x000fe200088f0c09 */
[----:B------:R-:W-:Y:S08]  /*100e0*/  BRA.DIV UR4, `(.L_x_2866) ;  /* 0x000001fa04fc7947 */ /* 0x000ff0000b800000 */
[----:B------:R0:W1:Y:S04]  /*100f0*/  SHFL.IDX PT, R4, R8, RZ, 0x181f ;  /* 0x00181fff08047589 */ /* 0x00006800000e0000 */
[----:B------:R0:W2:Y:S04]  /*10100*/  SHFL.IDX PT, R5, R7, RZ, 0x181f ;  /* 0x00181fff07057589 */ /* 0x0000a800000e0000 */
[----:B------:R0:W3:Y:S04]  /*10110*/  SHFL.IDX PT, R10, R9, RZ, 0x181f ;  /* 0x00181fff090a7589 */ /* 0x0000e800000e0000 */
[----:B------:R0:W4:Y:S02]  /*10120*/  SHFL.IDX PT, R14, R6, RZ, 0x181f ;  /* 0x00181fff060e7589 */ /* 0x00012400000e0000 */
.L_x_3155:
        /* <DEDUP_REMOVED lines=21> */
[----:B------:R-:W-:Y:S01]  /*10280*/  @!P5 IMAD.SHL.U32 R15, R23, 0x2, RZ ;  /* 0x00000002170fd824 */ /* 0x000fe200078e00ff */
[CC--:B--2---:R-:W-:Y:S02]  /*10290*/  @!P4 IADD3 R12, P0, R5.reuse, R20.reuse, RZ ;  /* 0x00000014050cc210 */ /* 0x0c4fe40007f1e0ff */
[C---:B----4-:R-:W-:Y:S02]  /*102a0*/  @!P4 IADD3 R20, P1, R14.reuse, R20, RZ ;  /* 0x000000140e14c210 */ /* 0x050fe40007f3e0ff */
[-C--:B------:R-:W-:Y:S02]  /*102b0*/  @!P5 IADD3 R24, P2, R5, R15.reuse, RZ ;  /* 0x0000000f0518d210 */ /* 0x080fe40007f5e0ff */
[----:B------:R-:W-:Y:S02]  /*102c0*/  @!P5 IADD3 R14, P3, R14, R15, RZ ;  /* 0x0000000f0e0ed210 */ /* 0x000fe40007f7e0ff */
[----:B------:R-:W-:Y:S02]  /*102d0*/  CS2R R68, SRZ ;  /* 0x0000000000447805 */ /* 0x000fe4000001ff00 */
[----:B------:R-:W-:-:S02]  /*102e0*/  @!P5 SHF.L.U64.HI R5, R23, 0x1, R216 ;  /* 0x000000011705d819 */ /* 0x000fc400000102d8 */
[----:B------:R-:W-:Y:S02]  /*102f0*/  CS2R R70, SRZ ;  /* 0x0000000000467805 */ /* 0x000fe4000001ff00 */
[----:B------:R-:W-:Y:S02]  /*10300*/  CS2R R56, SRZ ;  /* 0x0000000000387805 */ /* 0x000fe4000001ff00 */
[----:B------:R-:W-:Y:S02]  /*10310*/  CS2R R58, SRZ ;  /* 0x00000000003a7805 */ /* 0x000fe4000001ff00 */
[----:B------:R-:W-:Y:S02]  /*10320*/  CS2R R64, SRZ ;  /* 0x0000000000407805 */ /* 0x000fe4000001ff00 */
[----:B------:R-:W-:Y:S02]  /*10330*/  CS2R R66, SRZ ;  /* 0x0000000000427805 */ /* 0x000fe4000001ff00 */
[----:B-1----:R-:W-:Y:S01]  /*10340*/  @!P4 IADD3.X R13, R4, R11, RZ, P0, !PT ;  /* 0x0000000b040dc210 */ /* 0x002fe200007fe4ff */
[----:B---3--:R-:W-:-:S02]  /*10350*/  @!P4 IMAD.X R21, R10, 0x1, R11, P1 ;  /* 0x000000010a15c824 */ /* 0x008fc400008e060b */
[--C-:B------:R-:W-:Y:S02]  /*10360*/  @!P5 IMAD.X R25, R4, 0x1, R5.reuse, P2 ;  /* 0x000000010419d824 */ /* 0x100fe400010e0605 */
[----:B------:R-:W-:Y:S01]  /*10370*/  @!P5 IMAD.X R15, R10, 0x1, R5, P3 ;  /* 0x000000010a0fd824 */ /* 0x000fe200018e0605 */
[----:B------:R1:W5:Y:S04]  /*10380*/  @!P4 LD.E.128 R60, desc[UR6][R12.64] ;  /* 0x000000060c3cc980 */ /* 0x000368000c101d00 */
[----:B------:R1:W5:Y:S04]  /*10390*/  @!P4 LD.E.128 R68, desc[UR6][R20.64] ;  /* 0x000000061444c980 */ /* 0x000368000c101d00 */
[----:B------:R1:W5:Y:S04]  /*103a0*/  @!P5 LD.E.128 R56, desc[UR6][R24.64] ;  /* 0x000000061838d980 */ /* 0x000368000c101d00 */
[----:B------:R1:W5:Y:S02]  /*103b0*/  @!P5 LD.E.128 R64, desc[UR6][R14.64] ;  /* 0x000000060e40d980 */ /* 0x000364000c101d00 */
.L_x_2868:
[----:B------:R-:W-:Y:S05]  /*103c0*/  BSYNC B1 ;  /* 0x0000000000017941 */ /* 0x000fea0003800000 */
.L_x_2867:
[----:B--2--5:R-:W-:Y:S01]  /*103d0*/  IMAD.MOV.U32 R5, RZ, RZ, R69 ;  /* 0x000000ffff057224 */ /* 0x024fe200078e0045 */
[----:B-1----:R-:W-:Y:S01]  /*103e0*/  MOV R4, R68 ;  /* 0x0000004400047202 */ /* 0x002fe20000000f00 */
[----:B---3--:R-:W-:Y:S01]  /*103f0*/  IMAD.MOV.U32 R10, RZ, RZ, R70 ;  /* 0x000000ffff0a7224 */ /* 0x008fe200078e0046 */
[----:B------:R-:W-:Y:S01]  /*10400*/  UMOV UR4, 0xffffffff ;  /* 0xffffffff00047882 */ /* 0x000fe20000000000 */
[----:B------:R-:W-:Y:S01]  /*10410*/  IMAD.MOV.U32 R11, RZ, RZ, R71 ;  /* 0x000000ffff0b7224 */ /* 0x000fe200078e0047 */
[----:B------:R-:W-:Y:S01]  /*10420*/  PRMT R123, R5, 0x7610, R123 ;  /* 0x00007610057b7816 */ /* 0x000fe2000000007b */
[----:B------:R-:W-:Y:S01]  /*10430*/  IMAD.MOV.U32 R5, RZ, RZ, R65 ;  /* 0x000000ffff057224 */ /* 0x000fe200078e0041 */
[----:B------:R-:W-:Y:S02]  /*10440*/  PRMT R121, R121, 0x5410, R4 ;  /* 0x0000541079797816 */ /* 0x000fe40000000004 */
[----:B------:R-:W-:Y:S02]  /*10450*/  CS2R R52, SRZ ;  /* 0x0000000000347805 */ /* 0x000fe4000001ff00 */
        /* <DEDUP_REMOVED lines=19> */
[----:B------:R-:W-:Y:S06]  /*10590*/  BRA.DIV UR4, `(.L_x_2869) ;  /* 0x000001fa04407947 */ /* 0x000fec000b800000 */
[----:B------:R1:W2:Y:S04]  /*105a0*/  SHFL.IDX PT, R4, R8, 0x1, 0x181f ;  /* 0x00381f0008047f89 */ /* 0x0002a800000e0000 */
[----:B------:R1:W3:Y:S04]  /*105b0*/  SHFL.IDX PT, R5, R7, 0x1, 0x181f ;  /* 0x00381f0007057f89 */ /* 0x0002e800000e0000 */
[----:B------:R1:W0:Y:S04]  /*105c0*/  SHFL.IDX PT, R10, R9, 0x1, 0x181f ;  /* 0x00381f00090a7f89 */ /* 0x00022800000e0000 */
[----:B----4-:R1:W4:Y:S02]  /*105d0*/  SHFL.IDX PT, R14, R6, 0x1, 0x181f ;  /* 0x00381f00060e7f89 */ /* 0x01032400000e0000 */
.L_x_3161:
        /* <DEDUP_REMOVED lines=20> */
[CC--:B---3--:R-:W-:Y:S02]  /*10720*/  @!P4 IADD3 R12, P0, R5.reuse, R20.reuse, RZ ;  /* 0x00000014050cc210 */ /* 0x0c8fe40007f1e0ff */
[C---:B----4-:R-:W-:Y:S02]  /*10730*/  @!P4 IADD3 R20, P1, R14.reuse, R20, RZ ;  /* 0x000000140e14c210 */ /* 0x050fe40007f3e0ff */
[-C--:B------:R-:W-:Y:S02]  /*10740*/  @!P5 IADD3 R24, P2, R5, R15.reuse, RZ ;  /* 0x0000000f0518d210 */ /* 0x080fe40007f5e0ff */
[----:B------:R-:W-:Y:S02]  /*10750*/  CS2R R52, SRZ ;  /* 0x0000000000347805 */ /* 0x000fe4000001ff00 */
[----:B------:R-:W-:Y:S02]  /*10760*/  @!P5 IADD3 R14, P3, R14, R15, RZ ;  /* 0x0000000f0e0ed210 */ /* 0x000fe40007f7e0ff */
[----:B------:R-:W-:-:S02]  /*10770*/  CS2R R54, SRZ ;  /* 0x0000000000367805 */ /* 0x000fc4000001ff00 */
[----:B------:R-:W-:Y:S02]  /*10780*/  @!P5 SHF.L.U64.HI R5, R23, 0x1, R216 ;  /* 0x000000011705d819 */ /* 0x000fe400000102d8 */
[----:B------:R-:W-:Y:S02]  /*10790*/  CS2R R40, SRZ ;  /* 0x0000000000287805 */ /* 0x000fe4000001ff00 */
[----:B------:R-:W-:Y:S02]  /*107a0*/  CS2R R42, SRZ ;  /* 0x00000000002a7805 */ /* 0x000fe4000001ff00 */
[----:B------:R-:W-:Y:S02]  /*107b0*/  CS2R R48, SRZ ;  /* 0x0000000000307805 */ /* 0x000fe4000001ff00 */
[----:B------:R-:W-:Y:S01]  /*107c0*/  CS2R R50, SRZ ;  /* 0x0000000000327805 */ /* 0x000fe2000001ff00 */
[----:B--2---:R-:W-:Y:S01]  /*107d0*/  @!P4 IMAD.X R13, R4, 0x1, R11, P0 ;  /* 0x00000001040dc824 */ /* 0x004fe200000e060b */
[----:B0-----:R-:W-:Y:S01]  /*107e0*/  @!P4 IADD3.X R21, R10, R11, RZ, P1, !PT ;  /* 0x0000000b0a15c210 */ /* 0x001fe20000ffe4ff */
[----:B------:R-:W-:-:S02]  /*107f0*/  @!P5 IMAD.X R25, R4, 0x1, R5, P2 ;  /* 0x000000010419d824 */ /* 0x000fc400010e0605 */
[----:B------:R-:W-:Y:S01]  /*10800*/  @!P5 IMAD.X R15, R10, 0x1, R5, P3 ;  /* 0x000000010a0fd824 */ /* 0x000fe200018e0605 */
[----:B------:R0:W5:Y:S04]  /*10810*/  @!P4 LD.E.128 R44, desc[UR6][R12.64] ;  /* 0x000000060c2cc980 */ /* 0x000168000c101d00 */
[----:B------:R0:W5:Y:S04]  /*10820*/  @!P4 LD.E.128 R52, desc[UR6][R20.64] ;  /* 0x000000061434c980 */ /* 0x000168000c101d00 */
[----:B------:R0:W5:Y:S04]  /*10830*/  @!P5 LD.E.128 R40, desc[UR6][R24.64] ;  /* 0x000000061828d980 */ /* 0x000168000c101d00 */
[----:B------:R0:W5:Y:S02]  /*10840*/  @!P5 LD.E.128 R48, desc[UR6][R14.64] ;  /* 0x000000060e30d980 */ /* 0x000164000c101d00 */
.L_x_2871:
[----:B------:R-:W-:Y:S05]  /*10850*/  BSYNC B1 ;  /* 0x0000000000017941 */ /* 0x000fea0003800000 */
.L_x_2870:
        /* <DEDUP_REMOVED lines=30> */
.L_x_3167:
        /* <DEDUP_REMOVED lines=17> */
[----:B------:R-:W-:Y:S01]  /*10b50*/  CS2R R36, SRZ ;  /* 0x0000000000247805 */ /* 0x000fe2000001ff00 */
[----:B------:R-:W-:-:S06]  /*10b60*/  ULDC.64 UR6, c[0x0][0x208] ;  /* 0x0000820000067ab9 */ /* 0x000fcc0000000a00 */
[----:B------:R-:W-:-:S04]  /*10b70*/  @!P4 SHF.L.U32 R12, R16, 0x1, RZ ;  /* 0x00000001100cc819 */ /* 0x000fc800000006ff */
[----:B------:R-:W-:Y:S01]  /*10b80*/  @!P5 IMAD.SHL.U32 R15, R23, 0x2, RZ ;  /* 0x00000002170fd824 */ /* 0x000fe200078e00ff */
[----:B------:R-:W-:Y:S02]  /*10b90*/  @!P4 SHF.L.U64.HI R11, R16, 0x1, R17 ;  /* 0x00000001100bc819 */ /* 0x000fe40000010211 */
[CC--:B---3--:R-:W-:Y:S02]  /*10ba0*/  @!P4 IADD3 R74, P0, R5.reuse, R12.reuse, RZ ;  /* 0x0000000c054ac210 */ /* 0x0c8fe40007f1e0ff */
[C---:B0-----:R-:W-:Y:S02]  /*10bb0*/  @!P4 IADD3 R12, P1, R14.reuse, R12, RZ ;  /* 0x0000000c0e0cc210 */ /* 0x041fe40007f3e0ff */
[-C--:B------:R-:W-:Y:S02]  /*10bc0*/  @!P5 IADD3 R20, P2, R5, R15.reuse, RZ ;  /* 0x0000000f0514d210 */ /* 0x080fe40007f5e0ff */
[----:B------:R-:W-:Y:S02]  /*10bd0*/  CS2R R38, SRZ ;  /* 0x0000000000267805 */ /* 0x000fe4000001ff00 */
[----:B------:R-:W-:-:S02]  /*10be0*/  @!P5 IADD3 R14, P3, R14, R15, RZ ;  /* 0x0000000f0e0ed210 */ /* 0x000fc40007f7e0ff */
[----:B------:R-:W-:Y:S02]  /*10bf0*/  CS2R R24, SRZ ;  /* 0x0000000000187805 */ /* 0x000fe4000001ff00 */
[----:B------:R-:W-:Y:S02]  /*10c00*/  @!P5 SHF.L.U64.HI R5, R23, 0x1, R216 ;  /* 0x000000011705d819 */ /* 0x000fe400000102d8 */
[----:B------:R-:W-:Y:S02]  /*10c10*/  CS2R R26, SRZ ;  /* 0x00000000001a7805 */ /* 0x000fe4000001ff00 */
[----:B------:R-:W-:Y:S02]  /*10c20*/  CS2R R32, SRZ ;  /* 0x0000000000207805 */ /* 0x000fe4000001ff00 */
[----:B------:R-:W-:Y:S01]  /*10c30*/  CS2R R34, SRZ ;  /* 0x0000000000227805 */ /* 0x000fe2000001ff00 */
[C-C-:B--2---:R-:W-:Y:S01]  /*10c40*/  @!P4 IMAD.X R75, R4.reuse, 0x1, R11.reuse, P0 ;  /* 0x00000001044bc824 */ /* 0x144fe200000e060b */
[----:B------:R-:W-:Y:S01]  /*10c50*/  @!P5 IADD3.X R21, R4, R5, RZ, P2, !PT ;  /* 0x000000050415d210 */ /* 0x000fe200017fe4ff */
[----:B------:R-:W-:-:S02]  /*10c60*/  @!P4 IMAD.X R13, R10, 0x1, R11, P1 ;  /* 0x000000010a0dc824 */ /* 0x000fc400008e060b */
[----:B------:R-:W-:Y:S01]  /*10c70*/  @!P5 IMAD.X R15, R10, 0x1, R5, P3 ;  /* 0x000000010a0fd824 */ /* 0x000fe200018e0605 */
[----:B------:R0:W5:Y:S04]  /*10c80*/  @!P4 LD.E.128 R28, desc[UR6][R74.64] ;  /* 0x000000064a1cc980 */ /* 0x000168000c101d00 */
[----:B------:R0:W5:Y:S04]  /*10c90*/  @!P4 LD.E.128 R36, desc[UR6][R12.64] ;  /* 0x000000060c24c980 */ /* 0x000168000c101d00 */
[----:B------:R0:W5:Y:S04]  /*10ca0*/  @!P5 LD.E.128 R24, desc[UR6][R20.64] ;  /* 0x000000061418d980 */ /* 0x000168000c101d00 */
[----:B------:R0:W5:Y:S02]  /*10cb0*/  @!P5 LD.E.128 R32, desc[UR6][R14.64] ;  /* 0x000000060e20d980 */ /* 0x000164000c101d00 */
.L_x_2874:
[----:B------:R-:W-:Y:S05]  /*10cc0*/  BSYNC B1 ;  /* 0x0000000000017941 */ /* 0x000fea0003800000 */
.L_x_2873:
        /* <DEDUP_REMOVED lines=31> */
.L_x_3173:
[----:B------:R-:W5:Y:S01]  /*10ec0*/  LDL R13, [R1+0x88] ;  /* 0x00008800010d7983 */ /* 0x000f620000100800 */
[----:B------:R-:W-:Y:S01]  /*10ed0*/  VIADD R73, R73, 0x60 ;  /* 0x0000006049497836 */ /* 0x000fe20000000000 */
[----:B------:R-:W-:Y:S01]  /*10ee0*/  BSSY B1, `(.L_x_2876) ;  /* 0x000002a000017945 */ /* 0x000fe20003800000 */
[----:B01--4-:R-:W-:Y:S02]  /*10ef0*/  CS2R R6, SRZ ;  /* 0x0000000000067805 */ /* 0x013fe4000001ff00 */
[----:B------:R-:W-:Y:S02]  /*10f00*/  CS2R R10, SRZ ;  /* 0x00000000000a7805 */ /* 0x000fe4000001ff00 */
[----:B------:R-:W-:Y:S02]  /*10f10*/  CS2R R14, SRZ ;  /* 0x00000000000e7805 */ /* 0x000fe4000001ff00 */
[----:B------:R-:W-:Y:S02]  /*10f20*/  ISETP.GE.AND P0, PT, R73, R86, PT ;  /* 0x000000564900720c */ /* 0x000fe40003f06270 */
[----:B------:R-:W-:-:S02]  /*10f30*/  CS2R R72, SRZ ;  /* 0x0000000000487805 */ /* 0x000fc4000001ff00 */
[----:B------:R-:W-:Y:S02]  /*10f40*/  CS2R R74, SRZ ;  /* 0x00000000004a7805 */ /* 0x000fe4000001ff00 */
[----:B-----5:R-:W-:-:S04]  /*10f50*/  LEA.HI R8, R13, R13, RZ, 0x1 ;  /* 0x0000000d0d087211 */ /* 0x020fc800078f08ff */
        /* <DEDUP_REMOVED lines=14> */
[C---:B------:R-:W-:Y:S02]  /*11040*/  @!P4 SHF.L.U32 R78, R16.reuse, 0x1, RZ ;  /* 0x00000001104ec819 */ /* 0x040fe400000006ff */
[C---:B---3--:R-:W-:Y:S02]  /*11050*/  @!P5 IADD3 R80, P2, R21.reuse, R82, RZ ;  /* 0x000000521550d210 */ /* 0x048fe40007f5e0ff */
[-C--:B------:R-:W-:Y:S02]  /*11060*/  @!P4 IADD3 R90, P0, R21, R78.reuse, RZ ;  /* 0x0000004e155ac210 */ /* 0x080fe40007f1e0ff */
[----:B------:R-:W-:Y:S02]  /*11070*/  @!P4 SHF.L.U64.HI R5, R16, 0x1, R17 ;  /* 0x000000011005c819 */ /* 0x000fe40000010211 */
[C---:B------:R-:W-:Y:S02]  /*11080*/  @!P4 IADD3 R78, P1, R77.reuse, R78, RZ ;  /* 0x0000004e4d4ec210 */ /* 0x040fe40007f3e0ff */
[----:B------:R-:W-:Y:S01]  /*11090*/  @!P5 IADD3 R82, P3, R77, R82, RZ ;  /* 0x000000524d52d210 */ /* 0x000fe20007f7e0ff */
[C-C-:B--2---:R-:W-:Y:S01]  /*110a0*/  @!P4 IMAD.X R91, R20.reuse, 0x1, R5.reuse, P0 ;  /* 0x00000001145bc824 */ /* 0x144fe200000e0605 */
[----:B------:R-:W-:Y:S01]  /*110b0*/  @!P5 IADD3.X R81, R20, R7, RZ, P2, !PT ;  /* 0x000000071451d210 */ /* 0x000fe200017fe4ff */
[C---:B------:R-:W-:Y:S01]  /*110c0*/  @!P4 IMAD.X R79, R76.reuse, 0x1, R5, P1 ;  /* 0x000000014c4fc824 */ /* 0x040fe200008e0605 */
[----:B------:R-:W-:Y:S01]  /*110d0*/  CS2R R4, SRZ ;  /* 0x0000000000047805 */ /* 0x000fe2000001ff00 */
[----:B------:R-:W-:Y:S01]  /*110e0*/  @!P5 IMAD.X R83, R76, 0x1, R7, P3 ;  /* 0x000000014c53d824 */ /* 0x000fe200018e0607 */
[----:B------:R-:W-:-:S02]  /*110f0*/  CS2R R6, SRZ ;  /* 0x0000000000067805 */ /* 0x000fc4000001ff00 */
[----:B------:R-:W-:Y:S02]  /*11100*/  CS2R R72, SRZ ;  /* 0x0000000000487805 */ /* 0x000fe4000001ff00 */
[----:B------:R-:W-:Y:S02]  /*11110*/  CS2R R74, SRZ ;  /* 0x00000000004a7805 */ /* 0x000fe4000001ff00 */
[----:B------:R-:W-:Y:S02]  /*11120*/  CS2R R8, SRZ ;  /* 0x0000000000087805 */ /* 0x000fe4000001ff00 */
[----:B------:R-:W-:Y:S01]  /*11130*/  CS2R R10, SRZ ;  /* 0x00000000000a7805 */ /* 0x000fe2000001ff00 */
[----:B------:R0:W5:Y:S04]  /*11140*/  @!P4 LD.E.128 R12, desc[UR6][R90.64] ;  /* 0x000000065a0cc980 */ /* 0x000168000c101d00 */
[----:B------:R0:W5:Y:S04]  /*11150*/  @!P4 LD.E.128 R4, desc[UR6][R78.64] ;  /* 0x000000064e04c980 */ /* 0x000168000c101d00 */
[----:B------:R0:W5:Y:S04]  /*11160*/  @!P5 LD.E.128 R72, desc[UR6][R80.64] ;  /* 0x000000065048d980 */ /* 0x000168000c101d00 */
[----:B------:R0:W5:Y:S02]  /*11170*/  @!P5 LD.E.128 R8, desc[UR6][R82.64] ;  /* 0x000000065208d980 */ /* 0x000164000c101d00 */
.L_x_2877:
[----:B------:R-:W-:Y:S05]  /*11180*/  BSYNC B1 ;  /* 0x0000000000017941 */ /* 0x000fea0003800000 */
.L_x_2876:
[----:B0-----:R-:W4:Y:S01]  /*11190*/  LDL R78, [R1+0x68] ;  /* 0x00006800014e7983 */ /* 0x001f220000100800 */
[----:B------:R-:W0:Y:S01]  /*111a0*/  SYNCS.PHASECHK.TRANS64.TRYWAIT P0, [R22+URZ+0x38800], R85 ;  /* 0x03880055160075a7 */ /* 0x000e22000800017f */
[----:B--2--5:R-:W-:Y:S01]  /*111b0*/  IMAD.MOV.U32 R20, RZ, RZ, R4 ;  /* 0x000000ffff147224 */ /* 0x024fe200078e0004 */
[----:B------:R-:W-:Y:S01]  /*111c0*/  BSSY B1, `(.L_x_2878) ;  /* 0x000001f000017945 */ /* 0x000fe20003800000 */
[----:B---3--:R-:W-:Y:S02]  /*111d0*/  IMAD.MOV.U32 R21, RZ, RZ, R5 ;  /* 0x000000ffff157224 */ /* 0x008fe400078e0005 */
[----:B------:R-:W-:Y:S02]  /*111e0*/  IMAD.MOV.U32 R76, RZ, RZ, R7 ;  /* 0x000000ffff4c7224 */ /* 0x000fe400078e0007 */
[----:B------:R-:W-:Y:S01]  /*111f0*/  IMAD.MOV.U32 R77, RZ, RZ, R8 ;  /* 0x000000ffff4d7224 */ /* 0x000fe200078e0008 */
[----:B------:R-:W-:Y:S02]  /*11200*/  PRMT R97, R20, 0x5410, R21 ;  /* 0x0000541014617816 */ /* 0x000fe40000000015 */
[----:B------:R-:W-:-:S02]  /*11210*/  MOV R20, R6 ;  /* 0x0000000600147202 */ /* 0x000fc40000000f00 */
[----:B------:R-:W-:Y:S02]  /*11220*/  MOV R21, R10 ;  /* 0x0000000a00157202 */ /* 0x000fe40000000f00 */
        /* <DEDUP_REMOVED lines=9> */
[----:B------:R-:W-:-:S02]  /*112c0*/  MOV R21, R14 ;  /* 0x0000000e00157202 */ /* 0x000fc40000000f00 */
[----:B------:R-:W-:Y:S02]  /*112d0*/  PRMT R99, R77, 0x7610, R99 ;  /* 0x000076104d637816 */ /* 0x000fe40000000063 */
[----:B------:R-:W-:Y:S01]  /*112e0*/  PRMT R100, R21, 0x5410, R76 ;  /* 0x0000541015647816 */ /* 0x000fe2000000004c */
[----:B------:R-:W-:Y:S01]  /*112f0*/  IMAD.MOV.U32 R21, RZ, RZ, R72 ;  /* 0x000000ffff157224 */ /* 0x000fe200078e0048 */
[----:B------:R-:W-:Y:S01]  /*11300*/  PRMT R99, R99, 0x5410, R20 ;  /* 0x0000541063637816 */ /* 0x000fe20000000014 */
[----:B------:R-:W-:Y:S01]  /*11310*/  IMAD.MOV.U32 R76, RZ, RZ, R73 ;  /* 0x000000ffff4c7224 */ /* 0x000fe200078e0049 */
[----:B------:R-:W-:Y:S02]  /*11320*/  MOV R77, R74 ;  /* 0x0000004a004d7202 */ /* 0x000fe40000000f00 */
[----:B------:R-:W-:Y:S02]  /*11330*/  SHF.R.S32.HI R20, RZ, 0x1f, R213 ;  /* 0x0000001fff147819 */ /* 0x000fe400000114d5 */
[----:B------:R-:W-:Y:S01]  /*11340*/  PRMT R91, R21, 0x5410, R76 ;  /* 0x00005410155b7816 */ /* 0x000fe2000000004c */
[----:B------:R-:W-:Y:S01]  /*11350*/  IMAD.MOV.U32 R76, RZ, RZ, R75 ;  /* 0x000000ffff4c7224 */ /* 0x000fe200078e004b */
[----:B------:R-:W-:-:S02]  /*11360*/  PRMT R92, R77, 0x7610, R92 ;  /* 0x000076104d5c7816 */ /* 0x000fc4000000005c */
[----:B------:R-:W-:Y:S02]  /*11370*/  LEA.HI R21, R20, R213, RZ, 0x3 ;  /* 0x000000d514157211 */ /* 0x000fe400078f18ff */
[----:B----4-:R-:W-:-:S04]  /*11380*/  VIADDMNMX R86, R86, -R78, 0x80, PT ;  /* 0x0000008056567446 */ /* 0x010fc8000380094e */
[----:B------:R-:W-:Y:S01]  /*11390*/  ISETP.GE.AND P1, PT, R220, R86, PT ;  /* 0x00000056dc00720c */ /* 0x000fe20003f26270 */
[----:B0-----:R-:W-:-:S12]  /*113a0*/  @!P0 BRA `(.L_x_2879) ;  /* 0x000001f000108947 */ /* 0x001fd80003800000 */
.L_x_3174:
[----:B------:R-:W-:Y:S05]  /*113b0*/  BSYNC B1 ;  /* 0x0000000000017941 */ /* 0x000fea0003800000 */
.L_x_2878:
[----:B------:R-:W-:Y:S01]  /*113c0*/  BSSY B1, `(.L_x_2880) ;  /* 0x00000d2000017945 */ /* 0x000fe20003800000 */
[----:B------:R-:W-:Y:S02]  /*113d0*/  PRMT R92, R92, 0x5410, R76 ;  /* 0x000054105c5c7816 */ /* 0x000fe4000000004c */
[----:B0-----:R-:W-:Y:S01]  /*113e0*/  SHF.R.S32.HI R85, RZ, 0x3, R21 ;  /* 0x00000003ff557819 */ /* 0x001fe20000011415 */
[----:B------:R-:W-:Y:S06]  /*113f0*/  @P1 BRA `(.L_x_2881) ;  /* 0x0000000c00381947 */ /* 0x000fec0003800000 */
[----:B------:R0:W5:Y:S01]  /*11400*/  LDL R136, [R1+0x58] ;  /* 0x0000580001887983 */ /* 0x0001620000100800 */
[----:B------:R-:W1:Y:S01]  /*11410*/  LDC R117, c[0x0][0x3f4] ;  /* 0x0000fd00ff757b82 */ /* 0x000e620000000800 */
[----:B------:R-:W-:Y:S01]  /*11420*/  BSSY B2, `(.L_x_2882) ;  /* 0x0000063000027945 */ /* 0x000fe20003800000 */
[----:B------:R-:W-:Y:S02]  /*11430*/  SHF.R.U32.HI R137, RZ, 0x3, R229 ;  /* 0x00000003ff897819 */ /* 0x000fe400000116e5 */
[-C--:B-1----:R-:W-:Y:S02]  /*11440*/  ISETP.GE.AND P0, PT, R16, R117.reuse, PT ;  /* 0x000000751000720c */ /* 0x082fe40003f06270 */
[----:B------:R-:W-:-:S11]  /*11450*/  ISETP.GE.AND P1, PT, R213, R117, PT ;  /* 0x00000075d500720c */ /* 0x000fd60003f26270 */
[----:B0-----:R-:W-:Y:S05]  /*11460*/  @P0 BRA `(.L_x_2883) ;  /* 0x0000000400780947 */ /* 0x001fea0003800000 */
[----:B------:R-:W-:Y:S01]  /*11470*/  LEA.HI R76, R117, R0, RZ, 0x1d ;  /* 0x00000000754c7211 */ /* 0x000fe200078fe8ff */
[--C-:B------:R-:W-:Y:S01]  /*11480*/  HADD2.F32 R132, -RZ, R123.reuse.H0_H0 ;  /* 0x2000007bff847230 */ /* 0x100fe20000004100 */
[----:B------:R-:W-:Y:S01]  /*11490*/  SHF.R.U32.HI R122, RZ, 0x10, R61 ;  /* 0x00000010ff7a7819 */ /* 0x000fe2000001163d */
[----:B------:R-:W-:Y:S01]  /*114a0*/  HADD2.F32 R131, -RZ, R123.H1_H1 ;  /* 0x3000007bff837230 */ /* 0x000fe20000004100 */
[----:B------:R-:W-:Y:S01]  /*114b0*/  SHF.R.S32.HI R77, RZ, 0x1f, R76 ;  /* 0x0000001fff4d7819 */ /* 0x000fe2000001144c */
        /* <DEDUP_REMOVED lines=8> */
[----:B------:R-:W-:Y:S02]  /*11540*/  SHF.R.U64 R61, R68, 0x10, R69 ;  /* 0x00000010443d7819 */ /* 0x000fe40000001245 */
[----:B------:R-:W-:Y:S02]  /*11550*/  LOP3.LUT R80, R77, 0x7fffe000, RZ, 0xc0, !PT ;  /* 0x7fffe0004d507812 */ /* 0x000fe400078ec0ff */
[----:B------:R-:W0:Y:S01]  /*11560*/  LDS.128 R76, [R87] ;  /* 0x00000000574c7984 */ /* 0x000e220000000c00 */
[--C-:B------:R-:W-:Y:S02]  /*11570*/  SHF.R.U64 R62, R62, 0x10, R63.reuse ;  /* 0x000000103e3e7819 */ /* 0x100fe4000000123f */
[----:B-----5:R-:W-:Y:S02]  /*11580*/  IADD3 R81, R81, R80, R136 ;  /* 0x0000005051517210 */ /* 0x020fe40007ffe088 */
[----:B------:R-:W-:Y:S02]  /*11590*/  SHF.R.U32.HI R68, RZ, 0x10, R63 ;  /* 0x00000010ff447819 */ /* 0x000fe4000001163f */
[----:B------:R-:W-:-:S02]  /*115a0*/  LEA R118, R81, R22, 0x1 ;  /* 0x0000001651767211 */ /* 0x000fc400078e08ff */
[--C-:B------:R-:W-:Y:S01]  /*115b0*/  SHF.R.U64 R63, R70, 0x10, R71.reuse ;  /* 0x00000010463f7819 */ /* 0x100fe20000001247 */
[----:B------:R-:W-:Y:S01]  /*115c0*/  HADD2.F32 R68, -RZ, R68.H0_H0 ;  /* 0x20000044ff447230 */ /* 0x000fe20000004100 */
[----:B------:R-:W-:Y:S01]  /*115d0*/  SHF.R.U32.HI R70, RZ, 0x10, R71 ;  /* 0x00000010ff467819 */ /* 0x000fe20000011647 */
[----:B------:R-:W1:Y:S01]  /*115e0*/  LDS.128 R80, [R118+0x14400] ;  /* 0x0144000076507984 */ /* 0x000e620000000c00 */
[--C-:B0-----:R-:W-:Y:S02]  /*115f0*/  HADD2.F32 R127, -RZ, R77.reuse.H0_H0 ;  /* 0x2000004dff7f7230 */ /* 0x101fe40000004100 */
[----:B------:R-:W-:Y:S02]  /*11600*/  HADD2.F32 R124, -RZ, R77.H1_H1 ;  /* 0x3000004dff7c7230 */ /* 0x000fe40000004100 */
[----:B------:R-:W-:Y:S02]  /*11610*/  HADD2.F32 R77, -RZ, R76.H0_H0 ;  /* 0x2000004cff4d7230 */ /* 0x000fe40000004100 */
[----:B------:R-:W-:-:S02]  /*11620*/  HADD2.F32 R69, -RZ, R78.H0_H0 ;  /* 0x2000004eff457230 */ /* 0x000fc40000004100 */
[--C-:B------:R-:W-:Y:S02]  /*11630*/  HADD2.F32 R71, -RZ, R79.reuse.H0_H0 ;  /* 0x2000004fff477230 */ /* 0x100fe40000004100 */
[----:B------:R-:W-:Y:S02]  /*11640*/  HADD2.F32 R79, -RZ, R79.H1_H1 ;  /* 0x3000004fff4f7230 */ /* 0x000fe40000004100 */
[--C-:B-1----:R-:W-:Y:S02]  /*11650*/  HADD2.F32 R128, -RZ, R81.reuse.H0_H0 ;  /* 0x20000051ff807230 */ /* 0x102fe40000004100 */
[----:B------:R-:W-:Y:S02]  /*11660*/  HADD2.F32 R130, -RZ, R81.H1_H1 ;  /* 0x30000051ff827230 */ /* 0x000fe40000004100 */
[----:B------:R-:W-:Y:S02]  /*11670*/  HADD2.F32 R129, -RZ, R80.H0_H0 ;  /* 0x20000050ff817230 */ /* 0x000fe40000004100 */
[C---:B------:R-:W-:Y:S01]  /*11680*/  FMUL.FTZ R134, R128.reuse, R132 ;  /* 0x0000008480867220 */ /* 0x040fe20000410000 */
[----:B------:R-:W-:Y:S01]  /*11690*/  FMUL.FTZ R128, R128, R131 ;  /* 0x0000008380807220 */ /* 0x000fe20000410000 */
[----:B------:R-:W-:Y:S01]  /*116a0*/  FMUL.FTZ R133, R130, R125 ;  /* 0x0000007d82857220 */ /* 0x000fe20000410000 */
[----:B------:R-:W-:-:S02]  /*116b0*/  HADD2.F32 R126, -RZ, R82.H0_H0 ;  /* 0x20000052ff7e7230 */ /* 0x000fc40000004100 */
[C---:B------:R-:W-:Y:S01]  /*116c0*/  FFMA.FTZ R81, R127.reuse, R131, -R134 ;  /* 0x000000837f517223 */ /* 0x040fe20000010886 */
[----:B------:R-:W-:Y:S02]  /*116d0*/  HADD2.F32 R131, -RZ, R122.H0_H0 ;  /* 0x2000007aff837230 */ /* 0x000fe40000004100 */
[----:B------:R-:W-:Y:S01]  /*116e0*/  FFMA.FTZ R122, R127, R132, R128 ;  /* 0x000000847f7a7223 */ /* 0x000fe20000010080 */
[----:B------:R-:W-:Y:S02]  /*116f0*/  HADD2.F32 R134, -RZ, R121.H1_H1 ;  /* 0x30000079ff867230 */ /* 0x000fe40000004100 */
[--C-:B------:R-:W-:Y:S02]  /*11700*/  HADD2.F32 R132, -RZ, R120.reuse.H1_H1 ;  /* 0x30000078ff847230 */ /* 0x100fe40000004100 */
[-C--:B------:R-:W-:Y:S01]  /*11710*/  FMUL.FTZ R135, R130, R131.reuse ;  /* 0x0000008382877220 */ /* 0x080fe20000410000 */
[----:B------:R-:W-:Y:S02]  /*11720*/  HADD2.F32 R127, -RZ, R119.H0_H0 ;  /* 0x20000077ff7f7230 */ /* 0x000fe40000004100 */
[C---:B------:R-:W-:Y:S01]  /*11730*/  FMUL.FTZ R130, R129.reuse, R134 ;  /* 0x0000008681827220 */ /* 0x040fe20000410000 */
[C---:B------:R-:W-:Y:S01]  /*11740*/  FFMA.FTZ R128, R124.reuse, R131, -R133 ;  /* 0x000000837c807223 */ /* 0x040fe20000010885 */
[-C--:B------:R-:W-:Y:S01]  /*11750*/  FMUL.FTZ R129, R129, R132.reuse ;  /* 0x0000008481817220 */ /* 0x080fe20000410000 */
[----:B------:R-:W-:Y:S01]  /*11760*/  FFMA.FTZ R125, R124, R125, R135 ;  /* 0x0000007d7c7d7223 */ /* 0x000fe20000010087 */
[----:B------:R-:W-:Y:S01]  /*11770*/  FFMA.FTZ R124, R77, R132, -R130 ;  /* 0x000000844d7c7223 */ /* 0x000fe20000010882 */
[----:B------:R-:W-:-:S02]  /*11780*/  HADD2.F32 R120, -RZ, R120.H0_H0 ;  /* 0x20000078ff787230 */ /* 0x000fc40000004100 */
[----:B------:R-:W-:Y:S01]  /*11790*/  FFMA.FTZ R77, R77, R134, R129 ;  /* 0x000000864d4d7223 */ /* 0x000fe20000010081 */
[----:B------:R-:W-:Y:S02]  /*117a0*/  HADD2.F32 R123, -RZ, R83.H0_H0 ;  /* 0x20000053ff7b7230 */ /* 0x000fe40000004100 */
[C---:B------:R-:W-:Y:S01]  /*117b0*/  FMUL.FTZ R134, R126.reuse, R127 ;  /* 0x0000007f7e867220 */ /* 0x040fe20000410000 */
[----:B------:R-:W-:Y:S02]  /*117c0*/  HADD2.F32 R132, -RZ, R119.H1_H1 ;  /* 0x30000077ff847230 */ /* 0x000fe40000004100 */
[-C--:B------:R-:W-:Y:S01]  /*117d0*/  FMUL.FTZ R126, R126, R120.reuse ;  /* 0x000000787e7e7220 */ /* 0x080fe20000410000 */
[----:B------:R-:W-:Y:S02]  /*117e0*/  HADD2.F32 R130, -RZ, R121.H0_H0 ;  /* 0x20000079ff827230 */ /* 0x000fe40000004100 */
[----:B------:R-:W-:Y:S01]  /*117f0*/  FFMA.FTZ R119, R69, R120, -R134 ;  /* 0x0000007845777223 */ /* 0x000fe20000010886 */
[----:B------:R-:W-:-:S02]  /*11800*/  HADD2.F32 R83, -RZ, R83.H1_H1 ;  /* 0x30000053ff537230 */ /* 0x000fc40000004100 */
[C---:B------:R-:W-:Y:S01]  /*11810*/  FMUL.FTZ R134, R123.reuse, R132 ;  /* 0x000000847b867220 */ /* 0x040fe20000410000 */
[----:B------:R-:W-:Y:S02]  /*11820*/  HADD2.F32 R120, -RZ, R70.H0_H0 ;  /* 0x20000046ff787230 */ /* 0x000fe40000004100 */
[-C--:B------:R-:W-:Y:S01]  /*11830*/  FMUL.FTZ R123, R123, R130.reuse ;  /* 0x000000827b7b7220 */ /* 0x080fe20000410000 */
[----:B------:R-:W-:Y:S01]  /*11840*/  FFMA.FTZ R70, R69, R127, R126 ;  /* 0x0000007f45467223 */ /* 0x000fe2000001007e */
[C---:B------:R-:W-:Y:S01]  /*11850*/  FFMA.FTZ R134, R71.reuse, R130, -R134 ;  /* 0x0000008247867223 */ /* 0x040fe20000010886 */
[----:B------:R-:W-:Y:S02]  /*11860*/  HADD2.F32 R80, -RZ, R80.H1_H1 ;  /* 0x30000050ff507230 */ /* 0x000fe40000004100 */
[----:B------:R-:W-:Y:S01]  /*11870*/  FFMA.FTZ R123, R71, R132, R123 ;  /* 0x00000084477b7223 */ /* 0x000fe2000001007b */
[----:B------:R-:W-:Y:S02]  /*11880*/  HADD2.F32 R82, -RZ, R82.H1_H1 ;  /* 0x30000052ff527230 */ /* 0x000fe40000004100 */
        /* <DEDUP_REMOVED lines=28> */
.L_x_2883:
[----:B------:R-:W-:Y:S05]  /*11a50*/  BSYNC B2 ;  /* 0x0000000000027941 */ /* 0x000fea0003800000 */
.L_x_2882:
[----:B------:R-:W-:Y:S05]  /*11a60*/  @P1 BRA `(.L_x_2881) ;  /* 0x00000004009c1947 */ /* 0x000fea0003800000 */
[----:B0-----:R-:W2:Y:S01]  /*11a70*/  LDL R60, [R1+0x84] ;  /* 0x00008400013c7983 */ /* 0x001ea20000100800 */
[----:B------:R-:W-:Y:S01]  /*11a80*/  LEA.HI R117, R117, R85, RZ, 0x1d ;  /* 0x0000005575757211 */ /* 0x000fe200078fe8ff */
[----:B------:R-:W-:Y:S01]  /*11a90*/  HADD2.F32 R119, -RZ, R113.H1_H1 ;  /* 0x30000071ff777230 */ /* 0x000fe20000004100 */
[----:B------:R-:W-:Y:S01]  /*11aa0*/  LEA.HI R61, R20, R213, RZ, 0x6 ;  /* 0x000000d5143d7211 */ /* 0x000fe200078f30ff */
[----:B------:R-:W-:Y:S01]  /*11ab0*/  HADD2.F32 R118, -RZ, R115.H1_H1 ;  /* 0x30000073ff767230 */ /* 0x000fe20000004100 */
[----:B------:R-:W-:Y:S01]  /*11ac0*/  SHF.R.S32.HI R62, RZ, 0x1f, R117 ;  /* 0x0000001fff3e7819 */ /* 0x000fe20000011475 */
[----:B------:R-:W-:Y:S01]  /*11ad0*/  HADD2.F32 R113, -RZ, R113.H0_H0 ;  /* 0x20000071ff717230 */ /* 0x000fe20000004100 */
[--C-:B------:R-:W-:Y:S01]  /*11ae0*/  SHF.R.U64 R56, R56, 0x10, R57.reuse ;  /* 0x0000001038387819 */ /* 0x100fe20000001239 */
[----:B------:R-:W-:Y:S01]  /*11af0*/  IMAD.SHL.U32 R61, R61, 0x80, RZ ;  /* 0x000000803d3d7824 */ /* 0x000fe200078e00ff */
[----:B------:R-:W-:Y:S01]  /*11b00*/  LEA.HI R62, R62, R117, RZ, 0x3 ;  /* 0x000000753e3e7211 */ /* 0x000fe200078f18ff */
[----:B------:R-:W-:Y:S01]  /*11b10*/  HADD2.F32 R115, -RZ, R115.H0_H0 ;  /* 0x20000073ff737230 */ /* 0x000fe20000004100 */
[----:B------:R-:W-:-:S02]  /*11b20*/  SHF.R.U32.HI R122, RZ, 0x10, R57 ;  /* 0x00000010ff7a7819 */ /* 0x000fc40000011639 */
[----:B------:R-:W-:Y:S01]  /*11b30*/  LOP3.LUT R61, R61, 0xffffe000, RZ, 0xc0, !PT ;  /* 0xffffe0003d3d7812 */ /* 0x000fe200078ec0ff */
[----:B------:R-:W-:Y:S01]  /*11b40*/  IMAD.SHL.U32 R62, R62, 0x400, RZ ;  /* 0x000004003e3e7824 */ /* 0x000fe200078e00ff */
[----:B------:R-:W-:Y:S02]  /*11b50*/  SHF.R.U64 R57, R58, 0x10, R59 ;  /* 0x000000103a397819 */ /* 0x000fe4000000123b */
[----:B------:R-:W-:Y:S02]  /*11b60*/  SHF.R.U64 R58, R66, 0x10, R67 ;  /* 0x00000010423a7819 */ /* 0x000fe40000001243 */
[----:B------:R-:W-:Y:S01]  /*11b70*/  SHF.R.U32.HI R120, RZ, 0x10, R65 ;  /* 0x00000010ff787819 */ /* 0x000fe20000011641 */
[----:B------:R-:W-:Y:S01]  /*11b80*/  HADD2.F32 R57, -RZ, R57.H0_H0 ;  /* 0x20000039ff397230 */ /* 0x000fe20000004100 */
[----:B------:R-:W-:Y:S02]  /*11b90*/  SHF.R.U32.HI R66, RZ, 0x10, R67 ;  /* 0x00000010ff427819 */ /* 0x000fe40000011643 */
[----:B------:R-:W-:Y:S01]  /*11ba0*/  SHF.R.U32.HI R59, RZ, 0x10, R59 ;  /* 0x00000010ff3b7819 */ /* 0x000fe2000001163b */
[----:B------:R-:W-:Y:S01]  /*11bb0*/  HADD2.F32 R120, -RZ, R120.H0_H0 ;  /* 0x20000078ff787230 */ /* 0x000fe20000004100 */
[----:B------:R-:W-:-:S02]  /*11bc0*/  SHF.R.U64 R64, R64, 0x10, R65 ;  /* 0x0000001040407819 */ /* 0x000fc40000001241 */
[----:B--2---:R-:W-:Y:S02]  /*11bd0*/  R2UR UR4, R60 ;  /* 0x000000003c0472ca */ /* 0x004fe400000e0000 */
[----:B------:R-:W-:-:S04]  /*11be0*/  LOP3.LUT R60, R229, 0x38, R21, 0xf8, !PT ;  /* 0x00000038e53c7812 */ /* 0x000fc800078ef815 */
[----:B------:R-:W-:Y:S01]  /*11bf0*/  LOP3.LUT R68, R60, R137, RZ, 0x3c, !PT ;  /* 0x000000893c447212 */ /* 0x000fe200078e3cff */
[----:B------:R-:W-:-:S03]  /*11c00*/  IMAD.SHL.U32 R60, R117, 0x8, RZ ;  /* 0x00000008753c7824 */ /* 0x000fc600078e00ff */
[----:B-----5:R-:W-:Y:S02]  /*11c10*/  IADD3 R61, R68, R61, R136 ;  /* 0x0000003d443d7210 */ /* 0x020fe40007ffe088 */
[----:B------:R-:W-:Y:S02]  /*11c20*/  LOP3.LUT R60, R229, 0x38, R60, 0xf8, !PT ;  /* 0x00000038e53c7812 */ /* 0x000fe400078ef83c */
[----:B------:R-:W-:Y:S02]  /*11c30*/  LOP3.LUT R68, R62, 0x7fffe000, RZ, 0xc0, !PT ;  /* 0x7fffe0003e447812 */ /* 0x000fe400078ec0ff */
[----:B------:R-:W-:Y:S02]  /*11c40*/  LOP3.LUT R69, R60, R137, RZ, 0x3c, !PT ;  /* 0x000000893c457212 */ /* 0x000fe400078e3cff */
[----:B------:R-:W-:Y:S02]  /*11c50*/  LEA R76, R61, UR4, 0x1 ;  /* 0x000000043d4c7c11 */ /* 0x000fe4000f8e08ff */
[----:B------:R-:W-:-:S03]  /*11c60*/  IADD3 R69, R69, R68, R136 ;  /* 0x0000004445457210 */ /* 0x000fc60007ffe088 */
[----:B------:R-:W0:Y:S01]  /*11c70*/  LDS.128 R60, [R76] ;  /* 0x000000004c3c7984 */ /* 0x000e220000000c00 */
[----:B------:R-:W-:-:S05]  /*11c80*/  LEA R77, R69, R22, 0x1 ;  /* 0x00000016454d7211 */ /* 0x000fca00078e08ff */
[----:B------:R-:W1:Y:S01]  /*11c90*/  LDS.128 R68, [R77+0x14400] ;  /* 0x014400004d447984 */ /* 0x000e620000000c00 */
[--C-:B0-----:R-:W-:Y:S02]  /*11ca0*/  HADD2.F32 R78, -RZ, R61.reuse.H0_H0 ;  /* 0x2000003dff4e7230 */ /* 0x101fe40000004100 */
[----:B------:R-:W-:Y:S02]  /*11cb0*/  HADD2.F32 R80, -RZ, R61.H1_H1 ;  /* 0x3000003dff507230 */ /* 0x000fe40000004100 */
[----:B------:R-:W-:Y:S02]  /*11cc0*/  HADD2.F32 R81, -RZ, R60.H0_H0 ;  /* 0x2000003cff517230 */ /* 0x000fe40000004100 */
[--C-:B-1----:R-:W-:Y:S02]  /*11cd0*/  HADD2.F32 R67, -RZ, R69.reuse.H0_H0 ;  /* 0x20000045ff437230 */ /* 0x102fe40000004100 */
[----:B------:R-:W-:Y:S02]  /*11ce0*/  HADD2.F32 R83, -RZ, R69.H1_H1 ;  /* 0x30000045ff537230 */ /* 0x000fe40000004100 */
[----:B------:R-:W-:-:S02]  /*11cf0*/  HADD2.F32 R117, -RZ, R71.H0_H0 ;  /* 0x20000047ff757230 */ /* 0x000fc40000004100 */
[C---:B------:R-:W-:Y:S01]  /*11d00*/  FMUL.FTZ R69, R67.reuse, R119 ;  /* 0x0000007743457220 */ /* 0x040fe20000410000 */
[----:B------:R-:W-:Y:S02]  /*11d10*/  HADD2.F32 R79, -RZ, R71.H1_H1 ;  /* 0x30000047ff4f7230 */ /* 0x000fe40000004100 */
[-C--:B------:R-:W-:Y:S01]  /*11d20*/  FMUL.FTZ R121, R67, R118.reuse ;  /* 0x0000007643797220 */ /* 0x080fe20000410000 */
[----:B------:R-:W-:Y:S02]  /*11d30*/  HADD2.F32 R71, -RZ, R122.H0_H0 ;  /* 0x2000007aff477230 */ /* 0x000fe40000004100 */
[----:B------:R-:W-:Y:S01]  /*11d40*/  FFMA.FTZ R67, R78, R118, -R69 ;  /* 0x000000764e437223 */ /* 0x000fe20000010845 */
[----:B------:R-:W-:Y:S02]  /*11d50*/  HADD2.F32 R82, -RZ, R68.H0_H0 ;  /* 0x20000044ff527230 */ /* 0x000fe40000004100 */
[----:B------:R-:W-:Y:S01]  /*11d60*/  FMUL.FTZ R123, R83, R120 ;  /* 0x00000078537b7220 */ /* 0x000fe20000410000 */
[----:B------:R-:W-:-:S02]  /*11d70*/  HADD2.F32 R87, -RZ, R70.H0_H0 ;  /* 0x20000046ff577230 */ /* 0x000fc40000004100 */
[----:B------:R-:W-:Y:S01]  /*11d80*/  FMUL.FTZ R83, R83, R71 ;  /* 0x0000004753537220 */ /* 0x000fe20000410000 */
[----:B------:R-:W-:Y:S02]  /*11d90*/  HADD2.F32 R118, -RZ, R114.H0_H0 ;  /* 0x20000072ff767230 */ /* 0x000fe40000004100 */
[----:B------:R-:W-:Y:S01]  /*11da0*/  FFMA.FTZ R69, R78, R119, R121 ;  /* 0x000000774e457223 */ /* 0x000fe20000010079 */
[----:B------:R-:W-:Y:S01]  /*11db0*/  FFMA.FTZ R78, R80, R71, -R123 ;  /* 0x00000047504e7223 */ /* 0x000fe2000001087b */
[C---:B------:R-:W-:Y:S01]  /*11dc0*/  FMUL.FTZ R122, R82.reuse, R113 ;  /* 0x00000071527a7220 */ /* 0x040fe20000410000 */
[----:B------:R-:W-:Y:S01]  /*11dd0*/  FMUL.FTZ R124, R82, R115 ;  /* 0x00000073527c7220 */ /* 0x000fe20000410000 */
[----:B------:R-:W-:Y:S02]  /*11de0*/  HADD2.F32 R61, -RZ, R62.H0_H0 ;  /* 0x2000003eff3d7230 */ /* 0x000fe40000004100 */
[----:B------:R-:W-:Y:S01]  /*11df0*/  FFMA.FTZ R80, R80, R120, R83 ;  /* 0x0000007850507223 */ /* 0x000fe20000010053 */
[----:B------:R-:W-:-:S02]  /*11e00*/  HADD2.F32 R82, -RZ, R116.H0_H0 ;  /* 0x20000074ff527230 */ /* 0x000fc40000004100 */
[----:B------:R-:W-:Y:S01]  /*11e10*/  FMUL.FTZ R120, R87, R118 ;  /* 0x0000007657787220 */ /* 0x000fe20000410000 */
[----:B------:R-:W-:Y:S02]  /*11e20*/  HADD2.F32 R114, -RZ, R114.H1_H1 ;  /* 0x30000072ff727230 */ /* 0x000fe40000004100 */
[----:B------:R-:W-:Y:S01]  /*11e30*/  FFMA.FTZ R71, R81, R115, -R122 ;  /* 0x0000007351477223 */ /* 0x000fe2000001087a */
[----:B------:R-:W-:Y:S02]  /*11e40*/  HADD2.F32 R116, -RZ, R116.H1_H1 ;  /* 0x30000074ff747230 */ /* 0x000fe40000004100 */
[-C--:B------:R-:W-:Y:S01]  /*11e50*/  FMUL.FTZ R122, R87, R82.reuse ;  /* 0x00000052577a7220 */ /* 0x080fe20000410000 */
[----:B------:R-:W-:Y:S01]  /*11e60*/  FFMA.FTZ R120, R61, R82, -R120 ;  /* 0x000000523d787223 */ /* 0x000fe20000010878 */
[----:B------:R-:W-:Y:S02]  /*11e70*/  HADD2.F32 R65, -RZ, R63.H0_H0 ;  /* 0x2000003fff417230 */ /* 0x000fe40000004100 */
[----:B------:R-:W-:Y:S01]  /*11e80*/  FMUL.FTZ R126, R117, R114 ;  /* 0x00000072757e7220 */ /* 0x000fe20000410000 */
[----:B------:R-:W-:-:S02]  /*11e90*/  HADD2.F32 R82, -RZ, R66.H0_H0 ;  /* 0x20000042ff527230 */ /* 0x000fc40000004100 */
[----:B------:R-:W-:Y:S01]  /*11ea0*/  FMUL.FTZ R117, R117, R116 ;  /* 0x0000007475757220 */ /* 0x000fe20000410000 */
[----:B------:R-:W-:Y:S02]  /*11eb0*/  HADD2.F32 R66, -RZ, R59.H0_H0 ;  /* 0x2000003bff427230 */ /* 0x000fe40000004100 */
[----:B------:R-:W-:Y:S01]  /*11ec0*/  FFMA.FTZ R122, R61, R118, R122 ;  /* 0x000000763d7a7223 */ /* 0x000fe2000001007a */
[----:B------:R-:W-:Y:S02]  /*11ed0*/  HADD2.F32 R63, -RZ, R63.H1_H1 ;  /* 0x3000003fff3f7230 */ /* 0x000fe40000004100 */
[C---:B------:R-:W-:Y:S01]  /*11ee0*/  FFMA.FTZ R126, R65.reuse, R116, -R126 ;  /* 0x00000074417e7223 */ /* 0x040fe2000001087e */
[----:B------:R-:W-:Y:S01]  /*11ef0*/  FFMA.FTZ R117, R65, R114, R117 ;  /* 0x0000007241757223 */ /* 0x000fe20000010075 */
[----:B------:R-:W-:Y:S02]  /*11f00*/  HADD2.F32 R68, -RZ, R68.H1_H1 ;  /* 0x30000044ff447230 */ /* 0x000fe40000004100 */
[----:B------:R-:W-:Y:S01]  /*11f10*/  FMUL.FTZ R118, R79, R82 ;  /* 0x000000524f767220 */ /* 0x000fe20000410000 */
[----:B------:R-:W-:-:S02]  /*11f20*/  HADD2.F32 R70, -RZ, R70.H1_H1 ;  /* 0x30000046ff467230 */ /* 0x000fc40000004100 */
[-C--:B------:R-:W-:Y:S01]  /*11f30*/  FMUL.FTZ R114, R79, R66.reuse ;  /* 0x000000424f727220 */ /* 0x080fe20000410000 */
[----:B------:R-:W-:Y:S02]  /*11f40*/  HADD2.F32 R61, -RZ, R64.H0_H0 ;  /* 0x20000040ff3d7230 */ /* 0x000fe40000004100 */
[----:B------:R-:W-:Y:S01]  /*11f50*/  FFMA.FTZ R124, R81, R113, R124 ;  /* 0x00000071517c7223 */ /* 0x000fe2000001007c */
[----:B------:R-:W-:Y:S02]  /*11f60*/  HADD2.F32 R65, -RZ, R58.H0_H0 ;  /* 0x2000003aff417230 */ /* 0x000fe40000004100 */
[C---:B------:R-:W-:Y:S01]  /*11f70*/  FFMA.FTZ R83, R63.reuse, R66, -R118 ;  /* 0x000000423f537223 */ /* 0x040fe20000010876 */
[----:B------:R-:W-:Y:S02]  /*11f80*/  HADD2.F32 R59, -RZ, R56.H0_H0 ;  /* 0x20000038ff3b7230 */ /* 0x000fe40000004100 */
[----:B------:R-:W-:Y:S01]  /*11f90*/  FFMA.FTZ R114, R63, R82, R114 ;  /* 0x000000523f727223 */ /* 0x000fe20000010072 */
[----:B------:R-:W-:-:S02]  /*11fa0*/  HADD2.F32 R60, -RZ, R60.H1_H1 ;  /* 0x3000003cff3c7230 */ /* 0x000fc40000004100 */
        /* <DEDUP_REMOVED lines=19> */
.L_x_2881:
[----:B------:R-:W-:Y:S05]  /*120e0*/  BSYNC B1 ;  /* 0x0000000000017941 */ /* 0x000fea0003800000 */
.L_x_2880:
[----:B------:R-:W-:Y:S01]  /*120f0*/  ISETP.GE.AND P0, PT, R89, R86, PT ;  /* 0x000000565900720c */ /* 0x000fe20003f06270 */
[----:B------:R-:W-:-:S12]  /*12100*/  BSSY B1, `(.L_x_2884) ;  /* 0x00000da000017945 */ /* 0x000fd80003800000 */
[----:B------:R-:W-:Y:S05]  /*12110*/  @P0 BRA `(.L_x_2885) ;  /* 0x0000000c00600947 */ /* 0x000fea0003800000 */
[----:B------:R2:W5:Y:S01]  /*12120*/  LDL R116, [R1+0x84] ;  /* 0x0000840001747983 */ /* 0x0005620000100800 */
[----:B------:R-:W3:Y:S03]  /*12130*/  LDC R64, c[0x0][0x3f4] ;  /* 0x0000fd00ff407b82 */ /* 0x000ee60000000800 */
[----:B0-----:R2:W5:Y:S01]  /*12140*/  LDL R87, [R1+0x64] ;  /* 0x0000640001577983 */ /* 0x0015620000100800 */
[C---:B------:R-:W-:Y:S01]  /*12150*/  VIADD R113, R220.reuse, 0x20 ;  /* 0x00000020dc717836 */ /* 0x040fe20000000000 */
[----:B------:R-:W-:Y:S01]  /*12160*/  BSSY B2, `(.L_x_2886) ;  /* 0x000006c000027945 */ /* 0x000fe20003800000 */
[----:B------:R-:W-:Y:S02]  /*12170*/  VIADD R115, R220, 0x20 ;  /* 0x00000020dc737836 */ /* 0x000fe40000000000 */
[----:B------:R-:W-:-:S03]  /*12180*/  IMAD.SHL.U32 R113, R113, 0x40, RZ ;  /* 0x0000004071717824 */ /* 0x000fc600078e00ff */
[----:B------:R-:W-:Y:S02]  /*12190*/  SHF.L.U32 R115, R115, 0x6, RZ ;  /* 0x0000000673737819 */ /* 0x000fe400000006ff */
[----:B------:R-:W-:Y:S02]  /*121a0*/  LOP3.LUT R113, R113, 0x1c0, RZ, 0xc0, !PT ;  /* 0x000001c071717812 */ /* 0x000fe400078ec0ff */
[----:B------:R-:W-:Y:S02]  /*121b0*/  LOP3.LUT R115, R115, 0x1c0, RZ, 0xc0, !PT ;  /* 0x000001c073737812 */ /* 0x000fe400078ec0ff */
[----:B------:R-:W-:Y:S02]  /*121c0*/  SHF.R.U32.HI R113, RZ, 0x3, R113 ;  /* 0x00000003ff717819 */ /* 0x000fe40000011671 */
[-C--:B---3--:R-:W-:Y:S02]  /*121d0*/  ISETP.GE.AND P0, PT, R16, R64.reuse, PT ;  /* 0x000000401000720c */ /* 0x088fe40003f06270 */
[----:B------:R-:W-:-:S11]  /*121e0*/  ISETP.GE.AND P1, PT, R213, R64, PT ;  /* 0x00000040d500720c */ /* 0x000fd60003f26270 */
[----:B--2---:R-:W-:Y:S05]  /*121f0*/  @P0 BRA `(.L_x_2887) ;  /* 0x0000000400880947 */ /* 0x004fea0003800000 */
[----:B-1----:R-:W-:Y:S01]  /*12200*/  LEA.HI R56, R64, R0, RZ, 0x1d ;  /* 0x0000000040387211 */ /* 0x002fe200078fe8ff */
[----:B------:R-:W-:Y:S01]  /*12210*/  HADD2.F32 R80, -RZ, R109.H1_H1 ;  /* 0x3000006dff507230 */ /* 0x000fe20000004100 */
[----:B-----5:R-:W-:Y:S01]  /*12220*/  R2UR UR4, R116 ;  /* 0x00000000740472ca */ /* 0x020fe200000e0000 */
[----:B------:R-:W-:Y:S01]  /*12230*/  HADD2.F32 R76, -RZ, R111.H1_H1 ;  /* 0x3000006fff4c7230 */ /* 0x000fe20000004100 */
[----:B------:R-:W-:Y:S01]  /*12240*/  SHF.R.S32.HI R59, RZ, 0x1f, R56 ;  /* 0x0000001fff3b7819 */ /* 0x000fe20000011438 */
[----:B------:R-:W-:Y:S01]  /*12250*/  IMAD.SHL.U32 R57, R56, 0x8, RZ ;  /* 0x0000000838397824 */ /* 0x000fe200078e00ff */
[----:B------:R-:W-:Y:S02]  /*12260*/  LOP3.LUT R58, R115, 0x38, R16, 0xf8, !PT ;  /* 0x00000038733a7812 */ /* 0x000fe400078ef810 */
[----:B------:R-:W-:Y:S02]  /*12270*/  LEA.HI R59, R59, R56, RZ, 0x3 ;  /* 0x000000383b3b7211 */ /* 0x000fe400078f18ff */
[----:B------:R-:W-:-:S02]  /*12280*/  LOP3.LUT R56, R115, 0x38, R57, 0xf8, !PT ;  /* 0x0000003873387812 */ /* 0x000fc400078ef839 */
[----:B------:R-:W-:Y:S01]  /*12290*/  LOP3.LUT R58, R87, R58, R113, 0xf6, !PT ;  /* 0x0000003a573a7212 */ /* 0x000fe200078ef671 */
[----:B------:R-:W-:Y:S01]  /*122a0*/  IMAD.SHL.U32 R59, R59, 0x400, RZ ;  /* 0x000004003b3b7824 */ /* 0x000fe200078e00ff */
[----:B------:R-:W-:Y:S02]  /*122b0*/  LOP3.LUT R60, R56, R113, RZ, 0x3c, !PT ;  /* 0x00000071383c7212 */ /* 0x000fe400078e3cff */
[----:B------:R-:W-:Y:S02]  /*122c0*/  LEA R65, R58, UR4, 0x1 ;  /* 0x000000043a417c11 */ /* 0x000fe4000f8e08ff */
[----:B------:R-:W-:Y:S02]  /*122d0*/  LOP3.LUT R61, R59, 0x7fffe000, RZ, 0xc0, !PT ;  /* 0x7fffe0003b3d7812 */ /* 0x000fe400078ec0ff */
[----:B------:R-:W-:Y:S01]  /*122e0*/  SHF.R.U32.HI R71, RZ, 0x10, R53 ;  /* 0x00000010ff477819 */ /* 0x000fe20000011635 */
[----:B------:R-:W0:Y:S01]  /*122f0*/  LDS.128 R56, [R65] ;  /* 0x0000000041387984 */ /* 0x000e220000000c00 */
[----:B------:R-:W-:-:S02]  /*12300*/  IADD3 R61, R60, R61, R87 ;  /* 0x0000003d3c3d7210 */ /* 0x000fc40007ffe057 */
[----:B------:R-:W-:Y:S01]  /*12310*/  SHF.R.U64 R52, R52, 0x10, R53 ;  /* 0x0000001034347819 */ /* 0x000fe20000001235 */
[----:B------:R-:W-:Y:S01]  /*12320*/  HADD2.F32 R71, -RZ, R71.H0_H0 ;  /* 0x20000047ff477230 */ /* 0x000fe20000004100 */
[--C-:B------:R-:W-:Y:S01]  /*12330*/  SHF.R.U32.HI R79, RZ, 0x10, R45.reuse ;  /* 0x00000010ff4f7819 */ /* 0x100fe2000001162d */
[----:B------:R-:W-:Y:S01]  /*12340*/  IMAD R66, R61, 0x2, R22 ;  /* 0x000000023d427824 */ /* 0x000fe200078e0216 */
[----:B------:R-:W-:Y:S02]  /*12350*/  SHF.R.U64 R44, R44, 0x10, R45 ;  /* 0x000000102c2c7819 */ /* 0x000fe4000000122d */
[--C-:B------:R-:W-:Y:S02]  /*12360*/  SHF.R.U64 R45, R46, 0x10, R47.reuse ;  /* 0x000000102e2d7819 */ /* 0x100fe4000000122f */
[----:B------:R-:W1:Y:S01]  /*12370*/  LDS.128 R60, [R66+0x14400] ;  /* 0x01440000423c7984 */ /* 0x000e620000000c00 */
[----:B------:R-:W-:Y:S02]  /*12380*/  SHF.R.U32.HI R83, RZ, 0x10, R47 ;  /* 0x00000010ff537819 */ /* 0x000fe4000001162f */
[--C-:B------:R-:W-:Y:S01]  /*12390*/  SHF.R.U64 R46, R54, 0x10, R55.reuse ;  /* 0x00000010362e7819 */ /* 0x100fe20000001237 */
[----:B------:R-:W-:Y:S01]  /*123a0*/  HADD2.F32 R45, -RZ, R45.H0_H0 ;  /* 0x2000002dff2d7230 */ /* 0x000fe20000004100 */
[----:B------:R-:W-:Y:S01]  /*123b0*/  SHF.R.U32.HI R81, RZ, 0x10, R55 ;  /* 0x00000010ff517819 */ /* 0x000fe20000011637 */
[----:B0-----:R-:W-:-:S02]  /*123c0*/  HADD2.F32 R53, -RZ, R57.H0_H0 ;  /* 0x20000039ff357230 */ /* 0x001fc40000004100 */
[----:B------:R-:W-:Y:S02]  /*123d0*/  HADD2.F32 R57, -RZ, R57.H1_H1 ;  /* 0x30000039ff397230 */ /* 0x000fe40000004100 */
[----:B------:R-:W-:Y:S02]  /*123e0*/  HADD2.F32 R47, -RZ, R56.H0_H0 ;  /* 0x20000038ff2f7230 */ /* 0x000fe40000004100 */
[----:B------:R-:W-:Y:S02]  /*123f0*/  HADD2.F32 R54, -RZ, R58.H0_H0 ;  /* 0x2000003aff367230 */ /* 0x000fe40000004100 */
[--C-:B------:R-:W-:Y:S02]  /*12400*/  HADD2.F32 R55, -RZ, R59.reuse.H0_H0 ;  /* 0x2000003bff377230 */ /* 0x100fe40000004100 */
[----:B------:R-:W-:Y:S02]  /*12410*/  HADD2.F32 R59, -RZ, R59.H1_H1 ;  /* 0x3000003bff3b7230 */ /* 0x000fe40000004100 */
[----:B-1----:R-:W-:-:S02]  /*12420*/  HADD2.F32 R67, -RZ, R61.H0_H0 ;  /* 0x2000003dff437230 */ /* 0x002fc40000004100 */
[----:B------:R-:W-:Y:S02]  /*12430*/  HADD2.F32 R68, -RZ, R61.H1_H1 ;  /* 0x3000003dff447230 */ /* 0x000fe40000004100 */
[----:B------:R-:W-:Y:S02]  /*12440*/  HADD2.F32 R61, -RZ, R60.H0_H0 ;  /* 0x2000003cff3d7230 */ /* 0x000fe40000004100 */
[C---:B------:R-:W-:Y:S01]  /*12450*/  FMUL.FTZ R78, R67.reuse, R80 ;  /* 0x00000050434e7220 */ /* 0x040fe20000410000 */
[-C--:B------:R-:W-:Y:S01]  /*12460*/  FMUL.FTZ R82, R67, R76.reuse ;  /* 0x0000004c43527220 */ /* 0x080fe20000410000 */
[----:B------:R-:W-:Y:S02]  /*12470*/  HADD2.F32 R67, -RZ, R79.H0_H0 ;  /* 0x2000004fff437230 */ /* 0x000fe40000004100 */
[----:B------:R-:W-:Y:S01]  /*12480*/  FMUL.FTZ R114, R68, R71 ;  /* 0x0000004744727220 */ /* 0x000fe20000410000 */
[----:B------:R-:W-:Y:S01]  /*12490*/  FFMA.FTZ R77, R53, R76, -R78 ;  /* 0x0000004c354d7223 */ /* 0x000fe2000001084e */
[----:B------:R-:W-:-:S02]  /*124a0*/  HADD2.F32 R78, -RZ, R109.H0_H0 ;  /* 0x2000006dff4e7230 */ /* 0x000fc40000004100 */
[----:B------:R-:W-:Y:S01]  /*124b0*/  FFMA.FTZ R82, R53, R80, R82 ;  /* 0x0000005035527223 */ /* 0x000fe20000010052 */
[----:B------:R-:W-:Y:S02]  /*124c0*/  HADD2.F32 R76, -RZ, R111.H0_H0 ;  /* 0x2000006fff4c7230 */ /* 0x000fe40000004100 */
[-C--:B------:R-:W-:Y:S01]  /*124d0*/  FMUL.FTZ R80, R68, R67.reuse ;  /* 0x0000004344507220 */ /* 0x080fe20000410000 */
[----:B------:R-:W-:Y:S01]  /*124e0*/  FFMA.FTZ R114, R57, R67, -R114 ;  /* 0x0000004339727223 */ /* 0x000fe20000010872 */
[C---:B------:R-:W-:Y:S01]  /*124f0*/  FMUL.FTZ R68, R61.reuse, R78 ;  /* 0x0000004e3d447220 */ /* 0x040fe20000410000 */
[----:B------:R-:W-:Y:S02]  /*12500*/  HADD2.F32 R69, -RZ, R62.H0_H0 ;  /* 0x2000003eff457230 */ /* 0x000fe40000004100 */
[----:B------:R-:W-:Y:S01]  /*12510*/  FMUL.FTZ R61, R61, R76 ;  /* 0x0000004c3d3d7220 */ /* 0x000fe20000410000 */
[----:B------:R-:W-:Y:S02]  /*12520*/  HADD2.F32 R67, -RZ, R110.H0_H0 ;  /* 0x2000006eff437230 */ /* 0x000fe40000004100 */
[----:B------:R-:W-:Y:S01]  /*12530*/  FFMA.FTZ R71, R57, R71, R80 ;  /* 0x0000004739477223 */ /* 0x000fe20000010050 */
[----:B------:R-:W-:-:S02]  /*12540*/  HADD2.F32 R53, -RZ, R112.H0_H0 ;  /* 0x20000070ff357230 */ /* 0x000fc40000004100 */
[C---:B------:R-:W-:Y:S01]  /*12550*/  FFMA.FTZ R57, R47.reuse, R76, -R68 ;  /* 0x0000004c2f397223 */ /* 0x040fe20000010844 */
[----:B------:R-:W-:Y:S01]  /*12560*/  FFMA.FTZ R61, R47, R78, R61 ;  /* 0x0000004e2f3d7223 */ /* 0x000fe2000001003d */
[--C-:B------:R-:W-:Y:S02]  /*12570*/  HADD2.F32 R70, -RZ, R63.reuse.H0_H0 ;  /* 0x2000003fff467230 */ /* 0x100fe40000004100 */
[C---:B------:R-:W-:Y:S01]  /*12580*/  FMUL.FTZ R47, R69.reuse, R67 ;  /* 0x00000043452f7220 */ /* 0x040fe20000410000 */
[----:B------:R-:W-:Y:S02]  /*12590*/  HADD2.F32 R112, -RZ, R112.H1_H1 ;  /* 0x30000070ff707230 */ /* 0x000fe40000004100 */
[-C--:B------:R-:W-:Y:S01]  /*125a0*/  FMUL.FTZ R79, R69, R53.reuse ;  /* 0x00000035454f7220 */ /* 0x080fe20000410000 */
[----:B------:R-:W-:Y:S02]  /*125b0*/  HADD2.F32 R110, -RZ, R110.H1_H1 ;  /* 0x3000006eff6e7230 */ /* 0x000fe40000004100 */
[----:B------:R-:W-:Y:S01]  /*125c0*/  FFMA.FTZ R69, R54, R53, -R47 ;  /* 0x0000003536457223 */ /* 0x000fe2000001082f */
[----:B------:R-:W-:-:S02]  /*125d0*/  HADD2.F32 R63, -RZ, R63.H1_H1 ;  /* 0x3000003fff3f7230 */ /* 0x000fc40000004100 */
[C---:B------:R-:W-:Y:S01]  /*125e0*/  FMUL.FTZ R47, R70.reuse, R112 ;  /* 0x00000070462f7220 */ /* 0x040fe20000410000 */
[----:B------:R-:W-:Y:S02]  /*125f0*/  HADD2.F32 R76, -RZ, R81.H0_H0 ;  /* 0x20000051ff4c7230 */ /* 0x000fe40000004100 */
[-C--:B------:R-:W-:Y:S01]  /*12600*/  FMUL.FTZ R78, R70, R110.reuse ;  /* 0x0000006e464e7220 */ /* 0x080fe20000410000 */
[----:B------:R-:W-:Y:S02]  /*12610*/  HADD2.F32 R68, -RZ, R83.H0_H0 ;  /* 0x20000053ff447230 */ /* 0x000fe40000004100 */
[C---:B------:R-:W-:Y:S01]  /*12620*/  FFMA.FTZ R110, R55.reuse, R110, R47 ;  /* 0x0000006e376e7223 */ /* 0x040fe2000001002f */
[----:B------:R-:W-:Y:S02]  /*12630*/  HADD2.F32 R60, -RZ, R60.H1_H1 ;  /* 0x3000003cff3c7230 */ /* 0x000fe40000004100 */
[----:B------:R-:W-:Y:S01]  /*12640*/  FFMA.FTZ R78, R55, R112, -R78 ;  /* 0x00000070374e7223 */ /* 0x000fe2000001084e */
[----:B------:R-:W-:-:S02]  /*12650*/  HADD2.F32 R62, -RZ, R62.H1_H1 ;  /* 0x3000003eff3e7230 */ /* 0x000fc40000004100 */
[C---:B------:R-:W-:Y:S01]  /*12660*/  FMUL.FTZ R70, R63.reuse, R76 ;  /* 0x0000004c3f467220 */ /* 0x040fe20000410000 */
        /* <DEDUP_REMOVED lines=27> */
.L_x_2887:
[----:B------:R-:W-:Y:S05]  /*12820*/  BSYNC B2 ;  /* 0x0000000000027941 */ /* 0x000fea0003800000 */
.L_x_2886:
[----:B------:R-:W-:Y:S05]  /*12830*/  @P1 BRA `(.L_x_2885) ;  /* 0x0000000400981947 */ /* 0x000fea0003800000 */
[----:B0-----:R-:W-:Y:S01]  /*12840*/  LEA.HI R44, R20, R213, RZ, 0x6 ;  /* 0x000000d5142c7211 */ /* 0x001fe200078f30ff */
[--C-:B-1----:R-:W-:Y:S01]  /*12850*/  HADD2.F32 R58, -RZ, R107.reuse.H1_H1 ;  /* 0x3000006bff3a7230 */ /* 0x102fe20000004100 */
[----:B------:R-:W-:Y:S01]  /*12860*/  LEA.HI R64, R64, R85, RZ, 0x1d ;  /* 0x0000005540407211 */ /* 0x000fe200078fe8ff */
[----:B------:R-:W-:Y:S01]  /*12870*/  HADD2.F32 R60, -RZ, R106.H0_H0 ;  /* 0x2000006aff3c7230 */ /* 0x000fe20000004100 */
[----:B------:R-:W-:Y:S01]  /*12880*/  LOP3.LUT R46, R115, 0x38, R21, 0xf8, !PT ;  /* 0x00000038732e7812 */ /* 0x000fe200078ef815 */
[----:B------:R-:W-:Y:S01]  /*12890*/  HADD2.F32 R107, -RZ, R107.H0_H0 ;  /* 0x2000006bff6b7230 */ /* 0x000fe20000004100 */
[----:B------:R-:W-:Y:S02]  /*128a0*/  SHF.L.U32 R44, R44, 0x7, RZ ;  /* 0x000000072c2c7819 */ /* 0x000fe400000006ff */
[----:B------:R-:W-:Y:S02]  /*128b0*/  SHF.R.S32.HI R45, RZ, 0x1f, R64 ;  /* 0x0000001fff2d7819 */ /* 0x000fe40000011440 */
[----:B------:R-:W-:-:S02]  /*128c0*/  LOP3.LUT R47, R46, R113, RZ, 0x3c, !PT ;  /* 0x000000712e2f7212 */ /* 0x000fc400078e3cff */
[----:B------:R-:W-:Y:S01]  /*128d0*/  LOP3.LUT R46, R44, 0xffffe000, RZ, 0xc0, !PT ;  /* 0xffffe0002c2e7812 */ /* 0x000fe200078ec0ff */
[----:B------:R-:W-:Y:S01]  /*128e0*/  IMAD.SHL.U32 R44, R64, 0x8, RZ ;  /* 0x00000008402c7824 */ /* 0x000fe200078e00ff */
[----:B------:R-:W-:Y:S02]  /*128f0*/  LEA.HI R45, R45, R64, RZ, 0x3 ;  /* 0x000000402d2d7211 */ /* 0x000fe400078f18ff */
[----:B-----5:R-:W-:Y:S02]  /*12900*/  R2UR UR4, R116 ;  /* 0x00000000740472ca */ /* 0x020fe400000e0000 */
[----:B------:R-:W-:Y:S01]  /*12910*/  LOP3.LUT R44, R115, 0x38, R44, 0xf8, !PT ;  /* 0x00000038732c7812 */ /* 0x000fe200078ef82c */
[----:B------:R-:W-:Y:S01]  /*12920*/  IMAD.SHL.U32 R45, R45, 0x400, RZ ;  /* 0x000004002d2d7824 */ /* 0x000fe200078e00ff */
[----:B------:R-:W-:Y:S02]  /*12930*/  IADD3 R46, R47, R46, R87 ;  /* 0x0000002e2f2e7210 */ /* 0x000fe40007ffe057 */
[----:B------:R-:W-:-:S02]  /*12940*/  LOP3.LUT R52, R44, R113, RZ, 0x3c, !PT ;  /* 0x000000712c347212 */ /* 0x000fc400078e3cff */
[----:B------:R-:W-:Y:S02]  /*12950*/  LOP3.LUT R57, R45, 0x7fffe000, RZ, 0xc0, !PT ;  /* 0x7fffe0002d397812 */ /* 0x000fe400078ec0ff */
[----:B------:R-:W-:Y:S02]  /*12960*/  SHF.R.U64 R67, R48, 0x10, R49 ;  /* 0x0000001030437819 */ /* 0x000fe40000001231 */
[----:B------:R-:W-:Y:S02]  /*12970*/  IADD3 R57, R52, R57, R87 ;  /* 0x0000003934397210 */ /* 0x000fe40007ffe057 */
[----:B------:R-:W-:Y:S02]  /*12980*/  LEA R56, R46, UR4, 0x1 ;  /* 0x000000042e387c11 */ /* 0x000fe4000f8e08ff */
[----:B------:R-:W-:Y:S01]  /*12990*/  SHF.R.U32.HI R62, RZ, 0x10, R49 ;  /* 0x00000010ff3e7819 */ /* 0x000fe20000011631 */
[----:B------:R-:W-:Y:S01]  /*129a0*/  IMAD R57, R57, 0x2, R22 ;  /* 0x0000000239397824 */ /* 0x000fe200078e0216 */
[--C-:B------:R-:W-:Y:S01]  /*129b0*/  SHF.R.U64 R71, R40, 0x10, R41.reuse ;  /* 0x0000001028477819 */ /* 0x100fe20000001229 */
[----:B------:R-:W0:Y:S01]  /*129c0*/  LDS.128 R44, [R56] ;  /* 0x00000000382c7984 */ /* 0x000e220000000c00 */
[----:B------:R-:W-:Y:S01]  /*129d0*/  SHF.R.U32.HI R59, RZ, 0x10, R41 ;  /* 0x00000010ff3b7819 */ /* 0x000fe20000011629 */
[----:B------:R-:W-:Y:S01]  /*129e0*/  HADD2.F32 R62, -RZ, R62.H0_H0 ;  /* 0x2000003eff3e7230 */ /* 0x000fe20000004100 */
[--C-:B------:R-:W-:Y:S01]  /*129f0*/  SHF.R.U64 R65, R50, 0x10, R51.reuse ;  /* 0x0000001032417819 */ /* 0x100fe20000001233 */
[----:B------:R-:W1:Y:S01]  /*12a00*/  LDS.128 R52, [R57+0x14400] ;  /* 0x0144000039347984 */ /* 0x000e620000000c00 */
[----:B------:R-:W-:-:S02]  /*12a10*/  SHF.R.U32.HI R63, RZ, 0x10, R51 ;  /* 0x00000010ff3f7819 */ /* 0x000fc40000011633 */
[--C-:B------:R-:W-:Y:S02]  /*12a20*/  SHF.R.U32.HI R69, RZ, 0x10, R43.reuse ;  /* 0x00000010ff457819 */ /* 0x100fe4000001162b */
[----:B------:R-:W-:Y:S01]  /*12a30*/  SHF.R.U64 R70, R42, 0x10, R43 ;  /* 0x000000102a467819 */ /* 0x000fe2000000122b */
[--C-:B0-----:R-:W-:Y:S02]  /*12a40*/  HADD2.F32 R41, -RZ, R45.reuse.H0_H0 ;  /* 0x2000002dff297230 */ /* 0x101fe40000004100 */
[----:B------:R-:W-:Y:S02]  /*12a50*/  HADD2.F32 R45, -RZ, R45.H1_H1 ;  /* 0x3000002dff2d7230 */ /* 0x000fe40000004100 */
[--C-:B-1----:R-:W-:Y:S02]  /*12a60*/  HADD2.F32 R49, -RZ, R53.reuse.H0_H0 ;  /* 0x20000035ff317230 */ /* 0x102fe40000004100 */
[----:B------:R-:W-:Y:S02]  /*12a70*/  HADD2.F32 R53, -RZ, R53.H1_H1 ;  /* 0x30000035ff357230 */ /* 0x000fe40000004100 */
[----:B------:R-:W-:-:S02]  /*12a80*/  HADD2.F32 R48, -RZ, R52.H0_H0 ;  /* 0x20000034ff307230 */ /* 0x000fc40000004100 */
[C---:B------:R-:W-:Y:S01]  /*12a90*/  FMUL.FTZ R64, R49.reuse, R60 ;  /* 0x0000003c31407220 */ /* 0x040fe20000410000 */
[----:B------:R-:W-:Y:S01]  /*12aa0*/  FMUL.FTZ R66, R49, R58 ;  /* 0x0000003a31427220 */ /* 0x000fe20000410000 */
[----:B------:R-:W-:Y:S02]  /*12ab0*/  HADD2.F32 R49, -RZ, R106.H1_H1 ;  /* 0x3000006aff317230 */ /* 0x000fe40000004100 */
[----:B------:R-:W-:Y:S01]  /*12ac0*/  FMUL.FTZ R68, R53, R62 ;  /* 0x0000003e35447220 */ /* 0x000fe20000410000 */
[C---:B------:R-:W-:Y:S01]  /*12ad0*/  FFMA.FTZ R64, R41.reuse, R58, -R64 ;  /* 0x0000003a29407223 */ /* 0x040fe20000010840 */
[----:B------:R-:W-:Y:S02]  /*12ae0*/  HADD2.F32 R40, -RZ, R44.H0_H0 ;  /* 0x2000002cff287230 */ /* 0x000fe40000004100 */
[----:B------:R-:W-:Y:S01]  /*12af0*/  FFMA.FTZ R66, R41, R60, R66 ;  /* 0x0000003c29427223 */ /* 0x000fe20000010042 */
[----:B------:R-:W-:Y:S02]  /*12b00*/  HADD2.F32 R58, -RZ, R59.H0_H0 ;  /* 0x2000003bff3a7230 */ /* 0x000fe40000004100 */
[C---:B------:R-:W-:Y:S01]  /*12b10*/  FMUL.FTZ R41, R48.reuse, R49 ;  /* 0x0000003130297220 */ /* 0x040fe20000410000 */
[----:B------:R-:W-:Y:S01]  /*12b20*/  FMUL.FTZ R48, R48, R107 ;  /* 0x0000006b30307220 */ /* 0x000fe20000410000 */
[----:B------:R-:W-:-:S02]  /*12b30*/  HADD2.F32 R50, -RZ, R54.H0_H0 ;  /* 0x20000036ff327230 */ /* 0x000fc40000004100 */
[-C--:B------:R-:W-:Y:S01]  /*12b40*/  FMUL.FTZ R60, R53, R58.reuse ;  /* 0x0000003a353c7220 */ /* 0x080fe20000410000 */
[C---:B------:R-:W-:Y:S01]  /*12b50*/  FFMA.FTZ R59, R45.reuse, R58, -R68 ;  /* 0x0000003a2d3b7223 */ /* 0x040fe20000010844 */
[C---:B------:R-:W-:Y:S01]  /*12b60*/  FFMA.FTZ R107, R40.reuse, R107, -R41 ;  /* 0x0000006b286b7223 */ /* 0x040fe20000010829 */
[----:B------:R-:W-:Y:S02]  /*12b70*/  HADD2.F32 R53, -RZ, R105.H1_H1 ;  /* 0x30000069ff357230 */ /* 0x000fe40000004100 */
[----:B------:R-:W-:Y:S01]  /*12b80*/  FFMA.FTZ R58, R40, R49, R48 ;  /* 0x00000031283a7223 */ /* 0x000fe20000010030 */
[----:B------:R-:W-:Y:S02]  /*12b90*/  HADD2.F32 R41, -RZ, R108.H0_H0 ;  /* 0x2000006cff297230 */ /* 0x000fe40000004100 */
[----:B------:R-:W-:Y:S01]  /*12ba0*/  FFMA.FTZ R61, R45, R62, R60 ;  /* 0x0000003e2d3d7223 */ /* 0x000fe2000001003c */
[----:B------:R-:W-:Y:S02]  /*12bb0*/  HADD2.F32 R51, -RZ, R55.H0_H0 ;  /* 0x20000037ff337230 */ /* 0x000fe40000004100 */
[----:B------:R-:W-:Y:S01]  /*12bc0*/  FMUL.FTZ R45, R50, R53 ;  /* 0x00000035322d7220 */ /* 0x000fe20000410000 */
[----:B------:R-:W-:-:S02]  /*12bd0*/  HADD2.F32 R48, -RZ, R105.H0_H0 ;  /* 0x20000069ff307230 */ /* 0x000fc40000004100 */
[-C--:B------:R-:W-:Y:S01]  /*12be0*/  FMUL.FTZ R49, R50, R41.reuse ;  /* 0x0000002932317220 */ /* 0x080fe20000410000 */
[----:B------:R-:W-:Y:S02]  /*12bf0*/  HADD2.F32 R108, -RZ, R108.H1_H1 ;  /* 0x3000006cff6c7230 */ /* 0x000fe40000004100 */
[----:B------:R-:W-:Y:S02]  /*12c00*/  HADD2.F32 R42, -RZ, R46.H0_H0 ;  /* 0x2000002eff2a7230 */ /* 0x000fe40000004100 */
[C---:B------:R-:W-:Y:S01]  /*12c10*/  FMUL.FTZ R62, R51.reuse, R48 ;  /* 0x00000030333e7220 */ /* 0x040fe20000410000 */
[----:B------:R-:W-:Y:S02]  /*12c20*/  HADD2.F32 R43, -RZ, R47.H0_H0 ;  /* 0x2000002fff2b7230 */ /* 0x000fe40000004100 */
[----:B------:R-:W-:Y:S01]  /*12c30*/  FMUL.FTZ R51, R51, R108 ;  /* 0x0000006c33337220 */ /* 0x000fe20000410000 */
[----:B------:R-:W-:Y:S02]  /*12c40*/  HADD2.F32 R55, -RZ, R55.H1_H1 ;  /* 0x30000037ff377230 */ /* 0x000fe40000004100 */
[----:B------:R-:W-:Y:S01]  /*12c50*/  FFMA.FTZ R60, R42, R41, -R45 ;  /* 0x000000292a3c7223 */ /* 0x000fe2000001082d */
[----:B------:R-:W-:-:S02]  /*12c60*/  HADD2.F32 R50, -RZ, R63.H0_H0 ;  /* 0x2000003fff327230 */ /* 0x000fc40000004100 */
[----:B------:R-:W-:Y:S01]  /*12c70*/  FFMA.FTZ R53, R42, R53, R49 ;  /* 0x000000352a357223 */ /* 0x000fe20000010031 */
[----:B------:R-:W-:Y:S02]  /*12c80*/  HADD2.F32 R40, -RZ, R69.H0_H0 ;  /* 0x20000045ff287230 */ /* 0x000fe40000004100 */
[----:B------:R-:W-:Y:S01]  /*12c90*/  FFMA.FTZ R62, R43, R108, -R62 ;  /* 0x0000006c2b3e7223 */ /* 0x000fe2000001083e */
[----:B------:R-:W-:Y:S02]  /*12ca0*/  HADD2.F32 R47, -RZ, R47.H1_H1 ;  /* 0x3000002fff2f7230 */ /* 0x000fe40000004100 */
[----:B------:R-:W-:Y:S01]  /*12cb0*/  FMUL.FTZ R42, R55, R50 ;  /* 0x00000032372a7220 */ /* 0x000fe20000410000 */
[----:B------:R-:W-:Y:S02]  /*12cc0*/  HADD2.F32 R52, -RZ, R52.H1_H1 ;  /* 0x30000034ff347230 */ /* 0x000fe40000004100 */
[----:B------:R-:W-:Y:S01]  /*12cd0*/  FFMA.FTZ R48, R43, R48, R51 ;  /* 0x000000302b307223 */ /* 0x000fe20000010033 */
[----:B------:R-:W-:-:S02]  /*12ce0*/  HADD2.F32 R54, -RZ, R54.H1_H1 ;  /* 0x30000036ff367230 */ /* 0x000fc40000004100 */
[-C--:B------:R-:W-:Y:S01]  /*12cf0*/  FMUL.FTZ R68, R55, R40.reuse ;  /* 0x0000002837447220 */ /* 0x080fe20000410000 */
[----:B------:R-:W-:Y:S02]  /*12d00*/  HADD2.F32 R45, -RZ, R67.H0_H0 ;  /* 0x20000043ff2d7230 */ /* 0x000fe40000004100 */
[C---:B------:R-:W-:Y:S01]  /*12d10*/  FFMA.FTZ R63, R47.reuse, R40, -R42 ;  /* 0x000000282f3f7223 */ /* 0x040fe2000001082a */
[----:B------:R-:W-:Y:S02]  /*12d20*/  HADD2.F32 R49, -RZ, R65.H0_H0 ;  /* 0x20000041ff317230 */ /* 0x000fe40000004100 */
[----:B------:R-:W-:Y:S01]  /*12d30*/  FFMA.FTZ R65, R47, R50, R68 ;  /* 0x000000322f417223 */ /* 0x000fe20000010044 */
[----:B------:R-:W-:Y:S02]  /*12d40*/  HADD2.F32 R41, -RZ, R71.H0_H0 ;  /* 0x20000047ff297230 */ /* 0x000fe40000004100 */
[----:B------:R-:W-:Y:S01]  /*12d50*/  FMUL.FTZ R47, R52, R45 ;  /* 0x0000002d342f7220 */ /* 0x000fe20000410000 */
[----:B------:R-:W-:-:S02]  /*12d60*/  HADD2.F32 R43, -RZ, R70.H0_H0 ;  /* 0x20000046ff2b7230 */ /* 0x000fc40000004100 */
        /* <DEDUP_REMOVED lines=19> */
.L_x_2885:
[----:B------:R-:W-:Y:S05]  /*12ea0*/  BSYNC B1 ;  /* 0x0000000000017941 */ /* 0x000fea0003800000 */
.L_x_2884:
[----:B--2---:R-:W-:Y:S01]  /*12eb0*/  IADD3 R40, R220, 0x40, RZ ;  /* 0x00000040dc287810 */ /* 0x004fe20007ffe0ff */
[----:B------:R-:W-:Y:S03]  /*12ec0*/  BSSY B1, `(.L_x_2888) ;  /* 0x00000d7000017945 */ /* 0x000fe60003800000 */
[----:B------:R-:W-:-:S13]  /*12ed0*/  ISETP.GE.AND P0, PT, R40, R86, PT ;  /* 0x000000562800720c */ /* 0x000fda0003f06270 */
[----:B------:R-:W-:Y:S05]  /*12ee0*/  @P0 BRA `(.L_x_2889) ;  /* 0x0000000c00500947 */ /* 0x000fea0003800000 */
[----:B0-----:R0:W5:Y:S01]  /*12ef0*/  LDL R68, [R1+0x84] ;  /* 0x0000840001447983 */ /* 0x0011620000100800 */
[----:B------:R-:W2:Y:S03]  /*12f00*/  LDC R49, c[0x0][0x3f4] ;  /* 0x0000fd00ff317b82 */ /* 0x000ea60000000800 */
[----:B------:R0:W5:Y:S01]  /*12f10*/  LDL R67, [R1+0x60] ;  /* 0x0000600001437983 */ /* 0x0001620000100800 */
[----:B------:R-:W-:Y:S01]  /*12f20*/  IMAD.SHL.U32 R50, R40, 0x40, RZ ;  /* 0x0000004028327824 */ /* 0x000fe200078e00ff */
[----:B------:R-:W-:Y:S04]  /*12f30*/  BSSY B2, `(.L_x_2890) ;  /* 0x0000068000027945 */ /* 0x000fe80003800000 */
[----:B------:R-:W-:-:S04]  /*12f40*/  LOP3.LUT R50, R50, 0x1c0, RZ, 0xc0, !PT ;  /* 0x000001c032327812 */ /* 0x000fc800078ec0ff */
[----:B------:R-:W-:Y:S02]  /*12f50*/  SHF.R.U32.HI R48, RZ, 0x3, R50 ;  /* 0x00000003ff307819 */ /* 0x000fe40000011632 */
[-C--:B--2---:R-:W-:Y:S02]  /*12f60*/  ISETP.GE.AND P0, PT, R16, R49.reuse, PT ;  /* 0x000000311000720c */ /* 0x084fe40003f06270 */
[----:B------:R-:W-:-:S11]  /*12f70*/  ISETP.GE.AND P1, PT, R213, R49, PT ;  /* 0x00000031d500720c */ /* 0x000fd60003f26270 */
[----:B0-----:R-:W-:Y:S05]  /*12f80*/  @P0 BRA `(.L_x_2891) ;  /* 0x0000000400880947 */ /* 0x001fea0003800000 */
[----:B------:R-:W-:Y:S01]  /*12f90*/  LEA.HI R40, R49, R0, RZ, 0x1d ;  /* 0x0000000031287211 */ /* 0x000fe200078fe8ff */
[----:B------:R-:W-:Y:S01]  /*12fa0*/  HADD2.F32 R54, -RZ, R103.H1_H1 ;  /* 0x30000067ff367230 */ /* 0x000fe20000004100 */
[----:B-----5:R-:W-:Y:S01]  /*12fb0*/  R2UR UR4, R68 ;  /* 0x00000000440472ca */ /* 0x020fe200000e0000 */
[--C-:B-1----:R-:W-:Y:S01]  /*12fc0*/  HADD2.F32 R56, -RZ, R101.reuse.H1_H1 ;  /* 0x30000065ff387230 */ /* 0x102fe20000004100 */
[----:B------:R-:W-:Y:S01]  /*12fd0*/  SHF.R.S32.HI R43, RZ, 0x1f, R40 ;  /* 0x0000001fff2b7819 */ /* 0x000fe20000011428 */
[----:B------:R-:W-:Y:S01]  /*12fe0*/  IMAD.SHL.U32 R41, R40, 0x8, RZ ;  /* 0x0000000828297824 */ /* 0x000fe200078e00ff */
[----:B------:R-:W-:Y:S01]  /*12ff0*/  LOP3.LUT R45, R50, 0x38, R16, 0xf8, !PT ;  /* 0x00000038322d7812 */ /* 0x000fe200078ef810 */
[----:B------:R-:W-:Y:S01]  /*13000*/  HADD2.F32 R101, -RZ, R101.H0_H0 ;  /* 0x20000065ff657230 */ /* 0x000fe20000004100 */
[----:B------:R-:W-:Y:S01]  /*13010*/  LEA.HI R43, R43, R40, RZ, 0x3 ;  /* 0x000000282b2b7211 */ /* 0x000fe200078f18ff */
[----:B------:R-:W-:Y:S01]  /*13020*/  HADD2.F32 R103, -RZ, R103.H0_H0 ;  /* 0x20000067ff677230 */ /* 0x000fe20000004100 */
[----:B------:R-:W-:-:S02]  /*13030*/  LOP3.LUT R45, R67, R45, R48, 0xf6, !PT ;  /* 0x0000002d432d7212 */ /* 0x000fc400078ef630 */
[----:B------:R-:W-:Y:S01]  /*13040*/  LOP3.LUT R41, R50, 0x38, R41, 0xf8, !PT ;  /* 0x0000003832297812 */ /* 0x000fe200078ef829 */
[----:B------:R-:W-:Y:S01]  /*13050*/  IMAD.SHL.U32 R43, R43, 0x400, RZ ;  /* 0x000004002b2b7824 */ /* 0x000fe200078e00ff */
[--C-:B------:R-:W-:Y:S02]  /*13060*/  SHF.R.U64 R61, R36, 0x10, R37.reuse ;  /* 0x00000010243d7819 */ /* 0x100fe40000001225 */
[----:B------:R-:W-:Y:S02]  /*13070*/  LEA R51, R45, UR4, 0x1 ;  /* 0x000000042d337c11 */ /* 0x000fe4000f8e08ff */
[----:B------:R-:W-:Y:S02]  /*13080*/  LOP3.LUT R44, R41, R48, RZ, 0x3c, !PT ;  /* 0x00000030292c7212 */ /* 0x000fe400078e3cff */
[----:B------:R-:W-:Y:S02]  /*13090*/  LOP3.LUT R45, R43, 0x7fffe000, RZ, 0xc0, !PT ;  /* 0x7fffe0002b2d7812 */ /* 0x000fe400078ec0ff */
[----:B------:R-:W0:Y:S01]  /*130a0*/  LDS.128 R40, [R51] ;  /* 0x0000000033287984 */ /* 0x000e220000000c00 */
[----:B------:R-:W-:-:S02]  /*130b0*/  SHF.R.U32.HI R58, RZ, 0x10, R37 ;  /* 0x00000010ff3a7819 */ /* 0x000fc40000011625 */
[----:B------:R-:W-:Y:S02]  /*130c0*/  IADD3 R45, R44, R45, R67 ;  /* 0x0000002d2c2d7210 */ /* 0x000fe40007ffe043 */
[--C-:B------:R-:W-:Y:S01]  /*130d0*/  SHF.R.U64 R66, R28, 0x10, R29.reuse ;  /* 0x000000101c427819 */ /* 0x100fe2000000121d */
[----:B------:R-:W-:Y:S01]  /*130e0*/  HADD2.F32 R58, -RZ, R58.H0_H0 ;  /* 0x2000003aff3a7230 */ /* 0x000fe20000004100 */
[----:B------:R-:W-:Y:S02]  /*130f0*/  LEA R52, R45, R22, 0x1 ;  /* 0x000000162d347211 */ /* 0x000fe400078e08ff */
[----:B------:R-:W-:Y:S02]  /*13100*/  SHF.R.U32.HI R53, RZ, 0x10, R29 ;  /* 0x00000010ff357819 */ /* 0x000fe4000001161d */
[--C-:B------:R-:W-:Y:S01]  /*13110*/  SHF.R.U64 R59, R38, 0x10, R39.reuse ;  /* 0x00000010263b7819 */ /* 0x100fe20000001227 */
[----:B------:R-:W1:Y:S01]  /*13120*/  LDS.128 R44, [R52+0x14400] ;  /* 0x01440000342c7984 */ /* 0x000e620000000c00 */
[----:B------:R-:W-:-:S02]  /*13130*/  SHF.R.U32.HI R57, RZ, 0x10, R39 ;  /* 0x00000010ff397819 */ /* 0x000fc40000011627 */
[--C-:B------:R-:W-:Y:S02]  /*13140*/  SHF.R.U32.HI R63, RZ, 0x10, R31.reuse ;  /* 0x00000010ff3f7819 */ /* 0x100fe4000001161f */
[----:B------:R-:W-:Y:S01]  /*13150*/  SHF.R.U64 R65, R30, 0x10, R31 ;  /* 0x000000101e417819 */ /* 0x000fe2000000121f */
[--C-:B0-----:R-:W-:Y:S02]  /*13160*/  HADD2.F32 R29, -RZ, R41.reuse.H0_H0 ;  /* 0x20000029ff1d7230 */ /* 0x101fe40000004100 */
[----:B------:R-:W-:Y:S02]  /*13170*/  HADD2.F32 R28, -RZ, R40.H0_H0 ;  /* 0x20000028ff1c7230 */ /* 0x000fe40000004100 */
[----:B------:R-:W-:Y:S02]  /*13180*/  HADD2.F32 R41, -RZ, R41.H1_H1 ;  /* 0x30000029ff297230 */ /* 0x000fe40000004100 */
[----:B------:R-:W-:Y:S02]  /*13190*/  HADD2.F32 R30, -RZ, R42.H0_H0 ;  /* 0x2000002aff1e7230 */ /* 0x000fe40000004100 */
[----:B------:R-:W-:-:S02]  /*131a0*/  HADD2.F32 R31, -RZ, R43.H0_H0 ;  /* 0x2000002bff1f7230 */ /* 0x000fc40000004100 */
[----:B------:R-:W-:Y:S02]  /*131b0*/  HADD2.F32 R43, -RZ, R43.H1_H1 ;  /* 0x3000002bff2b7230 */ /* 0x000fe40000004100 */
[--C-:B-1----:R-:W-:Y:S02]  /*131c0*/  HADD2.F32 R37, -RZ, R45.reuse.H0_H0 ;  /* 0x2000002dff257230 */ /* 0x102fe40000004100 */
[----:B------:R-:W-:Y:S02]  /*131d0*/  HADD2.F32 R36, -RZ, R44.H0_H0 ;  /* 0x2000002cff247230 */ /* 0x000fe40000004100 */
[----:B------:R-:W-:Y:S02]  /*131e0*/  HADD2.F32 R45, -RZ, R45.H1_H1 ;  /* 0x3000002dff2d7230 */ /* 0x000fe40000004100 */
[C---:B------:R-:W-:Y:S01]  /*131f0*/  FMUL.FTZ R60, R37.reuse, R56 ;  /* 0x00000038253c7220 */ /* 0x040fe20000410000 */
[----:B------:R-:W-:Y:S01]  /*13200*/  FMUL.FTZ R62, R37, R54 ;  /* 0x00000036253e7220 */ /* 0x000fe20000410000 */
[----:B------:R-:W-:-:S02]  /*13210*/  HADD2.F32 R37, -RZ, R102.H0_H0 ;  /* 0x20000066ff257230 */ /* 0x000fc40000004100 */
[C---:B------:R-:W-:Y:S01]  /*13220*/  FFMA.FTZ R60, R29.reuse, R54, -R60 ;  /* 0x000000361d3c7223 */ /* 0x040fe2000001083c */
[----:B------:R-:W-:Y:S01]  /*13230*/  FFMA.FTZ R62, R29, R56, R62 ;  /* 0x000000381d3e7223 */ /* 0x000fe2000001003e */
[C---:B------:R-:W-:Y:S01]  /*13240*/  FMUL.FTZ R29, R36.reuse, R101 ;  /* 0x00000065241d7220 */ /* 0x040fe20000410000 */
[----:B------:R-:W-:Y:S02]  /*13250*/  HADD2.F32 R54, -RZ, R53.H0_H0 ;  /* 0x20000035ff367230 */ /* 0x000fe40000004100 */
[-C--:B------:R-:W-:Y:S01]  /*13260*/  FMUL.FTZ R36, R36, R103.reuse ;  /* 0x0000006724247220 */ /* 0x080fe20000410000 */
[----:B------:R-:W-:Y:S02]  /*13270*/  HADD2.F32 R39, -RZ, R47.H0_H0 ;  /* 0x2000002fff277230 */ /* 0x000fe40000004100 */
[----:B------:R-:W-:Y:S01]  /*13280*/  FFMA.FTZ R103, R28, R103, -R29 ;  /* 0x000000671c677223 */ /* 0x000fe2000001081d */
[----:B------:R-:W-:Y:S01]  /*13290*/  FMUL.FTZ R64, R45, R58 ;  /* 0x0000003a2d407220 */ /* 0x000fe20000410000 */
[----:B------:R-:W-:-:S02]  /*132a0*/  HADD2.F32 R29, -RZ, R104.H0_H0 ;  /* 0x20000068ff1d7230 */ /* 0x000fc40000004100 */
[-C--:B------:R-:W-:Y:S01]  /*132b0*/  FMUL.FTZ R56, R45, R54.reuse ;  /* 0x000000362d387220 */ /* 0x080fe20000410000 */
[----:B------:R-:W-:Y:S02]  /*132c0*/  HADD2.F32 R102, -RZ, R102.H1_H1 ;  /* 0x30000066ff667230 */ /* 0x000fe40000004100 */
[C---:B------:R-:W-:Y:S01]  /*132d0*/  FFMA.FTZ R45, R41.reuse, R54, -R64 ;  /* 0x00000036292d7223 */ /* 0x040fe20000010840 */
[----:B------:R-:W-:Y:S02]  /*132e0*/  HADD2.F32 R38, -RZ, R46.H0_H0 ;  /* 0x2000002eff267230 */ /* 0x000fe40000004100 */
[----:B------:R-:W-:Y:S01]  /*132f0*/  FFMA.FTZ R53, R41, R58, R56 ;  /* 0x0000003a29357223 */ /* 0x000fe20000010038 */
[----:B------:R-:W-:Y:S02]  /*13300*/  HADD2.F32 R104, -RZ, R104.H1_H1 ;  /* 0x30000068ff687230 */ /* 0x000fe40000004100 */
[----:B------:R-:W-:Y:S01]  /*13310*/  FFMA.FTZ R101, R28, R101, R36 ;  /* 0x000000651c657223 */ /* 0x000fe20000010024 */
[----:B------:R-:W-:Y:S01]  /*13320*/  FMUL.FTZ R54, R39, R102 ;  /* 0x0000006627367220 */ /* 0x000fe20000410000 */
[----:B------:R-:W-:-:S02]  /*13330*/  HADD2.F32 R47, -RZ, R47.H1_H1 ;  /* 0x3000002fff2f7230 */ /* 0x000fc40000004100 */
[C---:B------:R-:W-:Y:S01]  /*13340*/  FMUL.FTZ R41, R38.reuse, R37 ;  /* 0x0000002526297220 */ /* 0x040fe20000410000 */
[-C--:B------:R-:W-:Y:S01]  /*13350*/  FMUL.FTZ R55, R38, R29.reuse ;  /* 0x0000001d26377220 */ /* 0x080fe20000410000 */
[----:B------:R-:W-:Y:S02]  /*13360*/  HADD2.F32 R36, -RZ, R57.H0_H0 ;  /* 0x20000039ff247230 */ /* 0x000fe40000004100 */
[----:B------:R-:W-:Y:S01]  /*13370*/  FMUL.FTZ R39, R39, R104 ;  /* 0x0000006827277220 */ /* 0x000fe20000410000 */
[----:B------:R-:W-:Y:S02]  /*13380*/  HADD2.F32 R28, -RZ, R63.H0_H0 ;  /* 0x2000003fff1c7230 */ /* 0x000fe40000004100 */
[C---:B------:R-:W-:Y:S01]  /*13390*/  FFMA.FTZ R38, R30.reuse, R29, -R41 ;  /* 0x0000001d1e267223 */ /* 0x040fe20000010829 */
[----:B------:R-:W-:Y:S01]  /*133a0*/  FFMA.FTZ R55, R30, R37, R55 ;  /* 0x000000251e377223 */ /* 0x000fe20000010037 */
[----:B------:R-:W-:Y:S01]  /*133b0*/  FFMA.FTZ R102, R31, R102, R39 ;  /* 0x000000661f667223 */ /* 0x000fe20000010027 */
[----:B------:R-:W-:-:S02]  /*133c0*/  HADD2.F32 R44, -RZ, R44.H1_H1 ;  /* 0x3000002cff2c7230 */ /* 0x000fc40000004100 */
[----:B------:R-:W-:Y:S01]  /*133d0*/  FMUL.FTZ R30, R47, R36 ;  /* 0x000000242f1e7220 */ /* 0x000fe20000410000 */
[----:B------:R-:W-:Y:S02]  /*133e0*/  HADD2.F32 R46, -RZ, R46.H1_H1 ;  /* 0x3000002eff2e7230 */ /* 0x000fe40000004100 */
[----:B------:R-:W-:Y:S01]  /*133f0*/  FFMA.FTZ R54, R31, R104, -R54 ;  /* 0x000000681f367223 */ /* 0x000fe20000010836 */
        /* <DEDUP_REMOVED lines=27> */
.L_x_2891:
[----:B------:R-:W-:Y:S05]  /*135b0*/  BSYNC B2 ;  /* 0x0000000000027941 */ /* 0x000fea0003800000 */
.L_x_2890:
[----:B------:R-:W-:Y:S05]  /*135c0*/  @P1 BRA `(.L_x_2889) ;  /* 0x0000000400981947 */ /* 0x000fea0003800000 */
[----:B0-----:R-:W-:Y:S01]  /*135d0*/  LEA.HI R28, R20, R213, RZ, 0x6 ;  /* 0x000000d5141c7211 */ /* 0x001fe200078f30ff */
[----:B------:R-:W-:Y:S01]  /*135e0*/  HADD2.F32 R42, -RZ, R96.H1_H1 ;  /* 0x30000060ff2a7230 */ /* 0x000fe20000004100 */
[----:B------:R-:W-:Y:S02]  /*135f0*/  LEA.HI R49, R49, R85, RZ, 0x1d ;  /* 0x0000005531317211 */ /* 0x000fe400078fe8ff */
[----:B------:R-:W-:Y:S01]  /*13600*/  LOP3.LUT R31, R50, 0x38, R21, 0xf8, !PT ;  /* 0x00000038321f7812 */ /* 0x000fe200078ef815 */
[----:B------:R-:W-:Y:S01]  /*13610*/  IMAD.SHL.U32 R29, R28, 0x80, RZ ;  /* 0x000000801c1d7824 */ /* 0x000fe200078e00ff */
[----:B------:R-:W-:Y:S02]  /*13620*/  SHF.R.S32.HI R28, RZ, 0x1f, R49 ;  /* 0x0000001fff1c7819 */ /* 0x000fe40000011431 */
[----:B-----5:R-:W-:Y:S02]  /*13630*/  R2UR UR4, R68 ;  /* 0x00000000440472ca */ /* 0x020fe400000e0000 */
[----:B------:R-:W-:Y:S01]  /*13640*/  LOP3.LUT R30, R29, 0xffffe000, RZ, 0xc0, !PT ;  /* 0xffffe0001d1e7812 */ /* 0x000fe200078ec0ff */
[----:B------:R-:W-:Y:S01]  /*13650*/  IMAD.SHL.U32 R29, R49, 0x8, RZ ;  /* 0x00000008311d7824 */ /* 0x000fe200078e00ff */
[----:B------:R-:W-:-:S02]  /*13660*/  LEA.HI R28, R28, R49, RZ, 0x3 ;  /* 0x000000311c1c7211 */ /* 0x000fc400078f18ff */
[----:B------:R-:W-:Y:S02]  /*13670*/  LOP3.LUT R31, R31, R48, RZ, 0x3c, !PT ;  /* 0x000000301f1f7212 */ /* 0x000fe400078e3cff */
[----:B------:R-:W-:Y:S01]  /*13680*/  LOP3.LUT R29, R50, 0x38, R29, 0xf8, !PT ;  /* 0x00000038321d7812 */ /* 0x000fe200078ef81d */
[----:B------:R-:W-:Y:S01]  /*13690*/  IMAD.SHL.U32 R28, R28, 0x400, RZ ;  /* 0x000004001c1c7824 */ /* 0x000fe200078e00ff */
[----:B------:R-:W-:Y:S02]  /*136a0*/  IADD3 R30, R31, R30, R67 ;  /* 0x0000001e1f1e7210 */ /* 0x000fe40007ffe043 */
[----:B------:R-:W-:Y:S02]  /*136b0*/  LOP3.LUT R48, R29, R48, RZ, 0x3c, !PT ;  /* 0x000000301d307212 */ /* 0x000fe400078e3cff */
[----:B------:R-:W-:Y:S02]  /*136c0*/  LOP3.LUT R37, R28, 0x7fffe000, RZ, 0xc0, !PT ;  /* 0x7fffe0001c257812 */ /* 0x000fe400078ec0ff */
[----:B-1----:R-:W-:-:S02]  /*136d0*/  LEA R57, R30, UR4, 0x1 ;  /* 0x000000041e397c11 */ /* 0x002fc4000f8e08ff */
[----:B------:R-:W-:Y:S01]  /*136e0*/  IADD3 R37, R48, R37, R67 ;  /* 0x0000002530257210 */ /* 0x000fe20007ffe043 */
[----:B------:R-:W-:Y:S01]  /*136f0*/  HADD2.F32 R48, -RZ, R94.H1_H1 ;  /* 0x3000005eff307230 */ /* 0x000fe20000004100 */
[--C-:B------:R-:W-:Y:S01]  /*13700*/  SHF.R.U64 R41, R34, 0x10, R35.reuse ;  /* 0x0000001022297819 */ /* 0x100fe20000001223 */
[----:B------:R-:W0:Y:S01]  /*13710*/  LDS.128 R28, [R57] ;  /* 0x00000000391c7984 */ /* 0x000e220000000c00 */
[----:B------:R-:W-:Y:S02]  /*13720*/  LEA R40, R37, R22, 0x1 ;  /* 0x0000001625287211 */ /* 0x000fe400078e08ff */
[----:B------:R-:W-:Y:S02]  /*13730*/  SHF.R.U32.HI R50, RZ, 0x10, R35 ;  /* 0x00000010ff327819 */ /* 0x000fe40000011623 */
[--C-:B------:R-:W-:Y:S01]  /*13740*/  SHF.R.U64 R51, R26, 0x10, R27.reuse ;  /* 0x000000101a337819 */ /* 0x100fe2000000121b */
[----:B------:R-:W1:Y:S01]  /*13750*/  LDS.128 R36, [R40+0x14400] ;  /* 0x0144000028247984 */ /* 0x000e620000000c00 */
[----:B------:R-:W-:Y:S01]  /*13760*/  SHF.R.U32.HI R46, RZ, 0x10, R27 ;  /* 0x00000010ff2e7819 */ /* 0x000fe2000001161b */
[----:B------:R-:W-:Y:S01]  /*13770*/  HADD2.F32 R50, -RZ, R50.H0_H0 ;  /* 0x20000032ff327230 */ /* 0x000fe20000004100 */
[----:B------:R-:W-:-:S02]  /*13780*/  SHF.R.U64 R49, R32, 0x10, R33 ;  /* 0x0000001020317819 */ /* 0x000fc40000001221 */
[----:B------:R-:W-:Y:S02]  /*13790*/  SHF.R.U32.HI R43, RZ, 0x10, R33 ;  /* 0x00000010ff2b7819 */ /* 0x000fe40000011621 */
[--C-:B------:R-:W-:Y:S02]  /*137a0*/  SHF.R.U64 R55, R24, 0x10, R25.reuse ;  /* 0x0000001018377819 */ /* 0x100fe40000001219 */
[----:B------:R-:W-:Y:S01]  /*137b0*/  SHF.R.U32.HI R53, RZ, 0x10, R25 ;  /* 0x00000010ff357819 */ /* 0x000fe20000011619 */
[--C-:B0-----:R-:W-:Y:S02]  /*137c0*/  HADD2.F32 R27, -RZ, R31.reuse.H0_H0 ;  /* 0x2000001fff1b7230 */ /* 0x101fe40000004100 */
[----:B------:R-:W-:Y:S02]  /*137d0*/  HADD2.F32 R31, -RZ, R31.H1_H1 ;  /* 0x3000001fff1f7230 */ /* 0x000fe40000004100 */
[----:B------:R-:W-:Y:S02]  /*137e0*/  HADD2.F32 R25, -RZ, R29.H0_H0 ;  /* 0x2000001dff197230 */ /* 0x000fe40000004100 */
[----:B-1----:R-:W-:-:S02]  /*137f0*/  HADD2.F32 R35, -RZ, R39.H0_H0 ;  /* 0x20000027ff237230 */ /* 0x002fc40000004100 */
[----:B------:R-:W-:Y:S02]  /*13800*/  HADD2.F32 R39, -RZ, R39.H1_H1 ;  /* 0x30000027ff277230 */ /* 0x000fe40000004100 */
[--C-:B------:R-:W-:Y:S02]  /*13810*/  HADD2.F32 R33, -RZ, R37.reuse.H0_H0 ;  /* 0x20000025ff217230 */ /* 0x100fe40000004100 */
[C---:B------:R-:W-:Y:S01]  /*13820*/  FMUL.FTZ R44, R35.reuse, R48 ;  /* 0x00000030232c7220 */ /* 0x040fe20000410000 */
[----:B------:R-:W-:Y:S01]  /*13830*/  FMUL.FTZ R52, R35, R42 ;  /* 0x0000002a23347220 */ /* 0x000fe20000410000 */
[----:B------:R-:W-:Y:S01]  /*13840*/  FMUL.FTZ R54, R39, R50 ;  /* 0x0000003227367220 */ /* 0x000fe20000410000 */
[----:B------:R-:W-:Y:S02]  /*13850*/  HADD2.F32 R37, -RZ, R37.H1_H1 ;  /* 0x30000025ff257230 */ /* 0x000fe40000004100 */
[----:B------:R-:W-:Y:S01]  /*13860*/  FFMA.FTZ R45, R27, R42, -R44 ;  /* 0x0000002a1b2d7223 */ /* 0x000fe2000001082c */
[----:B------:R-:W-:-:S02]  /*13870*/  HADD2.F32 R44, -RZ, R46.H0_H0 ;  /* 0x2000002eff2c7230 */ /* 0x000fc40000004100 */
[----:B------:R-:W-:Y:S01]  /*13880*/  FFMA.FTZ R47, R27, R48, R52 ;  /* 0x000000301b2f7223 */ /* 0x000fe20000010034 */
[----:B------:R-:W-:Y:S02]  /*13890*/  HADD2.F32 R46, -RZ, R93.H1_H1 ;  /* 0x3000005dff2e7230 */ /* 0x000fe40000004100 */
[----:B------:R-:W-:Y:S02]  /*138a0*/  HADD2.F32 R42, -RZ, R95.H1_H1 ;  /* 0x3000005fff2a7230 */ /* 0x000fe40000004100 */
[-C--:B------:R-:W-:Y:S01]  /*138b0*/  FMUL.FTZ R52, R39, R44.reuse ;  /* 0x0000002c27347220 */ /* 0x080fe20000410000 */
[----:B------:R-:W-:Y:S01]  /*138c0*/  FFMA.FTZ R54, R31, R44, -R54 ;  /* 0x0000002c1f367223 */ /* 0x000fe20000010836 */
[C---:B------:R-:W-:Y:S01]  /*138d0*/  FMUL.FTZ R48, R33.reuse, R46 ;  /* 0x0000002e21307220 */ /* 0x040fe20000410000 */
[----:B------:R-:W-:Y:S02]  /*138e0*/  HADD2.F32 R44, -RZ, R43.H0_H0 ;  /* 0x2000002bff2c7230 */ /* 0x000fe40000004100 */
[----:B------:R-:W-:Y:S01]  /*138f0*/  FMUL.FTZ R33, R33, R42 ;  /* 0x0000002a21217220 */ /* 0x000fe20000410000 */
[----:B------:R-:W-:-:S02]  /*13900*/  HADD2.F32 R29, -RZ, R29.H1_H1 ;  /* 0x3000001dff1d7230 */ /* 0x000fc40000004100 */
[----:B------:R-:W-:Y:S01]  /*13910*/  FFMA.FTZ R48, R25, R42, -R48 ;  /* 0x0000002a19307223 */ /* 0x000fe20000010830 */
[----:B------:R-:W-:Y:S02]  /*13920*/  HADD2.F32 R42, -RZ, R53.H0_H0 ;  /* 0x20000035ff2a7230 */ /* 0x000fe40000004100 */
[----:B------:R-:W-:Y:S01]  /*13930*/  FFMA.FTZ R56, R31, R50, R52 ;  /* 0x000000321f387223 */ /* 0x000fe20000010034 */
[----:B------:R-:W-:Y:S02]  /*13940*/  HADD2.F32 R34, -RZ, R38.H0_H0 ;  /* 0x20000026ff227230 */ /* 0x000fe40000004100 */
[C---:B------:R-:W-:Y:S01]  /*13950*/  FMUL.FTZ R50, R37.reuse, R44 ;  /* 0x0000002c25327220 */ /* 0x040fe20000410000 */
[----:B------:R-:W-:Y:S02]  /*13960*/  HADD2.F32 R31, -RZ, R94.H0_H0 ;  /* 0x2000005eff1f7230 */ /* 0x000fe40000004100 */
[----:B------:R-:W-:Y:S01]  /*13970*/  FMUL.FTZ R52, R37, R42 ;  /* 0x0000002a25347220 */ /* 0x000fe20000410000 */
[----:B------:R-:W-:-:S02]  /*13980*/  HADD2.F32 R32, -RZ, R36.H0_H0 ;  /* 0x20000024ff207230 */ /* 0x000fc40000004100 */
[----:B------:R-:W-:Y:S01]  /*13990*/  FFMA.FTZ R46, R25, R46, R33 ;  /* 0x0000002e192e7223 */ /* 0x000fe20000010021 */
        /* <DEDUP_REMOVED lines=8> */
[----:B------:R-:W-:Y:S02]  /*13a20*/  HADD2.F32 R24, -RZ, R28.H0_H0 ;  /* 0x2000001cff187230 */ /* 0x000fe40000004100 */
[-C--:B------:R-:W-:Y:S01]  /*13a30*/  FMUL.FTZ R35, R34, R25.reuse ;  /* 0x0000001922237220 */ /* 0x080fe20000410000 */
[----:B------:R-:W-:Y:S01]  /*13a40*/  FFMA.FTZ R34, R26, R25, -R29 ;  /* 0x000000191a227223 */ /* 0x000fe2000001081d */
[-C--:B------:R-:W-:Y:S01]  /*13a50*/  FMUL.FTZ R32, R32, R95.reuse ;  /* 0x0000005f20207220 */ /* 0x080fe20000410000 */
[----:B------:R-:W-:Y:S02]  /*13a60*/  HADD2.F32 R36, -RZ, R36.H1_H1 ;  /* 0x30000024ff247230 */ /* 0x000fe40000004100 */
[C---:B------:R-:W-:Y:S01]  /*13a70*/  FFMA.FTZ R95, R24.reuse, R95, -R27 ;  /* 0x0000005f185f7223 */ /* 0x040fe2000001081b */
[----:B------:R-:W-:Y:S02]  /*13a80*/  HADD2.F32 R38, -RZ, R38.H1_H1 ;  /* 0x30000026ff267230 */ /* 0x000fe40000004100 */
[----:B------:R-:W-:Y:S01]  /*13a90*/  FFMA.FTZ R32, R24, R93, R32 ;  /* 0x0000005d18207223 */ /* 0x000fe20000010020 */
[----:B------:R-:W-:-:S02]  /*13aa0*/  HADD2.F32 R29, -RZ, R49.H0_H0 ;  /* 0x20000031ff1d7230 */ /* 0x000fc40000004100 */
[----:B------:R-:W-:Y:S02]  /*13ab0*/  HADD2.F32 R33, -RZ, R41.H0_H0 ;  /* 0x20000029ff217230 */ /* 0x000fe40000004100 */
        /* <DEDUP_REMOVED lines=23> */
.L_x_2889:
[----:B------:R-:W-:Y:S05]  /*13c30*/  BSYNC B1 ;  /* 0x0000000000017941 */ /* 0x000fea0003800000 */
.L_x_2888:
[----:B------:R-:W-:-:S13]  /*13c40*/  ISETP.GE.AND P0, PT, R3, R86, PT ;  /* 0x000000560300720c */ /* 0x000fda0003f06270 */
[----:B------:R-:W-:Y:S05]  /*13c50*/  @P0 BRA `(.L_x_2859) ;  /* 0x0000000c005c0947 */ /* 0x000fea0003800000 */
[----:B------:R3:W5:Y:S01]  /*13c60*/  LDL R50, [R1+0x84] ;  /* 0x0000840001327983 */ /* 0x0007620000100800 */
[----:B0-----:R-:W0:Y:S01]  /*13c70*/  LDC R45, c[0x0][0x3f4] ;  /* 0x0000fd00ff2d7b82 */ /* 0x001e220000000800 */
[----:B--2---:R-:W-:Y:S01]  /*13c80*/  SHF.R.S32.HI R26, RZ, 0x1f, R3 ;  /* 0x0000001fff1a7819 */ /* 0x004fe20000011403 */
[----:B------:R-:W-:Y:S01]  /*13c90*/  IMAD.SHL.U32 R24, R3, 0x40, RZ ;  /* 0x0000004003187824 */ /* 0x000fe200078e00ff */
[----:B------:R-:W-:Y:S02]  /*13ca0*/  BSSY B1, `(.L_x_2892) ;  /* 0x000006b000017945 */ /* 0x000fe40003800000 */
[----:B------:R-:W-:Y:S02]  /*13cb0*/  LEA.HI R26, R26, R3, RZ, 0x3 ;  /* 0x000000031a1a7211 */ /* 0x000fe400078f18ff */
[----:B------:R-:W-:-:S03]  /*13cc0*/  LOP3.LUT R46, R24, 0x1c0, RZ, 0xc0, !PT ;  /* 0x000001c0182e7812 */ /* 0x000fc600078ec0ff */
[----:B------:R-:W-:Y:S01]  /*13cd0*/  IMAD.SHL.U32 R26, R26, 0x40, RZ ;  /* 0x000000401a1a7824 */ /* 0x000fe200078e00ff */
[----:B------:R-:W-:-:S04]  /*13ce0*/  SHF.R.U32.HI R47, RZ, 0x3, R46 ;  /* 0x00000003ff2f7819 */ /* 0x000fc8000001162e */
[----:B------:R-:W-:Y:S02]  /*13cf0*/  LOP3.LUT R48, R26, 0xfffffe00, RZ, 0xc0, !PT ;  /* 0xfffffe001a307812 */ /* 0x000fe400078ec0ff */
[-C--:B0-----:R-:W-:Y:S02]  /*13d00*/  ISETP.GE.AND P0, PT, R16, R45.reuse, PT ;  /* 0x0000002d1000720c */ /* 0x081fe40003f06270 */
[----:B------:R-:W-:-:S11]  /*13d10*/  ISETP.GE.AND P1, PT, R213, R45, PT ;  /* 0x0000002dd500720c */ /* 0x000fd60003f26270 */
[----:B---3--:R-:W-:Y:S05]  /*13d20*/  @P0 BRA `(.L_x_2893) ;  /* 0x0000000400880947 */ /* 0x008fea0003800000 */
[----:B------:R-:W-:Y:S01]  /*13d30*/  LEA.HI R0, R45, R0, RZ, 0x1d ;  /* 0x000000002d007211 */ /* 0x000fe200078fe8ff */
[--C-:B------:R-:W-:Y:S01]  /*13d40*/  HADD2.F32 R33, -RZ, R97.reuse.H1_H1 ;  /* 0x30000061ff217230 */ /* 0x100fe20000004100 */
[----:B-----5:R-:W-:Y:S01]  /*13d50*/  R2UR UR4, R50 ;  /* 0x00000000320472ca */ /* 0x020fe200000e0000 */
[----:B------:R-:W-:Y:S01]  /*13d60*/  HADD2.F32 R97, -RZ, R97.H0_H0 ;  /* 0x20000061ff617230 */ /* 0x000fe20000004100 */
[----:B------:R-:W-:Y:S01]  /*13d70*/  SHF.R.S32.HI R25, RZ, 0x1f, R0 ;  /* 0x0000001fff197819 */ /* 0x000fe20000011400 */
[----:B------:R-:W-:Y:S01]  /*13d80*/  IMAD.SHL.U32 R3, R0, 0x8, RZ ;  /* 0x0000000800037824 */ /* 0x000fe200078e00ff */
[C---:B------:R-:W-:Y:S02]  /*13d90*/  LOP3.LUT R24, R46.reuse, 0x38, R16, 0xf8, !PT ;  /* 0x000000382e187812 */ /* 0x040fe400078ef810 */
[----:B------:R-:W-:Y:S02]  /*13da0*/  LEA.HI R25, R25, R0, RZ, 0x3 ;  /* 0x0000000019197211 */ /* 0x000fe400078f18ff */
[----:B------:R-:W-:-:S02]  /*13db0*/  LOP3.LUT R0, R46, 0x38, R3, 0xf8, !PT ;  /* 0x000000382e007812 */ /* 0x000fc400078ef803 */
[----:B------:R-:W-:Y:S02]  /*13dc0*/  SHF.L.U32 R25, R25, 0xa, RZ ;  /* 0x0000000a19197819 */ /* 0x000fe400000006ff */
[----:B------:R-:W-:Y:S02]  /*13dd0*/  LOP3.LUT R0, R0, R47, RZ, 0x3c, !PT ;  /* 0x0000002f00007212 */ /* 0x000fe400078e3cff */
[----:B------:R-:W-:Y:S02]  /*13de0*/  LOP3.LUT R3, R25, 0x7fffe000, RZ, 0xc0, !PT ;  /* 0x7fffe00019037812 */ /* 0x000fe400078ec0ff */
[----:B------:R-:W-:Y:S02]  /*13df0*/  LOP3.LUT R24, R48, R24, R47, 0xf6, !PT ;  /* 0x0000001830187212 */ /* 0x000fe400078ef62f */
[----:B------:R-:W-:Y:S02]  /*13e00*/  IADD3 R3, R0, R3, R48 ;  /* 0x0000000300037210 */ /* 0x000fe40007ffe030 */
[----:B------:R-:W-:-:S02]  /*13e10*/  LEA R49, R24, UR4, 0x1 ;  /* 0x0000000418317c11 */ /* 0x000fc4000f8e08ff */
[----:B------:R-:W-:Y:S01]  /*13e20*/  SHF.R.U32.HI R32, RZ, 0x10, R5 ;  /* 0x00000010ff207819 */ /* 0x000fe20000011605 */
[----:B------:R-:W-:Y:S01]  /*13e30*/  IMAD R3, R3, 0x2, R22 ;  /* 0x0000000203037824 */ /* 0x000fe200078e0216 */
[----:B------:R-:W-:Y:S01]  /*13e40*/  SHF.R.U64 R44, R12, 0x10, R13 ;  /* 0x000000100c2c7819 */ /* 0x000fe2000000120d */
[----:B------:R-:W0:Y:S01]  /*13e50*/  LDS.128 R24, [R49] ;  /* 0x0000000031187984 */ /* 0x000e220000000c00 */
[--C-:B------:R-:W-:Y:S01]  /*13e60*/  SHF.R.U64 R43, R14, 0x10, R15.reuse ;  /* 0x000000100e2b7819 */ /* 0x100fe2000000120f */
[----:B------:R-:W-:Y:S01]  /*13e70*/  HADD2.F32 R32, -RZ, R32.H0_H0 ;  /* 0x20000020ff207230 */ /* 0x000fe20000004100 */
[----:B------:R-:W-:Y:S01]  /*13e80*/  SHF.R.U32.HI R40, RZ, 0x10, R15 ;  /* 0x00000010ff287819 */ /* 0x000fe2000001160f */
[----:B------:R-:W2:Y:S01]  /*13e90*/  LDS.128 R28, [R3+0x14400] ;  /* 0x01440000031c7984 */ /* 0x000ea20000000c00 */
[--C-:B------:R-:W-:Y:S01]  /*13ea0*/  HADD2.F32 R15, -RZ, R99.reuse.H1_H1 ;  /* 0x30000063ff0f7230 */ /* 0x100fe20000004100 */
[----:B------:R-:W-:Y:S01]  /*13eb0*/  SHF.R.U32.HI R34, RZ, 0x10, R13 ;  /* 0x00000010ff227819 */ /* 0x000fe2000001160d */
[----:B------:R-:W-:Y:S01]  /*13ec0*/  HADD2.F32 R99, -RZ, R99.H0_H0 ;  /* 0x20000063ff637230 */ /* 0x000fe20000004100 */
[----:B------:R-:W-:-:S02]  /*13ed0*/  SHF.R.U64 R42, R4, 0x10, R5 ;  /* 0x00000010042a7819 */ /* 0x000fc40000001205 */
[--C-:B------:R-:W-:Y:S02]  /*13ee0*/  SHF.R.U64 R41, R6, 0x10, R7.reuse ;  /* 0x0000001006297819 */ /* 0x100fe40000001207 */
[----:B------:R-:W-:Y:S01]  /*13ef0*/  SHF.R.U32.HI R39, RZ, 0x10, R7 ;  /* 0x00000010ff277819 */ /* 0x000fe20000011607 */
[--C-:B0-----:R-:W-:Y:S02]  /*13f00*/  HADD2.F32 R4, -RZ, R25.reuse.H0_H0 ;  /* 0x20000019ff047230 */ /* 0x101fe40000004100 */
[----:B------:R-:W-:Y:S02]  /*13f10*/  HADD2.F32 R25, -RZ, R25.H1_H1 ;  /* 0x30000019ff197230 */ /* 0x000fe40000004100 */
[--C-:B--2---:R-:W-:Y:S02]  /*13f20*/  HADD2.F32 R12, -RZ, R29.reuse.H0_H0 ;  /* 0x2000001dff0c7230 */ /* 0x104fe40000004100 */
[----:B------:R-:W-:Y:S02]  /*13f30*/  HADD2.F32 R29, -RZ, R29.H1_H1 ;  /* 0x3000001dff1d7230 */ /* 0x000fe40000004100 */
[----:B------:R-:W-:-:S02]  /*13f40*/  HADD2.F32 R7, -RZ, R28.H0_H0 ;  /* 0x2000001cff077230 */ /* 0x000fc40000004100 */
[C---:B------:R-:W-:Y:S01]  /*13f50*/  FMUL.FTZ R35, R12.reuse, R33 ;  /* 0x000000210c237220 */ /* 0x040fe20000410000 */
[-C--:B------:R-:W-:Y:S01]  /*13f60*/  FMUL.FTZ R37, R12, R15.reuse ;  /* 0x0000000f0c257220 */ /* 0x080fe20000410000 */
[----:B------:R-:W-:Y:S02]  /*13f70*/  HADD2.F32 R12, -RZ, R34.H0_H0 ;  /* 0x20000022ff0c7230 */ /* 0x000fe40000004100 */
[C---:B------:R-:W-:Y:S01]  /*13f80*/  FMUL.FTZ R34, R29.reuse, R32 ;  /* 0x000000201d227220 */ /* 0x040fe20000410000 */
[C---:B------:R-:W-:Y:S01]  /*13f90*/  FFMA.FTZ R35, R4.reuse, R15, -R35 ;  /* 0x0000000f04237223 */ /* 0x040fe20000010823 */
[----:B------:R-:W-:Y:S01]  /*13fa0*/  FFMA.FTZ R37, R4, R33, R37 ;  /* 0x0000002104257223 */ /* 0x000fe20000010025 */
[----:B------:R-:W-:Y:S02]  /*13fb0*/  HADD2.F32 R0, -RZ, R24.H0_H0 ;  /* 0x20000018ff007230 */ /* 0x000fe40000004100 */
[-C--:B------:R-:W-:Y:S01]  /*13fc0*/  FMUL.FTZ R4, R29, R12.reuse ;  /* 0x0000000c1d047220 */ /* 0x080fe20000410000 */
[----:B------:R-:W-:Y:S01]  /*13fd0*/  FFMA.FTZ R36, R25, R12, -R34 ;  /* 0x0000000c19247223 */ /* 0x000fe20000010822 */
[----:B------:R-:W-:-:S02]  /*13fe0*/  HADD2.F32 R13, -RZ, R30.H0_H0 ;  /* 0x2000001eff0d7230 */ /* 0x000fc40000004100 */
[C---:B------:R-:W-:Y:S01]  /*13ff0*/  FMUL.FTZ R15, R7.reuse, R97 ;  /* 0x00000061070f7220 */ /* 0x040fe20000410000 */
[----:B------:R-:W-:Y:S02]  /*14000*/  HADD2.F32 R12, -RZ, R98.H0_H0 ;  /* 0x20000062ff0c7230 */ /* 0x000fe40000004100 */
[-C--:B------:R-:W-:Y:S01]  /*14010*/  FMUL.FTZ R34, R7, R99.reuse ;  /* 0x0000006307227220 */ /* 0x080fe20000410000 */
[----:B------:R-:W-:Y:S01]  /*14020*/  FFMA.FTZ R32, R25, R32, R4 ;  /* 0x0000002019207223 */ /* 0x000fe20000010004 */
[----:B------:R-:W-:Y:S02]  /*14030*/  HADD2.F32 R5, -RZ, R26.H0_H0 ;  /* 0x2000001aff057230 */ /* 0x000fe40000004100 */
[C---:B------:R-:W-:Y:S01]  /*14040*/  FFMA.FTZ R99, R0.reuse, R99, -R15 ;  /* 0x0000006300637223 */ /* 0x040fe2000001080f */
[----:B------:R-:W-:Y:S02]  /*14050*/  HADD2.F32 R4, -RZ, R100.H0_H0 ;  /* 0x20000064ff047230 */ /* 0x000fe40000004100 */
[----:B------:R-:W-:Y:S01]  /*14060*/  FFMA.FTZ R34, R0, R97, R34 ;  /* 0x0000006100227223 */ /* 0x000fe20000010022 */
[----:B------:R-:W-:Y:S01]  /*14070*/  FMUL.FTZ R0, R13, R12 ;  /* 0x0000000c0d007220 */ /* 0x000fe20000410000 */
[----:B------:R-:W-:-:S02]  /*14080*/  HADD2.F32 R14, -RZ, R31.H0_H0 ;  /* 0x2000001fff0e7230 */ /* 0x000fc40000004100 */
[----:B------:R-:W-:Y:S02]  /*14090*/  HADD2.F32 R7, -RZ, R100.H1_H1 ;  /* 0x30000064ff077230 */ /* 0x000fe40000004100 */
[-C--:B------:R-:W-:Y:S01]  /*140a0*/  FFMA.FTZ R29, R5, R4.reuse, -R0 ;  /* 0x00000004051d7223 */ /* 0x080fe20000010800 */
[----:B------:R-:W-:Y:S02]  /*140b0*/  HADD2.F32 R15, -RZ, R98.H1_H1 ;  /* 0x30000062ff0f7230 */ /* 0x000fe40000004100 */
[----:B------:R-:W-:Y:S01]  /*140c0*/  FMUL.FTZ R38, R13, R4 ;  /* 0x000000040d267220 */ /* 0x000fe20000410000 */
[----:B------:R-:W-:Y:S02]  /*140d0*/  HADD2.F32 R6, -RZ, R27.H0_H0 ;  /* 0x2000001bff067230 */ /* 0x000fe40000004100 */
[----:B------:R-:W-:Y:S02]  /*140e0*/  HADD2.F32 R0, -RZ, R40.H0_H0 ;  /* 0x20000028ff007230 */ /* 0x000fe40000004100 */
[----:B------:R-:W-:Y:S01]  /*140f0*/  FMUL.FTZ R13, R14, R15 ;  /* 0x0000000f0e0d7220 */ /* 0x000fe20000410000 */
[----:B------:R-:W-:-:S02]  /*14100*/  HADD2.F32 R31, -RZ, R31.H1_H1 ;  /* 0x3000001fff1f7230 */ /* 0x000fc40000004100 */
[-C--:B------:R-:W-:Y:S01]  /*14110*/  FMUL.FTZ R40, R14, R7.reuse ;  /* 0x000000070e287220 */ /* 0x080fe20000410000 */
        /* <DEDUP_REMOVED lines=35> */
.L_x_2893:
[----:B------:R-:W-:Y:S05]  /*14350*/  BSYNC B1 ;  /* 0x0000000000017941 */ /* 0x000fea0003800000 */
.L_x_2892:
[----:B------:R-:W-:Y:S05]  /*14360*/  @P1 BRA `(.L_x_2859) ;  /* 0x0000000400981947 */ /* 0x000fea0003800000 */
[----:B------:R-:W-:Y:S01]  /*14370*/  LEA.HI R20, R20, R213, RZ, 0x6 ;  /* 0x000000d514147211 */ /* 0x000fe200078f30ff */
[--C-:B------:R-:W-:Y:S01]  /*14380*/  HADD2.F32 R25, -RZ, R91.reuse.H1_H1 ;  /* 0x3000005bff197230 */ /* 0x100fe20000004100 */
[----:B------:R-:W-:Y:S01]  /*14390*/  LEA.HI R45, R45, R85, RZ, 0x1d ;  /* 0x000000552d2d7211 */ /* 0x000fe200078fe8ff */
[--C-:B------:R-:W-:Y:S01]  /*143a0*/  HADD2.F32 R27, -RZ, R88.reuse.H1_H1 ;  /* 0x30000058ff1b7230 */ /* 0x100fe20000004100 */
[----:B-----5:R-:W-:Y:S01]  /*143b0*/  R2UR UR4, R50 ;  /* 0x00000000320472ca */ /* 0x020fe200000e0000 */
[----:B------:R-:W-:Y:S01]  /*143c0*/  IMAD.SHL.U32 R20, R20, 0x80, RZ ;  /* 0x0000008014147824 */ /* 0x000fe200078e00ff */
[----:B------:R-:W-:Y:S01]  /*143d0*/  LOP3.LUT R0, R46, 0x38, R21, 0xf8, !PT ;  /* 0x000000382e007812 */ /* 0x000fe200078ef815 */
[----:B------:R-:W-:Y:S01]  /*143e0*/  HADD2.F32 R88, -RZ, R88.H0_H0 ;  /* 0x20000058ff587230 */ /* 0x000fe20000004100 */
[----:B0-----:R-:W-:Y:S01]  /*143f0*/  SHF.R.S32.HI R4, RZ, 0x1f, R45 ;  /* 0x0000001fff047819 */ /* 0x001fe2000001142d */
[----:B------:R-:W-:Y:S01]  /*14400*/  HADD2.F32 R91, -RZ, R91.H0_H0 ;  /* 0x2000005bff5b7230 */ /* 0x000fe20000004100 */
[----:B------:R-:W-:Y:S01]  /*14410*/  LOP3.LUT R5, R0, R47, RZ, 0x3c, !PT ;  /* 0x0000002f00057212 */ /* 0x000fe200078e3cff */
[----:B------:R-:W-:Y:S01]  /*14420*/  IMAD.SHL.U32 R0, R45, 0x8, RZ ;  /* 0x000000082d007824 */ /* 0x000fe200078e00ff */
[----:B------:R-:W-:-:S02]  /*14430*/  LOP3.LUT R3, R20, 0xffffe000, RZ, 0xc0, !PT ;  /* 0xffffe00014037812 */ /* 0x000fc400078ec0ff */
[----:B------:R-:W-:Y:S02]  /*14440*/  LEA.HI R4, R4, R45, RZ, 0x3 ;  /* 0x0000002d04047211 */ /* 0x000fe400078f18ff */
[----:B------:R-:W-:Y:S02]  /*14450*/  IADD3 R3, R5, R3, R48 ;  /* 0x0000000305037210 */ /* 0x000fe40007ffe030 */
[----:B------:R-:W-:Y:S02]  /*14460*/  LOP3.LUT R0, R46, 0x38, R0, 0xf8, !PT ;  /* 0x000000382e007812 */ /* 0x000fe400078ef800 */
[----:B------:R-:W-:Y:S02]  /*14470*/  SHF.L.U32 R4, R4, 0xa, RZ ;  /* 0x0000000a04047819 */ /* 0x000fe400000006ff */
[----:B------:R-:W-:Y:S02]  /*14480*/  LEA R37, R3, UR4, 0x1 ;  /* 0x0000000403257c11 */ /* 0x000fe4000f8e08ff */
[----:B------:R-:W-:-:S02]  /*14490*/  LOP3.LUT R0, R0, R47, RZ, 0x3c, !PT ;  /* 0x0000002f00007212 */ /* 0x000fc400078e3cff */
[----:B------:R-:W-:Y:S02]  /*144a0*/  LOP3.LUT R3, R4, 0x7fffe000, RZ, 0xc0, !PT ;  /* 0x7fffe00004037812 */ /* 0x000fe400078ec0ff */
[----:B------:R-:W0:Y:S01]  /*144b0*/  LDS.128 R4, [R37] ;  /* 0x0000000025047984 */ /* 0x000e220000000c00 */
[----:B------:R-:W-:Y:S02]  /*144c0*/  SHF.R.U32.HI R26, RZ, 0x10, R9 ;  /* 0x00000010ff1a7819 */ /* 0x000fe40000011609 */
[----:B------:R-:W-:Y:S02]  /*144d0*/  IADD3 R3, R0, R3, R48 ;  /* 0x0000000300037210 */ /* 0x000fe40007ffe030 */
[--C-:B------:R-:W-:Y:S01]  /*144e0*/  SHF.R.U64 R36, R72, 0x10, R73.reuse ;  /* 0x0000001048247819 */ /* 0x100fe20000001249 */
[----:B------:R-:W-:Y:S01]  /*144f0*/  HADD2.F32 R26, -RZ, R26.H0_H0 ;  /* 0x2000001aff1a7230 */ /* 0x000fe20000004100 */
[----:B------:R-:W-:Y:S01]  /*14500*/  SHF.R.U32.HI R72, RZ, 0x10, R73 ;  /* 0x00000010ff487819 */ /* 0x000fe20000011649 */
[----:B------:R-:W-:Y:S01]  /*14510*/  IMAD R3, R3, 0x2, R22 ;  /* 0x0000000203037824 */ /* 0x000fe200078e0216 */
[----:B------:R-:W-:-:S02]  /*14520*/  SHF.R.U64 R34, R8, 0x10, R9 ;  /* 0x0000001008227819 */ /* 0x000fc40000001209 */
[--C-:B------:R-:W-:Y:S02]  /*14530*/  SHF.R.U64 R33, R10, 0x10, R11.reuse ;  /* 0x000000100a217819 */ /* 0x100fe4000000120b */
[----:B------:R-:W2:Y:S01]  /*14540*/  LDS.128 R12, [R3+0x14400] ;  /* 0x01440000030c7984 */ /* 0x000ea20000000c00 */
[----:B------:R-:W-:Y:S02]  /*14550*/  SHF.R.U32.HI R32, RZ, 0x10, R11 ;  /* 0x00000010ff207819 */ /* 0x000fe4000001160b */
[--C-:B------:R-:W-:Y:S02]  /*14560*/  SHF.R.U64 R35, R74, 0x10, R75.reuse ;  /* 0x000000104a237819 */ /* 0x100fe4000000124b */
[----:B------:R-:W-:Y:S01]  /*14570*/  SHF.R.U32.HI R74, RZ, 0x10, R75 ;  /* 0x00000010ff4a7819 */ /* 0x000fe2000001164b */
[--C-:B0-----:R-:W-:Y:S02]  /*14580*/  HADD2.F32 R8, -RZ, R5.reuse.H0_H0 ;  /* 0x20000005ff087230 */ /* 0x101fe40000004100 */
[----:B------:R-:W-:-:S02]  /*14590*/  HADD2.F32 R5, -RZ, R5.H1_H1 ;  /* 0x30000005ff057230 */ /* 0x000fc40000004100 */
[----:B------:R-:W-:Y:S02]  /*145a0*/  HADD2.F32 R0, -RZ, R4.H0_H0 ;  /* 0x20000004ff007230 */ /* 0x000fe40000004100 */
[----:B------:R-:W-:Y:S02]  /*145b0*/  HADD2.F32 R9, -RZ, R6.H0_H0 ;  /* 0x20000006ff097230 */ /* 0x000fe40000004100 */
[--C-:B------:R-:W-:Y:S02]  /*145c0*/  HADD2.F32 R10, -RZ, R7.reuse.H0_H0 ;  /* 0x20000007ff0a7230 */ /* 0x100fe40000004100 */
[----:B------:R-:W-:Y:S02]  /*145d0*/  HADD2.F32 R7, -RZ, R7.H1_H1 ;  /* 0x30000007ff077230 */ /* 0x000fe40000004100 */
[----:B------:R-:W-:Y:S02]  /*145e0*/  HADD2.F32 R4, -RZ, R4.H1_H1 ;  /* 0x30000004ff047230 */ /* 0x000fe40000004100 */
[----:B--2---:R-:W-:-:S02]  /*145f0*/  HADD2.F32 R20, -RZ, R13.H0_H0 ;  /* 0x2000000dff147230 */ /* 0x004fc40000004100 */
        /* <DEDUP_REMOVED lines=8> */
[----:B------:R-:W-:-:S02]  /*14680*/  HADD2.F32 R21, -RZ, R14.H0_H0 ;  /* 0x2000000eff157230 */ /* 0x000fc40000004100 */
[----:B------:R-:W-:Y:S01]  /*14690*/  FMUL.FTZ R8, R13, R20 ;  /* 0x000000140d087220 */ /* 0x000fe20000410000 */
[----:B------:R-:W-:Y:S01]  /*146a0*/  FMUL.FTZ R13, R11, R88 ;  /* 0x000000580b0d7220 */ /* 0x000fe20000410000 */
[----:B------:R-:W-:Y:S01]  /*146b0*/  FFMA.FTZ R28, R5, R20, -R28 ;  /* 0x00000014051c7223 */ /* 0x000fe2000001081c */
[----:B------:R-:W-:Y:S01]  /*146c0*/  FMUL.FTZ R11, R11, R91 ;  /* 0x0000005b0b0b7220 */ /* 0x000fe20000410000 */
[----:B------:R-:W-:Y:S02]  /*146d0*/  HADD2.F32 R20, -RZ, R90.H0_H0 ;  /* 0x2000005aff147230 */ /* 0x000fe40000004100 */
[----:B------:R-:W-:Y:S01]  /*146e0*/  FFMA.FTZ R26, R5, R26, R8 ;  /* 0x0000001a051a7223 */ /* 0x000fe20000010008 */
[----:B------:R-:W-:Y:S02]  /*146f0*/  HADD2.F32 R8, -RZ, R92.H0_H0 ;  /* 0x2000005cff087230 */ /* 0x000fe40000004100 */
[----:B------:R-:W-:Y:S01]  /*14700*/  FFMA.FTZ R88, R0, R88, R11 ;  /* 0x0000005800587223 */ /* 0x000fe2000001000b */
[----:B------:R-:W-:-:S02]  /*14710*/  HADD2.F32 R24, -RZ, R15.H0_H0 ;  /* 0x2000000fff187230 */ /* 0x000fc40000004100 */
[----:B------:R-:W-:Y:S01]  /*14720*/  FFMA.FTZ R91, R0, R91, -R13 ;  /* 0x0000005b005b7223 */ /* 0x000fe2000001080d */
[----:B------:R-:W-:Y:S02]  /*14730*/  HADD2.F32 R11, -RZ, R90.H1_H1 ;  /* 0x3000005aff0b7230 */ /* 0x000fe40000004100 */
[C---:B------:R-:W-:Y:S01]  /*14740*/  FMUL.FTZ R0, R21.reuse, R20 ;  /* 0x0000001415007220 */ /* 0x040fe20000410000 */
[----:B------:R-:W-:Y:S02]  /*14750*/  HADD2.F32 R5, -RZ, R92.H1_H1 ;  /* 0x3000005cff057230 */ /* 0x000fe40000004100 */
[-C--:B------:R-:W-:Y:S01]  /*14760*/  FMUL.FTZ R30, R21, R8.reuse ;  /* 0x00000008151e7220 */ /* 0x080fe20000410000 */
[----:B------:R-:W-:Y:S02]  /*14770*/  HADD2.F32 R15, -RZ, R15.H1_H1 ;  /* 0x3000000fff0f7230 */ /* 0x000fe40000004100 */
[----:B------:R-:W-:Y:S01]  /*14780*/  FFMA.FTZ R21, R9, R8, -R0 ;  /* 0x0000000809157223 */ /* 0x000fe20000010800 */
[----:B------:R-:W-:Y:S01]  /*14790*/  FMUL.FTZ R13, R24, R11 ;  /* 0x0000000b180d7220 */ /* 0x000fe20000410000 */
[----:B------:R-:W-:-:S02]  /*147a0*/  HADD2.F32 R8, -RZ, R32.H0_H0 ;  /* 0x20000020ff087230 */ /* 0x000fc40000004100 */
[-C--:B------:R-:W-:Y:S01]  /*147b0*/  FMUL.FTZ R24, R24, R5.reuse ;  /* 0x0000000518187220 */ /* 0x080fe20000410000 */
[----:B------:R-:W-:Y:S02]  /*147c0*/  HADD2.F32 R0, -RZ, R74.H0_H0 ;  /* 0x2000004aff007230 */ /* 0x000fe40000004100 */
[----:B------:R-:W-:Y:S01]  /*147d0*/  FFMA.FTZ R30, R9, R20, R30 ;  /* 0x00000014091e7223 */ /* 0x000fe2000001001e */
[C---:B------:R-:W-:Y:S01]  /*147e0*/  FFMA.FTZ R20, R10.reuse, R5, -R13 ;  /* 0x000000050a147223 */ /* 0x040fe2000001080d */
[----:B------:R-:W-:Y:S01]  /*147f0*/  FFMA.FTZ R24, R10, R11, R24 ;  /* 0x0000000b0a187223 */ /* 0x000fe20000010018 */
[----:B------:R-:W-:Y:S02]  /*14800*/  HADD2.F32 R12, -RZ, R12.H1_H1 ;  /* 0x3000000cff0c7230 */ /* 0x000fe40000004100 */
[C---:B------:R-:W-:Y:S01]  /*14810*/  FMUL.FTZ R32, R15.reuse, R8 ;  /* 0x000000080f207220 */ /* 0x040fe20000410000 */
[----:B------:R-:W-:Y:S02]  /*14820*/  HADD2.F32 R14, -RZ, R14.H1_H1 ;  /* 0x3000000eff0e7230 */ /* 0x000fe40000004100 */
        /* <DEDUP_REMOVED lines=10> */
[-C--:B------:R-:W-:Y:S01]  /*148d0*/  FMUL.FTZ R12, R12, R5.reuse ;  /* 0x000000050c0c7220 */ /* 0x080fe20000410000 */
[----:B------:R-:W-:Y:S01]  /*148e0*/  FFMA.FTZ R0, R4, R5, -R7 ;  /* 0x0000000504007223 */ /* 0x000fe20000010807 */
[-C--:B------:R-:W-:Y:S01]  /*148f0*/  FMUL.FTZ R14, R14, R9.reuse ;  /* 0x000000090e0e7220 */ /* 0x080fe20000410000 */
        /* <DEDUP_REMOVED lines=13> */
.L_x_2859:
[----:B------:R-:W-:Y:S05]  /*149d0*/  BSYNC B0 ;  /* 0x0000000000007941 */ /* 0x000fea0003800000 */
.L_x_2819:
[----:B------:R-:W-:Y:S01]  /*149e0*/  @!PT LDS RZ, [RZ] ;  /* 0x00000000fffff984 */ /* 0x000fe20000000800 */
[----:B------:R-:W-:Y:S01]  /*149f0*/  @!PT LDS RZ, [RZ] ;  /* 0x00000000fffff984 */ /* 0x000fe20000000800 */
[----:B------:R-:W-:Y:S01]  /*14a00*/  @!PT LDS RZ, [RZ] ;  /* 0x00000000fffff984 */ /* 0x000fe20000000800 */
[----:B------:R-:W-:Y:S01]  /*14a10*/  @!PT LDS RZ, [RZ] ;  /* 0x00000000fffff984 */ /* 0x000fe20000000800 */
[----:B------:R0:W-:Y:S06]  /*14a20*/  MEMBAR.ALL.CTA ;  /* 0x0000000000007992 */ /* 0x0001ec0000008000 */
[----:B0-----:R-:W0:Y:S01]  /*14a30*/  FENCE.VIEW.ASYNC.S ;  /* 0x00000000000073c6 */ /* 0x001e220000000000 */
[----:B------:R-:W-:Y:S05]  /*14a40*/  WARPSYNC.ALL ;  /* 0x0000000000007948 */ /* 0x000fea0003800000 */
[----:B0-----:R-:W-:Y:S06]  /*14a50*/  BAR.SYNC.DEFER_BLOCKING 0xd, 0x100 ;  /* 0x0344000000007b1d */ /* 0x001fec0000010000 */
.L_x_2817:
[----:B------:R-:W-:-:S06]  /*14a60*/  ULOP3.LUT UR4, UR60, 0x1, URZ, 0xfc, !UPT ;  /* 0x000000013c047892 */ /* 0x000fcc000f8efc3f */
[----:B------:R-:W-:-:S05]  /*14a70*/  IMAD.U32 R0, RZ, RZ, UR4 ;  /* 0x00000004ff007e24 */ /* 0x000fca000f8e00ff */
[----:B------:R-:W-:-:S13]  /*14a80*/  ISETP.NE.AND P0, PT, R0, 0x3, PT ;  /* 0x000000030000780c */ /* 0x000fda0003f05270 */
[----:B------:R-:W-:Y:S05]  /*14a90*/  @!P0 BRA `(.L_x_2894) ;  /* 0x0000000000048947 */ /* 0x000fea0003800000 */
[----:B------:R-:W-:Y:S01]  /*14aa0*/  BPT.TRAP 0x1 ;  /* 0x000000040000795c */ /* 0x000fe20000300000 */
.L_x_2894:
[----:B------:R-:W-:Y:S01]  /*14ab0*/  IMAD R0, R219, 0x8, R22 ;  /* 0x00000008db007824 */ /* 0x000fe200078e0216 */
[----:B01-3--:R-:W-:-:S04]  /*14ac0*/  SHF.L.U32 R3, R225, 0x1f, RZ ;  /* 0x0000001fe1037819 */ /* 0x00bfc800000006ff */
[----:B------:R0:W1:Y:S01]  /*14ad0*/  SYNCS.PHASECHK.TRANS64.TRYWAIT P1, [R0+URZ+0x38830], R3 ;  /* 0x03883003000075a7 */ /* 0x000062000802017f */
[----:B------:R-:W-:Y:S05]  /*14ae0*/  @!P0 BRA `(.L_x_2895) ;  /* 0x0000000000048947 */ /* 0x000fea0003800000 */
[----:B------:R-:W-:Y:S01]  /*14af0*/  BPT.TRAP 0x1 ;  /* 0x000000040000795c */ /* 0x000fe20000300000 */
.L_x_2895:
[----:B-1----:R-:W-:Y:S05]  /*14b00*/  @P1 BRA `(.L_x_2896) ;  /* 0x0000000000081947 */ /* 0x002fea0003800000 */
[----:B------:R-:W1:Y:S02]  /*14b10*/  SYNCS.PHASECHK.TRANS64.TRYWAIT P1, [R0+URZ+0x38830], R3 ;  /* 0x03883003000075a7 */ /* 0x000e64000802017f */
[----:B-1----:R-:W-:Y:S05]  /*14b20*/  @!P1 BRA `(.L_x_2897) ;  /* 0x000001b800449947 */ /* 0x002fea0003800000 */
.L_x_2896:
[----:B------:R-:W-:Y:S05]  /*14b30*/  WARPSYNC.ALL ;  /* 0x0000000000007948 */ /* 0x000fea0003800000 */
[----:B01----:R-:W-:Y:S01]  /*14b40*/  IADD3 R3, R22, 0x24400, RZ ;  /* 0x0002440016037810 */ /* 0x003fe20007ffe0ff */
[----:B------:R-:W-:Y:S01]  /*14b50*/  IMAD.MOV.U32 R5, RZ, RZ, 0x40000040 ;  /* 0x40000040ff057424 */ /* 0x000fe200078e00ff */
[----:B------:R-:W-:Y:S01]  /*14b60*/  R2UR UR20, R84 ;  /* 0x00000000541472ca */ /* 0x000fe200000e0000 */
[----:B--2---:R-:W-:Y:S01]  /*14b70*/  WARPGROUP.ARRIVE ;  /* 0x00000000000079c5 */ /* 0x004fe20000000000 */
[----:B------:R-:W-:Y:S01]  /*14b80*/  SHF.R.U32.HI R3, RZ, 0x4, R3 ;  /* 0x00000004ff037819 */ /* 0x000fe20000011603 */
[----:B------:R-:W-:Y:S01]  /*14b90*/  UMOV UR25, 0x40000040 ;  /* 0x4000004000197882 */ /* 0x000fe20000000000 */
[----:B------:R-:W-:Y:S01]  /*14ba0*/  R2UR UR27, R5 ;  /* 0x00000000051b72ca */ /* 0x000fe200000e0000 */
[----:B------:R-:W-:Y:S01]  /*14bb0*/  UMOV UR17, UR25 ;  /* 0x0000001900117c82 */ /* 0x000fe20008000000 */
[----:B------:R-:W-:Y:S01]  /*14bc0*/  LOP3.LUT R3, R3, 0x3fff, RZ, 0xc0, !PT ;  /* 0x00003fff03037812 */ /* 0x000fe200078ec0ff */
[----:B------:R-:W-:Y:S01]  /*14bd0*/  UMOV UR5, UR17 ;  /* 0x0000001100057c82 */ /* 0x000fe20008000000 */
[----:B------:R-:W-:Y:S01]  /*14be0*/  MOV R7, 0x40000040 ;  /* 0x4000004000077802 */ /* 0x000fe20000000f00 */
[----:B------:R-:W-:Y:S01]  /*14bf0*/  IMAD.MOV.U32 R9, RZ, RZ, 0x40000040 ;  /* 0x40000040ff097424 */ /* 0x000fe200078e00ff */
[----:B------:R-:W-:Y:S01]  /*14c00*/  LOP3.LUT R4, R3, 0x10000, RZ, 0xfc, !PT ;  /* 0x0001000003047812 */ /* 0x000fe200078efcff */
[----:B------:R-:W-:Y:S01]  /*14c10*/  UMOV UR9, UR17 ;  /* 0x0000001100097c82 */ /* 0x000fe20008000000 */
[----:B------:R-:W-:Y:S01]  /*14c20*/  R2UR UR7, R7 ;  /* 0x00000000070772ca */ /* 0x000fe200000e0000 */
[----:B------:R-:W-:Y:S01]  /*14c30*/  ULOP3.LUT UR20, UR20, 0x10000, URZ, 0xfc, !UPT ;  /* 0x0001000014147892 */ /* 0x000fe2000f8efc3f */
[----:B------:R-:W-:Y:S01]  /*14c40*/  R2UR UR11, R9 ;  /* 0x00000000090b72ca */ /* 0x000fe200000e0000 */
[----:B------:R0:W-:Y:S01]  /*14c50*/  STL [R1+0x54], R4 ;  /* 0x0000540401007387 */ /* 0x0001e20000100800 */
[----:B------:R-:W-:Y:S01]  /*14c60*/  R2UR UR15, R7 ;  /* 0x00000000070f72ca */ /* 0x000fe200000e0000 */
[----:B------:R-:W-:Y:S01]  /*14c70*/  UMOV UR13, UR17 ;  /* 0x00000011000d7c82 */ /* 0x000fe20008000000 */
[----:B------:R-:W-:Y:S01]  /*14c80*/  R2UR UR19, R9 ;  /* 0x00000000091372ca */ /* 0x000fe200000e0000 */
[----:B------:R-:W-:Y:S01]  /*14c90*/  IMAD.MOV.U32 R7, RZ, RZ, 0x40000040 ;  /* 0x40000040ff077424 */ /* 0x000fe200078e00ff */
[----:B------:R-:W-:Y:S01]  /*14ca0*/  UMOV UR24, UR20 ;  /* 0x0000001400187c82 */ /* 0x000fe20008000000 */
[----:B----4-:R-:W-:Y:S01]  /*14cb0*/  IMAD.U32 R13, RZ, RZ, UR25 ;  /* 0x00000019ff0d7e24 */ /* 0x010fe2000f8e00ff */
[----:B------:R-:W-:Y:S01]  /*14cc0*/  UMOV UR16, UR24 ;  /* 0x0000001800107c82 */ /* 0x000fe20008000000 */
[----:B------:R-:W-:Y:S01]  /*14cd0*/  MOV R12, UR24 ;  /* 0x00000018000c7c02 */ /* 0x000fe20008000f00 */
[----:B------:R-:W-:Y:S01]  /*14ce0*/  UMOV UR4, UR16 ;  /* 0x0000001000047c82 */ /* 0x000fe20008000000 */
[----:B0-----:R-:W-:Y:S01]  /*14cf0*/  IMAD R4, R219, 0xa00, R4 ;  /* 0x00000a00db047824 */ /* 0x001fe200078e0204 */
[----:B------:R-:W-:Y:S01]  /*14d00*/  UMOV UR8, UR16 ;  /* 0x0000001000087c82 */ /* 0x000fe20008000000 */
[----:B------:R-:W-:Y:S01]  /*14d10*/  UMOV UR12, UR16 ;  /* 0x00000010000c7c82 */ /* 0x000fe20008000000 */
[----:B------:R-:W-:Y:S01]  /*14d20*/  IMAD.MOV.U32 R9, RZ, RZ, 0x40000040 ;  /* 0x40000040ff097424 */ /* 0x000fe200078e00ff */
[----:B------:R-:W-:Y:S01]  /*14d30*/  MOV R11, 0x40000040 ;  /* 0x40000040000b7802 */ /* 0x000fe20000000f00 */
[C---:B------:R-:W-:Y:S01]  /*14d40*/  VIADD R6, R4.reuse, 0x80 ;  /* 0x0000008004067836 */ /* 0x040fe20000000000 */
[C---:B------:R-:W-:Y:S01]  /*14d50*/  R2UR UR26, R4.reuse ;  /* 0x00000000041a72ca */ /* 0x040fe200000e0000 */
[C---:B------:R-:W-:Y:S01]  /*14d60*/  VIADD R8, R4.reuse, 0x100 ;  /* 0x0000010004087836 */ /* 0x040fe20000000000 */
[----:B------:R-:W-:Y:S01]  /*14d70*/  IADD3 R10, R4, 0x102, RZ ;  /* 0x00000102040a7810 */ /* 0x000fe20007ffe0ff */
[----:B------:R0:W-:Y:S01]  /*14d80*/  STL.64 [R1+0x48], R12 ;  /* 0x0000480c01007387 */ /* 0x0001e20000100a00 */
[----:B------:R-:W-:Y:S01]  /*14d90*/  R2UR UR6, R6 ;  /* 0x00000000060672ca */ /* 0x000fe200000e0000 */
[----:B------:R-:W-:Y:S01]  /*14da0*/  VIADD R6, R4, 0x180 ;  /* 0x0000018004067836 */ /* 0x000fe20000000000 */
[----:B------:R-:W-:Y:S01]  /*14db0*/  R2UR UR10, R8 ;  /* 0x00000000080a72ca */ /* 0x000fe200000e0000 */
[----:B------:R-:W-:Y:S01]  /*14dc0*/  VIADD R8, R4, 0x200 ;  /* 0x0000020004087836 */ /* 0x000fe20000000000 */
[----:B------:R-:W-:Y:S01]  /*14dd0*/  UIADD3 UR56, UR20, 0x804, URZ ;  /* 0x0000080414387890 */ /* 0x000fe2000fffe03f */
[----:B------:R-:W-:Y:S01]  /*14de0*/  IMAD.MOV.U32 R5, RZ, RZ, 0x40000040 ;  /* 0x40000040ff057424 */ /* 0x000fe200078e00ff */
[----:B------:R-:W-:Y:S01]  /*14df0*/  R2UR UR14, R6 ;  /* 0x00000000060e72ca */ /* 0x000fe200000e0000 */
[----:B------:R-:W-:Y:S01]  /*14e00*/  VIADD R6, R4, 0x2 ;  /* 0x0000000204067836 */ /* 0x000fe20000000000 */
[----:B------:R-:W-:Y:S01]  /*14e10*/  R2UR UR18, R8 ;  /* 0x00000000081272ca */ /* 0x000fe200000e0000 */
[----:B------:R-:W-:Y:S01]  /*14e20*/  HGMMA.64x16x16.F32 R56, gdesc[UR24], RZ, !UPT, gsb0 ;  /* 0x00200000183879f0 */ /* 0x000fe2000c0008ff */
[----:B------:R-:W-:Y:S01]  /*14e30*/  R2UR UR27, R7 ;  /* 0x00000000071b72ca */ /* 0x000fe200000e0000 */
[----:B------:R-:W-:Y:S01]  /*14e40*/  UMOV UR25, 0x40000040 ;  /* 0x4000004000197882 */ /* 0x000fe20000000000 */
[----:B------:R-:W-:Y:S01]  /*14e50*/  R2UR UR26, R6 ;  /* 0x00000000061a72ca */ /* 0x000fe200000e0000 */
[C---:B------:R-:W-:Y:S01]  /*14e60*/  VIADD R8, R4.reuse, 0x82 ;  /* 0x0000008204087836 */ /* 0x040fe20000000000 */
[----:B------:R-:W-:Y:S01]  /*14e70*/  UMOV UR57, 0x40000040 ;  /* 0x4000004000397882 */ /* 0x000fe20000000000 */
[----:B------:R-:W-:Y:S01]  /*14e80*/  VIADD R6, R4, 0x182 ;  /* 0x0000018204067836 */ /* 0x000fe20000000000 */
[----:B------:R-:W-:Y:S01]  /*14e90*/  UIADD3 UR52, UR20, 0x806, URZ ;  /* 0x0000080614347890 */ /* 0x000fe2000fffe03f */
[----:B------:R-:W-:Y:S01]  /*14ea0*/  IMAD.MOV.U32 R7, RZ, RZ, 0x40000040 ;  /* 0x40000040ff077424 */ /* 0x000fe200078e00ff */
[----:B------:R-:W-:Y:S01]  /*14eb0*/  UMOV UR53, 0x40000040 ;  /* 0x4000004000357882 */ /* 0x000fe20000000000 */
[----:B0-----:R-:W-:Y:S01]  /*14ec0*/  IMAD.U32 R13, RZ, RZ, UR25 ;  /* 0x00000019ff0d7e24 */ /* 0x001fe2000f8e00ff */
        /* <DEDUP_REMOVED lines=8> */
[----:B------:R-:W-:-:S02]  /*14f50*/  WARPGROUP.DEPBAR.LE gsb0, 0x0 ;  /* 0x00008000000079c5 */ /* 0x000fc40000010000 */
[----:B-----5:R-:W-:-:S06]  /*14f60*/  WARPGROUP.ARRIVE ;  /* 0x00000000000079c5 */ /* 0x020fcc0000000000 */
[----:B------:R-:W-:Y:S01]  /*14f70*/  HGMMA.64x16x16.F32 R48, gdesc[UR4], RZ, !UPT, gsb0 ;  /* 0x00200000043079f0 */ /* 0x000fe2000c0008ff */
[----:B------:R-:W-:Y:S01]  /*14f80*/  UIADD3 UR4, UR20, 0x2, URZ ;  /* 0x0000000214047890 */ /* 0x000fe2000fffe03f */
[----:B------:R-:W-:Y:S01]  /*14f90*/  R2UR UR6, R8 ;  /* 0x00000000080672ca */ /* 0x000fe200000e0000 */
[----:B------:R-:W-:Y:S01]  /*14fa0*/  VIADD R8, R4, 0x202 ;  /* 0x0000020204087836 */ /* 0x000fe20000000000 */
[----:B------:R-:W-:Y:S01]  /*14fb0*/  R2UR UR7, R9 ;  /* 0x00000000090772ca */ /* 0x000fe200000e0000 */
[----:B------:R-:W-:-:S03]  /*14fc0*/  IMAD.MOV.U32 R9, RZ, RZ, 0x40000040 ;  /* 0x40000040ff097424 */ /* 0x000fc600078e00ff */
[----:B------:R-:W-:Y:S02]  /*14fd0*/  UMOV UR24, UR4 ;  /* 0x0000000400187c82 */ /* 0x000fe40008000000 */
[----:B------:R-:W-:-:S05]  /*14fe0*/  MOV R12, UR24 ;  /* 0x00000018000c7c02 */ /* 0x000fca0008000f00 */
[----:B------:R0:W-:Y:S01]  /*14ff0*/  STL.64 [R1+0x40], R12 ;  /* 0x0000400c01007387 */ /* 0x0001e20000100a00 */
[----:B------:R-:W-:Y:S02]  /*15000*/  WARPGROUP.DEPBAR.LE gsb0, 0x0 ;  /* 0x00008000000079c5 */ /* 0x000fe40000010000 */
[----:B------:R-:W-:-:S06]  /*15010*/  WARPGROUP.ARRIVE ;  /* 0x00000000000079c5 */ /* 0x000fcc0000000000 */
[----:B------:R-:W-:Y:S01]  /*15020*/  HGMMA.64x16x16.F32 R40, gdesc[UR8], RZ, !UPT, gsb0 ;  /* 0x00200000082879f0 */ /* 0x000fe2000c0008ff */
[----:B------:R-:W-:Y:S02]  /*15030*/  R2UR UR10, R10 ;  /* 0x000000000a0a72ca */ /* 0x000fe400000e0000 */
[----:B------:R-:W-:Y:S02]  /*15040*/  R2UR UR11, R11 ;  /* 0x000000000b0b72ca */ /* 0x000fe400000e0000 */
[----:B------:R-:W-:Y:S02]  /*15050*/  IADD3 R10, R4, 0x104, RZ ;  /* 0x00000104040a7810 */ /* 0x000fe40007ffe0ff */
[----:B------:R-:W-:Y:S01]  /*15060*/  MOV R11, 0x40000040 ;  /* 0x40000040000b7802 */ /* 0x000fe20000000f00 */
        /* <DEDUP_REMOVED lines=44> */
[----:B------:R-:W-:Y:S01]  /*15330*/  HGMMA.64x16x16.F32 R40, gdesc[UR8], R40, gsb0 ;  /* 0x00200000082879f0 */ /* 0x000fe20008000828 */
        /* <DEDUP_REMOVED lines=339> */
[----:B------:R0:W-:Y:S01]  /*16870*/  STL.64 [R1], R12 ;  /* 0x0000000c01007387 */ /* 0x0001e20000100a00 */
        /* <DEDUP_REMOVED lines=56> */
[----:B------:R-:W-:Y:S02]  /*16c00*/  R2UR UR55, R7 ;  /* 0x00000000073772ca */ /* 0x000fe400000e0000 */
[----:B------:R-:W-:Y:S01]  /*16c10*/  MOV R7, 0x40000040 ;  /* 0x4000004000077802 */ /* 0x000fe20000000f00 */
[----:B------:R-:W-:Y:S02]  /*16c20*/  WARPGROUP.DEPBAR.LE gsb0, 0x0 ;  /* 0x00008000000079c5 */ /* 0x000fe40000010000 */
        /* <DEDUP_REMOVED lines=15> */
[----:B------:R-:W-:Y:S02]  /*16d20*/  R2UR UR15, R9 ;  /* 0x00000000090f72ca */ /* 0x000fe400000e0000 */
        /* <DEDUP_REMOVED lines=171> */
[C---:B------:R-:W-:Y:S01]  /*177e0*/  VIADD R8, R4.reuse, 0x806 ;  /* 0x0000080604087836 */ /* 0x040fe20000000000 */
[----:B------:R-:W-:Y:S01]  /*177f0*/  MOV R9, 0x40000040 ;  /* 0x4000004000097802 */ /* 0x000fe20000000f00 */
[----:B------:R-:W-:Y:S01]  /*17800*/  VIADD R4, R4, 0x986 ;  /* 0x0000098604047836 */ /* 0x000fe20000000000 */
        /* <DEDUP_REMOVED lines=49> */
.L_x_2898:
[----:B------:R-:W2:Y:S01]  /*17b20*/  LDL R6, [R1+0x78] ;  /* 0x0000780001067983 */ /* 0x000ea20000100800 */
[----:B------:R-:W0:Y:S01]  /*17b30*/  LDC R3, c[0x0][0x448] ;  /* 0x00011200ff037b82 */ /* 0x000e220000000800 */
[----:B------:R-:W-:Y:S02]  /*17b40*/  ULDC UR4, c[0x0][0x988] ;  /* 0x0002620000047ab9 */ /* 0x000fe40000000800 */
[----:B------:R-:W2:Y:S04]  /*17b50*/  LDL R71, [R1+0x68] ;  /* 0x0000680001477983 */ /* 0x000ea80000100800 */
[----:B------:R-:W3:Y:S04]  /*17b60*/  LDL R65, [R1+0x70] ;  /* 0x0000700001417983 */ /* 0x000ee80000100800 */
[----:B------:R-:W4:Y:S04]  /*17b70*/  LDL R7, [R1+0x74] ;  /* 0x0000740001077983 */ /* 0x000f280000100800 */
[----:B------:R-:W5:Y:S04]  /*17b80*/  LDL R67, [R1+0x6c] ;  /* 0x00006c0001437983 */ /* 0x000f680000100800 */
[----:B------:R-:W5:Y:S01]  /*17b90*/  LDL R69, [R1+0x50] ;  /* 0x0000500001457983 */ /* 0x000f620000100800 */
[----:B------:R-:W-:Y:S01]  /*17ba0*/  VIADD R0, R0, 0x38840 ;  /* 0x0003884000007836 */ /* 0x000fe20000000000 */
[----:B------:R-:W-:Y:S01]  /*17bb0*/  ULDC UR38, c[0x0][0x988] ;  /* 0x0002620000267ab9 */ /* 0x000fe20000000800 */
[----:B------:R-:W-:Y:S01]  /*17bc0*/  ULDC UR39, c[0x0][0x988] ;  /* 0x0002620000277ab9 */ /* 0x000fe20000000800 */
[----:B0-----:R-:W-:-:S13]  /*17bd0*/  ISETP.NE.AND P1, PT, R3, 0x1, PT ;  /* 0x000000010300780c */ /* 0x001fda0003f25270 */
[----:B------:R-:W0:Y:S08]  /*17be0*/  @P1 LDC R4, c[0x0][0x44c] ;  /* 0x00011300ff041b82 */ /* 0x000e300000000800 */
[----:B------:R-:W1:Y:S01]  /*17bf0*/  @P1 LDC R5, c[0x0][0x450] ;  /* 0x00011400ff051b82 */ /* 0x000e620000000800 */
[----:B--2---:R-:W-:-:S04]  /*17c00*/  IMAD.IADD R3, R6, 0x1, R71 ;  /* 0x0000000106037824 */ /* 0x004fc800078e0247 */
[----:B0-----:R-:W-:-:S05]  /*17c10*/  @P1 IMAD.HI.U32 R4, R3, R4, RZ ;  /* 0x0000000403041227 */ /* 0x001fca00078e00ff */
[----:B-1----:R-:W-:-:S05]  /*17c20*/  @P1 SHF.R.U32.HI R3, RZ, R5, R4 ;  /* 0x00000005ff031219 */ /* 0x002fca0000011604 */
[----:B------:R-:W0:Y:S01]  /*17c30*/  SHFL.IDX PT, R6, R3, 0x1, 0x1c1f ;  /* 0x003c1f0003067f89 */ /* 0x000e2200000e0000 */
[----:B------:R-:W-:Y:S02]  /*17c40*/  IMAD.MOV.U32 R5, RZ, RZ, -0x50 ;  /* 0xffffffb0ff057424 */ /* 0x000fe400078e00ff */
[C---:B---3--:R-:W-:Y:S02]  /*17c50*/  IMAD R4, R2.reuse, -0x50, R65 ;  /* 0xffffffb002047824 */ /* 0x048fe400078e0241 */
[----:B------:R-:W-:-:S03]  /*17c60*/  IMAD R5, R2, R5, 0x51 ;  /* 0x0000005102057424 */ /* 0x000fc600078e0205 */
[----:B------:R-:W-:Y:S01]  /*17c70*/  IADD3 R4, R4, 0x50, RZ ;  /* 0x0000005004047810 */ /* 0x000fe20007ffe0ff */
[----:B----4-:R-:W-:-:S04]  /*17c80*/  IMAD R5, R7, -0x2, R5 ;  /* 0xfffffffe07057824 */ /* 0x010fc800078e0205 */
[----:B------:R-:W-:Y:S01]  /*17c90*/  IMAD R4, R7, -0x2, R4 ;  /* 0xfffffffe07047824 */ /* 0x000fe200078e0204 */
[----:B-----5:R-:W-:-:S04]  /*17ca0*/  IADD3 R5, -R67, R5, R65 ;  /* 0x0000000543057210 */ /* 0x020fc80007ffe141 */
[----:B0-----:R-:W-:-:S04]  /*17cb0*/  VIADDMNMX R6, R6, R5, R4, PT ;  /* 0x0000000506067246 */ /* 0x001fc80003800104 */
[C---:B------:R-:W-:Y:S02]  /*17cc0*/  ISETP.GT.AND P2, PT, R6.reuse, RZ, PT ;  /* 0x000000ff0600720c */ /* 0x040fe40003f44270 */
[C---:B------:R-:W-:Y:S02]  /*17cd0*/  ISETP.GT.AND P3, PT, R6.reuse, 0x1, PT ;  /* 0x000000010600780c */ /* 0x040fe40003f64270 */
[----:B------:R-:W-:Y:S02]  /*17ce0*/  ISETP.GT.AND P4, PT, R6, 0x8, PT ;  /* 0x000000080600780c */ /* 0x000fe40003f84270 */
[----:B------:R-:W-:Y:S02]  /*17cf0*/  FSEL R58, R58, -INF , P2 ;  /* 0xff8000003a3a7808 */ /* 0x000fe40001000000 */
[----:B------:R-:W-:Y:S02]  /*17d00*/  FSEL R59, R59, -INF , P3 ;  /* 0xff8000003b3b7808 */ /* 0x000fe40001800000 */
        /* <DEDUP_REMOVED lines=50> */
[----:B------:R-:W-:Y:S01]  /*18030*/  FMNMX.FTZ R7, R84, R7, !PT ;  /* 0x0000000754077209 */ /* 0x000fe20007810000 */
[----:B------:R-:W0:Y:S01]  /*18040*/  SHFL.IDX PT, R3, R3, RZ, 0x1c1f ;  /* 0x001c1fff03037589 */ /* 0x000e2200000e0000 */
[----:B------:R-:W-:Y:S02]  /*18050*/  FSEL R6, R31, -INF , P2 ;  /* 0xff8000001f067808 */ /* 0x000fe40001000000 */
[----:B------:R-:W-:-:S04]  /*18060*/  FMNMX.FTZ R7, R86, R7, !PT ;  /* 0x0000000756077209 */ /* 0x000fc80007810000 */
[----:B------:R-:W-:-:S05]  /*18070*/  FMNMX.FTZ R7, R6, R7, !PT ;  /* 0x0000000706077209 */ /* 0x000fca0007810000 */
[----:B------:R-:W1:Y:S01]  /*18080*/  SHFL.BFLY PT, R8, R7, 0x2, 0x1f ;  /* 0x0c401f0007087f89 */ /* 0x000e6200000e0000 */
[----:B0-----:R-:W-:-:S04]  /*18090*/  VIADDMNMX R4, R3, R5, R4, PT ;  /* 0x0000000503047246 */ /* 0x001fc80003800104 */
[C---:B------:R-:W-:Y:S02]  /*180a0*/  ISETP.GT.AND P2, PT, R4.reuse, RZ, PT ;  /* 0x000000ff0400720c */ /* 0x040fe40003f44270 */
[C---:B------:R-:W-:Y:S02]  /*180b0*/  ISETP.GT.AND P3, PT, R4.reuse, 0x1, PT ;  /* 0x000000010400780c */ /* 0x040fe40003f64270 */
[----:B------:R-:W-:Y:S02]  /*180c0*/  ISETP.GT.AND P4, PT, R4, 0x8, PT ;  /* 0x000000080400780c */ /* 0x000fe40003f84270 */
[----:B------:R-:W-:Y:S02]  /*180d0*/  FSEL R56, R56, -INF , P2 ;  /* 0xff80000038387808 */ /* 0x000fe40001000000 */
[----:B------:R-:W-:Y:S02]  /*180e0*/  FSEL R57, R57, -INF , P3 ;  /* 0xff80000039397808 */ /* 0x000fe40001800000 */
[----:B-1----:R-:W-:-:S02]  /*180f0*/  FMNMX.FTZ R5, R7, R8, !PT ;  /* 0x0000000807057209 */ /* 0x002fc40007810000 */
[----:B------:R-:W-:Y:S02]  /*18100*/  ISETP.GT.AND P2, PT, R4, 0x9, PT ;  /* 0x000000090400780c */ /* 0x000fe40003f44270 */
[----:B------:R-:W-:Y:S02]  /*18110*/  FSEL R60, R60, -INF , P4 ;  /* 0xff8000003c3c7808 */ /* 0x000fe40002000000 */
[----:B------:R-:W-:Y:S01]  /*18120*/  FMNMX.FTZ R3, R56, R57, !PT ;  /* 0x0000003938037209 */ /* 0x000fe20007810000 */
[----:B------:R-:W0:Y:S01]  /*18130*/  SHFL.BFLY PT, R14, R5, 0x1, 0x1f ;  /* 0x0c201f00050e7f89 */ /* 0x000e2200000e0000 */
        /* <DEDUP_REMOVED lines=18> */
[----:B0-----:R-:W-:Y:S02]  /*18260*/  FMNMX.FTZ R5, R5, R14, !PT ;  /* 0x0000000e05057209 */ /* 0x001fe40007810000 */
        /* <DEDUP_REMOVED lines=26> */
[----:B------:R-:W-:Y:S01]  /*18410*/  FMNMX.FTZ R7, R24, R7, !PT ;  /* 0x0000000718077209 */ /* 0x000fe20007810000 */
[----:B------:R-:W-:Y:S01]  /*18420*/  IMAD.U32 R3, RZ, RZ, UR4 ;  /* 0x00000004ff037e24 */ /* 0x000fe2000f8e00ff */
[----:B------:R-:W-:Y:S01]  /*18430*/  ISETP.GT.AND P3, PT, R4, 0x49, PT ;  /* 0x000000490400780c */ /* 0x000fe20003f64270 */
[----:B------:R-:W0:Y:S01]  /*18440*/  @P1 LDC R25, c[0x0][0x44c] ;  /* 0x00011300ff191b82 */ /* 0x000e220000000800 */
[----:B------:R-:W-:Y:S02]  /*18450*/  FSEL R28, R28, -INF , P2 ;  /* 0xff8000001c1c7808 */ /* 0x000fe40001000000 */
[----:B------:R-:W-:Y:S02]  /*18460*/  FMNMX.FTZ R7, R34, R7, !PT ;  /* 0x0000000722077209 */ /* 0x000fe40007810000 */
[----:B------:R-:W-:Y:S02]  /*18470*/  FSEL R38, R29, -INF , P3 ;  /* 0xff8000001d267808 */ /* 0x000fe40001800000 */
[----:B------:R-:W-:Y:S01]  /*18480*/  FMNMX.FTZ R7, R28, R7, !PT ;  /* 0x000000071c077209 */ /* 0x000fe20007810000 */
[C---:B------:R-:W-:Y:S01]  /*18490*/  FMUL.FTZ R9, R5.reuse, R3 ;  /* 0x0000000305097220 */ /* 0x040fe20000410000 */
[----:B------:R-:W-:Y:S01]  /*184a0*/  FSETP.NEU.FTZ.AND P5, PT, R5, -INF , PT ;  /* 0xff8000000500780b */ /* 0x000fe20003fbd000 */
[----:B------:R-:W1:Y:S01]  /*184b0*/  @P1 LDC R29, c[0x0][0x450] ;  /* 0x00011400ff1d1b82 */ /* 0x000e620000000800 */
[----:B------:R-:W-:-:S05]  /*184c0*/  FMNMX.FTZ R7, R38, R7, !PT ;  /* 0x0000000726077209 */ /* 0x000fca0007810000 */
[----:B------:R-:W2:Y:S01]  /*184d0*/  SHFL.BFLY PT, R4, R7, 0x2, 0x1f ;  /* 0x0c401f0007047f89 */ /* 0x000ea200000e0000 */
[----:B------:R-:W-:Y:S02]  /*184e0*/  FSEL R27, R9, RZ, P5 ;  /* 0x000000ff091b7208 */ /* 0x000fe40002800000 */
[----:B--2---:R-:W-:-:S05]  /*184f0*/  FMNMX.FTZ R9, R7, R4, !PT ;  /* 0x0000000407097209 */ /* 0x004fca0007810000 */
[----:B------:R-:W2:Y:S01]  /*18500*/  SHFL.BFLY PT, R4, R9, 0x1, 0x1f ;  /* 0x0c201f0009047f89 */ /* 0x000ea200000e0000 */
[-CC-:B------:R-:W-:Y:S01]  /*18510*/  FFMA.FTZ R209, R58, R3.reuse, -R27.reuse ;  /* 0x000000033ad17223 */ /* 0x180fe2000001081b */
[-CC-:B------:R-:W-:Y:S01]  /*18520*/  FFMA.FTZ R59, R59, R3.reuse, -R27.reuse ;  /* 0x000000033b3b7223 */ /* 0x180fe2000001081b */
[----:B------:R-:W-:Y:S01]  /*18530*/  FFMA.FTZ R62, R62, R3, -R27 ;  /* 0x000000033e3e7223 */ /* 0x000fe2000001081b */
[----:B--2---:R-:W-:-:S04]  /*18540*/  FMNMX.FTZ R4, R9, R4, !PT ;  /* 0x0000000409047209 */ /* 0x004fc80007810000 */
[C---:B------:R-:W-:Y:S01]  /*18550*/  FSETP.NEU.FTZ.AND P2, PT, R4.reuse, -INF , PT ;  /* 0xff8000000400780b */ /* 0x040fe20003f5d000 */
[----:B------:R-:W-:-:S05]  /*18560*/  FMUL.FTZ R7, R4, R3 ;  /* 0x0000000304077220 */ /* 0x000fca0000410000 */
[----:B------:R-:W-:-:S05]  /*18570*/  FSEL R7, R7, RZ, P2 ;  /* 0x000000ff07077208 */ /* 0x000fca0001000000 */
[-CC-:B------:R-:W-:Y:S01]  /*18580*/  FFMA.FTZ R56, R56, R3.reuse, -R7.reuse ;  /* 0x0000000338387223 */ /* 0x180fe20000010807 */
[-CC-:B------:R-:W-:Y:S01]  /*18590*/  FFMA.FTZ R57, R57, R3.reuse, -R7.reuse ;  /* 0x0000000339397223 */ /* 0x180fe20000010807 */
[-CC-:B------:R-:W-:Y:S01]  /*185a0*/  FFMA.FTZ R60, R60, R3.reuse, -R7.reuse ;  /* 0x000000033c3c7223 */ /* 0x180fe20000010807 */
[----:B------:R-:W-:Y:S01]  /*185b0*/  MUFU.EX2 R209, R209 ;  /* 0x000000d100d17308 */ /* 0x000fe20000000800 */
[-C--:B------:R-:W-:Y:S01]  /*185c0*/  FFMA.FTZ R8, R8, R3.reuse, -R7 ;  /* 0x0000000308087223 */ /* 0x080fe20000010807 */
[----:B------:R-:W-:-:S06]  /*185d0*/  FFMA.FTZ R64, R64, R3, -R27 ;  /* 0x0000000340407223 */ /* 0x000fcc000001081b */
[----:B------:R-:W-:Y:S01]  /*185e0*/  MUFU.EX2 R56, R56 ;  /* 0x0000003800387308 */ /* 0x000fe20000000800 */
[-CC-:B------:R-:W-:Y:S01]  /*185f0*/  FFMA.FTZ R48, R48, R3.reuse, -R7.reuse ;  /* 0x0000000330307223 */ /* 0x180fe20000010807 */
[----:B------:R-:W-:-:S06]  /*18600*/  FFMA.FTZ R10, R10, R3, -R7 ;  /* 0x000000030a0a7223 */ /* 0x000fcc0000010807 */
[----:B------:R-:W-:Y:S01]  /*18610*/  MUFU.EX2 R57, R57 ;  /* 0x0000003900397308 */ /* 0x000fe20000000800 */
[----:B------:R-:W-:-:S07]  /*18620*/  FFMA.FTZ R50, R50, R3, -R27 ;  /* 0x0000000332327223 */ /* 0x000fce000001081b */
[----:B------:R-:W2:Y:S08]  /*18630*/  MUFU.EX2 R58, R59 ;  /* 0x0000003b003a7308 */ /* 0x000eb00000000800 */
[----:B------:R-:W-:Y:S08]  /*18640*/  MUFU.EX2 R60, R60 ;  /* 0x0000003c003c7308 */ /* 0x000ff00000000800 */
[----:B------:R-:W3:Y:S01]  /*18650*/  MUFU.EX2 R62, R62 ;  /* 0x0000003e003e7308 */ /* 0x000ee20000000800 */
[-C--:B------:R-:W-:Y:S01]  /*18660*/  FFMA.FTZ R66, R66, R3.reuse, -R27 ;  /* 0x0000000342427223 */ /* 0x080fe2000001081b */
[----:B------:R-:W-:-:S06]  /*18670*/  FFMA.FTZ R52, R52, R3, -R7 ;  /* 0x0000000334347223 */ /* 0x000fcc0000010807 */
[----:B------:R4:W-:Y:S01]  /*18680*/  MUFU.EX2 R9, R8 ;  /* 0x0000000800097308 */ /* 0x0009e20000000800 */
[----:B------:R-:W-:-:S07]  /*18690*/  FFMA.FTZ R12, R12, R3, -R7 ;  /* 0x000000030c0c7223 */ /* 0x000fce0000010807 */
[----:B------:R-:W5:Y:S01]  /*186a0*/  MUFU.EX2 R211, R64 ;  /* 0x0000004000d37308 */ /* 0x000f620000000800 */
[----:B----4-:R-:W-:-:S07]  /*186b0*/  IMAD.MOV.U32 R8, RZ, RZ, R71 ;  /* 0x000000ffff087224 */ /* 0x010fce00078e0047 */
[----:B------:R0:W-:Y:S01]  /*186c0*/  MUFU.EX2 R11, R10 ;  /* 0x0000000a000b7308 */ /* 0x0001e20000000800 */
[----:B------:R-:W-:-:S07]  /*186d0*/  FFMA.FTZ R54, R54, R3, -R27 ;  /* 0x0000000336367223 */ /* 0x000fce000001081b */
[----:B------:R-:W4:Y:S01]  /*186e0*/  MUFU.EX2 R48, R48 ;  /* 0x0000003000307308 */ /* 0x000f220000000800 */
[----:B0-----:R-:W-:-:S04]  /*186f0*/  @P1 IMAD.HI.U32 R10, R71, R25, RZ ;  /* 0x00000019470a1227 */ /* 0x001fc800078e00ff */
[----:B--2---:R-:W-:Y:S01]  /*18700*/  FADD.FTZ R25, R209, R58 ;  /* 0x0000003ad1197221 */ /* 0x004fe20000010000 */
[----:B-1----:R-:W-:Y:S02]  /*18710*/  @P1 SHF.R.U32.HI R8, RZ, R29, R10 ;  /* 0x0000001dff081219 */ /* 0x002fe4000001160a */
[----:B------:R-:W0:Y:S01]  /*18720*/  MUFU.EX2 R50, R50 ;  /* 0x0000003200327308 */ /* 0x000e220000000800 */
[----:B------:R-:W-:Y:S01]  /*18730*/  FADD.FTZ R29, R56, R57 ;  /* 0x00000039381d7221 */ /* 0x000fe20000010000 */
[-C--:B------:R-:W-:Y:S01]  /*18740*/  FFMA.FTZ R40, R40, R3.reuse, -R7 ;  /* 0x0000000328287223 */ /* 0x080fe20000010807 */
[----:B------:R-:W-:-:S05]  /*18750*/  FFMA.FTZ R68, R68, R3, -R27 ;  /* 0x0000000344447223 */ /* 0x000fca000001081b */
[----:B------:R-:W1:Y:S01]  /*18760*/  MUFU.EX2 R205, R66 ;  /* 0x0000004200cd7308 */ /* 0x000e620000000800 */
[----:B---3--:R-:W-:Y:S01]  /*18770*/  FADD.FTZ R10, R62, R25 ;  /* 0x000000193e0a7221 */ /* 0x008fe20000010000 */
[----:B------:R-:W-:-:S06]  /*18780*/  FFMA.FTZ R42, R42, R3, -R27 ;  /* 0x000000032a2a7223 */ /* 0x000fcc000001081b */
[----:B------:R2:W-:Y:S01]  /*18790*/  MUFU.EX2 R13, R12 ;  /* 0x0000000c000d7308 */ /* 0x0005e20000000800 */
[----:B------:R-:W-:-:S07]  /*187a0*/  PRMT R0, R69, 0x654, R0 ;  /* 0x0000065445007816 */ /* 0x000fce0000000000 */
[----:B------:R-:W3:Y:S01]  /*187b0*/  MUFU.EX2 R52, R52 ;  /* 0x0000003400347308 */ /* 0x000ee20000000800 */
[----:B--2---:R-:W-:Y:S01]  /*187c0*/  IADD3 R12, R8, R65, -R67 ;  /* 0x00000041080c7210 */ /* 0x004fe20007ffe843 */
[----:B------:R-:W-:Y:S01]  /*187d0*/  FADD.FTZ R8, R60, R29 ;  /* 0x0000001d3c087221 */ /* 0x000fe20000010000 */
[----:B-----5:R-:W-:Y:S01]  /*187e0*/  FADD.FTZ R31, R211, R10 ;  /* 0x0000000ad31f7221 */ /* 0x020fe20000010000 */
[-CC-:B------:R-:W-:Y:S01]  /*187f0*/  FFMA.FTZ R14, R14, R3.reuse, -R7.reuse ;  /* 0x000000030e0e7223 */ /* 0x180fe20000010807 */
[-C--:B------:R-:W-:Y:S01]  /*18800*/  FFMA.FTZ R44, R44, R3.reuse, -R7 ;  /* 0x000000032c2c7223 */ /* 0x080fe20000010807 */
[----:B------:R-:W-:Y:S01]  /*18810*/  FADD.FTZ R29, R9, R8 ;  /* 0x00000008091d7221 */ /* 0x000fe20000010000 */
[----:B------:R0:W-:Y:S01]  /*18820*/  SYNCS.ARRIVE.TRANS64.RED.A1T0 RZ, [R0+URZ], RZ ;  /* 0x000000ff00ff79a7 */ /* 0x0001e2000810043f */
[----:B------:R-:W2:Y:S02]  /*18830*/  MUFU.EX2 R54, R54 ;  /* 0x0000003600367308 */ /* 0x000ea40000000800 */
[----:B----4-:R-:W-:Y:S01]  /*18840*/  FADD.FTZ R8, R48, R29 ;  /* 0x0000001d30087221 */ /* 0x010fe20000010000 */
[----:B------:R-:W-:-:S05]  /*18850*/  FFMA.FTZ R70, R70, R3, -R27 ;  /* 0x0000000346467223 */ /* 0x000fca000001081b */
[----:B------:R-:W4:Y:S01]  /*18860*/  MUFU.EX2 R207, R68 ;  /* 0x0000004400cf7308 */ /* 0x000f220000000800 */
[----:B0-----:R-:W-:Y:S01]  /*18870*/  FADD.FTZ R0, R50, R31 ;  /* 0x0000001f32007221 */ /* 0x001fe20000010000 */
[----:B------:R-:W-:Y:S01]  /*18880*/  FFMA.FTZ R46, R46, R3, -R27 ;  /* 0x000000032e2e7223 */ /* 0x000fe2000001081b */
[----:B------:R-:W-:-:S05]  /*18890*/  FADD.FTZ R29, R11, R8 ;  /* 0x000000080b1d7221 */ /* 0x000fca0000010000 */
[----:B------:R-:W0:Y:S01]  /*188a0*/  MUFU.EX2 R40, R40 ;  /* 0x0000002800287308 */ /* 0x000e220000000800 */
[----:B-1----:R-:W-:Y:S01]  /*188b0*/  FADD.FTZ R31, R205, R0 ;  /* 0x00000000cd1f7221 */ /* 0x002fe20000010000 */
[-C--:B------:R-:W-:Y:S01]  /*188c0*/  FFMA.FTZ R20, R20, R3.reuse, -R7 ;  /* 0x0000000314147223 */ /* 0x080fe20000010807 */
[----:B------:R-:W-:-:S05]  /*188d0*/  FFMA.FTZ R0, R6, R3, -R27 ;  /* 0x0000000306007223 */ /* 0x000fca000001081b */
[----:B------:R-:W1:Y:S01]  /*188e0*/  MUFU.EX2 R42, R42 ;  /* 0x0000002a002a7308 */ /* 0x000e620000000800 */
[----:B---3--:R-:W-:Y:S01]  /*188f0*/  FADD.FTZ R6, R52, R29 ;  /* 0x0000001d34067221 */ /* 0x008fe20000010000 */
[----:B------:R-:W-:-:S06]  /*18900*/  FFMA.FTZ R32, R32, R3, -R7 ;  /* 0x0000000320207223 */ /* 0x000fcc0000010807 */
[----:B------:R-:W3:Y:S01]  /*18910*/  MUFU.EX2 R15, R14 ;  /* 0x0000000e000f7308 */ /* 0x000ee20000000800 */
[----:B------:R-:W-:Y:S01]  /*18920*/  FFMA.FTZ R72, R72, R3, -R27 ;  /* 0x0000000348487223 */ /* 0x000fe2000001081b */
[----:B--2---:R-:W-:-:S06]  /*18930*/  FADD.FTZ R8, R54, R31 ;  /* 0x0000001f36087221 */ /* 0x004fcc0000010000 */
[----:B------:R-:W2:Y:S01]  /*18940*/  MUFU.EX2 R201, R70 ;  /* 0x0000004600c97308 */ /* 0x000ea20000000800 */
[----:B------:R-:W-:Y:S01]  /*18950*/  FFMA.FTZ R74, R74, R3, -R27 ;  /* 0x000000034a4a7223 */ /* 0x000fe2000001081b */
[----:B------:R-:W-:-:S06]  /*18960*/  FADD.FTZ R29, R13, R6 ;  /* 0x000000060d1d7221 */ /* 0x000fcc0000010000 */
[----:B------:R-:W5:Y:S01]  /*18970*/  MUFU.EX2 R44, R44 ;  /* 0x0000002c002c7308 */ /* 0x000f620000000800 */
[----:B------:R-:W-:Y:S01]  /*18980*/  FFMA.FTZ R26, R26, R3, -R7 ;  /* 0x000000031a1a7223 */ /* 0x000fe20000010807 */
[----:B----4-:R-:W-:-:S06]  /*18990*/  FADD.FTZ R31, R207, R8 ;  /* 0x00000008cf1f7221 */ /* 0x010fcc0000010000 */
[----:B------:R-:W4:Y:S01]  /*189a0*/  MUFU.EX2 R46, R46 ;  /* 0x0000002e002e7308 */ /* 0x000f220000000800 */
[----:B0-----:R-:W-:Y:S01]  /*189b0*/  FADD.FTZ R8, R40, R29 ;  /* 0x0000001d28087221 */ /* 0x001fe20000010000 */
[----:B------:R-:W-:-:S06]  /*189c0*/  FFMA.FTZ R36, R36, R3, -R7 ;  /* 0x0000000324247223 */ /* 0x000fcc0000010807 */
[----:B------:R-:W0:Y:S01]  /*189d0*/  MUFU.EX2 R21, R20 ;  /* 0x0000001400157308 */ /* 0x000e220000000800 */
[----:B-1----:R-:W-:Y:S01]  /*189e0*/  FADD.FTZ R6, R42, R31 ;  /* 0x0000001f2a067221 */ /* 0x002fe20000010000 */
[----:B---3--:R-:W-:-:S06]  /*189f0*/  FADD.FTZ R29, R15, R8 ;  /* 0x000000080f1d7221 */ /* 0x008fcc0000010000 */
[----:B------:R-:W1:Y:S08]  /*18a00*/  MUFU.EX2 R203, R72 ;  /* 0x0000004800cb7308 */ /* 0x000e700000000800 */
[----:B------:R-:W3:Y:S01]  /*18a10*/  MUFU.EX2 R32, R32 ;  /* 0x0000002000207308 */ /* 0x000ee20000000800 */
[----:B------:R-:W-:Y:S01]  /*18a20*/  FFMA.FTZ R30, R30, R3, -R7 ;  /* 0x000000031e1e7223 */ /* 0x000fe20000010807 */
[----:B--2---:R-:W-:-:S06]  /*18a30*/  FADD.FTZ R31, R201, R6 ;  /* 0x00000006c91f7221 */ /* 0x004fcc0000010000 */
[----:B------:R-:W2:Y:S01]  /*18a40*/  MUFU.EX2 R74, R74 ;  /* 0x0000004a004a7308 */ /* 0x000ea20000000800 */
[----:B-----5:R-:W-:Y:S01]  /*18a50*/  FADD.FTZ R8, R44, R29 ;  /* 0x0000001d2c087221 */ /* 0x020fe20000010000 */
[----:B------:R-:W-:-:S06]  /*18a60*/  FFMA.FTZ R24, R24, R3, -R7 ;  /* 0x0000000318187223 */ /* 0x000fcc0000010807 */
[----:B------:R-:W5:Y:S01]  /*18a70*/  MUFU.EX2 R25, R26 ;  /* 0x0000001a00197308 */ /* 0x000f620000000800 */
[-CC-:B------:R-:W-:Y:S01]  /*18a80*/  FFMA.FTZ R76, R76, R3.reuse, -R27.reuse ;  /* 0x000000034c4c7223 */ /* 0x180fe2000001081b */
[-CC-:B------:R-:W-:Y:S01]  /*18a90*/  FFMA.FTZ R78, R78, R3.reuse, -R27.reuse ;  /* 0x000000034e4e7223 */ /* 0x180fe2000001081b */
[-CC-:B------:R-:W-:Y:S01]  /*18aa0*/  FFMA.FTZ R80, R80, R3.reuse, -R27.reuse ;  /* 0x0000000350507223 */ /* 0x180fe2000001081b */
[-CC-:B------:R-:W-:Y:S01]  /*18ab0*/  FFMA.FTZ R82, R82, R3.reuse, -R27.reuse ;  /* 0x0000000352527223 */ /* 0x180fe2000001081b */
[----:B------:R-:W-:-:S03]  /*18ac0*/  FFMA.FTZ R84, R84, R3, -R27 ;  /* 0x0000000354547223 */ /* 0x000fc6000001081b */
[----:B------:R-:W5:Y:S01]  /*18ad0*/  MUFU.EX2 R36, R36 ;  /* 0x0000002400247308 */ /* 0x000f620000000800 */
[-C--:B------:R-:W-:Y:S01]  /*18ae0*/  FFMA.FTZ R86, R86, R3.reuse, -R27 ;  /* 0x0000000356567223 */ /* 0x080fe2000001081b */
[----:B----4-:R-:W-:Y:S01]  /*18af0*/  FADD.FTZ R10, R46, R31 ;  /* 0x0000001f2e0a7221 */ /* 0x010fe20000010000 */
[----:B0-----:R-:W-:Y:S01]  /*18b00*/  FADD.FTZ R29, R21, R8 ;  /* 0x00000008151d7221 */ /* 0x001fe20000010000 */
[----:B------:R-:W-:-:S04]  /*18b10*/  FFMA.FTZ R34, R34, R3, -R7 ;  /* 0x0000000322227223 */ /* 0x000fc80000010807 */
[----:B------:R-:W0:Y:S01]  /*18b20*/  MUFU.EX2 R27, R30 ;  /* 0x0000001e001b7308 */ /* 0x000e220000000800 */
[----:B-1----:R-:W-:Y:S01]  /*18b30*/  FADD.FTZ R31, R203, R10 ;  /* 0x0000000acb1f7221 */ /* 0x002fe20000010000 */
[----:B---3--:R-:W-:Y:S01]  /*18b40*/  FADD.FTZ R8, R32, R29 ;  /* 0x0000001d20087221 */ /* 0x008fe20000010000 */
[-CC-:B------:R-:W-:Y:S01]  /*18b50*/  FFMA.FTZ R28, R28, R3.reuse, -R7.reuse ;  /* 0x000000031c1c7223 */ /* 0x180fe20000010807 */
[----:B------:R-:W-:-:S04]  /*18b60*/  FFMA.FTZ R38, R38, R3, -R7 ;  /* 0x0000000326267223 */ /* 0x000fc80000010807 */
[----:B------:R-:W1:Y:S01]  /*18b70*/  MUFU.EX2 R24, R24 ;  /* 0x0000001800187308 */ /* 0x000e620000000800 */
[----:B--2---:R-:W-:Y:S01]  /*18b80*/  FADD.FTZ R10, R74, R31 ;  /* 0x0000001f4a0a7221 */ /* 0x004fe20000010000 */
[----:B-----5:R-:W-:Y:S01]  /*18b90*/  FADD.FTZ R31, R25, R8 ;  /* 0x00000008191f7221 */ /* 0x020fe20000010000 */
[----:B------:R-:W-:-:S05]  /*18ba0*/  IMAD.HI R12, R12, 0x66666667, RZ ;  /* 0x666666670c0c7827 */ /* 0x000fca00078e02ff */
[----:B------:R-:W2:Y:S01]  /*18bb0*/  MUFU.EX2 R197, R76 ;  /* 0x0000004c00c57308 */ /* 0x000ea20000000800 */
[----:B------:R-:W-:-:S07]  /*18bc0*/  FADD.FTZ R8, R36, R31 ;  /* 0x0000001f24087221 */ /* 0x000fce0000010000 */
[----:B------:R-:W3:Y:S01]  /*18bd0*/  MUFU.EX2 R7, R34 ;  /* 0x0000002200077308 */ /* 0x000ee20000000800 */
[----:B------:R-:W-:-:S07]  /*18be0*/  SHF.R.U32.HI R33, RZ, 0x1f, R12 ;  /* 0x0000001fff217819 */ /* 0x000fce000001160c */
[----:B------:R-:W4:Y:S01]  /*18bf0*/  MUFU.EX2 R78, R78 ;  /* 0x0000004e004e7308 */ /* 0x000f220000000800 */
[----:B------:R-:W-:Y:S01]  /*18c00*/  F2FP.F16.F32.PACK_AB R210, R9, R60 ;  /* 0x0000003c09d2723e */ /* 0x000fe200000000ff */
[----:B0-----:R-:W-:-:S06]  /*18c10*/  FADD.FTZ R9, R27, R8 ;  /* 0x000000081b097221 */ /* 0x001fcc0000010000 */
[----:B------:R-:W-:Y:S01]  /*18c20*/  MUFU.EX2 R28, R28 ;  /* 0x0000001c001c7308 */ /* 0x000fe20000000800 */
[----:B------:R-:W-:-:S07]  /*18c30*/  LEA.HI.SX32 R6, R12, R33, 0x1b ;  /* 0x000000210c067211 */ /* 0x000fce00078fdaff */
[----:B------:R-:W0:Y:S01]  /*18c40*/  MUFU.EX2 R199, R80 ;  /* 0x0000005000c77308 */ /* 0x000e220000000800 */
[----:B-1----:R-:W-:Y:S01]  /*18c50*/  FADD.FTZ R8, R24, R9 ;  /* 0x0000000918087221 */ /* 0x002fe20000010000 */
[----:B--2---:R-:W-:-:S06]  /*18c60*/  FADD.FTZ R29, R197, R10 ;  /* 0x0000000ac51d7221 */ /* 0x004fcc0000010000 */
[----:B------:R-:W1:Y:S01]  /*18c70*/  MUFU.EX2 R82, R82 ;  /* 0x0000005200527308 */ /* 0x000e620000000800 */
[----:B------:R-:W-:Y:S01]  /*18c80*/  VIMNMX R14, RZ, R6, !PT ;  /* 0x00000006ff0e7248 */ /* 0x000fe20007fe0100 */
[----:B---3--:R-:W-:Y:S01]  /*18c90*/  FADD.FTZ R9, R7, R8 ;  /* 0x0000000807097221 */ /* 0x008fe20000010000 */
[----:B----4-:R-:W-:-:S05]  /*18ca0*/  FADD.FTZ R10, R78, R29 ;  /* 0x0000001d4e0a7221 */ /* 0x010fca0000010000 */
[----:B------:R-:W2:Y:S01]  /*18cb0*/  MUFU.EX2 R193, R84 ;  /* 0x0000005400c17308 */ /* 0x000ea20000000800 */
[----:B------:R3:W-:Y:S01]  /*18cc0*/  STL [R1+0x5c], R14 ;  /* 0x00005c0e01007387 */ /* 0x0007e20000100800 */
[----:B0-----:R-:W-:-:S06]  /*18cd0*/  FADD.FTZ R31, R199, R10 ;  /* 0x0000000ac71f7221 */ /* 0x001fcc0000010000 */
[----:B------:R-:W0:Y:S01]  /*18ce0*/  MUFU.EX2 R86, R86 ;  /* 0x0000005600567308 */ /* 0x000e220000000800 */
[----:B-1----:R-:W-:-:S07]  /*18cf0*/  FADD.FTZ R10, R82, R31 ;  /* 0x0000001f520a7221 */ /* 0x002fce0000010000 */
[----:B------:R1:W4:Y:S02]  /*18d00*/  MUFU.EX2 R195, R0 ;  /* 0x0000000000c37308 */ /* 0x0003240000000800 */
[----:B-1----:R-:W-:Y:S01]  /*18d10*/  FADD.FTZ R0, R28, R9 ;  /* 0x000000091c007221 */ /* 0x002fe20000010000 */
[----:B------:R-:W-:-:S05]  /*18d20*/  IADD3 R9, R2, -0x2, RZ ;  /* 0xfffffffe02097810 */ /* 0x000fca0007ffe0ff */
[----:B------:R-:W1:Y:S01]  /*18d30*/  MUFU.EX2 R29, R38 ;  /* 0x00000026001d7308 */ /* 0x000e620000000800 */
[----:B------:R-:W-:Y:S02]  /*18d40*/  ISETP.GE.AND P2, PT, R9, R14, PT ;  /* 0x0000000e0900720c */ /* 0x000fe40003f46270 */
[----:B------:R-:W-:Y:S01]  /*18d50*/  F2FP.F16.F32.PACK_AB R204, R11, R48 ;  /* 0x000000300bcc723e */ /* 0x000fe200000000ff */
[----:B--2---:R-:W-:Y:S01]  /*18d60*/  FADD.FTZ R11, R193, R10 ;  /* 0x0000000ac10b7221 */ /* 0x004fe20000010000 */
[----:B------:R-:W-:Y:S03]  /*18d70*/  BSSY B0, `(.L_x_2899) ;  /* 0x0000557000007945 */ /* 0x000fe60003800000 */
[----:B0-----:R-:W-:Y:S01]  /*18d80*/  FADD.FTZ R226, R86, R11 ;  /* 0x0000000b56e27221 */ /* 0x001fe20000010000 */
[----:B------:R-:W-:Y:S01]  /*18d90*/  F2FP.F16.F32.PACK_AB R209, R58, R209 ;  /* 0x000000d13ad1723e */ /* 0x000fe200000000ff */
[----:B------:R-:W-:Y:S01]  /*18da0*/  IMAD.MOV.U32 R2, RZ, RZ, 0x3f800000 ;  /* 0x3f800000ff027424 */ /* 0x000fe200078e00ff */
[----:B------:R-:W-:Y:S01]  /*18db0*/  F2FP.F16.F32.PACK_AB R211, R211, R62 ;  /* 0x0000003ed3d3723e */ /* 0x000fe200000000ff */
[----:B----4-:R-:W-:Y:S01]  /*18dc0*/  FADD.FTZ R226, R195, R226 ;  /* 0x000000e2c3e27221 */ /* 0x010fe20000010000 */
[----:B------:R-:W-:-:S02]  /*18dd0*/  F2FP.F16.F32.PACK_AB R205, R205, R50 ;  /* 0x00000032cdcd723e */ /* 0x000fc400000000ff */
[----:B------:R-:W-:Y:S02]  /*18de0*/  CS2R R150, SRZ ;  /* 0x0000000000967805 */ /* 0x000fe4000001ff00 */
[----:B------:R-:W-:Y:S01]  /*18df0*/  F2FP.F16.F32.PACK_AB R207, R207, R54 ;  /* 0x00000036cfcf723e */ /* 0x000fe200000000ff */
[----:B-1----:R-:W-:Y:S01]  /*18e00*/  FADD.FTZ R227, R29, R0 ;  /* 0x000000001de37221 */ /* 0x002fe20000010000 */
[----:B------:R-:W-:Y:S01]  /*18e10*/  F2FP.F16.F32.PACK_AB R201, R201, R42 ;  /* 0x0000002ac9c9723e */ /* 0x000fe200000000ff */
[----:B------:R-:W-:Y:S01]  /*18e20*/  IMAD.MOV.U32 R0, RZ, RZ, 0x3f800000 ;  /* 0x3f800000ff007424 */ /* 0x000fe200078e00ff */
[----:B------:R-:W-:Y:S02]  /*18e30*/  F2FP.F16.F32.PACK_AB R203, R203, R46 ;  /* 0x0000002ecbcb723e */ /* 0x000fe400000000ff */
[----:B------:R-:W-:Y:S02]  /*18e40*/  CS2R R148, SRZ ;  /* 0x0000000000947805 */ /* 0x000fe4000001ff00 */
[----:B------:R-:W-:-:S02]  /*18e50*/  F2FP.F16.F32.PACK_AB R197, R197, R74 ;  /* 0x0000004ac5c5723e */ /* 0x000fc400000000ff */
[----:B------:R-:W-:Y:S02]  /*18e60*/  CS2R R146, SRZ ;  /* 0x0000000000927805 */ /* 0x000fe4000001ff00 */
[----:B------:R-:W-:Y:S02]  /*18e70*/  F2FP.F16.F32.PACK_AB R199, R199, R78 ;  /* 0x0000004ec7c7723e */ /* 0x000fe400000000ff */
[----:B------:R-:W-:Y:S02]  /*18e80*/  CS2R R144, SRZ ;  /* 0x0000000000907805 */ /* 0x000fe4000001ff00 */
        /* <DEDUP_REMOVED lines=70> */
[----:B---3--:R-:W-:Y:S06]  /*192f0*/  @!P2 BRA `(.L_x_2900) ;  /* 0x0000004c00f8a947 */ /* 0x008fec0003800000 */
[----:B------:R-:W-:Y:S01]  /*19300*/  BSSY B1, `(.L_x_2900) ;  /* 0x00004fd000017945 */ /* 0x000fe20003800000 */
[----:B------:R-:W-:Y:S01]  /*19310*/  IMAD.MOV.U32 R223, RZ, RZ, R5 ;  /* 0x000000ffffdf7224 */ /* 0x000fe200078e0005 */
[----:B------:R-:W-:Y:S01]  /*19320*/  MOV R20, R4 ;  /* 0x0000000400147202 */ /* 0x000fe20000000f00 */
[----:B------:R-:W-:Y:S01]  /*19330*/  IMAD.MOV.U32 R11, RZ, RZ, R225 ;  /* 0x000000ffff0b7224 */ /* 0x000fe200078e00e1 */
[----:B------:R-:W-:Y:S01]  /*19340*/  MOV R151, RZ ;  /* 0x000000ff00977202 */ /* 0x000fe20000000f00 */
[----:B------:R-:W-:Y:S02]  /*19350*/  IMAD.MOV.U32 R8, RZ, RZ, R219 ;  /* 0x000000ffff087224 */ /* 0x000fe400078e00db */
[----:B------:R-:W-:-:S07]  /*19360*/  IMAD.MOV.U32 R2, RZ, RZ, 0x3f800000 ;  /* 0x3f800000ff027424 */ /* 0x000fce00078e00ff */
.L_x_2913:
[----:B------:R-:W-:-:S04]  /*19370*/  ISETP.NE.AND P2, PT, R8, 0x1, PT ;  /* 0x000000010800780c */ /* 0x000fc80003f45270 */
[----:B------:R-:W-:-:S04]  /*19380*/  SEL R4, RZ, 0x1, P2 ;  /* 0x00000001ff047807 */ /* 0x000fc80001000000 */
[----:B------:R-:W-:Y:S01]  /*19390*/  LOP3.LUT R225, R11, R4, RZ, 0x3c, !PT ;  /* 0x000000040be17212 */ /* 0x000fe200078e3cff */
[----:B------:R-:W-:Y:S06]  /*193a0*/  @!P0 BRA `(.L_x_2901) ;  /* 0x0000000000048947 */ /* 0x000fec0003800000 */
[----:B------:R-:W-:Y:S01]  /*193b0*/  BPT.TRAP 0x1 ;  /* 0x000000040000795c */ /* 0x000fe20000300000 */
.L_x_2901:
        /* <DEDUP_REMOVED lines=8> */
.L_x_2902:
[----:B------:R-:W2:Y:S01]  /*19440*/  LDL R4, [R1+0x54] ;  /* 0x0000540001047983 */ /* 0x000ea20000100800 */
[----:B------:R-:W-:Y:S01]  /*19450*/  BSSY B2, `(.L_x_2903) ;  /* 0x0000007000027945 */ /* 0x000fe20003800000 */
[----:B------:R-:W-:Y:S01]  /*19460*/  MOV R5, 0x40000040 ;  /* 0x4000004000057802 */ /* 0x000fe20000000f00 */
[----:B--2---:R-:W-:-:S04]  /*19470*/  IMAD R4, R219, 0xa00, R4 ;  /* 0x00000a00db047824 */ /* 0x004fc800078e0204 */
[----:B------:R-:W-:Y:S01]  /*19480*/  VIADD R6, R4, 0x80 ;  /* 0x0000008004067836 */ /* 0x000fe20000000000 */
[----:B-1----:R-:W-:Y:S06]  /*19490*/  @P2 BRA `(.L_x_2904) ;  /* 0x0000000000082947 */ /* 0x002fec0003800000 */
[----:B------:R-:W1:Y:S02]  /*194a0*/  SYNCS.PHASECHK.TRANS64.TRYWAIT P2, [R10+URZ+0x38830], R3 ;  /* 0x038830030a0075a7 */ /* 0x000e64000804017f */
[----:B-1----:R-:W-:Y:S05]  /*194b0*/  @!P2 BRA `(.L_x_2905) ;  /* 0x0000016c00f4a947 */ /* 0x002fea0003800000 */
.L_x_2904:
[----:B------:R-:W-:Y:S05]  /*194c0*/  BSYNC B2 ;  /* 0x0000000000027941 */ /* 0x000fea0003800000 */
.L_x_2903:
[----:B------:R-:W2:Y:S04]  /*194d0*/  LDL.64 R152, [R1+0x38] ;  /* 0x0000380001987983 */ /* 0x000ea80000100a00 */
[----:B------:R-:W3:Y:S04]  /*194e0*/  LDL.64 R156, [R1+0x48] ;  /* 0x00004800019c7983 */ /* 0x000ee80000100a00 */
[----:B------:R-:W4:Y:S01]  /*194f0*/  LDL.64 R154, [R1+0x40] ;  /* 0x00004000019a7983 */ /* 0x000f220000100a00 */
[----:B------:R-:W-:Y:S02]  /*19500*/  R2UR UR10, R4 ;  /* 0x00000000040a72ca */ /* 0x000fe400000e0000 */
[----:B------:R-:W-:Y:S01]  /*19510*/  R2UR UR11, R5 ;  /* 0x00000000050b72ca */ /* 0x000fe200000e0000 */
[----:B------:R-:W-:Y:S01]  /*19520*/  WARPGROUP.ARRIVE ;  /* 0x00000000000079c5 */ /* 0x000fe20000000000 */
[----:B------:R-:W-:Y:S01]  /*19530*/  IMAD.MOV.U32 R7, RZ, RZ, 0x40000040 ;  /* 0x40000040ff077424 */ /* 0x000fe200078e00ff */
[----:B------:R-:W-:-:S04]  /*19540*/  R2UR UR6, R6 ;  /* 0x00000000060672ca */ /* 0x000fc800000e0000 */
[----:B------:R-:W-:Y:S01]  /*19550*/  R2UR UR7, R7 ;  /* 0x00000000070772ca */ /* 0x000fe200000e0000 */
[C---:B------:R-:W-:Y:S01]  /*19560*/  VIADD R6, R4.reuse, 0x100 ;  /* 0x0000010004067836 */ /* 0x040fe20000000000 */
[----:B------:R-:W-:Y:S01]  /*19570*/  MOV R7, 0x40000040 ;  /* 0x4000004000077802 */ /* 0x000fe20000000f00 */
[----:B------:R-:W-:Y:S02]  /*19580*/  VIADD R12, R4, 0x180 ;  /* 0x00000180040c7836 */ /* 0x000fe40000000000 */
[----:B------:R-:W-:Y:S01]  /*19590*/  IMAD.MOV.U32 R13, RZ, RZ, 0x40000040 ;  /* 0x40000040ff0d7424 */ /* 0x000fe200078e00ff */
[----:B--2---:R-:W-:Y:S02]  /*195a0*/  R2UR UR46, R152 ;  /* 0x00000000982e72ca */ /* 0x004fe400000e0000 */
[----:B------:R-:W-:Y:S02]  /*195b0*/  R2UR UR47, R153 ;  /* 0x00000000992f72ca */ /* 0x000fe400000e0000 */
[----:B------:R-:W2:Y:S01]  /*195c0*/  LDL.64 R152, [R1+0x30] ;  /* 0x0000300001987983 */ /* 0x000ea20000100a00 */
[----:B---3--:R-:W-:-:S02]  /*195d0*/  R2UR UR12, R156 ;  /* 0x000000009c0c72ca */ /* 0x008fc400000e0000 */
        /* <DEDUP_REMOVED lines=37> */
[----:B------:R-:W-:Y:S01]  /*19830*/  IMAD.MOV.U32 R15, RZ, RZ, 0x40000040 ;  /* 0x40000040ff0f7424 */ /* 0x000fe200078e00ff */
[----:B------:R-:W-:-:S04]  /*19840*/  R2UR UR26, R14 ;  /* 0x000000000e1a72ca */ /* 0x000fc800000e0000 */
[----:B------:R-:W-:Y:S01]  /*19850*/  R2UR UR27, R15 ;  /* 0x000000000f1b72ca */ /* 0x000fe200000e0000 */
[----:B------:R-:W-:Y:S01]  /*19860*/  UMOV UR24, UR28 ;  /* 0x0000001c00187c82 */ /* 0x000fe20008000000 */
[----:B------:R-:W-:Y:S01]  /*19870*/  UMOV UR25, UR29 ;  /* 0x0000001d00197c82 */ /* 0x000fe20008000000 */
[----:B------:R-:W-:Y:S02]  /*19880*/  WARPGROUP.DEPBAR.LE gsb0, 0x0 ;  /* 0x00008000000079c5 */ /* 0x000fe40000010000 */
[----:B------:R-:W-:-:S08]  /*19890*/  WARPGROUP.ARRIVE ;  /* 0x00000000000079c5 */ /* 0x000fd00000000000 */
[----:B------:R-:W-:Y:S01]  /*198a0*/  HGMMA.64x16x16.F32 R184, gdesc[UR24], R184, gsb0 ;  /* 0x0020000018b879f0 */ /* 0x000fe200080008b8 */
[----:B------:R-:W-:Y:S02]  /*198b0*/  IADD3 R12, R4, 0x82, RZ ;  /* 0x00000082040c7810 */ /* 0x000fe40007ffe0ff */
[----:B------:R-:W-:Y:S02]  /*198c0*/  MOV R13, 0x40000040 ;  /* 0x40000040000d7802 */ /* 0x000fe40000000f00 */
[----:B------:R-:W-:Y:S02]  /*198d0*/  R2UR UR22, R12 ;  /* 0x000000000c1672ca */ /* 0x000fe400000e0000 */
[----:B------:R-:W-:Y:S01]  /*198e0*/  R2UR UR23, R13 ;  /* 0x000000000d1772ca */ /* 0x000fe200000e0000 */
[----:B------:R-:W-:Y:S01]  /*198f0*/  UMOV UR20, UR28 ;  /* 0x0000001c00147c82 */ /* 0x000fe20008000000 */
[----:B------:R-:W-:Y:S01]  /*19900*/  UMOV UR21, UR29 ;  /* 0x0000001d00157c82 */ /* 0x000fe20008000000 */
[----:B------:R-:W-:-:S02]  /*19910*/  WARPGROUP.DEPBAR.LE gsb0, 0x0 ;  /* 0x00008000000079c5 */ /* 0x000fc40000010000 */
        /* <DEDUP_REMOVED lines=17> */
[C---:B------:R-:W-:Y:S02]  /*19a30*/  VIADD R14, R4.reuse, 0x202 ;  /* 0x00000202040e7836 */ /* 0x040fe40000000000 */
[----:B------:R-:W-:Y:S01]  /*19a40*/  IMAD.MOV.U32 R15, RZ, RZ, 0x40000040 ;  /* 0x40000040ff0f7424 */ /* 0x000fe200078e00ff */
[----:B------:R-:W-:Y:S01]  /*19a50*/  IADD3 R6, R4, 0x4, RZ ;  /* 0x0000000404067810 */ /* 0x000fe20007ffe0ff */
[----:B------:R-:W-:Y:S01]  /*19a60*/  IMAD.MOV.U32 R7, RZ, RZ, 0x40000040 ;  /* 0x40000040ff077424 */ /* 0x000fe200078e00ff */
        /* <DEDUP_REMOVED lines=24> */
[----:B------:R-:W-:Y:S01]  /*19bf0*/  IMAD.MOV.U32 R7, RZ, RZ, 0x40000040 ;  /* 0x40000040ff077424 */ /* 0x000fe200078e00ff */
[----:B------:R-:W-:Y:S01]  /*19c00*/  IADD3 R6, R4, 0x84, RZ ;  /* 0x0000008404067810 */ /* 0x000fe20007ffe0ff */
[----:B------:R-:W-:Y:S02]  /*19c10*/  WARPGROUP.DEPBAR.LE gsb0, 0x0 ;  /* 0x00008000000079c5 */ /* 0x000fe40000010000 */
[----:B------:R-:W-:-:S06]  /*19c20*/  WARPGROUP.ARRIVE ;  /* 0x00000000000079c5 */ /* 0x000fcc0000000000 */
[----:B------:R-:W-:Y:S01]  /*19c30*/  HGMMA.64x16x16.F32 R184, gdesc[UR8], R184, gsb0 ;  /* 0x0020000008b879f0 */ /* 0x000fe200080008b8 */
[----:B------:R-:W-:Y:S02]  /*19c40*/  R2UR UR6, R6 ;  /* 0x00000000060672ca */ /* 0x000fe400000e0000 */
[----:B------:R-:W-:Y:S01]  /*19c50*/  R2UR UR7, R7 ;  /* 0x00000000070772ca */ /* 0x000fe200000e0000 */
[----:B------:R-:W-:Y:S01]  /*19c60*/  VIADD R6, R4, 0x104 ;  /* 0x0000010404067836 */ /* 0x000fe20000000000 */
[----:B------:R-:W-:Y:S02]  /*19c70*/  WARPGROUP.DEPBAR.LE gsb0, 0x0 ;  /* 0x00008000000079c5 */ /* 0x000fe40000010000 */
[----:B------:R-:W-:-:S09]  /*19c80*/  WARPGROUP.ARRIVE ;  /* 0x00000000000079c5 */ /* 0x000fd20000000000 */
[----:B------:R-:W-:Y:S01]  /*19c90*/  HGMMA.64x16x16.F32 R176, gdesc[UR4], R176, gsb0 ;  /* 0x0020000004b079f0 */ /* 0x000fe200080008b0 */
[----:B------:R-:W-:Y:S01]  /*19ca0*/  IMAD.MOV.U32 R7, RZ, RZ, 0x40000040 ;  /* 0x40000040ff077424 */ /* 0x000fe200078e00ff */
[----:B------:R-:W-:-:S04]  /*19cb0*/  R2UR UR26, R6 ;  /* 0x00000000061a72ca */ /* 0x000fc800000e0000 */
        /* <DEDUP_REMOVED lines=210> */
[----:B------:R-:W2:Y:S01]  /*1a9e0*/  LDL.64 R12, [R1] ;  /* 0x00000000010c7983 */ /* 0x000ea20000100a00 */
        /* <DEDUP_REMOVED lines=537> */
.L_x_2906:
[----:B------:R-:W-:Y:S01]  /*1cb80*/  SHF.L.U32 R0, R11, 0x1f, RZ ;  /* 0x0000001f0b007819 */ /* 0x000fe200000006ff */
[----:B------:R-:W-:-:S04]  /*1cb90*/  IMAD R6, R8, 0x8, R22 ;  /* 0x0000000808067824 */ /* 0x000fc800078e0216 */
[----:B------:R2:W3:Y:S01]  /*1cba0*/  SYNCS.PHASECHK.TRANS64.TRYWAIT P2, [R6+URZ+0x38850], R0 ;  /* 0x03885000060075a7 */ /* 0x0004e2000804017f */
[----:B------:R-:W-:Y:S05]  /*1cbb0*/  @!P0 BRA `(.L_x_2907) ;  /* 0x0000000000048947 */ /* 0x000fea0003800000 */
[----:B------:R-:W-:Y:S01]  /*1cbc0*/  BPT.TRAP 0x1 ;  /* 0x000000040000795c */ /* 0x000fe20000300000 */
.L_x_2907:
[----:B------:R-:W-:Y:S04]  /*1cbd0*/  BSSY B2, `(.L_x_2908) ;  /* 0x0000004000027945 */ /* 0x000fe80003800000 */
[----:B---3--:R-:W-:Y:S05]  /*1cbe0*/  @P2 BRA `(.L_x_2909) ;  /* 0x0000000000082947 */ /* 0x008fea0003800000 */
[----:B------:R-:W3:Y:S02]  /*1cbf0*/  SYNCS.PHASECHK.TRANS64.TRYWAIT P2, [R6+URZ+0x38850], R0 ;  /* 0x03885000060075a7 */ /* 0x000ee4000804017f */
[----:B---3--:R-:W-:Y:S05]  /*1cc00*/  @!P2 BRA `(.L_x_2910) ;  /* 0x000001380034a947 */ /* 0x008fea0003800000 */
.L_x_2909:
[----:B------:R-:W-:Y:S05]  /*1cc10*/  BSYNC B2 ;  /* 0x0000000000027941 */ /* 0x000fea0003800000 */
.L_x_2908:
[----:B--23--:R-:W-:Y:S01]  /*1cc20*/  VIADD R0, R22, 0x400 ;  /* 0x0000040016007836 */ /* 0x00cfe20000000000 */
[----:B01----:R-:W-:Y:S01]  /*1cc30*/  MOV R3, 0x40000040 ;  /* 0x4000004000037802 */ /* 0x003fe20000000f00 */
[----:B------:R-:W-:Y:S01]  /*1cc40*/  WARPGROUP.ARRIVE ;  /* 0x00000000000079c5 */ /* 0x000fe20000000000 */
[----:B------:R-:W-:Y:S02]  /*1cc50*/  IMAD.MOV.U32 R5, RZ, RZ, 0x40000040 ;  /* 0x40000040ff057424 */ /* 0x000fe400078e00ff */
[----:B------:R-:W-:Y:S02]  /*1cc60*/  SHF.R.U32.HI R0, RZ, 0x4, R0 ;  /* 0x00000004ff007819 */ /* 0x000fe40000011600 */
[----:B------:R-:W-:Y:S02]  /*1cc70*/  R2UR UR7, R3 ;  /* 0x00000000030772ca */ /* 0x000fe400000e0000 */
[----:B------:R-:W-:Y:S02]  /*1cc80*/  LOP3.LUT R0, R0, 0x3fff, RZ, 0xc0, !PT ;  /* 0x00003fff00007812 */ /* 0x000fe400078ec0ff */
[----:B------:R-:W-:-:S02]  /*1cc90*/  MOV R3, 0x40000040 ;  /* 0x4000004000037802 */ /* 0x000fc40000000f00 */
[----:B------:R-:W-:-:S05]  /*1cca0*/  LOP3.LUT R0, R0, 0x2800000, RZ, 0xfc, !PT ;  /* 0x0280000000007812 */ /* 0x000fca00078efcff */
[----:B------:R-:W-:-:S04]  /*1ccb0*/  IMAD R2, R8, 0xa00, R0 ;  /* 0x00000a0008027824 */ /* 0x000fc800078e0200 */
[C---:B------:R-:W-:Y:S01]  /*1ccc0*/  VIADD R4, R2.reuse, 0x80 ;  /* 0x0000008002047836 */ /* 0x040fe20000000000 */
[----:B------:R-:W-:-:S13]  /*1ccd0*/  R2UR UR6, R2 ;  /* 0x00000000020672ca */ /* 0x000fda00000e0000 */
        /* <DEDUP_REMOVED lines=33> */
.L_x_2911:
[----:B------:R-:W2:Y:S01]  /*1cef0*/  LDL R8, [R1+0x68] ;  /* 0x0000680001087983 */ /* 0x000ea20000100800 */
[----:B------:R-:W0:Y:S03]  /*1cf00*/  @P1 LDC R3, c[0x0][0x44c] ;  /* 0x00011300ff031b82 */ /* 0x000e260000000800 */
[----:B------:R-:W2:Y:S04]  /*1cf10*/  LDL R2, [R1+0x78] ;  /* 0x0000780001027983 */ /* 0x000ea80000100800 */
[----:B------:R-:W3:Y:S01]  /*1cf20*/  LDL R7, [R1+0x74] ;  /* 0x0000740001077983 */ /* 0x000ee20000100800 */
[----:B------:R-:W1:Y:S03]  /*1cf30*/  @P1 LDC R0, c[0x0][0x450] ;  /* 0x00011400ff001b82 */ /* 0x000e660000000800 */
[----:B------:R-:W4:Y:S04]  /*1cf40*/  LDL R5, [R1+0x70] ;  /* 0x0000700001057983 */ /* 0x000f280000100800 */
[----:B------:R-:W4:Y:S01]  /*1cf50*/  LDL R4, [R1+0x6c] ;  /* 0x00006c0001047983 */ /* 0x000f220000100800 */
[----:B--2---:R-:W-:-:S04]  /*1cf60*/  IMAD.IADD R2, R2, 0x1, R8 ;  /* 0x0000000102027824 */ /* 0x004fc800078e0208 */
[----:B0-----:R-:W-:-:S05]  /*1cf70*/  @P1 IMAD.HI.U32 R3, R2, R3, RZ ;  /* 0x0000000302031227 */ /* 0x001fca00078e00ff */
[----:B-1----:R-:W-:Y:S01]  /*1cf80*/  @P1 SHF.R.U32.HI R2, RZ, R0, R3 ;  /* 0x00000000ff021219 */ /* 0x002fe20000011603 */
[----:B------:R-:W-:-:S04]  /*1cf90*/  IMAD.MOV.U32 R0, RZ, RZ, -0x50 ;  /* 0xffffffb0ff007424 */ /* 0x000fc800078e00ff */
[----:B------:R-:W0:Y:S01]  /*1cfa0*/  SHFL.IDX PT, R3, R2, RZ, 0x1c1f ;  /* 0x001c1fff02037589 */ /* 0x000e2200000e0000 */
[----:B------:R-:W-:-:S04]  /*1cfb0*/  IMAD R0, R9, R0, 0x1 ;  /* 0x0000000109007424 */ /* 0x000fc800078e0200 */
[----:B---3--:R-:W-:-:S05]  /*1cfc0*/  IMAD R0, R7, -0x2, R0 ;  /* 0xfffffffe07007824 */ /* 0x008fca00078e0200 */
[----:B----4-:R-:W-:-:S05]  /*1cfd0*/  IADD3 R0, -R4, R0, R5 ;  /* 0x0000000004007210 */ /* 0x010fca0007ffe105 */
[----:B0-----:R-:W-:-:S05]  /*1cfe0*/  IMAD.IADD R3, R0, 0x1, R3 ;  /* 0x0000000100037824 */ /* 0x001fca00078e0203 */
        /* <DEDUP_REMOVED lines=55> */
[----:B------:R-:W-:Y:S01]  /*1d360*/  FSEL R156, R156, -INF , P6 ;  /* 0xff8000009c9c7808 */ /* 0x000fe20003000000 */
[----:B------:R-:W0:Y:S01]  /*1d370*/  SHFL.IDX PT, R3, R2, 0x1, 0x1c1f ;  /* 0x003c1f0002037f89 */ /* 0x000e2200000e0000 */
[----:B------:R-:W-:Y:S02]  /*1d380*/  FMNMX.FTZ R4, R153, R4, !PT ;  /* 0x0000000499047209 */ /* 0x000fe40007810000 */
[----:B------:R-:W-:Y:S02]  /*1d390*/  FSEL R157, R157, -INF , P5 ;  /* 0xff8000009d9d7808 */ /* 0x000fe40002800000 */
[----:B------:R-:W-:-:S04]  /*1d3a0*/  FMNMX.FTZ R4, R156, R4, !PT ;  /* 0x000000049c047209 */ /* 0x000fc80007810000 */
[----:B------:R-:W-:-:S05]  /*1d3b0*/  FMNMX.FTZ R4, R157, R4, !PT ;  /* 0x000000049d047209 */ /* 0x000fca0007810000 */
[----:B------:R-:W1:Y:S01]  /*1d3c0*/  SHFL.BFLY PT, R2, R4, 0x2, 0x1f ;  /* 0x0c401f0004027f89 */ /* 0x000e6200000e0000 */
[----:B0-----:R-:W-:Y:S01]  /*1d3d0*/  IADD3 R0, R0, R3, RZ ;  /* 0x0000000300007210 */ /* 0x001fe20007ffe0ff */
[----:B------:R-:W-:-:S03]  /*1d3e0*/  IMAD.U32 R3, RZ, RZ, UR39 ;  /* 0x00000027ff037e24 */ /* 0x000fc6000f8e00ff */
[C---:B------:R-:W-:Y:S02]  /*1d3f0*/  ISETP.GT.AND P3, PT, R0.reuse, 0x1, PT ;  /* 0x000000010000780c */ /* 0x040fe40003f64270 */
[----:B------:R-:W-:Y:S02]  /*1d400*/  ISETP.GT.AND P4, PT, R0, 0x8, PT ;  /* 0x000000080000780c */ /* 0x000fe40003f84270 */
[----:B------:R-:W-:Y:S02]  /*1d410*/  FSEL R187, R187, -INF , P3 ;  /* 0xff800000bbbb7808 */ /* 0x000fe40001800000 */
[----:B------:R-:W-:Y:S02]  /*1d420*/  FSEL R190, R190, -INF , P4 ;  /* 0xff800000bebe7808 */ /* 0x000fe40002000000 */
[----:B------:R-:W-:Y:S02]  /*1d430*/  ISETP.GT.AND P2, PT, R0, RZ, PT ;  /* 0x000000ff0000720c */ /* 0x000fe40003f44270 */
[----:B-1----:R-:W-:-:S02]  /*1d440*/  FMNMX.FTZ R4, R4, R2, !PT ;  /* 0x0000000204047209 */ /* 0x002fc40007810000 */
[C---:B------:R-:W-:Y:S02]  /*1d450*/  ISETP.GT.AND P5, PT, R0.reuse, 0x9, PT ;  /* 0x000000090000780c */ /* 0x040fe40003fa4270 */
[C---:B------:R-:W-:Y:S01]  /*1d460*/  ISETP.GT.AND P3, PT, R0.reuse, 0x11, PT ;  /* 0x000000110000780c */ /* 0x040fe20003f64270 */
[----:B------:R-:W0:Y:S01]  /*1d470*/  SHFL.BFLY PT, R2, R4, 0x1, 0x1f ;  /* 0x0c201f0004027f89 */ /* 0x000e2200000e0000 */
[----:B------:R-:W-:Y:S02]  /*1d480*/  ISETP.GT.AND P4, PT, R0, 0x18, PT ;  /* 0x000000180000780c */ /* 0x000fe40003f84270 */
[----:B------:R-:W-:Y:S02]  /*1d490*/  FSEL R186, R186, -INF , P2 ;  /* 0xff800000baba7808 */ /* 0x000fe40001000000 */
[----:B------:R-:W-:Y:S02]  /*1d4a0*/  FSEL R191, R191, -INF , P5 ;  /* 0xff800000bfbf7808 */ /* 0x000fe40002800000 */
[----:B------:R-:W-:-:S02]  /*1d4b0*/  FSEL R179, R179, -INF , P3 ;  /* 0xff800000b3b37808 */ /* 0x000fc40001800000 */
[----:B------:R-:W-:Y:S02]  /*1d4c0*/  FSEL R182, R182, -INF , P4 ;  /* 0xff800000b6b67808 */ /* 0x000fe40002000000 */
[C---:B------:R-:W-:Y:S02]  /*1d4d0*/  ISETP.GT.AND P2, PT, R0.reuse, 0x10, PT ;  /* 0x000000100000780c */ /* 0x040fe40003f44270 */
[C---:B------:R-:W-:Y:S02]  /*1d4e0*/  ISETP.GT.AND P5, PT, R0.reuse, 0x19, PT ;  /* 0x000000190000780c */ /* 0x040fe40003fa4270 */
[C---:B------:R-:W-:Y:S02]  /*1d4f0*/  ISETP.GT.AND P3, PT, R0.reuse, 0x21, PT ;  /* 0x000000210000780c */ /* 0x040fe40003f64270 */
[----:B------:R-:W-:Y:S02]  /*1d500*/  ISETP.GT.AND P4, PT, R0, 0x28, PT ;  /* 0x000000280000780c */ /* 0x000fe40003f84270 */
[----:B------:R-:W-:-:S02]  /*1d510*/  FSEL R178, R178, -INF , P2 ;  /* 0xff800000b2b27808 */ /* 0x000fc40001000000 */
[----:B------:R-:W-:Y:S02]  /*1d520*/  FSEL R183, R183, -INF , P5 ;  /* 0xff800000b7b77808 */ /* 0x000fe40002800000 */
[----:B------:R-:W-:Y:S02]  /*1d530*/  FSEL R171, R171, -INF , P3 ;  /* 0xff800000abab7808 */ /* 0x000fe40001800000 */
[----:B------:R-:W-:Y:S02]  /*1d540*/  FSEL R174, R174, -INF , P4 ;  /* 0xff800000aeae7808 */ /* 0x000fe40002000000 */
[C---:B------:R-:W-:Y:S02]  /*1d550*/  ISETP.GT.AND P2, PT, R0.reuse, 0x20, PT ;  /* 0x000000200000780c */ /* 0x040fe40003f44270 */
[C---:B------:R-:W-:Y:S02]  /*1d560*/  ISETP.GT.AND P5, PT, R0.reuse, 0x29, PT ;  /* 0x000000290000780c */ /* 0x040fe40003fa4270 */
[----:B------:R-:W-:-:S02]  /*1d570*/  ISETP.GT.AND P4, PT, R0, 0x30, PT ;  /* 0x000000300000780c */ /* 0x000fc40003f84270 */
[C---:B------:R-:W-:Y:S02]  /*1d580*/  ISETP.GT.AND P3, PT, R0.reuse, 0x31, PT ;  /* 0x000000310000780c */ /* 0x040fe40003f64270 */
[----:B------:R-:W-:Y:S02]  /*1d590*/  ISETP.GT.AND P6, PT, R0, 0x38, PT ;  /* 0x000000380000780c */ /* 0x000fe40003fc4270 */
[----:B------:R-:W-:Y:S02]  /*1d5a0*/  FSEL R170, R170, -INF , P2 ;  /* 0xff800000aaaa7808 */ /* 0x000fe40001000000 */
[----:B------:R-:W-:Y:S02]  /*1d5b0*/  FSEL R175, R175, -INF , P5 ;  /* 0xff800000afaf7808 */ /* 0x000fe40002800000 */
[----:B------:R-:W-:Y:S02]  /*1d5c0*/  FSEL R162, R162, -INF , P4 ;  /* 0xff800000a2a27808 */ /* 0x000fe40002000000 */
[----:B------:R-:W-:-:S02]  /*1d5d0*/  FSEL R163, R163, -INF , P3 ;  /* 0xff800000a3a37808 */ /* 0x000fc40001800000 */
[----:B------:R-:W-:Y:S02]  /*1d5e0*/  FSEL R166, R166, -INF , P6 ;  /* 0xff800000a6a67808 */ /* 0x000fe40003000000 */
[C---:B------:R-:W-:Y:S02]  /*1d5f0*/  ISETP.GT.AND P5, PT, R0.reuse, 0x39, PT ;  /* 0x000000390000780c */ /* 0x040fe40003fa4270 */
[C---:B------:R-:W-:Y:S02]  /*1d600*/  ISETP.GT.AND P2, PT, R0.reuse, 0x40, PT ;  /* 0x000000400000780c */ /* 0x040fe40003f44270 */
[C---:B------:R-:W-:Y:S02]  /*1d610*/  ISETP.GT.AND P4, PT, R0.reuse, 0x41, PT ;  /* 0x000000410000780c */ /* 0x040fe40003f84270 */
[C---:B------:R-:W-:Y:S02]  /*1d620*/  ISETP.GT.AND P3, PT, R0.reuse, 0x48, PT ;  /* 0x000000480000780c */ /* 0x040fe40003f64270 */
[----:B------:R-:W-:-:S02]  /*1d630*/  ISETP.GT.AND P6, PT, R0, 0x49, PT ;  /* 0x000000490000780c */ /* 0x000fc40003fc4270 */
[----:B0-----:R-:W-:Y:S02]  /*1d640*/  FMNMX.FTZ R4, R4, R2, !PT ;  /* 0x0000000204047209 */ /* 0x001fe40007810000 */
[----:B------:R-:W-:Y:S02]  /*1d650*/  FMNMX.FTZ R0, R186, R223, !PT ;  /* 0x000000dfba007209 */ /* 0x000fe40007810000 */
[----:B------:R-:W-:Y:S02]  /*1d660*/  FSEL R167, R167, -INF , P5 ;  /* 0xff800000a7a77808 */ /* 0x000fe40002800000 */
[----:B------:R-:W-:Y:S01]  /*1d670*/  FMNMX.FTZ R2, R187, R0, !PT ;  /* 0x00000000bb027209 */ /* 0x000fe20007810000 */
[C---:B------:R-:W-:Y:S01]  /*1d680*/  FMUL.FTZ R0, R4.reuse, R3 ;  /* 0x0000000304007220 */ /* 0x040fe20000410000 */
[----:B------:R-:W-:Y:S02]  /*1d690*/  FSETP.NEU.FTZ.AND P5, PT, R4, -INF , PT ;  /* 0xff8000000400780b */ /* 0x000fe40003fbd000 */
[----:B------:R-:W-:-:S02]  /*1d6a0*/  FMNMX.FTZ R2, R190, R2, !PT ;  /* 0x00000002be027209 */ /* 0x000fc40007810000 */
[----:B------:R-:W-:Y:S02]  /*1d6b0*/  FSEL R0, R0, RZ, P5 ;  /* 0x000000ff00007208 */ /* 0x000fe40002800000 */
[----:B------:R-:W-:-:S03]  /*1d6c0*/  FMNMX.FTZ R2, R191, R2, !PT ;  /* 0x00000002bf027209 */ /* 0x000fc60007810000 */
[-CC-:B------:R-:W-:Y:S02]  /*1d6d0*/  FFMA.FTZ R208, R184, R3.reuse, -R0.reuse ;  /* 0x00000003b8d07223 */ /* 0x180fe40000010800 */
[----:B------:R-:W2:Y:S01]  /*1d6e0*/  LDL R184, [R1+0x50] ;  /* 0x0000500001b87983 */ /* 0x000ea20000100800 */
[----:B------:R-:W-:Y:S01]  /*1d6f0*/  FMNMX.FTZ R2, R178, R2, !PT ;  /* 0x00000002b2027209 */ /* 0x000fe20007810000 */
[-CC-:B------:R-:W-:Y:S01]  /*1d700*/  FFMA.FTZ R204, R176, R3.reuse, -R0.reuse ;  /* 0x00000003b0cc7223 */ /* 0x180fe20000010800 */
[----:B------:R-:W-:Y:S01]  /*1d710*/  FSEL R176, R154, -INF , P2 ;  /* 0xff8000009ab07808 */ /* 0x000fe20001000000 */
[-CC-:B------:R-:W-:Y:S01]  /*1d720*/  FFMA.FTZ R192, R152, R3.reuse, -R0.reuse ;  /* 0x0000000398c07223 */ /* 0x180fe20000010800 */
        /* <DEDUP_REMOVED lines=14> */
[-CC-:B------:R-:W-:Y:S01]  /*1d810*/  FFMA.FTZ R200, R168, R3.reuse, -R0.reuse ;  /* 0x00000003a8c87223 */ /* 0x180fe20000010800 */
        /* <DEDUP_REMOVED lines=11> */
[----:B------:R-:W-:Y:S01]  /*1d8d0*/  FFMA.FTZ R194, R157, R3, -R0 ;  /* 0x000000039dc27223 */ /* 0x000fe20000010800 */
[----:B------:R-:W-:Y:S01]  /*1d8e0*/  FSEL R0, R4, RZ, P5 ;  /* 0x000000ff04007208 */ /* 0x000fe20002800000 */
[----:B------:R-:W-:Y:S01]  /*1d8f0*/  MUFU.EX2 R208, R208 ;  /* 0x000000d000d07308 */ /* 0x000fe20000000800 */
[----:B------:R-:W-:Y:S01]  /*1d900*/  FMNMX.FTZ R2, R162, R2, !PT ;  /* 0x00000002a2027209 */ /* 0x000fe20007810000 */
[----:B------:R-:W-:-:S02]  /*1d910*/  VIADD R10, R10, 0x38840 ;  /* 0x000388400a0a7836 */ /* 0x000fc40000000000 */
[----:B------:R-:W-:Y:S01]  /*1d920*/  FADD.FTZ R0, -R0, R20 ;  /* 0x0000001400007221 */ /* 0x000fe20000010100 */
[----:B------:R-:W-:-:S03]  /*1d930*/  FMNMX.FTZ R2, R163, R2, !PT ;  /* 0x00000002a3027209 */ /* 0x000fc60007810000 */
[----:B------:R-:W-:Y:S01]  /*1d940*/  FMUL.FTZ R0, R0, R3 ;  /* 0x0000000300007220 */ /* 0x000fe20000410000 */
[----:B------:R-:W-:Y:S01]  /*1d950*/  FMNMX.FTZ R2, R166, R2, !PT ;  /* 0x00000002a6027209 */ /* 0x000fe20007810000 */
[----:B------:R-:W-:Y:S03]  /*1d960*/  MUFU.EX2 R8, R8 ;  /* 0x0000000800087308 */ /* 0x000fe60000000800 */
[----:B------:R-:W-:-:S04]  /*1d970*/  FMNMX.FTZ R2, R167, R2, !PT ;  /* 0x00000002a7027209 */ /* 0x000fc80007810000 */
[----:B------:R-:W-:Y:S01]  /*1d980*/  FMNMX.FTZ R2, R176, R2, !PT ;  /* 0x00000002b0027209 */ /* 0x000fe20007810000 */
[----:B------:R-:W0:Y:S03]  /*1d990*/  MUFU.EX2 R0, R0 ;  /* 0x0000000000007308 */ /* 0x000e260000000800 */
[----:B------:R-:W-:-:S04]  /*1d9a0*/  FMNMX.FTZ R2, R155, R2, !PT ;  /* 0x000000029b027209 */ /* 0x000fc80007810000 */
[----:B------:R-:W-:Y:S01]  /*1d9b0*/  FMNMX.FTZ R2, R158, R2, !PT ;  /* 0x000000029e027209 */ /* 0x000fe20007810000 */
[----:B------:R-:W-:Y:S03]  /*1d9c0*/  MUFU.EX2 R210, R210 ;  /* 0x000000d200d27308 */ /* 0x000fe60000000800 */
[----:B------:R-:W-:-:S05]  /*1d9d0*/  FMNMX.FTZ R2, R159, R2, !PT ;  /* 0x000000029f027209 */ /* 0x000fca0007810000 */
[----:B------:R-:W1:Y:S01]  /*1d9e0*/  SHFL.BFLY PT, R5, R2, 0x2, 0x1f ;  /* 0x0c401f0002057f89 */ /* 0x000e6200000e0000 */
[----:B------:R-:W-:Y:S01]  /*1d9f0*/  MUFU.EX2 R7, R7 ;  /* 0x0000000700077308 */ /* 0x000fe20000000800 */
[----:B0-----:R-:W-:-:S07]  /*1da00*/  FFMA.FTZ R227, R0, R227, R208 ;  /* 0x000000e300e37223 */ /* 0x001fce00000100d0 */
[----:B------:R-:W-:Y:S08]  /*1da10*/  MUFU.EX2 R204, R204 ;  /* 0x000000cc00cc7308 */ /* 0x000ff00000000800 */
[----:B------:R-:W-:Y:S01]  /*1da20*/  MUFU.EX2 R11, R11 ;  /* 0x0000000b000b7308 */ /* 0x000fe20000000800 */
[----:B-1----:R-:W-:-:S07]  /*1da30*/  FMNMX.FTZ R2, R2, R5, !PT ;  /* 0x0000000502027209 */ /* 0x002fce0007810000 */
[----:B------:R-:W-:Y:S01]  /*1da40*/  MUFU.EX2 R206, R206 ;  /* 0x000000ce00ce7308 */ /* 0x000fe20000000800 */
[----:B------:R-:W0:Y:S07]  /*1da50*/  SHFL.BFLY PT, R5, R2, 0x1, 0x1f ;  /* 0x0c201f0002057f89 */ /* 0x000e2e00000e0000 */
[----:B------:R-:W-:Y:S08]  /*1da60*/  MUFU.EX2 R154, R154 ;  /* 0x0000009a009a7308 */ /* 0x000ff00000000800 */
[----:B------:R-:W-:Y:S08]  /*1da70*/  MUFU.EX2 R200, R200 ;  /* 0x000000c800c87308 */ /* 0x000ff00000000800 */
[----:B------:R-:W-:Y:S01]  /*1da80*/  MUFU.EX2 R21, R21 ;  /* 0x0000001500157308 */ /* 0x000fe20000000800 */
[----:B0-----:R-:W-:-:S04]  /*1da90*/  FMNMX.FTZ R5, R2, R5, !PT ;  /* 0x0000000502057209 */ /* 0x001fc80007810000 */
[C---:B------:R-:W-:Y:S01]  /*1daa0*/  FSETP.NEU.FTZ.AND P2, PT, R5.reuse, -INF , PT ;  /* 0xff8000000500780b */ /* 0x040fe20003f5d000 */
[C---:B------:R-:W-:Y:S02]  /*1dab0*/  FMUL.FTZ R156, R5.reuse, R3 ;  /* 0x00000003059c7220 */ /* 0x040fe40000410000 */
[----:B------:R-:W-:Y:S01]  /*1dac0*/  MUFU.EX2 R202, R202 ;  /* 0x000000ca00ca7308 */ /* 0x000fe20000000800 */
[----:B------:R-:W-:Y:S02]  /*1dad0*/  FSEL R2, R5, RZ, P2 ;  /* 0x000000ff05027208 */ /* 0x000fe40001000000 */
[----:B------:R-:W-:-:S03]  /*1dae0*/  FSEL R156, R156, RZ, P2 ;  /* 0x000000ff9c9c7208 */ /* 0x000fc60001000000 */
[----:B------:R-:W-:Y:S02]  /*1daf0*/  FADD.FTZ R2, -R2, R223 ;  /* 0x000000df02027221 */ /* 0x000fe40000010100 */
[----:B------:R-:W-:Y:S01]  /*1db00*/  MUFU.EX2 R15, R15 ;  /* 0x0000000f000f7308 */ /* 0x000fe20000000800 */
[-CC-:B------:R-:W-:Y:S01]  /*1db10*/  FFMA.FTZ R209, R186, R3.reuse, -R156.reuse ;  /* 0x00000003bad17223 */ /* 0x180fe2000001089c */
[-CC-:B------:R-:W-:Y:S01]  /*1db20*/  FFMA.FTZ R161, R187, R3.reuse, -R156.reuse ;  /* 0x00000003bba17223 */ /* 0x180fe2000001089c */
[-C--:B------:R-:W-:Y:S01]  /*1db30*/  FMUL.FTZ R2, R2, R3.reuse ;  /* 0x0000000302027220 */ /* 0x080fe20000410000 */
        /* <DEDUP_REMOVED lines=18> */
[----:B------:R-:W-:-:S02]  /*1dc60*/  FFMA.FTZ R195, R158, R3, -R156 ;  /* 0x000000039ec37223 */ /* 0x000fc4000001089c */
[----:B------:R-:W1:Y:S08]  /*1dc70*/  MUFU.EX2 R161, R161 ;  /* 0x000000a100a17308 */ /* 0x000e700000000800 */
[----:B------:R-:W3:Y:S01]  /*1dc80*/  MUFU.EX2 R211, R211 ;  /* 0x000000d300d37308 */ /* 0x000ee20000000800 */
[----:B0-----:R-:W-:-:S07]  /*1dc90*/  FFMA.FTZ R226, R2, R226, R209 ;  /* 0x000000e202e27223 */ /* 0x001fce00000100d1 */
[----:B------:R-:W0:Y:S08]  /*1dca0*/  MUFU.EX2 R160, R160 ;  /* 0x000000a000a07308 */ /* 0x000e300000000800 */
[----:B------:R-:W4:Y:S08]  /*1dcb0*/  MUFU.EX2 R205, R205 ;  /* 0x000000cd00cd7308 */ /* 0x000f300000000800 */
[----:B------:R-:W5:Y:S08]  /*1dcc0*/  MUFU.EX2 R157, R157 ;  /* 0x0000009d009d7308 */ /* 0x000f700000000800 */
[----:B------:R-:W5:Y:S08]  /*1dcd0*/  MUFU.EX2 R207, R207 ;  /* 0x000000cf00cf7308 */ /* 0x000f700000000800 */
[----:B------:R-:W5:Y:S08]  /*1dce0*/  MUFU.EX2 R153, R153 ;  /* 0x0000009900997308 */ /* 0x000f700000000800 */
[----:B------:R-:W5:Y:S08]  /*1dcf0*/  MUFU.EX2 R201, R201 ;  /* 0x000000c900c97308 */ /* 0x000f700000000800 */
[----:B------:R-:W5:Y:S08]  /*1dd00*/  MUFU.EX2 R20, R20 ;  /* 0x0000001400147308 */ /* 0x000f700000000800 */
[----:B------:R5:W-:Y:S08]  /*1dd10*/  MUFU.EX2 R158, R163 ;  /* 0x000000a3009e7308 */ /* 0x000bf00000000800 */
[----:B------:R-:W5:Y:S08]  /*1dd20*/  MUFU.EX2 R203, R203 ;  /* 0x000000cb00cb7308 */ /* 0x000f700000000800 */
[----:B------:R-:W5:Y:S08]  /*1dd30*/  MUFU.EX2 R162, R175 ;  /* 0x000000af00a27308 */ /* 0x000f700000000800 */
[----:B------:R-:W5:Y:S08]  /*1dd40*/  MUFU.EX2 R196, R196 ;  /* 0x000000c400c47308 */ /* 0x000f700000000800 */
[----:B------:R-:W5:Y:S08]  /*1dd50*/  MUFU.EX2 R197, R197 ;  /* 0x000000c500c57308 */ /* 0x000f700000000800 */
[----:B------:R-:W5:Y:S08]  /*1dd60*/  MUFU.EX2 R14, R14 ;  /* 0x0000000e000e7308 */ /* 0x000f700000000800 */
[----:B------:R-:W5:Y:S08]  /*1dd70*/  MUFU.EX2 R198, R198 ;  /* 0x000000c600c67308 */ /* 0x000f700000000800 */
[----:B------:R-:W5:Y:S08]  /*1dd80*/  MUFU.EX2 R199, R199 ;  /* 0x000000c700c77308 */ /* 0x000f700000000800 */
[----:B------:R-:W5:Y:S01]  /*1dd90*/  MUFU.EX2 R13, R13 ;  /* 0x0000000d000d7308 */ /* 0x000f620000000800 */
[----:B--2---:R-:W-:-:S07]  /*1dda0*/  PRMT R10, R184, 0x654, R10 ;  /* 0x00000654b80a7816 */ /* 0x004fce000000000a */
[----:B------:R-:W-:Y:S01]  /*1ddb0*/  MUFU.EX2 R192, R192 ;  /* 0x000000c000c07308 */ /* 0x000fe20000000800 */
[----:B------:R2:W-:Y:S07]  /*1ddc0*/  SYNCS.ARRIVE.TRANS64.RED.A1T0 RZ, [R10+URZ], RZ ;  /* 0x000000ff0aff79a7 */ /* 0x0005ee000810043f */
[----:B------:R-:W-:Y:S01]  /*1ddd0*/  MUFU.EX2 R193, R193 ;  /* 0x000000c100c17308 */ /* 0x000fe20000000800 */
[----:B--2---:R-:W-:Y:S01]  /*1dde0*/  FFMA.FTZ R10, R159, R3, -R156 ;  /* 0x000000039f0a7223 */ /* 0x004fe2000001089c */
[----:B------:R-:W-:Y:S01]  /*1ddf0*/  FADD.FTZ R156, R8, R227 ;  /* 0x000000e3089c7221 */ /* 0x000fe20000010000 */
[----:B-1----:R-:W-:-:S03]  /*1de00*/  FADD.FTZ R159, R161, R226 ;  /* 0x000000e2a19f7221 */ /* 0x002fc60000010000 */
[----:B------:R-:W-:Y:S01]  /*1de10*/  FADD.FTZ R156, R210, R156 ;  /* 0x0000009cd29c7221 */ /* 0x000fe20000010000 */
[----:B---3--:R-:W-:Y:S01]  /*1de20*/  FADD.FTZ R159, R211, R159 ;  /* 0x0000009fd39f7221 */ /* 0x008fe20000010000 */
[----:B------:R-:W-:Y:S02]  /*1de30*/  MUFU.EX2 R12, R12 ;  /* 0x0000000c000c7308 */ /* 0x000fe40000000800 */
[----:B------:R-:W-:Y:S01]  /*1de40*/  FADD.FTZ R156, R7, R156 ;  /* 0x0000009c079c7221 */ /* 0x000fe20000010000 */
[----:B0-----:R-:W-:-:S03]  /*1de50*/  FADD.FTZ R159, R160, R159 ;  /* 0x0000009fa09f7221 */ /* 0x001fc60000010000 */
[----:B------:R-:W-:Y:S01]  /*1de60*/  FADD.FTZ R156, R204, R156 ;  /* 0x0000009ccc9c7221 */ /* 0x000fe20000010000 */
[----:B----4-:R-:W-:Y:S01]  /*1de70*/  FADD.FTZ R159, R205, R159 ;  /* 0x0000009fcd9f7221 */ /* 0x010fe20000010000 */
[----:B------:R-:W-:Y:S02]  /*1de80*/  MUFU.EX2 R155, R155 ;  /* 0x0000009b009b7308 */ /* 0x000fe40000000800 */
[----:B------:R-:W-:Y:S01]  /*1de90*/  FADD.FTZ R156, R11, R156 ;  /* 0x0000009c0b9c7221 */ /* 0x000fe20000010000 */
[----:B-----5:R-:W-:-:S03]  /*1dea0*/  FADD.FTZ R163, R157, R159 ;  /* 0x0000009f9da37221 */ /* 0x020fc60000010000 */
[----:B------:R-:W-:Y:S01]  /*1deb0*/  FADD.FTZ R159, R206, R156 ;  /* 0x0000009cce9f7221 */ /* 0x000fe20000010000 */
[----:B------:R-:W-:Y:S01]  /*1dec0*/  FADD.FTZ R163, R207, R163 ;  /* 0x000000a3cfa37221 */ /* 0x000fe20000010000 */
[----:B------:R-:W0:Y:S02]  /*1ded0*/  MUFU.EX2 R156, R167 ;  /* 0x000000a7009c7308 */ /* 0x000e240000000800 */
[----:B------:R-:W-:Y:S01]  /*1dee0*/  FADD.FTZ R159, R154, R159 ;  /* 0x0000009f9a9f7221 */ /* 0x000fe20000010000 */
[----:B------:R-:W-:-:S03]  /*1def0*/  FADD.FTZ R163, R153, R163 ;  /* 0x000000a399a37221 */ /* 0x000fc60000010000 */
[----:B------:R-:W-:Y:S01]  /*1df00*/  FADD.FTZ R159, R200, R159 ;  /* 0x0000009fc89f7221 */ /* 0x000fe20000010000 */
[----:B------:R-:W-:Y:S01]  /*1df10*/  FADD.FTZ R163, R201, R163 ;  /* 0x000000a3c9a37221 */ /* 0x000fe20000010000 */
[----:B------:R-:W1:Y:S02]  /*1df20*/  MUFU.EX2 R152, R152 ;  /* 0x0000009800987308 */ /* 0x000e640000000800 */
[----:B------:R-:W-:Y:S01]  /*1df30*/  FADD.FTZ R159, R21, R159 ;  /* 0x0000009f159f7221 */ /* 0x000fe20000010000 */
[----:B------:R-:W-:-:S03]  /*1df40*/  FADD.FTZ R163, R20, R163 ;  /* 0x000000a314a37221 */ /* 0x000fc60000010000 */
[----:B------:R-:W-:Y:S01]  /*1df50*/  FADD.FTZ R159, R202, R159 ;  /* 0x0000009fca9f7221 */ /* 0x000fe20000010000 */
[----:B------:R-:W-:Y:S01]  /*1df60*/  FADD.FTZ R163, R203, R163 ;  /* 0x000000a3cba37221 */ /* 0x000fe20000010000 */
[----:B------:R-:W2:Y:S02]  /*1df70*/  MUFU.EX2 R195, R195 ;  /* 0x000000c300c37308 */ /* 0x000ea40000000800 */
[----:B------:R-:W-:Y:S01]  /*1df80*/  FADD.FTZ R159, R15, R159 ;  /* 0x0000009f0f9f7221 */ /* 0x000fe20000010000 */
[----:B------:R-:W-:-:S03]  /*1df90*/  FADD.FTZ R163, R162, R163 ;  /* 0x000000a3a2a37221 */ /* 0x000fc60000010000 */
[----:B------:R-:W-:Y:S01]  /*1dfa0*/  FADD.FTZ R159, R196, R159 ;  /* 0x0000009fc49f7221 */ /* 0x000fe20000010000 */
[----:B------:R-:W-:Y:S01]  /*1dfb0*/  FADD.FTZ R163, R197, R163 ;  /* 0x000000a3c5a37221 */ /* 0x000fe20000010000 */
[----:B------:R-:W3:Y:S02]  /*1dfc0*/  MUFU.EX2 R194, R194 ;  /* 0x000000c200c27308 */ /* 0x000ee40000000800 */
[----:B------:R-:W-:Y:S01]  /*1dfd0*/  FADD.FTZ R159, R14, R159 ;  /* 0x0000009f0e9f7221 */ /* 0x000fe20000010000 */
[----:B------:R-:W-:-:S03]  /*1dfe0*/  FADD.FTZ R163, R158, R163 ;  /* 0x000000a39ea37221 */ /* 0x000fc60000010000 */
[----:B------:R-:W-:Y:S01]  /*1dff0*/  FADD.FTZ R159, R198, R159 ;  /* 0x0000009fc69f7221 */ /* 0x000fe20000010000 */
[----:B------:R-:W-:Y:S01]  /*1e000*/  FADD.FTZ R163, R199, R163 ;  /* 0x000000a3c7a37221 */ /* 0x000fe20000010000 */
[----:B------:R-:W4:Y:S02]  /*1e010*/  MUFU.EX2 R10, R10 ;  /* 0x0000000a000a7308 */ /* 0x000f240000000800 */
[----:B------:R-:W-:Y:S01]  /*1e020*/  FADD.FTZ R159, R13, R159 ;  /* 0x0000009f0d9f7221 */ /* 0x000fe20000010000 */
[----:B0-----:R-:W-:-:S03]  /*1e030*/  FADD.FTZ R163, R156, R163 ;  /* 0x000000a39ca37221 */ /* 0x001fc60000010000 */
[----:B------:R-:W-:Y:S01]  /*1e040*/  FADD.FTZ R159, R192, R159 ;  /* 0x0000009fc09f7221 */ /* 0x000fe20000010000 */
[----:B------:R-:W-:-:S03]  /*1e050*/  FADD.FTZ R163, R193, R163 ;  /* 0x000000a3c1a37221 */ /* 0x000fc60000010000 */
[----:B------:R-:W-:Y:S01]  /*1e060*/  FADD.FTZ R159, R12, R159 ;  /* 0x0000009f0c9f7221 */ /* 0x000fe20000010000 */
[----:B------:R-:W-:-:S03]  /*1e070*/  FADD.FTZ R163, R155, R163 ;  /* 0x000000a39ba37221 */ /* 0x000fc60000010000 */
[----:B-1----:R-:W-:Y:S01]  /*1e080*/  FADD.FTZ R159, R152, R159 ;  /* 0x0000009f989f7221 */ /* 0x002fe20000010000 */
[----:B--2---:R-:W-:-:S03]  /*1e090*/  FADD.FTZ R163, R195, R163 ;  /* 0x000000a3c3a37221 */ /* 0x004fc60000010000 */
[----:B---3--:R-:W-:Y:S01]  /*1e0a0*/  FADD.FTZ R227, R194, R159 ;  /* 0x0000009fc2e37221 */ /* 0x008fe20000010000 */
[----:B----4-:R-:W-:Y:S01]  /*1e0b0*/  FADD.FTZ R226, R10, R163 ;  /* 0x000000a30ae27221 */ /* 0x010fe20000010000 */
[----:B------:R-:W-:Y:S06]  /*1e0c0*/  @!P0 BRA `(.L_x_2912) ;  /* 0x0000000000048947 */ /* 0x000fec0003800000 */
[----:B------:R-:W-:Y:S01]  /*1e0d0*/  BPT.TRAP 0x1 ;  /* 0x000000040000795c */ /* 0x000fe20000300000 */
.L_x_2912:
[----:B------:R-:W2:Y:S01]  /*1e0e0*/  LDL R159, [R1+0x5c] ;  /* 0x00005c00019f7983 */ /* 0x000ea20000100800 */
[----:B------:R-:W-:Y:S01]  /*1e0f0*/  VIADD R6, R6, 0x38860 ;  /* 0x0003886006067836 */ /* 0x000fe20000000000 */
[----:B------:R-:W-:Y:S01]  /*1e100*/  F2FP.F16.F32.PACK_AB R208, R8, R208 ;  /* 0x000000d008d0723e */ /* 0x000fe200000000ff */
[----:B------:R-:W-:Y:S01]  /*1e110*/  IMAD.MOV.U32 R223, RZ, RZ, R5 ;  /* 0x000000ffffdf7224 */ /* 0x000fe200078e0005 */
        /* <DEDUP_REMOVED lines=23> */
[----:B------:R-:W-:Y:S02]  /*1e290*/  MOV R8, R219 ;  /* 0x000000db00087202 */ /* 0x000fe40000000f00 */
[----:B--2---:R-:W-:-:S02]  /*1e2a0*/  ISETP.GT.AND P2, PT, R9, R159, PT ;  /* 0x0000009f0900720c */ /* 0x004fc40003f44270 */
[----:B------:R-:W-:-:S11]  /*1e2b0*/  IADD3 R9, R9, -0x1, RZ ;  /* 0xffffffff09097810 */ /* 0x000fd60007ffe0ff */
[----:B0-----:R-:W-:Y:S05]  /*1e2c0*/  @P2 BRA `(.L_x_2913) ;  /* 0xffffffb000282947 */ /* 0x001fea000383ffff */
[----:B------:R-:W-:Y:S05]  /*1e2d0*/  BSYNC B1 ;  /* 0x0000000000017941 */ /* 0x000fea0003800000 */
.L_x_2900:
[----:B------:R-:W-:Y:S05]  /*1e2e0*/  BSYNC B0 ;  /* 0x0000000000007941 */ /* 0x000fea0003800000 */
.L_x_2899:
[----:B------:R-:W-:Y:S01]  /*1e2f0*/  ISETP.GE.AND P1, PT, R9, RZ, PT ;  /* 0x000000ff0900720c */ /* 0x000fe20003f26270 */
[----:B------:R-:W-:-:S12]  /*1e300*/  BSSY B0, `(.L_x_2914) ;  /* 0x0000494000007945 */ /* 0x000fd80003800000 */
[----:B------:R-:W-:Y:S05]  /*1e310*/  @!P1 BRA `(.L_x_2915) ;  /* 0x0000004800489947 */ /* 0x000fea0003800000 */
[----:B------:R-:W-:Y:S01]  /*1e320*/  IMAD.MOV.U32 R20, RZ, RZ, R5 ;  /* 0x000000ffff147224 */ /* 0x000fe200078e0005 */
[----:B------:R-:W-:Y:S01]  /*1e330*/  MOV R8, R219 ;  /* 0x000000db00087202 */ /* 0x000fe20000000f00 */
[----:B------:R-:W-:Y:S02]  /*1e340*/  IMAD.MOV.U32 R11, RZ, RZ, R4 ;  /* 0x000000ffff0b7224 */ /* 0x000fe400078e0004 */
[----:B------:R-:W-:-:S07]  /*1e350*/  IMAD.MOV.U32 R10, RZ, RZ, R225 ;  /* 0x000000ffff0a7224 */ /* 0x000fce00078e00e1 */
.L_x_2928:
[----:B------:R-:W-:-:S05]  /*1e360*/  VIADD R219, R8, 0x1 ;  /* 0x0000000108db7836 */ /* 0x000fca0000000000 */
[----:B------:R-:W-:-:S04]  /*1e370*/  ISETP.NE.AND P1, PT, R219, 0x2, PT ;  /* 0x00000002db00780c */ /* 0x000fc80003f25270 */
[----:B------:R-:W-:Y:S02]  /*1e380*/  SEL R225, RZ, 0x1, P1 ;  /* 0x00000001ffe17807 */ /* 0x000fe40000800000 */
[----:B------:R-:W-:Y:S02]  /*1e390*/  SEL R219, R219, RZ, P1 ;  /* 0x000000ffdbdb7207 */ /* 0x000fe40000800000 */
[----:B------:R-:W-:Y:S01]  /*1e3a0*/  LOP3.LUT R225, R10, R225, RZ, 0x3c, !PT ;  /* 0x000000e10ae17212 */ /* 0x000fe200078e3cff */
[----:B------:R-:W-:Y:S06]  /*1e3b0*/  @!P0 BRA `(.L_x_2916) ;  /* 0x0000000000048947 */ /* 0x000fec0003800000 */
[----:B------:R-:W-:Y:S01]  /*1e3c0*/  BPT.TRAP 0x1 ;  /* 0x000000040000795c */ /* 0x000fe20000300000 */
.L_x_2916:
[----:B------:R-:W-:Y:S01]  /*1e3d0*/  IMAD R3, R219, 0x8, R22 ;  /* 0x00000008db037824 */ /* 0x000fe200078e0216 */
[----:B------:R-:W-:-:S04]  /*1e3e0*/  SHF.L.U32 R6, R225, 0x1f, RZ ;  /* 0x0000001fe1067819 */ /* 0x000fc800000006ff */
[----:B------:R0:W1:Y:S01]  /*1e3f0*/  SYNCS.PHASECHK.TRANS64.TRYWAIT P1, [R3+URZ+0x38830], R6 ;  /* 0x03883006030075a7 */ /* 0x000062000802017f */
[----:B------:R-:W-:Y:S05]  /*1e400*/  @!P0 BRA `(.L_x_2917) ;  /* 0x0000000000048947 */ /* 0x000fea0003800000 */
[----:B------:R-:W-:Y:S01]  /*1e410*/  BPT.TRAP 0x1 ;  /* 0x000000040000795c */ /* 0x000fe20000300000 */
.L_x_2917:
        /* <DEDUP_REMOVED lines=8> */
.L_x_2919:
[----:B------:R-:W-:Y:S05]  /*1e4a0*/  BSYNC B1 ;  /* 0x0000000000017941 */ /* 0x000fea0003800000 */
.L_x_2918:
[----:B------:R-:W2:Y:S04]  /*1e4b0*/  LDL.64 R152, [R1+0x38] ;  /* 0x0000380001987983 */ /* 0x000ea80000100a00 */
[----:B------:R-:W3:Y:S04]  /*1e4c0*/  LDL.64 R156, [R1+0x48] ;  /* 0x00004800019c7983 */ /* 0x000ee80000100a00 */
[----:B------:R-:W4:Y:S01]  /*1e4d0*/  LDL.64 R154, [R1+0x40] ;  /* 0x00004000019a7983 */ /* 0x000f220000100a00 */
[----:B------:R-:W-:Y:S02]  /*1e4e0*/  R2UR UR10, R4 ;  /* 0x00000000040a72ca */ /* 0x000fe400000e0000 */
[----:B------:R-:W-:Y:S01]  /*1e4f0*/  R2UR UR11, R5 ;  /* 0x00000000050b72ca */ /* 0x000fe200000e0000 */
[----:B------:R-:W-:Y:S01]  /*1e500*/  WARPGROUP.ARRIVE ;  /* 0x00000000000079c5 */ /* 0x000fe20000000000 */
[----:B01----:R-:W-:-:S02]  /*1e510*/  IMAD.MOV.U32 R6, RZ, RZ, R12 ;  /* 0x000000ffff067224 */ /* 0x003fc400078e000c */
[----:B------:R-:W-:-:S03]  /*1e520*/  IMAD.MOV.U32 R7, RZ, RZ, 0x40000040 ;  /* 0x40000040ff077424 */ /* 0x000fc600078e00ff */
[----:B------:R-:W-:Y:S02]  /*1e530*/  R2UR UR6, R6 ;  /* 0x00000000060672ca */ /* 0x000fe400000e0000 */
[----:B------:R-:W-:Y:S01]  /*1e540*/  R2UR UR7, R7 ;  /* 0x00000000070772ca */ /* 0x000fe200000e0000 */
[C---:B------:R-:W-:Y:S02]  /*1e550*/  VIADD R6, R4.reuse, 0x100 ;  /* 0x0000010004067836 */ /* 0x040fe40000000000 */
[----:B------:R-:W-:Y:S01]  /*1e560*/  IMAD.MOV.U32 R7, RZ, RZ, 0x40000040 ;  /* 0x40000040ff077424 */ /* 0x000fe200078e00ff */
[----:B------:R-:W-:Y:S02]  /*1e570*/  IADD3 R12, R4, 0x180, RZ ;  /* 0x00000180040c7810 */ /* 0x000fe40007ffe0ff */
[----:B------:R-:W-:Y:S02]  /*1e580*/  MOV R13, 0x40000040 ;  /* 0x40000040000d7802 */ /* 0x000fe40000000f00 */
[----:B--2---:R-:W-:-:S02]  /*1e590*/  R2UR UR46, R152 ;  /* 0x00000000982e72ca */ /* 0x004fc400000e0000 */
[----:B------:R-:W-:Y:S02]  /*1e5a0*/  R2UR UR47, R153 ;  /* 0x00000000992f72ca */ /* 0x000fe400000e0000 */
        /* <DEDUP_REMOVED lines=73> */
[----:B------:R-:W-:Y:S01]  /*1ea40*/  MOV R7, 0x40000040 ;  /* 0x4000004000077802 */ /* 0x000fe20000000f00 */
[----:B------:R-:W-:Y:S01]  /*1ea50*/  VIADD R6, R4, 0x4 ;  /* 0x0000000404067836 */ /* 0x000fe20000000000 */
        /* <DEDUP_REMOVED lines=35> */
[----:B------:R-:W-:Y:S02]  /*1ec90*/  MOV R7, 0x40000040 ;  /* 0x4000004000077802 */ /* 0x000fe40000000f00 */
        /* <DEDUP_REMOVED lines=749> */
.L_x_2921:
[----:B------:R-:W-:Y:S01]  /*21b70*/  SHF.L.U32 R0, R10, 0x1f, RZ ;  /* 0x0000001f0a007819 */ /* 0x000fe200000006ff */
[----:B------:R-:W-:-:S04]  /*21b80*/  IMAD R6, R8, 0x8, R22 ;  /* 0x0000000808067824 */ /* 0x000fc800078e0216 */
[----:B------:R0:W1:Y:S01]  /*21b90*/  SYNCS.PHASECHK.TRANS64.TRYWAIT P1, [R6+URZ+0x38850], R0 ;  /* 0x03885000060075a7 */ /* 0x000062000802017f */
[----:B------:R-:W-:Y:S05]  /*21ba0*/  @!P0 BRA `(.L_x_2922) ;  /* 0x0000000000048947 */ /* 0x000fea0003800000 */
[----:B------:R-:W-:Y:S01]  /*21bb0*/  BPT.TRAP 0x1 ;  /* 0x000000040000795c */ /* 0x000fe20000300000 */
.L_x_2922:
[----:B------:R-:W-:Y:S04]  /*21bc0*/  BSSY B1, `(.L_x_2923) ;  /* 0x0000004000017945 */ /* 0x000fe80003800000 */
[----:B-1----:R-:W-:Y:S05]  /*21bd0*/  @P1 BRA `(.L_x_2924) ;  /* 0x0000000000081947 */ /* 0x002fea0003800000 */
[----:B------:R-:W1:Y:S02]  /*21be0*/  SYNCS.PHASECHK.TRANS64.TRYWAIT P1, [R6+URZ+0x38850], R0 ;  /* 0x03885000060075a7 */ /* 0x000e64000802017f */
[----:B-1----:R-:W-:Y:S05]  /*21bf0*/  @!P1 BRA `(.L_x_2925) ;  /* 0x000000e800609947 */ /* 0x002fea0003800000 */
.L_x_2924:
[----:B------:R-:W-:Y:S05]  /*21c00*/  BSYNC B1 ;  /* 0x0000000000017941 */ /* 0x000fea0003800000 */
.L_x_2923:
        /* <DEDUP_REMOVED lines=24> */
[----:B------:R-:W-:Y:S01]  /*21d90*/  IMAD.MOV.U32 R5, RZ, RZ, 0x40000040 ;  /* 0x40000040ff057424 */ /* 0x000fe200078e00ff */
[----:B------:R-:W-:Y:S01]  /*21da0*/  IADD3 R2, R2, 0x200, RZ ;  /* 0x0000020002027810 */ /* 0x000fe20007ffe0ff */
        /* <DEDUP_REMOVED lines=19> */
.L_x_2926:
[----:B------:R-:W2:Y:S01]  /*21ee0*/  LDL R223, [R1+0x50] ;  /* 0x0000500001df7983 */ /* 0x000ea20000100800 */
[----:B------:R-:W-:Y:S01]  /*21ef0*/  FMNMX.FTZ R4, R184, R11, !PT ;  /* 0x0000000bb8047209 */ /* 0x000fe20007810000 */
[----:B------:R-:W-:Y:S01]  /*21f00*/  IMAD.U32 R3, RZ, RZ, UR38 ;  /* 0x00000026ff037e24 */ /* 0x000fe2000f8e00ff */
        /* <DEDUP_REMOVED lines=47> */
[C---:B------:R-:W-:Y:S01]  /*22200*/  FMUL.FTZ R8, R4.reuse, R3 ;  /* 0x0000000304087220 */ /* 0x040fe20000410000 */
[----:B------:R-:W-:-:S03]  /*22210*/  FADD.FTZ R0, -R4, R11 ;  /* 0x0000000b04007221 */ /* 0x000fc60000010100 */
[-C--:B------:R-:W-:Y:S01]  /*22220*/  FFMA.FTZ R192, R152, R3.reuse, -R8 ;  /* 0x0000000398c07223 */ /* 0x080fe20000010808 */
[C---:B------:R-:W-:Y:S01]  /*22230*/  FADD.FTZ R2, -R5.reuse, R20 ;  /* 0x0000001405027221 */ /* 0x040fe20000010100 */
[-C--:B------:R-:W-:Y:S01]  /*22240*/  FMUL.FTZ R152, R5, R3.reuse ;  /* 0x0000000305987220 */ /* 0x080fe20000410000 */
[-C--:B------:R-:W-:Y:S01]  /*22250*/  FMUL.FTZ R0, R0, R3.reuse ;  /* 0x0000000300007220 */ /* 0x080fe20000410000 */
[-C--:B------:R-:W-:Y:S01]  /*22260*/  FFMA.FTZ R208, R184, R3.reuse, -R8 ;  /* 0x00000003b8d07223 */ /* 0x080fe20000010808 */
        /* <DEDUP_REMOVED lines=24> */
[-C--:B------:R-:W-:Y:S01]  /*223f0*/  FFMA.FTZ R8, R157, R3.reuse, -R8 ;  /* 0x000000039d087223 */ /* 0x080fe20000010808 */
        /* <DEDUP_REMOVED lines=10> */
[-CC-:B------:R-:W-:Y:S01]  /*224a0*/  FFMA.FTZ R175, R175, R3.reuse, -R152.reuse ;  /* 0x00000003afaf7223 */ /* 0x180fe20000010898 */
[----:B------:R-:W-:Y:S01]  /*224b0*/  FFMA.FTZ R197, R162, R3, -R152 ;  /* 0x00000003a2c57223 */ /* 0x000fe20000010898 */
[----:B------:R-:W3:Y:S01]  /*224c0*/  MUFU.EX2 R21, R21 ;  /* 0x0000001500157308 */ /* 0x000ee20000000800 */
[----:B0-----:R-:W-:Y:S01]  /*224d0*/  FFMA.FTZ R227, R0, R227, R208 ;  /* 0x000000e300e37223 */ /* 0x001fe200000100d0 */
[-CC-:B------:R-:W-:Y:S01]  /*224e0*/  FFMA.FTZ R163, R163, R3.reuse, -R152.reuse ;  /* 0x00000003a3a37223 */ /* 0x180fe20000010898 */
[-CC-:B------:R-:W-:Y:S01]  /*224f0*/  FFMA.FTZ R199, R166, R3.reuse, -R152.reuse ;  /* 0x00000003a6c77223 */ /* 0x180fe20000010898 */
[-CC-:B------:R-:W-:Y:S01]  /*22500*/  FFMA.FTZ R167, R167, R3.reuse, -R152.reuse ;  /* 0x00000003a7a77223 */ /* 0x180fe20000010898 */
[-CC-:B------:R-:W-:Y:S01]  /*22510*/  FFMA.FTZ R154, R155, R3.reuse, -R152.reuse ;  /* 0x000000039b9a7223 */ /* 0x180fe20000010898 */
[-CC-:B------:R-:W-:Y:S01]  /*22520*/  FFMA.FTZ R195, R158, R3.reuse, -R152.reuse ;  /* 0x000000039ec37223 */ /* 0x180fe20000010898 */
[----:B------:R-:W-:Y:S01]  /*22530*/  FFMA.FTZ R152, R159, R3, -R152 ;  /* 0x000000039f987223 */ /* 0x000fe20000010898 */
[----:B------:R-:W0:Y:S01]  /*22540*/  MUFU.EX2 R160, R160 ;  /* 0x000000a000a07308 */ /* 0x000e220000000800 */
[----:B-1----:R-:W-:Y:S01]  /*22550*/  FFMA.FTZ R226, R2, R226, R209 ;  /* 0x000000e202e27223 */ /* 0x002fe200000100d1 */
[----:B------:R-:W-:-:S05]  /*22560*/  IMAD R161, R219, 0x8, R22 ;  /* 0x00000008dba17824 */ /* 0x000fca00078e0216 */
[----:B------:R-:W-:Y:S01]  /*22570*/  IADD3 R164, R161, 0x38840, RZ ;  /* 0x00038840a1a47810 */ /* 0x000fe20007ffe0ff */
[----:B------:R-:W1:Y:S01]  /*22580*/  MUFU.EX2 R210, R210 ;  /* 0x000000d200d27308 */ /* 0x000e620000000800 */
[----:B---3--:R-:W-:-:S07]  /*22590*/  FADD.FTZ R155, R21, R227 ;  /* 0x000000e3159b7221 */ /* 0x008fce0000010000 */
[----:B------:R-:W3:Y:S01]  /*225a0*/  MUFU.EX2 R211, R211 ;  /* 0x000000d300d37308 */ /* 0x000ee20000000800 */
[----:B0-----:R-:W-:-:S07]  /*225b0*/  FADD.FTZ R159, R160, R226 ;  /* 0x000000e2a09f7221 */ /* 0x001fce0000010000 */
[----:B------:R-:W0:Y:S01]  /*225c0*/  MUFU.EX2 R20, R20 ;  /* 0x0000001400147308 */ /* 0x000e220000000800 */
[----:B-1----:R-:W-:-:S07]  /*225d0*/  FADD.FTZ R155, R210, R155 ;  /* 0x0000009bd29b7221 */ /* 0x002fce0000010000 */
        /* <DEDUP_REMOVED lines=12> */
[----:B------:R-:W1:Y:S08]  /*226a0*/  MUFU.EX2 R207, R207 ;  /* 0x000000cf00cf7308 */ /* 0x000e700000000800 */
[----:B------:R-:W4:Y:S08]  /*226b0*/  MUFU.EX2 R14, R14 ;  /* 0x0000000e000e7308 */ /* 0x000f300000000800 */
[----:B------:R-:W5:Y:S08]  /*226c0*/  MUFU.EX2 R153, R153 ;  /* 0x0000009900997308 */ /* 0x000f700000000800 */
[----:B------:R-:W5:Y:S01]  /*226d0*/  MUFU.EX2 R200, R200 ;  /* 0x000000c800c87308 */ /* 0x000f620000000800 */
[----:B--2---:R-:W-:-:S04]  /*226e0*/  PRMT R164, R223, 0x654, R164 ;  /* 0x00000654dfa47816 */ /* 0x004fc800000000a4 */
[----:B------:R2:W-:Y:S03]  /*226f0*/  SYNCS.ARRIVE.TRANS64.RED.A1T0 RZ, [R164+URZ], RZ ;  /* 0x000000ffa4ff79a7 */ /* 0x0005e6000810043f */
[----:B------:R-:W2:Y:S08]  /*22700*/  MUFU.EX2 R201, R201 ;  /* 0x000000c900c97308 */ /* 0x000eb00000000800 */
[----:B------:R-:W2:Y:S08]  /*22710*/  MUFU.EX2 R13, R13 ;  /* 0x0000000d000d7308 */ /* 0x000eb00000000800 */
[----:B------:R-:W2:Y:S08]  /*22720*/  MUFU.EX2 R161, R171 ;  /* 0x000000ab00a17308 */ /* 0x000eb00000000800 */
[----:B------:R3:W-:Y:S08]  /*22730*/  MUFU.EX2 R158, R163 ;  /* 0x000000a3009e7308 */ /* 0x0007f00000000800 */
[----:B------:R-:W2:Y:S01]  /*22740*/  MUFU.EX2 R202, R202 ;  /* 0x000000ca00ca7308 */ /* 0x000ea20000000800 */
[----:B---3--:R-:W-:Y:S01]  /*22750*/  FADD.FTZ R163, R156, R159 ;  /* 0x0000009f9ca37221 */ /* 0x008fe20000010000 */
[----:B0-----:R-:W-:-:S03]  /*22760*/  FADD.FTZ R159, R206, R155 ;  /* 0x0000009bce9f7221 */ /* 0x001fc60000010000 */
[----:B-1----:R-:W-:Y:S01]  /*22770*/  FADD.FTZ R163, R207, R163 ;  /* 0x000000a3cfa37221 */ /* 0x002fe20000010000 */
[----:B----4-:R-:W-:Y:S02]  /*22780*/  FADD.FTZ R159, R14, R159 ;  /* 0x0000009f0e9f7221 */ /* 0x010fe40000010000 */
[----:B------:R-:W0:Y:S01]  /*22790*/  MUFU.EX2 R203, R203 ;  /* 0x000000cb00cb7308 */ /* 0x000e220000000800 */
[----:B-----5:R-:W-:Y:S01]  /*227a0*/  FADD.FTZ R163, R153, R163 ;  /* 0x000000a399a37221 */ /* 0x020fe20000010000 */
[----:B------:R-:W-:-:S03]  /*227b0*/  FADD.FTZ R159, R200, R159 ;  /* 0x0000009fc89f7221 */ /* 0x000fc60000010000 */
[----:B--2---:R-:W-:Y:S01]  /*227c0*/  FADD.FTZ R163, R201, R163 ;  /* 0x000000a3c9a37221 */ /* 0x004fe20000010000 */
[----:B------:R-:W-:Y:S02]  /*227d0*/  FADD.FTZ R159, R13, R159 ;  /* 0x0000009f0d9f7221 */ /* 0x000fe40000010000 */
[----:B------:R-:W1:Y:S01]  /*227e0*/  MUFU.EX2 R12, R12 ;  /* 0x0000000c000c7308 */ /* 0x000e620000000800 */
[----:B------:R-:W-:Y:S01]  /*227f0*/  FADD.FTZ R163, R161, R163 ;  /* 0x000000a3a1a37221 */ /* 0x000fe20000010000 */
[----:B------:R-:W-:-:S06]  /*22800*/  FADD.FTZ R159, R202, R159 ;  /* 0x0000009fca9f7221 */ /* 0x000fcc0000010000 */
        /* <DEDUP_REMOVED lines=9> */
[----:B-1----:R-:W-:-:S04]  /*228a0*/  FADD.FTZ R163, R197, R163 ;  /* 0x000000a3c5a37221 */ /* 0x002fc80000010000 */
[----:B------:R-:W-:-:S03]  /*228b0*/  FADD.FTZ R163, R158, R163 ;  /* 0x000000a39ea37221 */ /* 0x000fc60000010000 */
        /* <DEDUP_REMOVED lines=26> */
.L_x_2927:
[C---:B------:R-:W-:Y:S01]  /*22a60*/  ISETP.GT.AND P1, PT, R9.reuse, RZ, PT ;  /* 0x000000ff0900720c */ /* 0x040fe20003f24270 */
[----:B------:R-:W-:Y:S01]  /*22a70*/  VIADD R6, R6, 0x38860 ;  /* 0x0003886006067836 */ /* 0x000fe20000000000 */
[----:B------:R-:W-:Y:S01]  /*22a80*/  F2FP.F16.F32.PACK_AB R210, R20, R210 ;  /* 0x000000d214d2723e */ /* 0x000fe200000000ff */
[----:B------:R-:W-:Y:S01]  /*22a90*/  VIADD R9, R9, 0xffffffff ;  /* 0xffffffff09097836 */ /* 0x000fe20000000000 */
[----:B------:R-:W-:Y:S01]  /*22aa0*/  F2FP.F16.F32.PACK_AB R196, R11, R196 ;  /* 0x000000c40bc4723e */ /* 0x000fe200000000ff */
[----:B------:R-:W-:Y:S01]  /*22ab0*/  IMAD.MOV.U32 R20, RZ, RZ, R5 ;  /* 0x000000ffff147224 */ /* 0x000fe200078e0005 */
[----:B------:R-:W-:Y:S02]  /*22ac0*/  PRMT R6, R223, 0x654, R6 ;  /* 0x00000654df067816 */ /* 0x000fe40000000006 */
[----:B------:R-:W-:Y:S01]  /*22ad0*/  F2FP.F16.F32.PACK_AB R198, R10, R198 ;  /* 0x000000c60ac6723e */ /* 0x000fe200000000ff */
[----:B------:R-:W-:Y:S01]  /*22ae0*/  IMAD.MOV.U32 R10, RZ, RZ, R225 ;  /* 0x000000ffff0a7224 */ /* 0x000fe200078e00e1 */
[----:B------:R0:W-:Y:S01]  /*22af0*/  SYNCS.ARRIVE.TRANS64.RED.A1T0 RZ, [R6+URZ], RZ ;  /* 0x000000ff06ff79a7 */ /* 0x0001e2000810043f */
        /* <DEDUP_REMOVED lines=18> */
[----:B------:R-:W-:Y:S01]  /*22c20*/  MOV R11, R4 ;  /* 0x00000004000b7202 */ /* 0x000fe20000000f00 */
[----:B0-----:R-:W-:Y:S06]  /*22c30*/  @P1 BRA `(.L_x_2928) ;  /* 0xffffffb400c81947 */ /* 0x001fec000383ffff */
.L_x_2915:
[----:B------:R-:W-:Y:S05]  /*22c40*/  BSYNC B0 ;  /* 0x0000000000007941 */ /* 0x000fea0003800000 */
.L_x_2914:
        /* <DEDUP_REMOVED lines=131> */
.L_x_2929:
[----:B------:R-:W-:Y:S01]  /*23480*/  IMAD R8, R219, 0x8, R22 ;  /* 0x00000008db087824 */ /* 0x000fe200078e0216 */
[----:B------:R-:W-:-:S04]  /*23490*/  SHF.L.U32 R7, R225, 0x1f, RZ ;  /* 0x0000001fe1077819 */ /* 0x000fc800000006ff */
[----:B------:R0:W1:Y:S01]  /*234a0*/  SYNCS.PHASECHK.TRANS64.TRYWAIT P1, [R8+URZ+0x38850], R7 ;  /* 0x03885007080075a7 */ /* 0x000062000802017f */
[----:B------:R-:W-:Y:S05]  /*234b0*/  @!P0 BRA `(.L_x_2930) ;  /* 0x0000000000048947 */ /* 0x000fea0003800000 */
[----:B------:R-:W-:Y:S01]  /*234c0*/  BPT.TRAP 0x1 ;  /* 0x000000040000795c */ /* 0x000fe20000300000 */
.L_x_2930:
[----:B------:R-:W-:Y:S01]  /*234d0*/  IADD3 R22, R22, 0x400, RZ ;  /* 0x0000040016167810 */ /* 0x000fe20007ffe0ff */
[----:B------:R-:W-:Y:S03]  /*234e0*/  BSSY B0, `(.L_x_2931) ;  /* 0x0000008000007945 */ /* 0x000fe60003800000 */
[----:B------:R-:W-:-:S04]  /*234f0*/  SHF.R.U32.HI R22, RZ, 0x4, R22 ;  /* 0x00000004ff167819 */ /* 0x000fc80000011616 */
[----:B------:R-:W-:-:S04]  /*23500*/  LOP3.LUT R22, R22, 0x3fff, RZ, 0xc0, !PT ;  /* 0x00003fff16167812 */ /* 0x000fc800078ec0ff */
[----:B------:R-:W-:-:S05]  /*23510*/  LOP3.LUT R0, R22, 0x2800000, RZ, 0xfc, !PT ;  /* 0x0280000016007812 */ /* 0x000fca00078efcff */
[----:B------:R-:W-:Y:S01]  /*23520*/  IMAD R0, R219, 0xa00, R0 ;  /* 0x00000a00db007824 */ /* 0x000fe200078e0200 */
[----:B-1----:R-:W-:Y:S06]  /*23530*/  @P1 BRA `(.L_x_2932) ;  /* 0x0000000000081947 */ /* 0x002fec0003800000 */
[----:B------:R-:W1:Y:S02]  /*23540*/  SYNCS.PHASECHK.TRANS64.TRYWAIT P1, [R8+URZ+0x38850], R7 ;  /* 0x03885007080075a7 */ /* 0x000e64000802017f */
[----:B-1----:R-:W-:Y:S05]  /*23550*/  @!P1 BRA `(.L_x_2933) ;  /* 0x000000d0001c9947 */ /* 0x002fea0003800000 */
.L_x_2932:
[----:B------:R-:W-:Y:S05]  /*23560*/  BSYNC B0 ;  /* 0x0000000000007941 */ /* 0x000fea0003800000 */
.L_x_2931:
[----:B------:R-:W-:Y:S01]  /*23570*/  IMAD.MOV.U32 R6, RZ, RZ, R0 ;  /* 0x000000ffff067224 */ /* 0x000fe200078e0000 */
[----:B------:R-:W-:Y:S01]  /*23580*/  WARPGROUP.ARRIVE ;  /* 0x00000000000079c5 */ /* 0x000fe20000000000 */
[----:B01----:R-:W-:Y:S01]  /*23590*/  IMAD.MOV.U32 R7, RZ, RZ, 0x40000040 ;  /* 0x40000040ff077424 */ /* 0x003fe200078e00ff */
[----:B------:R-:W-:Y:S02]  /*235a0*/  MOV R2, RZ ;  /* 0x000000ff00027202 */ /* 0x000fe40000000f00 */
        /* <DEDUP_REMOVED lines=22> */
[----:B------:R-:W-:Y:S01]  /*23710*/  VIADD R6, R0, 0x200 ;  /* 0x0000020000067836 */ /* 0x000fe20000000000 */
[----:B------:R-:W-:Y:S01]  /*23720*/  R2UR UR7, R7 ;  /* 0x00000000070772ca */ /* 0x000fe200000e0000 */
[----:B------:R-:W-:Y:S01]  /*23730*/  IMAD.MOV.U32 R7, RZ, RZ, 0x40000040 ;  /* 0x40000040ff077424 */ /* 0x000fe200078e00ff */
[----:B------:R-:W0:Y:S02]  /*23740*/  SHFL.BFLY PT, R0, R227, 0x2, 0x1f ;  /* 0x0c401f00e3007f89 */ /* 0x000e2400000e0000 */
[----:B0-----:R-:W-:Y:S01]  /*23750*/  FADD.FTZ R0, R0, R227 ;  /* 0x000000e300007221 */ /* 0x001fe20000010000 */
[----:B------:R-:W-:Y:S02]  /*23760*/  WARPGROUP.DEPBAR.LE gsb0, 0x0 ;  /* 0x00008000000079c5 */ /* 0x000fe40000010000 */
[----:B------:R-:W-:-:S15]  /*23770*/  WARPGROUP.ARRIVE ;  /* 0x00000000000079c5 */ /* 0x000fde0000000000 */
[----:B------:R-:W-:-:S03]  /*23780*/  NOP ;  /* 0x0000000000007918 */ /* 0x000fc60000000000 */
[----:B------:R-:W-:Y:S01]  /*23790*/  HGMMA.64x256x16.F32 R24, R196, gdesc[UR4].tnspB, R24, gsb0 ;  /* 0x43e00004c4187df0 */ /* 0x000fe20008000818 */
[----:B------:R-:W-:Y:S02]  /*237a0*/  R2UR UR6, R6 ;  /* 0x00000000060672ca */ /* 0x000fe400000e0000 */
[----:B------:R-:W-:Y:S02]  /*237b0*/  R2UR UR7, R7 ;  /* 0x00000000070772ca */ /* 0x000fe400000e0000 */
[----:B------:R-:W0:Y:S02]  /*237c0*/  SHFL.BFLY PT, R7, R226, 0x2, 0x1f ;  /* 0x0c401f00e2077f89 */ /* 0x000e2400000e0000 */
[----:B0-----:R-:W-:Y:S02]  /*237d0*/  FADD.FTZ R6, R7, R226 ;  /* 0x000000e207067221 */ /* 0x001fe40000010000 */
[----:B------:R-:W0:Y:S04]  /*237e0*/  SHFL.BFLY PT, R7, R0, 0x1, 0x1f ;  /* 0x0c201f0000077f89 */ /* 0x000e2800000e0000 */
[----:B------:R-:W1:Y:S01]  /*237f0*/  SHFL.BFLY PT, R9, R6, 0x1, 0x1f ;  /* 0x0c201f0006097f89 */ /* 0x000e6200000e0000 */
[----:B0-----:R-:W-:Y:S01]  /*23800*/  FADD.FTZ R13, R0, R7 ;  /* 0x00000007000d7221 */ /* 0x001fe20000010000 */
[----:B------:R-:W-:-:S02]  /*23810*/  IMAD.MOV.U32 R7, RZ, RZ, RZ ;  /* 0x000000ffff077224 */ /* 0x000fc400078e00ff */
        /* <DEDUP_REMOVED lines=17> */
[----:B------:R-:W-:Y:S03]  /*23930*/  HGMMA.64x256x16.F32 R24, R192, gdesc[UR4].tnspB, R24, gsb0 ;  /* 0x43e00004c0187df0 */ /* 0x000fe60008000818 */
[----:B------:R-:W-:Y:S02]  /*23940*/  WARPGROUP.DEPBAR.LE gsb0, 0x0 ;  /* 0x00008000000079c5 */ /* 0x000fe40000010000 */
[----:B--23--:R-:W-:Y:S05]  /*23950*/  @!P0 BRA `(.L_x_2934) ;  /* 0x0000000000048947 */ /* 0x00cfea0003800000 */
[----:B------:R-:W-:Y:S01]  /*23960*/  BPT.TRAP 0x1 ;  /* 0x000000040000795c */ /* 0x000fe20000300000 */
.L_x_2934:
[----:B------:R-:W2:Y:S01]  /*23970*/  LDL.LU R3, [R1+0x50] ;  /* 0x0000500001037983 */ /* 0x000ea20000300800 */
[----:B------:R-:W-:Y:S01]  /*23980*/  VIADD R4, R8, 0x38860 ;  /* 0x0003886008047836 */ /* 0x000fe20000000000 */
[----:B------:R-:W-:Y:S01]  /*23990*/  IADD3 R219, R219, 0x1, RZ ;  /* 0x00000001dbdb7810 */ /* 0x000fe20007ffe0ff */
[-C--:B------:R-:W-:Y:S01]  /*239a0*/  FMUL.FTZ R8, R24, R7.reuse ;  /* 0x0000000718087220 */ /* 0x080fe20000410000 */
[----:B------:R-:W3:Y:S01]  /*239b0*/  LDL.LU R5, [R1+0x88] ;  /* 0x0000880001057983 */ /* 0x000ee20000300800 */
[-C--:B------:R-:W-:Y:S01]  /*239c0*/  FMUL.FTZ R25, R25, R7.reuse ;  /* 0x0000000719197220 */ /* 0x080fe20000410000 */
        /* <DEDUP_REMOVED lines=63> */
[-C--:B0-----:R-:W-:Y:S01]  /*23dc0*/  FMUL.FTZ R26, R26, R2.reuse ;  /* 0x000000021a1a7220 */ /* 0x081fe20000410000 */
        /* <DEDUP_REMOVED lines=71> */
.L_x_2811:
[----:B------:R-:W0:Y:S08]  /*24240*/  S2UR UR4, SR_CgaCtaId ;  /* 0x00000000000479c3 */ /* 0x000e300000008800 */
[----:B------:R-:W-:Y:S01]  /*24250*/  BAR.SYNC.DEFER_BLOCKING 0x5, 0x180 ;  /* 0x0146000000007b1d */ /* 0x000fe20000010000 */
[----:B------:R-:W-:-:S05]  /*24260*/  MOV R22, 0x400 ;  /* 0x0000040000167802 */ /* 0x000fca0000000f00 */
[----:B------:R-:W-:Y:S01]  /*24270*/  BSSY B0, `(.L_x_2935) ;  /* 0x00002f7000007945 */ /* 0x000fe20003800000 */
[----:B0-----:R-:W-:-:S05]  /*24280*/  IMAD.U32 R2, RZ, RZ, UR4 ;  /* 0x00000004ff027e24 */ /* 0x001fca000f8e00ff */
[----:B------:R0:W-:Y:S01]  /*24290*/  STL [R1+0x50], R2 ;  /* 0x0000500201007387 */ /* 0x0001e20000100800 */
[----:B------:R-:W-:-:S05]  /*242a0*/  LEA R22, R2, R22, 0x18 ;  /* 0x0000001602167211 */ /* 0x000fca00078ec0ff */
[----:B------:R0:W2:Y:S01]  /*242b0*/  LDS.128 R28, [R22+0x388d0] ;  /* 0x0388d000161c7984 */ /* 0x0000a20000000c00 */
[----:B------:R-:W-:Y:S06]  /*242c0*/  BAR.ARV 0x4, 0x180 ;  /* 0x0106000000007b1d */ /* 0x000fec0000002000 */
[----:B------:R-:W-:Y:S05]  /*242d0*/  @P1 BRA `(.L_x_2936) ;  /* 0x0000002000441947 */ /* 0x000fea0003800000 */
[----:B0-----:R-:W3:Y:S04]  /*242e0*/  LDL R2, [R1+0x8c] ;  /* 0x00008c0001027983 */ /* 0x001ee80000100800 */
[----:B------:R-:W4:Y:S04]  /*242f0*/  LDL R179, [R1+0x7c] ;  /* 0x00007c0001b37983 */ /* 0x000f280000100800 */
[----:B------:R-:W4:Y:S04]  /*24300*/  LDL R180, [R1+0x78] ;  /* 0x0000780001b47983 */ /* 0x000f280000100800 */
[----:B------:R-:W4:Y:S01]  /*24310*/  LDL R178, [R1+0x68] ;  /* 0x0000680001b27983 */ /* 0x000f220000100800 */
[----:B-1----:R-:W0:Y:S01]  /*24320*/  S2R R5, SR_SWINHI ;  /* 0x0000000000057919 */ /* 0x002e220000002f00 */
[----:B------:R-:W-:Y:S01]  /*24330*/  F2FP.F16.F32.PACK_AB R8, R25, R8 ;  /* 0x000000081908723e */ /* 0x000fe200000000ff */
[----:B------:R-:W-:Y:S01]  /*24340*/  ULDC.64 UR4, c[0x0][0xc00] ;  /* 0x0003000000047ab9 */ /* 0x000fe20000000a00 */
[----:B------:R-:W-:-:S02]  /*24350*/  MOV R20, R22 ;  /* 0x0000001600147202 */ /* 0x000fc40000000f00 */
[----:B0-----:R-:W-:Y:S02]  /*24360*/  MOV R21, R5 ;  /* 0x0000000500157202 */ /* 0x001fe40000000f00 */
[----:B------:R-:W-:Y:S02]  /*24370*/  F2FP.F16.F32.PACK_AB R9, R9, R26 ;  /* 0x0000001a0909723e */ /* 0x000fe400000000ff */
[----:B------:R-:W-:Y:S02]  /*24380*/  F2FP.F16.F32.PACK_AB R10, R3, R10 ;  /* 0x0000000a030a723e */ /* 0x000fe400000000ff */
[----:B------:R-:W-:Y:S02]  /*24390*/  F2FP.F16.F32.PACK_AB R11, R11, R4 ;  /* 0x000000040b0b723e */ /* 0x000fe400000000ff */
[----:B------:R-:W-:Y:S02]  /*243a0*/  F2FP.F16.F32.PACK_AB R144, R145, R144 ;  /* 0x000000909190723e */ /* 0x000fe400000000ff */
[----:B------:R-:W-:-:S02]  /*243b0*/  F2FP.F16.F32.PACK_AB R145, R147, R146 ;  /* 0x000000929391723e */ /* 0x000fc400000000ff */
[----:B------:R-:W-:Y:S02]  /*243c0*/  F2FP.F16.F32.PACK_AB R146, R149, R148 ;  /* 0x000000949592723e */ /* 0x000fe400000000ff */
[----:B------:R-:W-:Y:S01]  /*243d0*/  F2FP.F16.F32.PACK_AB R147, R151, R150 ;  /* 0x000000969793723e */ /* 0x000fe200000000ff */
[----:B------:R-:W-:Y:S01]  /*243e0*/  ULDC.64 UR6, c[0x0][0x208] ;  /* 0x0000820000067ab9 */ /* 0x000fe20000000a00 */
[----:B------:R-:W-:Y:S01]  /*243f0*/  BAR.SYNC.DEFER_BLOCKING 0x1, 0x100 ;  /* 0x0044000000007b1d */ /* 0x000fe20000010000 */
[----:B---3--:R-:W-:-:S03]  /*24400*/  IMAD.WIDE R104, R2, 0x2, R20 ;  /* 0x0000000202687825 */ /* 0x008fc600078e0214 */
[C---:B------:R-:W-:Y:S02]  /*24410*/  IADD3 R64, P3, R104.reuse, 0x4000, RZ ;  /* 0x0000400068407810 */ /* 0x040fe40007f7e0ff */
[----:B------:R-:W-:Y:S02]  /*24420*/  IADD3 R12, P1, R104, 0x20, RZ ;  /* 0x00000020680c7810 */ /* 0x000fe40007f3e0ff */
[----:B------:R-:W-:-:S03]  /*24430*/  LOP3.LUT R100, R64, 0x380, RZ, 0xc0, !PT ;  /* 0x0000038040647812 */ /* 0x000fc600078ec0ff */
[--C-:B------:R-:W-:Y:S01]  /*24440*/  IMAD.X R13, RZ, RZ, R105.reuse, P1 ;  /* 0x000000ffff0d7224 */ /* 0x100fe200008e0669 */
[----:B------:R-:W-:Y:S02]  /*24450*/  SHF.R.U64 R100, R100, 0x3, RZ ;  /* 0x0000000364647819 */ /* 0x000fe400000012ff */
[----:B------:R-:W-:Y:S02]  /*24460*/  IADD3 R80, P1, R104, 0x8000, RZ ;  /* 0x0000800068507810 */ /* 0x000fe40007f3e0ff */
[----:B------:R-:W-:Y:S02]  /*24470*/  LOP3.LUT R64, R100, R64, RZ, 0x3c, !PT ;  /* 0x0000004064407212 */ /* 0x000fe400078e3cff */
[----:B------:R-:W-:Y:S01]  /*24480*/  LOP3.LUT R100, R80, 0x380, RZ, 0xc0, !PT ;  /* 0x0000038050647812 */ /* 0x000fe200078ec0ff */
[----:B------:R-:W-:Y:S01]  /*24490*/  IMAD.X R65, RZ, RZ, R105, P3 ;  /* 0x000000ffff417224 */ /* 0x000fe200018e0669 */
[----:B------:R-:W-:Y:S02]  /*244a0*/  IADD3 R14, P0, R104, 0x40, RZ ;  /* 0x00000040680e7810 */ /* 0x000fe40007f1e0ff */
[----:B------:R-:W-:-:S02]  /*244b0*/  SHF.R.U64 R100, R100, 0x3, RZ ;  /* 0x0000000364647819 */ /* 0x000fc400000012ff */
[C---:B------:R-:W-:Y:S02]  /*244c0*/  IADD3 R76, P2, R104.reuse, 0x4060, RZ ;  /* 0x00004060684c7810 */ /* 0x040fe40007f5e0ff */
[C---:B------:R-:W-:Y:S02]  /*244d0*/  IADD3 R92, P3, R104.reuse, 0x8060, RZ ;  /* 0x00008060685c7810 */ /* 0x040fe40007f7e0ff */
[C---:B------:R-:W-:Y:S02]  /*244e0*/  LOP3.LUT R5, R104.reuse, 0x380, RZ, 0xc0, !PT ;  /* 0x0000038068057812 */ /* 0x040fe400078ec0ff */
[C---:B------:R-:W-:Y:S02]  /*244f0*/  IADD3 R72, P5, R104.reuse, 0x4040, RZ ;  /* 0x0000404068487810 */ /* 0x040fe40007fbe0ff */
[C---:B------:R-:W-:Y:S02]  /*24500*/  IADD3 R60, P4, R104.reuse, 0x60, RZ ;  /* 0x00000060683c7810 */ /* 0x040fe40007f9e0ff */
[----:B------:R-:W-:-:S02]  /*24510*/  IADD3 R68, P6, R104, 0x4020, RZ ;  /* 0x0000402068447810 */ /* 0x000fc40007fde0ff */
[----:B------:R-:W-:Y:S02]  /*24520*/  LOP3.LUT R176, R14, 0x380, RZ, 0xc0, !PT ;  /* 0x000003800eb07812 */ /* 0x000fe400078ec0ff */
[----:B------:R-:W-:Y:S01]  /*24530*/  LOP3.LUT R80, R100, R80, RZ, 0x3c, !PT ;  /* 0x0000005064507212 */ /* 0x000fe200078e3cff */
[--C-:B------:R-:W-:Y:S01]  /*24540*/  IMAD.X R77, RZ, RZ, R105.reuse, P2 ;  /* 0x000000ffff4d7224 */ /* 0x100fe200010e0669 */
[----:B------:R-:W-:Y:S02]  /*24550*/  LOP3.LUT R177, R12, 0x380, RZ, 0xc0, !PT ;  /* 0x000003800cb17812 */ /* 0x000fe400078ec0ff */
[----:B------:R-:W-:Y:S02]  /*24560*/  LOP3.LUT R100, R92, 0x380, RZ, 0xc0, !PT ;  /* 0x000003805c647812 */ /* 0x000fe400078ec0ff */
[-C--:B------:R-:W-:Y:S02]  /*24570*/  IADD3.X R73, RZ, R105.reuse, RZ, P5, !PT ;  /* 0x00000069ff497210 */ /* 0x080fe40002ffe4ff */
[----:B------:R-:W-:Y:S01]  /*24580*/  SHF.R.U64 R5, R5, 0x3, RZ ;  /* 0x0000000305057819 */ /* 0x000fe200000012ff */
[--C-:B------:R-:W-:Y:S01]  /*24590*/  IMAD.X R61, RZ, RZ, R105.reuse, P4 ;  /* 0x000000ffff3d7224 */ /* 0x100fe200020e0669 */
[C---:B------:R-:W-:Y:S01]  /*245a0*/  IADD3 R2, P5, R104.reuse, 0xc020, RZ ;  /* 0x0000c02068027810 */ /* 0x040fe20007fbe0ff */
[--C-:B------:R-:W-:Y:S01]  /*245b0*/  IMAD.X R69, RZ, RZ, R105.reuse, P6 ;  /* 0x000000ffff457224 */ /* 0x100fe200030e0669 */
[----:B--2---:R-:W-:Y:S01]  /*245c0*/  IADD3 R28, P2, R104, 0xc040, RZ ;  /* 0x0000c040681c7810 */ /* 0x004fe20007f5e0ff */
[----:B------:R-:W-:Y:S01]  /*245d0*/  IMAD.X R81, RZ, RZ, R105, P1 ;  /* 0x000000ffff517224 */ /* 0x000fe200008e0669 */
[----:B------:R-:W-:-:S02]  /*245e0*/  IADD3.X R15, RZ, R105, RZ, P0, !PT ;  /* 0x00000069ff0f7210 */ /* 0x000fc400007fe4ff */
[----:B------:R-:W-:Y:S02]  /*245f0*/  SHF.R.U64 R176, R176, 0x3, RZ ;  /* 0x00000003b0b07819 */ /* 0x000fe400000012ff */
[C---:B------:R-:W-:Y:S02]  /*24600*/  IADD3 R84, P0, R104.reuse, 0x8020, RZ ;  /* 0x0000802068547810 */ /* 0x040fe40007f1e0ff */
[C---:B------:R-:W-:Y:S02]  /*24610*/  IADD3 R88, P4, R104.reuse, 0x8040, RZ ;  /* 0x0000804068587810 */ /* 0x040fe40007f9e0ff */
[C---:B------:R-:W-:Y:S02]  /*24620*/  IADD3 R96, P6, R104.reuse, 0xc000, RZ ;  /* 0x0000c00068607810 */ /* 0x040fe40007fde0ff */
[----:B------:R-:W-:Y:S02]  /*24630*/  IADD3 R128, P1, R104, 0xc060, RZ ;  /* 0x0000c06068807810 */ /* 0x000fe40007f3e0ff */
[----:B------:R-:W-:-:S02]  /*24640*/  SHF.R.U64 R177, R177, 0x3, RZ ;  /* 0x00000003b1b17819 */ /* 0x000fc400000012ff */
[----:B------:R-:W-:Y:S02]  /*24650*/  SHF.R.U64 R100, R100, 0x3, RZ ;  /* 0x0000000364647819 */ /* 0x000fe400000012ff */
[----:B------:R-:W-:Y:S02]  /*24660*/  LOP3.LUT R104, R5, R104, RZ, 0x3c, !PT ;  /* 0x0000006805687212 */ /* 0x000fe400078e3cff */
[----:B-----5:R-:W-:Y:S02]  /*24670*/  LOP3.LUT R135, R60, 0x380, RZ, 0xc0, !PT ;  /* 0x000003803c877812 */ /* 0x020fe400078ec0ff */
[----:B------:R-:W-:Y:S02]  /*24680*/  LOP3.LUT R25, R2, 0x380, RZ, 0xc0, !PT ;  /* 0x0000038002197812 */ /* 0x000fe400078ec0ff */
[----:B------:R-:W-:Y:S02]  /*24690*/  LOP3.LUT R26, R28, 0x380, RZ, 0xc0, !PT ;  /* 0x000003801c1a7812 */ /* 0x000fe400078ec0ff */
[----:B------:R-:W-:-:S02]  /*246a0*/  LOP3.LUT R14, R176, R14, RZ, 0x3c, !PT ;  /* 0x0000000eb00e7212 */ /* 0x000fc400078e3cff */
[----:B------:R-:W-:Y:S02]  /*246b0*/  LOP3.LUT R12, R177, R12, RZ, 0x3c, !PT ;  /* 0x0000000cb10c7212 */ /* 0x000fe400078e3cff */
[----:B------:R-:W-:Y:S02]  /*246c0*/  LOP3.LUT R176, R72, 0x380, RZ, 0xc0, !PT ;  /* 0x0000038048b07812 */ /* 0x000fe400078ec0ff */
[----:B------:R-:W-:Y:S02]  /*246d0*/  LOP3.LUT R92, R100, R92, RZ, 0x3c, !PT ;  /* 0x0000005c645c7212 */ /* 0x000fe400078e3cff */
[----:B------:R-:W-:Y:S02]  /*246e0*/  LOP3.LUT R177, R68, 0x380, RZ, 0xc0, !PT ;  /* 0x0000038044b17812 */ /* 0x000fe400078ec0ff */
[----:B------:R-:W-:Y:S02]  /*246f0*/  MOV R104, R104 ;  /* 0x0000006800687202 */ /* 0x000fe40000000f00 */
[----:B------:R-:W-:-:S02]  /*24700*/  LOP3.LUT R100, R128, 0x380, RZ, 0xc0, !PT ;  /* 0x0000038080647812 */ /* 0x000fc400078ec0ff */
[----:B------:R-:W-:Y:S02]  /*24710*/  SHF.R.U64 R135, R135, 0x3, RZ ;  /* 0x0000000387877819 */ /* 0x000fe400000012ff */
[----:B------:R-:W-:Y:S02]  /*24720*/  SHF.R.U64 R25, R25, 0x3, RZ ;  /* 0x0000000319197819 */ /* 0x000fe400000012ff */
[----:B------:R-:W-:Y:S01]  /*24730*/  SHF.R.U64 R3, R26, 0x3, RZ ;  /* 0x000000031a037819 */ /* 0x000fe200000012ff */
[--C-:B------:R-:W-:Y:S01]  /*24740*/  IMAD.X R85, RZ, RZ, R105.reuse, P0 ;  /* 0x000000ffff557224 */ /* 0x100fe200000e0669 */
[-C--:B------:R-:W-:Y:S01]  /*24750*/  IADD3.X R89, RZ, R105.reuse, RZ, P4, !PT ;  /* 0x00000069ff597210 */ /* 0x080fe200027fe4ff */
[--C-:B------:R-:W-:Y:S01]  /*24760*/  IMAD.X R93, RZ, RZ, R105.reuse, P3 ;  /* 0x000000ffff5d7224 */ /* 0x100fe200018e0669 */
[----:B------:R-:W-:Y:S01]  /*24770*/  IADD3.X R5, RZ, R105, RZ, P2, !PT ;  /* 0x00000069ff057210 */ /* 0x000fe200017fe4ff */
[--C-:B------:R-:W-:Y:S01]  /*24780*/  IMAD.X R97, RZ, RZ, R105.reuse, P6 ;  /* 0x000000ffff617224 */ /* 0x100fe200030e0669 */
[----:B------:R-:W-:Y:S01]  /*24790*/  SHF.R.U64 R176, R176, 0x3, RZ ;  /* 0x00000003b0b07819 */ /* 0x000fe200000012ff */
[--C-:B------:R-:W-:Y:S01]  /*247a0*/  IMAD.X R101, RZ, RZ, R105.reuse, P5 ;  /* 0x000000ffff657224 */ /* 0x100fe200028e0669 */
[----:B------:R-:W-:Y:S01]  /*247b0*/  SHF.R.U64 R177, R177, 0x3, RZ ;  /* 0x00000003b1b17819 */ /* 0x000fe200000012ff */
[----:B------:R-:W-:Y:S01]  /*247c0*/  IMAD.X R27, RZ, RZ, R105, P1 ;  /* 0x000000ffff1b7224 */ /* 0x000fe200008e0669 */
[----:B------:R-:W-:Y:S01]  /*247d0*/  SHF.R.U64 R105, R100, 0x3, RZ ;  /* 0x0000000364697819 */ /* 0x000fe200000012ff */
[----:B------:R0:W-:Y:S01]  /*247e0*/  STSM.16.M88.4 [R104], R8 ;  /* 0x0000000868007844 */ /* 0x0001e20000000200 */
[----:B------:R-:W-:-:S02]  /*247f0*/  LOP3.LUT R60, R135, R60, RZ, 0x3c, !PT ;  /* 0x0000003c873c7212 */ /* 0x000fc400078e3cff */
[----:B------:R-:W-:Y:S02]  /*24800*/  LOP3.LUT R100, R25, R2, RZ, 0x3c, !PT ;  /* 0x0000000219647212 */ /* 0x000fe400078e3cff */
[----:B------:R-:W-:Y:S02]  /*24810*/  LOP3.LUT R4, R3, R28, RZ, 0x3c, !PT ;  /* 0x0000001c03047212 */ /* 0x000fe400078e3cff */
[----:B------:R-:W-:Y:S01]  /*24820*/  LOP3.LUT R135, R76, 0x380, RZ, 0xc0, !PT ;  /* 0x000003804c877812 */ /* 0x000fe200078ec0ff */
[----:B------:R-:W1:Y:S01]  /*24830*/  LDC R28, c[0x0][0xbe8] ;  /* 0x0002fa00ff1c7b82 */ /* 0x000e620000000800 */
[----:B------:R-:W-:Y:S02]  /*24840*/  MOV R3, R12 ;  /* 0x0000000c00037202 */ /* 0x000fe40000000f00 */
[----:B------:R-:W-:Y:S02]  /*24850*/  MOV R25, R14 ;  /* 0x0000000e00197202 */ /* 0x000fe40000000f00 */
[----:B------:R-:W-:-:S02]  /*24860*/  LOP3.LUT R72, R176, R72, RZ, 0x3c, !PT ;  /* 0x00000048b0487212 */ /* 0x000fc400078e3cff */
[----:B------:R-:W-:Y:S02]  /*24870*/  F2FP.F16.F32.PACK_AB R12, R41, R158 ;  /* 0x0000009e290c723e */ /* 0x000fe400000000ff */
[----:B0-----:R-:W-:Y:S02]  /*24880*/  F2FP.F16.F32.PACK_AB R8, R33, R32 ;  /* 0x000000202108723e */ /* 0x001fe400000000ff */
[----:B------:R-:W-:Y:S02]  /*24890*/  F2FP.F16.F32.PACK_AB R9, R35, R34 ;  /* 0x000000222309723e */ /* 0x000fe400000000ff */
[----:B------:R-:W-:Y:S02]  /*248a0*/  F2FP.F16.F32.PACK_AB R10, R37, R24 ;  /* 0x00000018250a723e */ /* 0x000fe400000000ff */
[----:B------:R-:W-:Y:S02]  /*248b0*/  F2FP.F16.F32.PACK_AB R11, R39, R38 ;  /* 0x00000026270b723e */ /* 0x000fe400000000ff */
[----:B------:R-:W-:-:S02]  /*248c0*/  F2FP.F16.F32.PACK_AB R13, R43, R42 ;  /* 0x0000002a2b0d723e */ /* 0x000fc400000000ff */
[----:B------:R-:W-:Y:S02]  /*248d0*/  F2FP.F16.F32.PACK_AB R14, R45, R159 ;  /* 0x0000009f2d0e723e */ /* 0x000fe400000000ff */
[----:B------:R-:W-:Y:S02]  /*248e0*/  F2FP.F16.F32.PACK_AB R15, R47, R46 ;  /* 0x0000002e2f0f723e */ /* 0x000fe400000000ff */
[----:B------:R-:W-:Y:S02]  /*248f0*/  LOP3.LUT R68, R177, R68, RZ, 0x3c, !PT ;  /* 0x00000044b1447212 */ /* 0x000fe400078e3cff */
[----:B------:R-:W-:Y:S02]  /*24900*/  LOP3.LUT R176, R84, 0x380, RZ, 0xc0, !PT ;  /* 0x0000038054b07812 */ /* 0x000fe400078ec0ff */
[----:B------:R-:W-:Y:S02]  /*24910*/  LOP3.LUT R26, R105, R128, RZ, 0x3c, !PT ;  /* 0x00000080691a7212 */ /* 0x000fe400078e3cff */
[----:B------:R-:W-:Y:S01]  /*24920*/  LOP3.LUT R177, R88, 0x380, RZ, 0xc0, !PT ;  /* 0x0000038058b17812 */ /* 0x000fe200078ec0ff */
[----:B------:R-:W-:Y:S01]  /*24930*/  STSM.16.M88.4 [R3], R8 ;  /* 0x0000000803007844 */ /* 0x000fe20000000200 */
[----:B------:R-:W-:-:S02]  /*24940*/  SHF.R.U64 R135, R135, 0x3, RZ ;  /* 0x0000000387877819 */ /* 0x000fc400000012ff */
[----:B------:R-:W-:Y:S01]  /*24950*/  MOV R4, R4 ;  /* 0x0000000400047202 */ /* 0x000fe20000000f00 */
[----:B------:R0:W-:Y:S01]  /*24960*/  STSM.16.M88.4 [R25], R12 ;  /* 0x0000000c19007844 */ /* 0x0001e20000000200 */
[----:B------:R-:W-:Y:S02]  /*24970*/  SHF.R.U64 R176, R176, 0x3, RZ ;  /* 0x00000003b0b07819 */ /* 0x000fe400000012ff */
[----:B------:R-:W-:Y:S01]  /*24980*/  MOV R2, R26 ;  /* 0x0000001a00027202 */ /* 0x000fe20000000f00 */
[----:B------:R-:W2:Y:S01]  /*24990*/  S2R R5, SR_TID.X ;  /* 0x0000000000057919 */ /* 0x000ea20000002100 */
[----:B------:R-:W-:Y:S02]  /*249a0*/  SHF.R.U64 R177, R177, 0x3, RZ ;  /* 0x00000003b1b17819 */ /* 0x000fe400000012ff */
[----:B------:R-:W-:Y:S02]  /*249b0*/  MOV R60, R60 ;  /* 0x0000003c003c7202 */ /* 0x000fe40000000f00 */
[----:B------:R-:W-:-:S02]  /*249c0*/  F2FP.F16.F32.PACK_AB R24, R49, R160 ;  /* 0x000000a03118723e */ /* 0x000fc400000000ff */
[----:B------:R-:W-:Y:S02]  /*249d0*/  F2FP.F16.F32.PACK_AB R26, R53, R161 ;  /* 0x000000a1351a723e */ /* 0x000fe400000000ff */
[----:B------:R-:W-:Y:S02]  /*249e0*/  F2FP.F16.F32.PACK_AB R27, R55, R54 ;  /* 0x00000036371b723e */ /* 0x000fe400000000ff */
[----:B------:R-:W-:Y:S02]  /*249f0*/  LOP3.LUT R76, R135, R76, RZ, 0x3c, !PT ;  /* 0x0000004c874c7212 */ /* 0x000fe400078e3cff */
[----:B0-----:R-:W-:Y:S02]  /*24a00*/  F2FP.F16.F32.PACK_AB R25, R51, R50 ;  /* 0x000000323319723e */ /* 0x001fe400000000ff */
[----:B------:R-:W-:Y:S02]  /*24a10*/  MOV R64, R64 ;  /* 0x0000004000407202 */ /* 0x000fe40000000f00 */
[----:B------:R-:W-:-:S02]  /*24a20*/  F2FP.F16.F32.PACK_AB R32, R57, R162 ;  /* 0x000000a23920723e */ /* 0x000fc400000000ff */
[----:B------:R-:W-:Y:S02]  /*24a30*/  F2FP.F16.F32.PACK_AB R33, R59, R58 ;  /* 0x0000003a3b21723e */ /* 0x000fe400000000ff */
[----:B------:R-:W-:Y:S02]  /*24a40*/  F2FP.F16.F32.PACK_AB R34, R36, R163 ;  /* 0x000000a32422723e */ /* 0x000fe400000000ff */
[----:B------:R-:W-:Y:S02]  /*24a50*/  F2FP.F16.F32.PACK_AB R35, R63, R62 ;  /* 0x0000003e3f23723e */ /* 0x000fe400000000ff */
[----:B------:R-:W-:Y:S02]  /*24a60*/  MOV R68, R68 ;  /* 0x0000004400447202 */ /* 0x000fe40000000f00 */
[----:B------:R-:W-:Y:S02]  /*24a70*/  F2FP.F16.F32.PACK_AB R8, R40, R164 ;  /* 0x000000a42808723e */ /* 0x000fe400000000ff */
[----:B------:R-:W-:-:S02]  /*24a80*/  F2FP.F16.F32.PACK_AB R9, R67, R66 ;  /* 0x000000424309723e */ /* 0x000fc400000000ff */
[----:B------:R-:W-:Y:S02]  /*24a90*/  F2FP.F16.F32.PACK_AB R10, R44, R165 ;  /* 0x000000a52c0a723e */ /* 0x000fe400000000ff */
[----:B------:R-:W-:Y:S02]  /*24aa0*/  F2FP.F16.F32.PACK_AB R11, R71, R70 ;  /* 0x00000046470b723e */ /* 0x000fe400000000ff */
[----:B------:R-:W-:Y:S01]  /*24ab0*/  LOP3.LUT R84, R176, R84, RZ, 0x3c, !PT ;  /* 0x00000054b0547212 */ /* 0x000fe200078e3cff */
[----:B------:R-:W-:Y:S01]  /*24ac0*/  STSM.16.M88.4 [R60], R24 ;  /* 0x000000183c007844 */ /* 0x000fe20000000200 */
[----:B------:R-:W-:Y:S02]  /*24ad0*/  LOP3.LUT R135, R96, 0x380, RZ, 0xc0, !PT ;  /* 0x0000038060877812 */ /* 0x000fe400078ec0ff */
[----:B------:R-:W-:Y:S02]  /*24ae0*/  LOP3.LUT R88, R177, R88, RZ, 0x3c, !PT ;  /* 0x00000058b1587212 */ /* 0x000fe400078e3cff */
[----:B------:R-:W-:-:S02]  /*24af0*/  MOV R72, R72 ;  /* 0x0000004800487202 */ /* 0x000fc40000000f00 */
[----:B------:R-:W-:Y:S02]  /*24b00*/  F2FP.F16.F32.PACK_AB R12, R48, R166 ;  /* 0x000000a6300c723e */ /* 0x000fe400000000ff */
[----:B------:R-:W-:Y:S02]  /*24b10*/  F2FP.F16.F32.PACK_AB R13, R75, R74 ;  /* 0x0000004a4b0d723e */ /* 0x000fe400000000ff */
[----:B------:R-:W-:Y:S02]  /*24b20*/  F2FP.F16.F32.PACK_AB R14, R52, R167 ;  /* 0x000000a7340e723e */ /* 0x000fe400000000ff */
[----:B------:R-:W-:Y:S01]  /*24b30*/  F2FP.F16.F32.PACK_AB R15, R79, R78 ;  /* 0x0000004e4f0f723e */ /* 0x000fe200000000ff */
[----:B------:R-:W-:Y:S01]  /*24b40*/  STSM.16.M88.4 [R64], R32 ;  /* 0x0000002040007844 */ /* 0x000fe20000000200 */
        /* <DEDUP_REMOVED lines=10> */
[----:B------:R-:W-:Y:S02]  /*24bf0*/  F2FP.F16.F32.PACK_AB R43, R95, R94 ;  /* 0x0000005e5f2b723e */ /* 0x000fe400000000ff */
[----:B------:R-:W-:Y:S02]  /*24c00*/  MOV R84, R84 ;  /* 0x0000005400547202 */ /* 0x000fe40000000f00 */
[----:B------:R-:W-:Y:S02]  /*24c10*/  F2FP.F16.F32.PACK_AB R44, R155, R172 ;  /* 0x000000ac9b2c723e */ /* 0x000fe400000000ff */
[----:B------:R-:W-:Y:S02]  /*24c20*/  F2FP.F16.F32.PACK_AB R45, R99, R98 ;  /* 0x00000062632d723e */ /* 0x000fe400000000ff */
[----:B------:R-:W-:-:S02]  /*24c30*/  F2FP.F16.F32.PACK_AB R46, R156, R173 ;  /* 0x000000ad9c2e723e */ /* 0x000fc400000000ff */
[----:B------:R-:W-:Y:S01]  /*24c40*/  F2FP.F16.F32.PACK_AB R47, R103, R102 ;  /* 0x00000066672f723e */ /* 0x000fe200000000ff */
[----:B------:R3:W-:Y:S01]  /*24c50*/  STSM.16.M88.4 [R72], R12 ;  /* 0x0000000c48007844 */ /* 0x0007e20000000200 */
[----:B------:R-:W-:Y:S01]  /*24c60*/  SHF.R.U64 R135, R135, 0x3, RZ ;  /* 0x0000000387877819 */ /* 0x000fe200000012ff */
[----:B----4-:R-:W-:Y:S01]  /*24c70*/  IMAD.SHL.U32 R3, R179, 0x4, RZ ;  /* 0x00000004b3037824 */ /* 0x010fe200078e00ff */
[----:B------:R-:W-:Y:S02]  /*24c80*/  MOV R88, R88 ;  /* 0x0000005800587202 */ /* 0x000fe40000000f00 */
[----:B0-----:R-:W-:Y:S02]  /*24c90*/  F2FP.F16.F32.PACK_AB R8, R157, R174 ;  /* 0x000000ae9d08723e */ /* 0x001fe400000000ff */
[----:B------:R-:W-:Y:S02]  /*24ca0*/  F2FP.F16.F32.PACK_AB R9, R107, R106 ;  /* 0x0000006a6b09723e */ /* 0x000fe400000000ff */
[----:B------:R-:W-:-:S02]  /*24cb0*/  F2FP.F16.F32.PACK_AB R10, R109, R108 ;  /* 0x0000006c6d0a723e */ /* 0x000fc400000000ff */
[----:B------:R-:W-:Y:S01]  /*24cc0*/  F2FP.F16.F32.PACK_AB R11, R111, R110 ;  /* 0x0000006e6f0b723e */ /* 0x000fe200000000ff */
[----:B------:R-:W-:Y:S01]  /*24cd0*/  STSM.16.M88.4 [R76], R36 ;  /* 0x000000244c007844 */ /* 0x000fe20000000200 */
[----:B------:R-:W-:Y:S02]  /*24ce0*/  SHF.R.S32.HI R82, RZ, 0x1f, R179 ;  /* 0x0000001fff527819 */ /* 0x000fe400000114b3 */
[----:B------:R-:W-:Y:S01]  /*24cf0*/  LOP3.LUT R96, R135, R96, RZ, 0x3c, !PT ;  /* 0x0000006087607212 */ /* 0x000fe200078e3cff */
[----:B------:R-:W-:Y:S01]  /*24d00*/  STSM.16.M88.4 [R80], R40 ;  /* 0x0000002850007844 */ /* 0x000fe20000000200 */
[----:B------:R-:W-:-:S03]  /*24d10*/  MOV R92, R92 ;  /* 0x0000005c005c7202 */ /* 0x000fc60000000f00 */
[----:B------:R-:W-:Y:S01]  /*24d20*/  STSM.16.M88.4 [R84], R44 ;  /* 0x0000002c54007844 */ /* 0x000fe20000000200 */
[----:B---3--:R-:W-:-:S03]  /*24d30*/  F2FP.F16.F32.PACK_AB R12, R113, R112 ;  /* 0x00000070710c723e */ /* 0x008fc600000000ff */
[----:B------:R0:W-:Y:S01]  /*24d40*/  STSM.16.M88.4 [R88], R8 ;  /* 0x0000000858007844 */ /* 0x0001e20000000200 */
[----:B------:R-:W-:Y:S02]  /*24d50*/  F2FP.F16.F32.PACK_AB R13, R115, R114 ;  /* 0x00000072730d723e */ /* 0x000fe400000000ff */
[----:B------:R-:W-:Y:S02]  /*24d60*/  F2FP.F16.F32.PACK_AB R14, R117, R116 ;  /* 0x00000074750e723e */ /* 0x000fe400000000ff */
[----:B------:R-:W-:Y:S02]  /*24d70*/  F2FP.F16.F32.PACK_AB R15, R119, R118 ;  /* 0x00000076770f723e */ /* 0x000fe400000000ff */
[----:B------:R-:W-:Y:S02]  /*24d80*/  MOV R96, R96 ;  /* 0x0000006000607202 */ /* 0x000fe40000000f00 */
[----:B------:R-:W-:Y:S02]  /*24d90*/  F2FP.F16.F32.PACK_AB R24, R121, R120 ;  /* 0x000000787918723e */ /* 0x000fe400000000ff */
[----:B------:R-:W-:-:S02]  /*24da0*/  F2FP.F16.F32.PACK_AB R25, R123, R122 ;  /* 0x0000007a7b19723e */ /* 0x000fc400000000ff */
[----:B------:R-:W-:Y:S02]  /*24db0*/  F2FP.F16.F32.PACK_AB R26, R125, R124 ;  /* 0x0000007c7d1a723e */ /* 0x000fe400000000ff */
[----:B0-----:R-:W-:Y:S02]  /*24dc0*/  SHF.L.U64.HI R11, R179, 0x2, R82 ;  /* 0x00000002b30b7819 */ /* 0x001fe40000010252 */
[----:B------:R-:W-:Y:S02]  /*24dd0*/  IADD3 R8, P1, R3, UR4, RZ ;  /* 0x0000000403087c10 */ /* 0x000fe4000ff3e0ff */
[----:B------:R-:W-:Y:S02]  /*24de0*/  F2FP.F16.F32.PACK_AB R27, R127, R126 ;  /* 0x0000007e7f1b723e */ /* 0x000fe400000000ff */
[----:B------:R-:W-:Y:S02]  /*24df0*/  ISETP.NE.U32.AND P0, PT, RZ, UR4, PT ;  /* 0x00000004ff007c0c */ /* 0x000fe4000bf05070 */
[----:B------:R-:W-:-:S02]  /*24e00*/  MOV R100, R100 ;  /* 0x0000006400647202 */ /* 0x000fc40000000f00 */
        /* <DEDUP_REMOVED lines=8> */
[----:B------:R-:W-:Y:S01]  /*24e90*/  IADD3.X R9, R11, UR5, RZ, P1, !PT ;  /* 0x000000050b097c10 */ /* 0x000fe20008ffe4ff */
[----:B------:R0:W-:Y:S01]  /*24ea0*/  STSM.16.M88.4 [R92], R12 ;  /* 0x0000000c5c007844 */ /* 0x0001e20000000200 */
[----:B-1----:R-:W-:Y:S02]  /*24eb0*/  ISETP.NE.AND P1, PT, R28, 0x1, PT ;  /* 0x000000011c00780c */ /* 0x002fe40003f25270 */
[----:B------:R-:W-:Y:S01]  /*24ec0*/  ISETP.NE.AND.EX P0, PT, RZ, UR5, PT, P0 ;  /* 0x00000005ff007c0c */ /* 0x000fe2000bf05300 */
[----:B------:R-:W-:Y:S01]  /*24ed0*/  STSM.16.M88.4 [R96], R24 ;  /* 0x0000001860007844 */ /* 0x000fe20000000200 */
[----:B------:R-:W-:-:S02]  /*24ee0*/  ULDC.64 UR4, c[0x0][0xc08] ;  /* 0x0003020000047ab9 */ /* 0x000fc40000000a00 */
[----:B------:R-:W-:Y:S01]  /*24ef0*/  ISETP.NE.U32.AND P2, PT, RZ, UR4, PT ;  /* 0x00000004ff007c0c */ /* 0x000fe2000bf45070 */
[----:B------:R-:W-:Y:S04]  /*24f00*/  STSM.16.M88.4 [R100], R32 ;  /* 0x0000002064007844 */ /* 0x000fe80000000200 */
[----:B------:R1:W-:Y:S01]  /*24f10*/  STSM.16.M88.4 [R4], R36 ;  /* 0x0000002404007844 */ /* 0x0003e20000000200 */
[----:B------:R-:W-:-:S03]  /*24f20*/  ISETP.NE.AND.EX P2, PT, RZ, UR5, PT, P2 ;  /* 0x00000005ff007c0c */ /* 0x000fc6000bf45320 */
[----:B------:R3:W-:Y:S01]  /*24f30*/  STSM.16.M88.4 [R2], R144 ;  /* 0x0000009002007844 */ /* 0x0007e20000000200 */
[----:B--2---:R-:W-:Y:S01]  /*24f40*/  IADD3 R5, R5, -0x80, RZ ;  /* 0xffffff8005057810 */ /* 0x004fe20007ffe0ff */
[----:B0-----:R-:W0:Y:S08]  /*24f50*/  @P1 LDC R15, c[0x0][0xbf0] ;  /* 0x0002fc00ff0f1b82 */ /* 0x001e300000000800 */
[----:B-1----:R-:W1:Y:S01]  /*24f60*/  @P1 LDC R4, c[0x0][0xbec] ;  /* 0x0002fb00ff041b82 */ /* 0x002e620000000800 */
[----:B---3--:R-:W-:-:S04]  /*24f70*/  SHF.R.S32.HI R2, RZ, 0x1f, R5 ;  /* 0x0000001fff027819 */ /* 0x008fc80000011405 */
[CC--:B------:R-:W-:Y:S02]  /*24f80*/  LEA.HI R7, R2.reuse, R5.reuse, RZ, 0x3 ;  /* 0x0000000502077211 */ /* 0x0c0fe400078f18ff */
[----:B------:R-:W-:Y:S01]  /*24f90*/  LEA.HI R10, R2, R5, RZ, 0x7 ;  /* 0x00000005020a7211 */ /* 0x000fe200078f38ff */
[----:B------:R-:W-:Y:S01]  /*24fa0*/  BAR.SYNC.DEFER_BLOCKING 0x1, 0x100 ;  /* 0x0044000000007b1d */ /* 0x000fe20000010000 */
[----:B------:R-:W-:Y:S01]  /*24fb0*/  @P2 IADD3 R2, P3, R3, UR4, RZ ;  /* 0x0000000403022c10 */ /* 0x000fe2000ff7e0ff */
[----:B------:R-:W-:Y:S01]  /*24fc0*/  IMAD.MOV.U32 R81, RZ, RZ, RZ ;  /* 0x000000ffff517224 */ /* 0x000fe200078e00ff */
[----:B------:R-:W-:-:S03]  /*24fd0*/  LOP3.LUT R14, R7, 0xfffffff8, RZ, 0xc0, !PT ;  /* 0xfffffff8070e7812 */ /* 0x000fc600078ec0ff */
[----:B------:R-:W-:Y:S01]  /*24fe0*/  ULDC UR4, c[0x0][0xa88] ;  /* 0x0002a20000047ab9 */ /* 0x000fe20000000800 */
[----:B------:R-:W-:Y:S01]  /*24ff0*/  @P2 IADD3.X R3, R11, UR5, RZ, P3, !PT ;  /* 0x000000050b032c10 */ /* 0x000fe20009ffe4ff */
[----:B------:R-:W-:Y:S01]  /*25000*/  IMAD.U32 R7, RZ, RZ, UR4 ;  /* 0x00000004ff077e24 */ /* 0x000fe2000f8e00ff */
[----:B------:R-:W-:Y:S01]  /*25010*/  LOP3.LUT R12, R10, 0xffffff80, RZ, 0xc0, !PT ;  /* 0xffffff800a0c7812 */ /* 0x000fe200078ec0ff */
[C---:B------:R-:W-:Y:S01]  /*25020*/  IMAD.IADD R83, R5.reuse, 0x1, -R14 ;  /* 0x0000000105537824 */ /* 0x040fe200078e0a0e */
[----:B------:R-:W-:Y:S02]  /*25030*/  IADD3 R25, R180, R178, RZ ;  /* 0x000000b2b4197210 */ /* 0x000fe40007ffe0ff */
[----:B------:R-:W-:Y:S01]  /*25040*/  SHF.R.S32.HI R27, RZ, 0x7, R10 ;  /* 0x00000007ff1b7819 */ /* 0x000fe2000001140a */
[----:B------:R-:W-:Y:S01]  /*25050*/  IMAD.IADD R12, R5, 0x1, -R12 ;  /* 0x00000001050c7824 */ /* 0x000fe200078e0a0c */
[----:B------:R2:W5:Y:S04]  /*25060*/  @P0 LDG.E R81, desc[UR6][R8.64] ;  /* 0x0000000608510981 */ /* 0x000568000c1e1900 */
[----:B------:R2:W5:Y:S01]  /*25070*/  @P2 LDG.E R7, desc[UR6][R2.64] ;  /* 0x0000000602072981 */ /* 0x000562000c1e1900 */
[----:B------:R-:W-:Y:S05]  /*25080*/  @P2 BRA `(.L_x_2937) ;  /* 0x0000000000142947 */ /* 0x000fea0003800000 */
[----:B------:R-:W-:Y:S05]  /*25090*/  @!P0 BRA `(.L_x_2937) ;  /* 0x0000000000108947 */ /* 0x000fea0003800000 */
[----:B------:R-:W-:Y:S02]  /*250a0*/  ULDC.64 UR4, c[0x0][0x208] ;  /* 0x0000820000047ab9 */ /* 0x000fe40000000a00 */
[----:B--2---:R-:W2:Y:S04]  /*250b0*/  LDG.E R2, desc[UR4][R8.64] ;  /* 0x0000000408027981 */ /* 0x004ea8000c1e1900 */
[----:B-----5:R-:W2:Y:S02]  /*250c0*/  LDG.E R7, desc[UR4][R8.64+0x4] ;  /* 0x0000040408077981 */ /* 0x020ea4000c1e1900 */
[----:B--2---:R-:W-:-:S07]  /*250d0*/  IMAD.IADD R7, R7, 0x1, -R2 ;  /* 0x0000000107077824 */ /* 0x004fce00078e0a02 */
.L_x_2937:
[----:B------:R-:W3:Y:S01]  /*250e0*/  LDL.LU R88, [R1+0x80] ;  /* 0x0000800001587983 */ /* 0x000ee20000300800 */
[----:B------:R-:W-:Y:S01]  /*250f0*/  ULDC.64 UR4, c[0x0][0xb90] ;  /* 0x0002e40000047ab9 */ /* 0x000fe20000000a00 */
[----:B-12---:R-:W-:Y:S01]  /*25100*/  @P1 IMAD.HI.U32 R8, R25, R4, RZ ;  /* 0x0000000419081227 */ /* 0x006fe200078e00ff */
[--C-:B-----5:R-:W-:Y:S01]  /*25110*/  SHF.R.S32.HI R3, RZ, 0x1f, R81.reuse ;  /* 0x0000001fff037819 */ /* 0x120fe20000011451 */
[----:B------:R-:W1:Y:S01]  /*25120*/  @P1 LDC R86, c[0x0][0xbec] ;  /* 0x0002fb00ff561b82 */ /* 0x000e620000000800 */
[----:B------:R-:W-:Y:S01]  /*25130*/  SEL R80, R179, RZ, !P0 ;  /* 0x000000ffb3507207 */ /* 0x000fe20004000000 */
[----:B------:R-:W-:Y:S01]  /*25140*/  IMAD.MOV.U32 R2, RZ, RZ, R81 ;  /* 0x000000ffff027224 */ /* 0x000fe200078e0051 */
[----:B------:R-:W-:Y:S01]  /*25150*/  SEL R82, R82, RZ, !P0 ;  /* 0x000000ff52527207 */ /* 0x000fe20004000000 */
[----:B------:R-:W-:Y:S01]  /*25160*/  IMAD R11, R220, 0x8, R83 ;  /* 0x00000008dc0b7824 */ /* 0x000fe200078e0253 */
[----:B------:R-:W-:Y:S01]  /*25170*/  LEA.HI R10, R10, R27, RZ, 0x1 ;  /* 0x0000001b0a0a7211 */ /* 0x000fe200078f08ff */
[----:B------:R-:W-:Y:S01]  /*25180*/  IMAD.MOV.U32 R9, RZ, RZ, R25 ;  /* 0x000000ffff097224 */ /* 0x000fe200078e0019 */
[----:B0-----:R-:W-:Y:S01]  /*25190*/  @P1 SHF.R.U32.HI R9, RZ, R15, R8 ;  /* 0x0000000fff091219 */ /* 0x001fe20000011608 */
[----:B------:R-:W0:Y:S01]  /*251a0*/  @P1 LDC R87, c[0x0][0xbf0] ;  /* 0x0002fc00ff571b82 */ /* 0x000e220000000800 */
[----:B------:R-:W-:Y:S01]  /*251b0*/  SHF.L.U32 R11, R11, 0x3, RZ ;  /* 0x000000030b0b7819 */ /* 0x000fe200000006ff */
[----:B------:R-:W-:Y:S01]  /*251c0*/  ULDC.64 UR6, c[0x0][0x208] ;  /* 0x0000820000067ab9 */ /* 0x000fe20000000a00 */
[----:B------:R-:W-:-:S02]  /*251d0*/  SHF.R.S32.HI R15, RZ, 0x1f, R12 ;  /* 0x0000001fff0f7819 */ /* 0x000fc4000001140c */
[----:B------:R-:W-:Y:S01]  /*251e0*/  LOP3.LUT R10, R10, 0x3fffffe, RZ, 0xc0, !PT ;  /* 0x03fffffe0a0a7812 */ /* 0x000fe200078ec0ff */
[----:B------:R-:W-:Y:S01]  /*251f0*/  IMAD.WIDE R20, R11, 0x2, R20 ;  /* 0x000000020b147825 */ /* 0x000fe200078e0214 */
[----:B------:R-:W-:Y:S02]  /*25200*/  IADD3 R11, -R9, RZ, RZ ;  /* 0x000000ff090b7210 */ /* 0x000fe40007ffe1ff */
[-C--:B------:R-:W-:Y:S01]  /*25210*/  LEA.HI R8, R15, R12.reuse, RZ, 0x2 ;  /* 0x0000000c0f087211 */ /* 0x080fe200078f10ff */
[----:B------:R-:W-:Y:S01]  /*25220*/  IMAD.IADD R27, R27, 0x1, -R10 ;  /* 0x000000011b1b7824 */ /* 0x000fe200078e0a0a */
[----:B------:R-:W-:Y:S01]  /*25230*/  LEA.HI R14, R15, R12, RZ, 0x5 ;  /* 0x0000000c0f0e7211 */ /* 0x000fe200078f28ff */
[----:B------:R-:W-:Y:S01]  /*25240*/  IMAD R11, R28, R11, R25 ;  /* 0x0000000b1c0b7224 */ /* 0x000fe200078e0219 */
[--C-:B------:R-:W-:Y:S02]  /*25250*/  SHF.R.S32.HI R10, RZ, 0x2, R8.reuse ;  /* 0x00000002ff0a7819 */ /* 0x100fe40000011408 */
[----:B------:R-:W-:-:S02]  /*25260*/  SHF.R.S32.HI R25, RZ, 0x1f, R8 ;  /* 0x0000001fff197819 */ /* 0x000fc40000011408 */
[----:B------:R-:W-:Y:S02]  /*25270*/  SHF.R.S32.HI R14, RZ, 0x5, R14 ;  /* 0x00000005ff0e7819 */ /* 0x000fe4000001140e */
[----:B------:R-:W-:Y:S02]  /*25280*/  LEA.HI R25, R25, R10, RZ, 0x3 ;  /* 0x0000000a19197211 */ /* 0x000fe400078f18ff */
[----:B------:R-:W-:Y:S02]  /*25290*/  IADD3 R33, P4, R20, 0x4000, RZ ;  /* 0x0000400014217810 */ /* 0x000fe40007f9e0ff */
[----:B------:R-:W-:Y:S02]  /*252a0*/  LOP3.LUT R25, R25, 0xfffffff8, RZ, 0xc0, !PT ;  /* 0xfffffff819197812 */ /* 0x000fe400078ec0ff */
[----:B------:R-:W-:Y:S02]  /*252b0*/  LOP3.LUT P0, RZ, R12, 0x3, RZ, 0xc0, !PT ;  /* 0x000000030cff7812 */ /* 0x000fe4000780c0ff */
[----:B------:R-:W-:Y:S01]  /*252c0*/  LOP3.LUT R32, R33, 0x380, RZ, 0xc0, !PT ;  /* 0x0000038021207812 */ /* 0x000fe200078ec0ff */
[----:B------:R-:W-:-:S03]  /*252d0*/  IMAD.IADD R25, R10, 0x1, -R25 ;  /* 0x000000010a197824 */ /* 0x000fc600078e0a19 */
[----:B------:R-:W-:Y:S01]  /*252e0*/  SHF.R.U64 R32, R32, 0x3, RZ ;  /* 0x0000000320207819 */ /* 0x000fe200000012ff */
[----:B------:R-:W-:Y:S01]  /*252f0*/  IMAD R14, R14, 0x10, R25 ;  /* 0x000000100e0e7824 */ /* 0x000fe200078e0219 */
[----:B------:R-:W-:Y:S02]  /*25300*/  IADD3 R25, P5, R20, 0x3000, RZ ;  /* 0x0000300014197810 */ /* 0x000fe40007fbe0ff */
[----:B------:R-:W-:Y:S01]  /*25310*/  LOP3.LUT R32, R32, R33, RZ, 0x3c, !PT ;  /* 0x0000002120207212 */ /* 0x000fe200078e3cff */
[----:B------:R-:W-:Y:S01]  /*25320*/  IMAD R14, R27, 0x40, R14 ;  /* 0x000000401b0e7824 */ /* 0x000fe200078e020e */
[----:B------:R-:W-:Y:S01]  /*25330*/  LOP3.LUT R24, R25, 0x380, RZ, 0xc0, !PT ;  /* 0x0000038019187812 */ /* 0x000fe200078ec0ff */
[----:B------:R-:W-:Y:S01]  /*25340*/  IMAD.X R33, RZ, RZ, R21, P4 ;  /* 0x000000ffff217224 */ /* 0x000fe200020e0615 */
[----:B------:R-:W-:Y:S02]  /*25350*/  IADD3 R53, P4, R20, 0x9000, RZ ;  /* 0x0000900014357810 */ /* 0x000fe40007f9e0ff */
[----:B------:R-:W-:-:S02]  /*25360*/  SHF.R.U64 R24, R24, 0x3, RZ ;  /* 0x0000000318187819 */ /* 0x000fc400000012ff */
[----:B------:R-:W-:Y:S02]  /*25370*/  LOP3.LUT R52, R53, 0x380, RZ, 0xc0, !PT ;  /* 0x0000038035347812 */ /* 0x000fe400078ec0ff */
[----:B------:R-:W-:Y:S01]  /*25380*/  LOP3.LUT R24, R24, R25, RZ, 0x3c, !PT ;  /* 0x0000001918187212 */ /* 0x000fe200078e3cff */
[----:B------:R-:W-:Y:S01]  /*25390*/  IMAD.X R25, RZ, RZ, R21, P5 ;  /* 0x000000ffff197224 */ /* 0x000fe200028e0615 */
[----:B------:R-:W-:Y:S02]  /*253a0*/  IADD3 R49, P5, R20, 0x8000, RZ ;  /* 0x0000800014317810 */ /* 0x000fe40007fbe0ff */
[----:B------:R-:W-:Y:S02]  /*253b0*/  SHF.R.U64 R52, R52, 0x3, RZ ;  /* 0x0000000334347819 */ /* 0x000fe400000012ff */
[----:B------:R-:W-:Y:S02]  /*253c0*/  LOP3.LUT R48, R49, 0x380, RZ, 0xc0, !PT ;  /* 0x0000038031307812 */ /* 0x000fe400078ec0ff */
[----:B------:R-:W-:-:S02]  /*253d0*/  LOP3.LUT R52, R52, R53, RZ, 0x3c, !PT ;  /* 0x0000003534347212 */ /* 0x000fc400078e3cff */
[----:B------:R-:W-:Y:S02]  /*253e0*/  SHF.R.U64 R48, R48, 0x3, RZ ;  /* 0x0000000330307819 */ /* 0x000fe400000012ff */
[----:B------:R-:W-:Y:S02]  /*253f0*/  IADD3.X R53, RZ, R21, RZ, P4, !PT ;  /* 0x00000015ff357210 */ /* 0x000fe400027fe4ff */
[----:B------:R-:W-:Y:S01]  /*25400*/  LOP3.LUT R48, R48, R49, RZ, 0x3c, !PT ;  /* 0x0000003130307212 */ /* 0x000fe200078e3cff */
[----:B------:R-:W-:Y:S01]  /*25410*/  IMAD.X R49, RZ, RZ, R21, P5 ;  /* 0x000000ffff317224 */ /* 0x000fe200028e0615 */
[C---:B------:R-:W-:Y:S02]  /*25420*/  IADD3 R69, P5, R20.reuse, 0xd000, RZ ;  /* 0x0000d00014457810 */ /* 0x040fe40007fbe0ff */
[----:B------:R-:W-:Y:S02]  /*25430*/  IADD3 R73, P4, R20, 0xe000, RZ ;  /* 0x0000e00014497810 */ /* 0x000fe40007f9e0ff */
[----:B------:R-:W-:-:S02]  /*25440*/  LOP3.LUT R68, R69, 0x380, RZ, 0xc0, !PT ;  /* 0x0000038045447812 */ /* 0x000fc400078ec0ff */
[----:B------:R-:W-:Y:S02]  /*25450*/  LOP3.LUT R72, R73, 0x380, RZ, 0xc0, !PT ;  /* 0x0000038049487812 */ /* 0x000fe400078ec0ff */
[----:B------:R-:W-:Y:S02]  /*25460*/  SHF.R.U64 R68, R68, 0x3, RZ ;  /* 0x0000000344447819 */ /* 0x000fe400000012ff */
[----:B------:R-:W-:Y:S01]  /*25470*/  SHF.R.U64 R72, R72, 0x3, RZ ;  /* 0x0000000348487819 */ /* 0x000fe200000012ff */
[----:B------:R-:W-:Y:S01]  /*25480*/  IMAD R85, R83, 0x20, R220 ;  /* 0x0000002053557824 */ /* 0x000fe200078e02dc */
[----:B------:R-:W-:Y:S01]  /*25490*/  LOP3.LUT R68, R68, R69, RZ, 0x3c, !PT ;  /* 0x0000004544447212 */ /* 0x000fe200078e3cff */
[----:B------:R-:W-:Y:S01]  /*254a0*/  IMAD.X R69, RZ, RZ, R21, P5 ;  /* 0x000000ffff457224 */ /* 0x000fe200028e0615 */
[----:B------:R-:W-:Y:S02]  /*254b0*/  LOP3.LUT R72, R72, R73, RZ, 0x3c, !PT ;  /* 0x0000004948487212 */ /* 0x000fe400078e3cff */
[----:B------:R-:W-:-:S02]  /*254c0*/  IADD3.X R73, RZ, R21, RZ, P4, !PT ;  /* 0x00000015ff497210 */ /* 0x000fc400027fe4ff */
[----:B------:R-:W-:Y:S01]  /*254d0*/  IADD3 R85, R178, R85, RZ ;  /* 0x00000055b2557210 */ /* 0x000fe20007ffe0ff */
[----:B------:R-:W-:Y:S01]  /*254e0*/  BSSY B1, `(.L_x_2938) ;  /* 0x00000a8000017945 */ /* 0x000fe20003800000 */
[----:B---3--:R-:W-:-:S05]  /*254f0*/  SHF.R.S32.HI R84, RZ, 0x1f, R88 ;  /* 0x0000001fff547819 */ /* 0x008fca0000011458 */
        /* <DEDUP_REMOVED lines=8> */
[----:B------:R-:W-:Y:S01]  /*25580*/  SHF.R.S32.HI R13, RZ, 0x1f, R9 ;  /* 0x0000001fff0d7819 */ /* 0x000fe20000011409 */
[----:B------:R-:W-:Y:S01]  /*25590*/  ULDC.64 UR4, c[0x0][0xb88] ;  /* 0x0002e20000047ab9 */ /* 0x000fe20000000a00 */
[----:B------:R-:W-:-:S04]  /*255a0*/  IADD3 R4, P2, R9, R4, RZ ;  /* 0x0000000409047210 */ /* 0x000fc80007f5e0ff */
[----:B------:R-:W-:Y:S02]  /*255b0*/  IADD3.X R5, R13, R5, R2, P2, !PT ;  /* 0x000000050d057210 */ /* 0x000fe400017fe402 */
[----:B------:R-:W-:Y:S02]  /*255c0*/  SHF.R.S32.HI R2, RZ, 0x1f, R11 ;  /* 0x0000001fff027819 */ /* 0x000fe4000001140b */
[C---:B------:R-:W-:Y:S01]  /*255d0*/  IADD3 R9, P2, R20.reuse, 0x1000, RZ ;  /* 0x0000100014097810 */ /* 0x040fe20007f5e0ff */
[----:B------:R-:W-:Y:S01]  /*255e0*/  IMAD.WIDE.U32 R4, R11, UR4, R4 ;  /* 0x000000040b047c25 */ /* 0x000fe2000f8e0004 */
[----:B------:R-:W-:Y:S02]  /*255f0*/  IADD3 R13, P6, R20, 0x2000, RZ ;  /* 0x00002000140d7810 */ /* 0x000fe40007fde0ff */
[----:B------:R-:W-:Y:S01]  /*25600*/  LOP3.LUT R8, R9, 0x380, RZ, 0xc0, !PT ;  /* 0x0000038009087812 */ /* 0x000fe200078ec0ff */
[----:B------:R-:W-:Y:S01]  /*25610*/  IMAD R2, R2, UR4, RZ ;  /* 0x0000000402027c24 */ /* 0x000fe2000f8e02ff */
[----:B------:R-:W-:-:S02]  /*25620*/  LOP3.LUT R12, R13, 0x380, RZ, 0xc0, !PT ;  /* 0x000003800d0c7812 */ /* 0x000fc400078ec0ff */
[----:B------:R-:W-:Y:S01]  /*25630*/  SHF.R.U64 R8, R8, 0x3, RZ ;  /* 0x0000000308087819 */ /* 0x000fe200000012ff */
[----:B------:R-:W-:Y:S01]  /*25640*/  IMAD R15, R11, UR5, R2 ;  /* 0x000000050b0f7c24 */ /* 0x000fe2000f8e0202 */
[----:B------:R-:W-:Y:S01]  /*25650*/  ULDC.64 UR4, c[0x0][0xb50] ;  /* 0x0002d40000047ab9 */ /* 0x000fe20000000a00 */
[----:B------:R-:W-:Y:S01]  /*25660*/  SHF.R.U64 R12, R12, 0x3, RZ ;  /* 0x000000030c0c7819 */ /* 0x000fe200000012ff */
[----:B------:R-:W-:Y:S01]  /*25670*/  IMAD R2, R7, R28, RZ ;  /* 0x0000001c07027224 */ /* 0x000fe200078e02ff */
[----:B------:R-:W-:Y:S01]  /*25680*/  LOP3.LUT R8, R8, R9, RZ, 0x3c, !PT ;  /* 0x0000000908087212 */ /* 0x000fe200078e3cff */
[----:B------:R-:W-:Y:S01]  /*25690*/  IMAD.IADD R5, R5, 0x1, R15 ;  /* 0x0000000105057824 */ /* 0x000fe200078e020f */
[----:B------:R-:W-:Y:S01]  /*256a0*/  LEA R10, P3, R4, UR4, 0x2 ;  /* 0x00000004040a7c11 */ /* 0x000fe2000f8610ff */
[----:B------:R-:W-:Y:S01]  /*256b0*/  IMAD.IADD R15, R14, 0x1, R178 ;  /* 0x000000010e0f7824 */ /* 0x000fe200078e02b2 */
[----:B------:R-:W-:Y:S02]  /*256c0*/  IADD3.X R9, RZ, R21, RZ, P2, !PT ;  /* 0x00000015ff097210 */ /* 0x000fe400017fe4ff */
[----:B------:R-:W-:Y:S01]  /*256d0*/  IADD3 R41, P2, R20, 0x6000, RZ ;  /* 0x0000600014297810 */ /* 0x000fe20007f5e0ff */
[----:B------:R-:W-:Y:S01]  /*256e0*/  SHFL.IDX PT, R54, R10, RZ, 0x1c1f ;  /* 0x001c1fff0a367589 */ /* 0x000fe200000e0000 */
[----:B------:R-:W-:Y:S01]  /*256f0*/  LEA.HI.X R4, R4, UR5, R5, 0x2, P3 ;  /* 0x0000000504047c11 */ /* 0x000fe200098f1405 */
[----:B------:R-:W-:Y:S01]  /*25700*/  ULDC.64 UR4, c[0x0][0xaa0] ;  /* 0x0002a80000047ab9 */ /* 0x000fe20000000a00 */
[----:B------:R-:W-:Y:S01]  /*25710*/  IADD3 R37, P3, R20, 0x5000, RZ ;  /* 0x0000500014257810 */ /* 0x000fe20007f7e0ff */
[----:B------:R-:W-:Y:S01]  /*25720*/  SHFL.IDX PT, R58, R10, 0x1, 0x1c1f ;  /* 0x003c1f000a3a7f89 */ /* 0x000fe200000e0000 */
[----:B------:R-:W-:-:S02]  /*25730*/  LOP3.LUT R40, R41, 0x380, RZ, 0xc0, !PT ;  /* 0x0000038029287812 */ /* 0x000fc400078ec0ff */
[----:B------:R-:W-:Y:S01]  /*25740*/  LOP3.LUT R36, R37, 0x380, RZ, 0xc0, !PT ;  /* 0x0000038025247812 */ /* 0x000fe200078ec0ff */
[----:B------:R-:W2:Y:S01]  /*25750*/  SHFL.IDX PT, R55, R4, RZ, 0x1c1f ;  /* 0x001c1fff04377589 */ /* 0x000ea200000e0000 */
[----:B------:R-:W-:Y:S02]  /*25760*/  SHF.R.U64 R40, R40, 0x3, RZ ;  /* 0x0000000328287819 */ /* 0x000fe400000012ff */
[----:B------:R-:W-:Y:S01]  /*25770*/  SHF.R.U64 R36, R36, 0x3, RZ ;  /* 0x0000000324247819 */ /* 0x000fe200000012ff */
[----:B------:R3:W4:Y:S01]  /*25780*/  SHFL.IDX PT, R59, R4, 0x1, 0x1c1f ;  /* 0x003c1f00043b7f89 */ /* 0x00072200000e0000 */
[----:B------:R-:W-:Y:S01]  /*25790*/  LOP3.LUT R40, R40, R41, RZ, 0x3c, !PT ;  /* 0x0000002928287212 */ /* 0x000fe200078e3cff */
[----:B------:R-:W-:Y:S01]  /*257a0*/  IMAD.X R41, RZ, RZ, R21, P2 ;  /* 0x000000ffff297224 */ /* 0x000fe200010e0615 */
[----:B------:R-:W-:Y:S02]  /*257b0*/  IADD3 R61, P2, R20, 0xb000, RZ ;  /* 0x0000b000143d7810 */ /* 0x000fe40007f5e0ff */
[----:B------:R-:W-:-:S02]  /*257c0*/  LOP3.LUT R36, R36, R37, RZ, 0x3c, !PT ;  /* 0x0000002524247212 */ /* 0x000fc400078e3cff */
[----:B------:R-:W-:Y:S01]  /*257d0*/  LOP3.LUT R12, R12, R13, RZ, 0x3c, !PT ;  /* 0x0000000d0c0c7212 */ /* 0x000fe200078e3cff */
[----:B------:R-:W-:Y:S01]  /*257e0*/  IMAD.X R13, RZ, RZ, R21, P6 ;  /* 0x000000ffff0d7224 */ /* 0x000fe200030e0615 */
[----:B------:R-:W-:Y:S02]  /*257f0*/  IADD3.X R37, RZ, R21, RZ, P3, !PT ;  /* 0x00000015ff257210 */ /* 0x000fe40001ffe4ff */
[C---:B------:R-:W-:Y:S02]  /*25800*/  IADD3 R57, P3, R20.reuse, 0xa000, RZ ;  /* 0x0000a00014397810 */ /* 0x040fe40007f7e0ff */
[----:B------:R-:W-:Y:S02]  /*25810*/  LOP3.LUT R60, R61, 0x380, RZ, 0xc0, !PT ;  /* 0x000003803d3c7812 */ /* 0x000fe400078ec0ff */
[----:B------:R-:W-:Y:S02]  /*25820*/  IADD3 R45, P6, R20, 0x7000, RZ ;  /* 0x00007000142d7810 */ /* 0x000fe40007fde0ff */
[----:B------:R-:W-:-:S02]  /*25830*/  LOP3.LUT R56, R57, 0x380, RZ, 0xc0, !PT ;  /* 0x0000038039387812 */ /* 0x000fc400078ec0ff */
[----:B------:R-:W-:Y:S02]  /*25840*/  SHF.R.U64 R60, R60, 0x3, RZ ;  /* 0x000000033c3c7819 */ /* 0x000fe400000012ff */
[----:B------:R-:W-:Y:S02]  /*25850*/  LOP3.LUT R44, R45, 0x380, RZ, 0xc0, !PT ;  /* 0x000003802d2c7812 */ /* 0x000fe400078ec0ff */
[----:B------:R-:W-:Y:S02]  /*25860*/  IADD3 R5, R15, 0x8, RZ ;  /* 0x000000080f057810 */ /* 0x000fe40007ffe0ff */
[----:B------:R-:W-:Y:S02]  /*25870*/  SHF.R.U64 R56, R56, 0x3, RZ ;  /* 0x0000000338387819 */ /* 0x000fe400000012ff */
[----:B------:R-:W-:Y:S01]  /*25880*/  LOP3.LUT R60, R60, R61, RZ, 0x3c, !PT ;  /* 0x0000003d3c3c7212 */ /* 0x000fe200078e3cff */
[----:B------:R-:W-:Y:S01]  /*25890*/  IMAD.X R61, RZ, RZ, R21, P2 ;  /* 0x000000ffff3d7224 */ /* 0x000fe200010e0615 */
[----:B------:R-:W-:-:S02]  /*258a0*/  SHF.R.U64 R44, R44, 0x3, RZ ;  /* 0x000000032c2c7819 */ /* 0x000fc400000012ff */
[-C--:B------:R-:W-:Y:S02]  /*258b0*/  ISETP.GE.OR P2, PT, R15, R2.reuse, P0 ;  /* 0x000000020f00720c */ /* 0x080fe40000746670 */
[----:B------:R-:W-:Y:S02]  /*258c0*/  ISETP.GE.OR P0, PT, R5, R2, P0 ;  /* 0x000000020500720c */ /* 0x000fe40000706670 */
[----:B------:R-:W-:Y:S01]  /*258d0*/  LOP3.LUT R56, R56, R57, RZ, 0x3c, !PT ;  /* 0x0000003938387212 */ /* 0x000fe200078e3cff */
[--C-:B------:R-:W-:Y:S01]  /*258e0*/  IMAD.X R57, RZ, RZ, R21.reuse, P3 ;  /* 0x000000ffff397224 */ /* 0x100fe200018e0615 */
[----:B------:R-:W-:Y:S01]  /*258f0*/  LOP3.LUT R44, R44, R45, RZ, 0x3c, !PT ;  /* 0x0000002d2c2c7212 */ /* 0x000fe200078e3cff */
[----:B------:R-:W-:Y:S01]  /*25900*/  IMAD.X R45, RZ, RZ, R21, P6 ;  /* 0x000000ffff2d7224 */ /* 0x000fe200030e0615 */
[C---:B------:R-:W-:Y:S02]  /*25910*/  IADD3 R7, P3, R20.reuse, 0xf000, RZ ;  /* 0x0000f00014077810 */ /* 0x040fe40007f7e0ff */
[----:B------:R-:W-:-:S02]  /*25920*/  IADD3 R65, P6, R20, 0xc000, RZ ;  /* 0x0000c00014417810 */ /* 0x000fc40007fde0ff */
[----:B------:R-:W-:Y:S01]  /*25930*/  LOP3.LUT R11, R20, 0x380, RZ, 0xc0, !PT ;  /* 0x00000380140b7812 */ /* 0x000fe200078ec0ff */
[----:B--2---:R-:W-:Y:S01]  /*25940*/  @!P2 ST.E desc[UR6][R54.64], R6 ;  /* 0x000000063600a985 */ /* 0x004fe2000c101906 */
[----:B---3--:R-:W-:Y:S01]  /*25950*/  LOP3.LUT R4, R7, 0x380, RZ, 0xc0, !PT ;  /* 0x0000038007047812 */ /* 0x008fe200078ec0ff */
[----:B------:R-:W-:Y:S01]  /*25960*/  IMAD.X R77, RZ, RZ, R21, P3 ;  /* 0x000000ffff4d7224 */ /* 0x000fe200018e0615 */
[----:B------:R-:W-:Y:S01]  /*25970*/  LOP3.LUT R64, R65, 0x380, RZ, 0xc0, !PT ;  /* 0x0000038041407812 */ /* 0x000fe200078ec0ff */
[----:B----4-:R2:W-:Y:S01]  /*25980*/  @!P0 ST.E desc[UR6][R58.64], R0 ;  /* 0x000000003a008985 */ /* 0x0105e2000c101906 */
[----:B------:R-:W-:Y:S02]  /*25990*/  SHF.R.U64 R11, R11, 0x3, RZ ;  /* 0x000000030b0b7819 */ /* 0x000fe400000012ff */
[----:B------:R-:W-:Y:S01]  /*259a0*/  SHF.R.U64 R4, R4, 0x3, RZ ;  /* 0x0000000304047819 */ /* 0x000fe200000012ff */
[----:B------:R-:W5:Y:S01]  /*259b0*/  LD.E.128 R12, desc[UR6][R12.64] ;  /* 0x000000060c0c7980 */ /* 0x000f62000c101d00 */
[----:B------:R-:W-:-:S02]  /*259c0*/  SHF.R.U64 R64, R64, 0x3, RZ ;  /* 0x0000000340407819 */ /* 0x000fc400000012ff */
[----:B------:R-:W-:Y:S01]  /*259d0*/  LOP3.LUT R20, R11, R20, RZ, 0x3c, !PT ;  /* 0x000000140b147212 */ /* 0x000fe200078e3cff */
[----:B------:R-:W5:Y:S01]  /*259e0*/  LD.E.128 R24, desc[UR6][R24.64] ;  /* 0x0000000618187980 */ /* 0x000f62000c101d00 */
[----:B------:R-:W-:Y:S01]  /*259f0*/  LOP3.LUT R64, R64, R65, RZ, 0x3c, !PT ;  /* 0x0000004140407212 */ /* 0x000fe200078e3cff */
[----:B------:R-:W-:Y:S01]  /*25a00*/  IMAD.X R65, RZ, RZ, R21, P6 ;  /* 0x000000ffff417224 */ /* 0x000fe200030e0615 */
[----:B------:R-:W-:Y:S01]  /*25a10*/  LOP3.LUT R76, R4, R7, RZ, 0x3c, !PT ;  /* 0x00000007044c7212 */ /* 0x000fe200078e3cff */
[----:B--2---:R-:W-:Y:S01]  /*25a20*/  IMAD R0, R3, UR4, RZ ;  /* 0x0000000403007c24 */ /* 0x004fe2000f8e02ff */
[----:B------:R2:W5:Y:S03]  /*25a30*/  LD.E.128 R4, desc[UR6][R20.64] ;  /* 0x0000000614047980 */ /* 0x000566000c101d00 */
[C---:B------:R-:W-:Y:S01]  /*25a40*/  IMAD R3, R81.reuse, UR5, R0 ;  /* 0x0000000551037c24 */ /* 0x040fe2000f8e0200 */
[----:B------:R-:W5:Y:S04]  /*25a50*/  LD.E.128 R8, desc[UR6][R8.64] ;  /* 0x0000000608087980 */ /* 0x000f68000c101d00 */
[----:B------:R-:W5:Y:S01]  /*25a60*/  LD.E.128 R32, desc[UR6][R32.64] ;  /* 0x0000000620207980 */ /* 0x000f62000c101d00 */
[----:B--2---:R-:W-:Y:S01]  /*25a70*/  IMAD.WIDE.U32 R20, R81, UR4, RZ ;  /* 0x0000000451147c25 */ /* 0x004fe2000f8e00ff */
[----:B------:R-:W-:-:S02]  /*25a80*/  ULDC.64 UR4, c[0x0][0xae8] ;  /* 0x0002ba0000047ab9 */ /* 0x000fc40000000a00 */
[----:B------:R-:W5:Y:S01]  /*25a90*/  LD.E.128 R36, desc[UR6][R36.64] ;  /* 0x0000000624247980 */ /* 0x000f62000c101d00 */
[----:B------:R-:W-:Y:S02]  /*25aa0*/  IMAD.IADD R21, R21, 0x1, R3 ;  /* 0x0000000115157824 */ /* 0x000fe400078e0203 */
[----:B------:R-:W-:Y:S01]  /*25ab0*/  IMAD R84, R84, UR4, RZ ;  /* 0x0000000454547c24 */ /* 0x000fe2000f8e02ff */
[----:B------:R-:W5:Y:S01]  /*25ac0*/  LD.E.128 R40, desc[UR6][R40.64] ;  /* 0x0000000628287980 */ /* 0x000f62000c101d00 */
[----:B------:R-:W-:-:S03]  /*25ad0*/  IMAD.WIDE.U32 R20, R88, UR4, R20 ;  /* 0x0000000458147c25 */ /* 0x000fc6000f8e0014 */
[----:B------:R-:W5:Y:S01]  /*25ae0*/  LD.E.128 R44, desc[UR6][R44.64] ;  /* 0x000000062c2c7980 */ /* 0x000f62000c101d00 */
[----:B------:R-:W-:Y:S01]  /*25af0*/  IMAD R3, R88, UR5, R84 ;  /* 0x0000000558037c24 */ /* 0x000fe2000f8e0254 */
[----:B------:R-:W-:Y:S01]  /*25b00*/  ULDC.64 UR4, c[0x0][0xaf0] ;  /* 0x0002bc0000047ab9 */ /* 0x000fe20000000a00 */
[----:B-1----:R-:W-:Y:S01]  /*25b10*/  @P1 IMAD.HI.U32 R0, R85, R86, RZ ;  /* 0x0000005655001227 */ /* 0x002fe200078e00ff */
[----:B------:R-:W5:Y:S03]  /*25b20*/  LD.E.128 R48, desc[UR6][R48.64] ;  /* 0x0000000630307980 */ /* 0x000f66000c101d00 */
[----:B------:R-:W-:Y:S01]  /*25b30*/  IMAD.IADD R21, R21, 0x1, R3 ;  /* 0x0000000115157824 */ /* 0x000fe200078e0203 */
[----:B------:R-:W5:Y:S01]  /*25b40*/  LD.E.128 R52, desc[UR6][R52.64] ;  /* 0x0000000634347980 */ /* 0x000f62000c101d00 */
[----:B------:R-:W-:Y:S02]  /*25b50*/  IMAD R81, R82, UR4, RZ ;  /* 0x0000000452517c24 */ /* 0x000fe4000f8e02ff */
[----:B------:R-:W-:Y:S01]  /*25b60*/  IMAD.MOV.U32 R3, RZ, RZ, R85 ;  /* 0x000000ffff037224 */ /* 0x000fe200078e0055 */
[----:B0-----:R-:W-:Y:S01]  /*25b70*/  @P1 SHF.R.U32.HI R3, RZ, R87, R0 ;  /* 0x00000057ff031219 */ /* 0x001fe20000011600 */
[C---:B------:R-:W-:Y:S01]  /*25b80*/  IMAD R83, R80.reuse, UR5, R81 ;  /* 0x0000000550537c24 */ /* 0x040fe2000f8e0251 */
[----:B------:R-:W5:Y:S01]  /*25b90*/  LD.E.128 R56, desc[UR6][R56.64] ;  /* 0x0000000638387980 */ /* 0x000f62000c101d00 */
[----:B------:R-:W-:Y:S01]  /*25ba0*/  IMAD.WIDE.U32 R80, R80, UR4, R20 ;  /* 0x0000000450507c25 */ /* 0x000fe2000f8e0014 */
[--C-:B------:R-:W-:Y:S01]  /*25bb0*/  SHF.R.S32.HI R0, RZ, 0x1f, R3.reuse ;  /* 0x0000001fff007819 */ /* 0x100fe20000011403 */
[----:B------:R-:W-:Y:S01]  /*25bc0*/  ULDC.64 UR4, c[0x0][0xae0] ;  /* 0x0002b80000047ab9 */ /* 0x000fe20000000a00 */
[----:B------:R-:W5:Y:S01]  /*25bd0*/  LD.E.128 R60, desc[UR6][R60.64] ;  /* 0x000000063c3c7980 */ /* 0x000f62000c101d00 */
[----:B------:R-:W-:Y:S01]  /*25be0*/  IMAD.MOV R21, RZ, RZ, -R3 ;  /* 0x000000ffff157224 */ /* 0x000fe200078e0a03 */
[----:B------:R-:W-:Y:S01]  /*25bf0*/  IADD3 R81, R81, R83, RZ ;  /* 0x0000005351517210 */ /* 0x000fe20007ffe0ff */
[----:B------:R-:W-:Y:S01]  /*25c00*/  IMAD R0, R0, UR4, RZ ;  /* 0x0000000400007c24 */ /* 0x000fe2000f8e02ff */
[----:B------:R-:W5:Y:S01]  /*25c10*/  LD.E.128 R64, desc[UR6][R64.64] ;  /* 0x0000000640407980 */ /* 0x000f62000c101d00 */
[----:B------:R-:W-:-:S02]  /*25c20*/  IMAD R83, R28, R21, R85 ;  /* 0x000000151c537224 */ /* 0x000fc400078e0255 */
[C---:B------:R-:W-:Y:S01]  /*25c30*/  IMAD R85, R3.reuse, UR5, R0 ;  /* 0x0000000503557c24 */ /* 0x040fe2000f8e0200 */
[----:B------:R-:W5:Y:S01]  /*25c40*/  LD.E.128 R68, desc[UR6][R68.64] ;  /* 0x0000000644447980 */ /* 0x000f62000c101d00 */
[----:B------:R-:W-:Y:S01]  /*25c50*/  IMAD.WIDE.U32 R20, R3, UR4, R80 ;  /* 0x0000000403147c25 */ /* 0x000fe2000f8e0050 */
[----:B------:R-:W-:Y:S01]  /*25c60*/  SHF.R.S32.HI R0, RZ, 0x1f, R83 ;  /* 0x0000001fff007819 */ /* 0x000fe20000011453 */
[----:B------:R-:W-:Y:S01]  /*25c70*/  ULDC.64 UR4, c[0x0][0xad8] ;  /* 0x0002b60000047ab9 */ /* 0x000fe20000000a00 */
        /* <DEDUP_REMOVED lines=10> */
[----:B------:R-:W-:Y:S02]  /*25d20*/  IMAD.IADD R87, R220, 0x1, R178 ;  /* 0x00000001dc577824 */ /* 0x000fe400078e02b2 */
        /* <DEDUP_REMOVED lines=13> */
[----:B------:R-:W-:Y:S02]  /*25e00*/  ISETP.GE.AND P0, PT, R3, R2, PT ;  /* 0x000000020300720c */ /* 0x000fe40003f06270 */
[----:B------:R0:W-:Y:S01]  /*25e10*/  SYNCS.ARRIVE.TRANS64.RED.A1T0 RZ, [R0+URZ], RZ ;  /* 0x000000ff00ff79a7 */ /* 0x0001e2000810043f */
[----:B------:R0:W2:Y:S01]  /*25e20*/  SHFL.IDX PT, R3, R86, RZ, 0x181f ;  /* 0x00181fff56037589 */ /* 0x0000a200000e0000 */
[----:B------:R-:W-:Y:S09]  /*25e30*/  @P2 BRA `(.L_x_2939) ;  /* 0x0000000000482947 */ /* 0x000ff20003800000 */
        /* <DEDUP_REMOVED lines=18> */
.L_x_2939:
[----:B------:R-:W-:Y:S05]  /*25f60*/  BSYNC B1 ;  /* 0x0000000000017941 */ /* 0x000fea0003800000 */
.L_x_2938:
[----:B--2---:R2:W4:Y:S01]  /*25f70*/  SHFL.IDX PT, R3, R86, 0x1, 0x181f ;  /* 0x00381f0056037f89 */ /* 0x00452200000e0000 */
[----:B------:R-:W-:Y:S03]  /*25f80*/  BSSY B1, `(.L_x_2940) ;  /* 0x0000015000017945 */ /* 0x000fe60003800000 */
[----:B---3-5:R2:W3:Y:S01]  /*25f90*/  SHFL.IDX PT, R32, R28, 0x1, 0x181f ;  /* 0x00381f001c207f89 */ /* 0x0284e200000e0000 */
[----:B------:R-:W-:Y:S05]  /*25fa0*/  @P1 BRA `(.L_x_2941) ;  /* 0x0000000000481947 */ /* 0x000fea0003800000 */
[----:B------:R-:W-:Y:S01]  /*25fb0*/  ULDC UR4, c[0x0][0xac8] ;  /* 0x0002b20000047ab9 */ /* 0x000fe20000000800 */
[----:B------:R-:W-:Y:S01]  /*25fc0*/  ULDC.64 UR6, c[0x0][0x208] ;  /* 0x0000820000067ab9 */ /* 0x000fe20000000a00 */
[----:B------:R-:W-:Y:S02]  /*25fd0*/  ISETP.GE.AND P4, PT, R16, UR4, PT ;  /* 0x0000000410007c0c */ /* 0x000fe4000bf86270 */
[----:B------:R-:W-:Y:S02]  /*25fe0*/  ISETP.GE.AND P3, PT, R213, UR4, PT ;  /* 0x00000004d5007c0c */ /* 0x000fe4000bf66270 */
[----:B------:R-:W-:Y:S02]  /*25ff0*/  ISETP.GE.AND P2, PT, R18, UR4, PT ;  /* 0x0000000412007c0c */ /* 0x000fe4000bf46270 */
[----:B------:R-:W-:-:S07]  /*26000*/  ISETP.GE.AND P1, PT, R19, UR4, PT ;  /* 0x0000000413007c0c */ /* 0x000fce000bf26270 */
[CC--:B---3--:R-:W-:Y:S02]  /*26010*/  @!P4 LEA R4, P6, R16.reuse, R32.reuse, 0x1 ;  /* 0x000000201004c211 */ /* 0x0c8fe400078c08ff */
        /* <DEDUP_REMOVED lines=11> */
.L_x_2941:
[----:B------:R-:W-:Y:S05]  /*260d0*/  BSYNC B1 ;  /* 0x0000000000017941 */ /* 0x000fea0003800000 */
.L_x_2940:
[----:B----4-:R4:W0:Y:S01]  /*260e0*/  SHFL.IDX PT, R3, R86, 0x2, 0x181f ;  /* 0x00581f0056037f89 */ /* 0x01082200000e0000 */
[----:B------:R-:W-:Y:S03]  /*260f0*/  BSSY B1, `(.L_x_2942) ;  /* 0x0000015000017945 */ /* 0x000fe60003800000 */
[----:B---3--:R4:W3:Y:S01]  /*26100*/  SHFL.IDX PT, R10, R28, 0x2, 0x181f ;  /* 0x00581f001c0a7f89 */ /* 0x0088e200000e0000 */
[----:B------:R-:W-:Y:S05]  /*26110*/  @P0 BRA `(.L_x_2943) ;  /* 0x0000000000480947 */ /* 0x000fea0003800000 */
        /* <DEDUP_REMOVED lines=18> */
.L_x_2943:
[----:B------:R-:W-:Y:S05]  /*26240*/  BSYNC B1 ;  /* 0x0000000000017941 */ /* 0x000fea0003800000 */
.L_x_2942:
[----:B0-----:R-:W-:Y:S01]  /*26250*/  VIADD R3, R87, 0x60 ;  /* 0x0000006057037836 */ /* 0x001fe20000000000 */
[----:B------:R0:W0:Y:S04]  /*26260*/  SHFL.IDX PT, R9, R86, 0x3, 0x181f ;  /* 0x00781f0056097f89 */ /* 0x00002800000e0000 */
[----:B------:R-:W-:Y:S01]  /*26270*/  ISETP.GE.AND P0, PT, R3, R2, PT ;  /* 0x000000020300720c */ /* 0x000fe20003f06270 */
[----:B--2-4-:R-:W2:-:S12]  /*26280*/  SHFL.IDX PT, R28, R28, 0x3, 0x181f ;  /* 0x00781f001c1c7f89 */ /* 0x014e9800000e0000 */
[----:B------:R-:W-:Y:S05]  /*26290*/  @P0 BRA `(.L_x_2944) ;  /* 0x0000000c00d00947 */ /* 0x000fea0003800000 */
[----:B------:R-:W-:Y:S01]  /*262a0*/  ULDC UR4, c[0x0][0xac8] ;  /* 0x0002b20000047ab9 */ /* 0x000fe20000000800 */
[----:B------:R-:W-:Y:S01]  /*262b0*/  ULDC.64 UR6, c[0x0][0x208] ;  /* 0x0000820000067ab9 */ /* 0x000fe20000000a00 */
[----:B------:R-:W-:Y:S02]  /*262c0*/  ISETP.GE.AND P3, PT, R16, UR4, PT ;  /* 0x0000000410007c0c */ /* 0x000fe4000bf66270 */
[----:B------:R-:W-:Y:S02]  /*262d0*/  ISETP.GE.AND P4, PT, R213, UR4, PT ;  /* 0x00000004d5007c0c */ /* 0x000fe4000bf86270 */
[----:B------:R-:W-:-:S09]  /*262e0*/  ISETP.GE.AND P5, PT, R18, UR4, PT ;  /* 0x0000000412007c0c */ /* 0x000fd2000bfa6270 */
[CC--:B--2---:R-:W-:Y:S02]  /*262f0*/  @!P3 LEA R2, P0, R16.reuse, R28.reuse, 0x1 ;  /* 0x0000001c1002b211 */ /* 0x0c4fe400078008ff */
[-C--:B------:R-:W-:Y:S02]  /*26300*/  @!P4 LEA R4, P1, R23, R28.reuse, 0x1 ;  /* 0x0000001c1704c211 */ /* 0x080fe400078208ff */
[-C--:B0-----:R-:W-:Y:S02]  /*26310*/  @!P3 LEA.HI.X R3, R16, R9.reuse, R17, 0x1, P0 ;  /* 0x000000091003b211 */ /* 0x081fe400000f0c11 */
        /* <DEDUP_REMOVED lines=8> */
[----:B----4-:R-:W-:Y:S01]  /*263a0*/  LEA R2, P0, R19, R28, 0x1 ;  /* 0x0000001c13027211 */ /* 0x010fe200078008ff */
[----:B------:R-:W-:-:S03]  /*263b0*/  ULDC.64 UR4, c[0x0][0x208] ;  /* 0x0000820000047ab9 */ /* 0x000fc60000000a00 */
[----:B------:R-:W-:-:S05]  /*263c0*/  LEA.HI.X R3, R19, R9, R217, 0x1, P0 ;  /* 0x0000000913037211 */ /* 0x000fca00000f0cd9 */
[----:B------:R0:W-:Y:S01]  /*263d0*/  ST.E.128 desc[UR4][R2.64], R76 ;  /* 0x0000004c02007985 */ /* 0x0001e2000c101d04 */
[----:B------:R-:W-:Y:S05]  /*263e0*/  BRA `(.L_x_2944) ;  /* 0x0000000c007c7947 */ /* 0x000fea0003800000 */
.L_x_2936:
[----:B------:R-:W3:Y:S01]  /*263f0*/  LDL R11, [R1+0x7c] ;  /* 0x00007c00010b7983 */ /* 0x000ee20000100800 */
[----:B------:R-:W-:Y:S01]  /*26400*/  ULDC.64 UR4, c[0x0][0xc00] ;  /* 0x0003000000047ab9 */ /* 0x000fe20000000a00 */
[----:B------:R-:W4:Y:S01]  /*26410*/  LDC R25, c[0x0][0xbe8] ;  /* 0x0002fa00ff197b82 */ /* 0x000f220000000800 */
[----:B------:R-:W-:Y:S01]  /*26420*/  ISETP.NE.U32.AND P0, PT, RZ, UR4, PT ;  /* 0x00000004ff007c0c */ /* 0x000fe2000bf05070 */
[----:B------:R-:W-:Y:S01]  /*26430*/  IMAD.MOV.U32 R6, RZ, RZ, RZ ;  /* 0x000000ffff067224 */ /* 0x000fe200078e00ff */
[----:B------:R-:W-:Y:S02]  /*26440*/  ULDC.64 UR6, c[0x0][0x208] ;  /* 0x0000820000067ab9 */ /* 0x000fe40000000a00 */
[----:B------:R-:W-:Y:S01]  /*26450*/  ISETP.NE.AND.EX P0, PT, RZ, UR5, PT, P0 ;  /* 0x00000005ff007c0c */ /* 0x000fe2000bf05300 */
[----:B------:R-:W1:Y:S01]  /*26460*/  S2R R8, SR_TID.X ;  /* 0x0000000000087919 */ /* 0x000e620000002100 */
[----:B------:R-:W0:Y:S01]  /*26470*/  S2R R9, SR_TID.X ;  /* 0x0000000000097919 */ /* 0x000e220000002100 */
[----:B-1----:R-:W-:Y:S01]  /*26480*/  VIADD R7, R8, 0xffffff80 ;  /* 0xffffff8008077836 */ /* 0x002fe20000000000 */
[----:B0-----:R-:W-:-:S04]  /*26490*/  IADD3 R20, R9, -0x80, RZ ;  /* 0xffffff8009147810 */ /* 0x001fc80007ffe0ff */
[----:B------:R-:W-:Y:S02]  /*264a0*/  ISETP.GE.AND P3, PT, R7, 0x80, PT ;  /* 0x000000800700780c */ /* 0x000fe40003f66270 */
[C---:B---3--:R-:W-:Y:S02]  /*264b0*/  SHF.L.U32 R4, R11.reuse, 0x2, RZ ;  /* 0x000000020b047819 */ /* 0x048fe400000006ff */
[----:B------:R-:W-:Y:S02]  /*264c0*/  SHF.R.S32.HI R12, RZ, 0x1f, R11 ;  /* 0x0000001fff0c7819 */ /* 0x000fe4000001140b */
        /* <DEDUP_REMOVED lines=9> */
[----:B------:R-:W-:Y:S01]  /*26560*/  @P1 IADD3.X R5, R0, UR5, RZ, P2, !PT ;  /* 0x0000000500051c10 */ /* 0x000fe200097fe4ff */
[----:B------:R-:W-:Y:S01]  /*26570*/  IMAD.U32 R0, RZ, RZ, UR4 ;  /* 0x00000004ff007e24 */ /* 0x000fe2000f8e00ff */
[----:B----4-:R-:W-:-:S05]  /*26580*/  ISETP.NE.AND P2, PT, R25, 0x1, PT ;  /* 0x000000011900780c */ /* 0x010fca0003f45270 */
[----:B------:R0:W5:Y:S08]  /*26590*/  @P1 LDG.E R0, desc[UR6][R4.64] ;  /* 0x0000000604001981 */ /* 0x000170000c1e1900 */
[----:B------:R-:W1:Y:S01]  /*265a0*/  @P2 LDC R14, c[0x0][0xbec] ;  /* 0x0002fb00ff0e2b82 */ /* 0x000e620000000800 */
[----:B------:R-:W-:Y:S05]  /*265b0*/  @P1 BRA `(.L_x_2945) ;  /* 0x0000000000141947 */ /* 0x000fea0003800000 */
[----:B------:R-:W-:Y:S05]  /*265c0*/  @!P0 BRA `(.L_x_2945) ;  /* 0x0000000000108947 */ /* 0x000fea0003800000 */
[----:B------:R-:W-:Y:S02]  /*265d0*/  ULDC.64 UR4, c[0x0][0x208] ;  /* 0x0000820000047ab9 */ /* 0x000fe40000000a00 */
[----:B0-----:R-:W3:Y:S04]  /*265e0*/  LDG.E R5, desc[UR4][R2.64] ;  /* 0x0000000402057981 */ /* 0x001ee8000c1e1900 */
[----:B-----5:R-:W3:Y:S02]  /*265f0*/  LDG.E R0, desc[UR4][R2.64+0x4] ;  /* 0x0000040402007981 */ /* 0x020ee4000c1e1900 */
[----:B---3--:R-:W-:-:S07]  /*26600*/  IMAD.IADD R0, R0, 0x1, -R5 ;  /* 0x0000000100007824 */ /* 0x008fce00078e0a05 */
.L_x_2945:
[----:B------:R-:W3:Y:S04]  /*26610*/  LDL R27, [R1+0x80] ;  /* 0x00008000011b7983 */ /* 0x000ee80000100800 */
[----:B------:R4:W5:Y:S01]  /*26620*/  LDL R26, [R1+0x68] ;  /* 0x00006800011a7983 */ /* 0x0009620000100800 */
[----:B0-----:R-:W-:Y:S01]  /*26630*/  SHF.R.S32.HI R3, RZ, 0x1f, R20 ;  /* 0x0000001fff037819 */ /* 0x001fe20000011414 */
[----:B------:R-:W-:Y:S01]  /*26640*/  BSSY B1, `(.L_x_2946) ;  /* 0x000002e000017945 */ /* 0x000fe20003800000 */
[----:B------:R-:W-:Y:S02]  /*26650*/  SEL R13, R11, RZ, !P0 ;  /* 0x000000ff0b0d7207 */ /* 0x000fe40004000000 */
[----:B------:R-:W-:Y:S02]  /*26660*/  SEL R12, R12, RZ, !P0 ;  /* 0x000000ff0c0c7207 */ /* 0x000fe40004000000 */
[----:B------:R-:W-:-:S02]  /*26670*/  LEA.HI R24, R3, R20, RZ, 0x3 ;  /* 0x0000001403187211 */ /* 0x000fc400078f18ff */
[----:B-----5:R-:W-:Y:S02]  /*26680*/  SHF.R.S32.HI R11, RZ, 0x1f, R6 ;  /* 0x0000001fff0b7819 */ /* 0x020fe40000011406 */
[----:B---3--:R-:W-:Y:S01]  /*26690*/  SHF.R.S32.HI R10, RZ, 0x1f, R27 ;  /* 0x0000001fff0a7819 */ /* 0x008fe2000001141b */
[----:B----4-:R-:W-:Y:S06]  /*266a0*/  @P3 BRA `(.L_x_2947) ;  /* 0x00000000009c3947 */ /* 0x010fec0003800000 */
[----:B------:R-:W0:Y:S01]  /*266b0*/  LDC R9, c[0x0][0xbe8] ;  /* 0x0002fa00ff097b82 */ /* 0x000e220000000800 */
[----:B------:R-:W-:Y:S01]  /*266c0*/  IADD3 R8, R26, -0x80, R8 ;  /* 0xffffff801a087810 */ /* 0x000fe20007ffe008 */
        /* <DEDUP_REMOVED lines=15> */
[----:B------:R-:W3:Y:S01]  /*267c0*/  @P0 LDC R21, c[0x0][0xbf0] ;  /* 0x0002fc00ff150b82 */ /* 0x000ee20000000800 */
[----:B------:R-:W-:-:S04]  /*267d0*/  IMAD.WIDE.U32 R2, R13, UR4, R2 ;  /* 0x000000040d027c25 */ /* 0x000fc8000f8e0002 */
[----:B0-----:R-:W-:-:S05]  /*267e0*/  @P0 IMAD.HI.U32 R4, R8, R15, RZ ;  /* 0x0000000f08040227 */ /* 0x001fca00078e00ff */
[----:B---3--:R-:W-:Y:S01]  /*267f0*/  @P0 SHF.R.U32.HI R5, RZ, R21, R4 ;  /* 0x00000015ff050219 */ /* 0x008fe20000011604 */
[----:B------:R-:W-:-:S03]  /*26800*/  IMAD R4, R12, UR4, RZ ;  /* 0x000000040c047c24 */ /* 0x000fc6000f8e02ff */
[----:B------:R-:W-:Y:S01]  /*26810*/  IADD3 R2, P0, R5, R2, RZ ;  /* 0x0000000205027210 */ /* 0x000fe20007f1e0ff */
[----:B------:R-:W-:-:S04]  /*26820*/  IMAD.MOV R7, RZ, RZ, -R5 ;  /* 0x000000ffff077224 */ /* 0x000fc800078e0a05 */
        /* <DEDUP_REMOVED lines=13> */
[----:B------:R-:W-:-:S05]  /*26900*/  MOV R3, 0xff800000 ;  /* 0xff80000000037802 */ /* 0x000fca0000000f00 */
[----:B------:R0:W-:Y:S02]  /*26910*/  STG.E desc[UR6][R4.64], R3 ;  /* 0x0000000304007986 */ /* 0x0001e4000c101906 */
.L_x_2947:
[----:B------:R-:W-:Y:S05]  /*26920*/  BSYNC B1 ;  /* 0x0000000000017941 */ /* 0x000fea0003800000 */
.L_x_2946:
[----:B------:R-:W3:Y:S01]  /*26930*/  @P2 LDC R15, c[0x0][0xbf0] ;  /* 0x0002fc00ff0f2b82 */ /* 0x000ee20000000800 */
[----:B0-----:R-:W-:Y:S01]  /*26940*/  LOP3.LUT R5, R24, 0xfffffff8, RZ, 0xc0, !PT ;  /* 0xfffffff818057812 */ /* 0x001fe200078ec0ff */
[----:B------:R-:W-:Y:S01]  /*26950*/  ULDC.64 UR4, c[0x0][0xaa0] ;  /* 0x0002a80000047ab9 */ /* 0x000fe20000000a00 */
[----:B------:R-:W-:Y:S01]  /*26960*/  BSSY B1, `(.L_x_2948) ;  /* 0x0000042000017945 */ /* 0x000fe20003800000 */
[----:B------:R-:W-:Y:S02]  /*26970*/  IMAD R3, R11, UR4, RZ ;  /* 0x000000040b037c24 */ /* 0x000fe4000f8e02ff */
[----:B------:R-:W-:Y:S02]  /*26980*/  IMAD.IADD R7, R20, 0x1, -R5 ;  /* 0x0000000114077824 */ /* 0x000fe400078e0a05 */
[----:B------:R-:W-:Y:S02]  /*26990*/  IMAD R5, R6, UR5, R3 ;  /* 0x0000000506057c24 */ /* 0x000fe4000f8e0203 */
[----:B------:R-:W-:-:S02]  /*269a0*/  IMAD R4, R7, 0x20, R220 ;  /* 0x0000002007047824 */ /* 0x000fc400078e02dc */
[----:B------:R-:W-:Y:S01]  /*269b0*/  IMAD.WIDE.U32 R2, R6, UR4, RZ ;  /* 0x0000000406027c25 */ /* 0x000fe2000f8e00ff */
[----:B------:R-:W-:Y:S02]  /*269c0*/  ULDC.64 UR4, c[0x0][0xae8] ;  /* 0x0002ba0000047ab9 */ /* 0x000fe40000000a00 */
[----:B------:R-:W-:Y:S01]  /*269d0*/  IADD3 R9, R26, R4, RZ ;  /* 0x000000041a097210 */ /* 0x000fe20007ffe0ff */
[----:B------:R-:W-:Y:S02]  /*269e0*/  IMAD.IADD R3, R3, 0x1, R5 ;  /* 0x0000000103037824 */ /* 0x000fe400078e0205 */
[----:B------:R-:W-:Y:S02]  /*269f0*/  IMAD R6, R10, UR4, RZ ;  /* 0x000000040a067c24 */ /* 0x000fe4000f8e02ff */
[----:B-1----:R-:W-:-:S04]  /*26a00*/  @P2 IMAD.HI.U32 R4, R9, R14, RZ ;  /* 0x0000000e09042227 */ /* 0x002fc800078e00ff */
[C---:B------:R-:W-:Y:S02]  /*26a10*/  IMAD R7, R27.reuse, UR5, R6 ;  /* 0x000000051b077c24 */ /* 0x040fe4000f8e0206 */
[----:B------:R-:W-:Y:S01]  /*26a20*/  IMAD.WIDE.U32 R2, R27, UR4, R2 ;  /* 0x000000041b027c25 */ /* 0x000fe2000f8e0002 */
[----:B------:R-:W-:-:S03]  /*26a30*/  ULDC.64 UR4, c[0x0][0xaf0] ;  /* 0x0002bc0000047ab9 */ /* 0x000fc60000000a00 */
[----:B------:R-:W-:Y:S01]  /*26a40*/  IMAD.MOV.U32 R5, RZ, RZ, R9 ;  /* 0x000000ffff057224 */ /* 0x000fe200078e0009 */
[----:B---3--:R-:W-:Y:S01]  /*26a50*/  @P2 SHF.R.U32.HI R5, RZ, R15, R4 ;  /* 0x0000000fff052219 */ /* 0x008fe20000011604 */
[----:B------:R-:W-:Y:S02]  /*26a60*/  IMAD R6, R12, UR4, RZ ;  /* 0x000000040c067c24 */ /* 0x000fe4000f8e02ff */
[----:B------:R-:W-:Y:S01]  /*26a70*/  IMAD.IADD R3, R3, 0x1, R7 ;  /* 0x0000000103037824 */ /* 0x000fe200078e0207 */
[----:B------:R-:W-:Y:S01]  /*26a80*/  SHF.R.S32.HI R4, RZ, 0x1f, R5 ;  /* 0x0000001fff047819 */ /* 0x000fe20000011405 */
[C---:B------:R-:W-:Y:S02]  /*26a90*/  IMAD R7, R13.reuse, UR5, R6 ;  /* 0x000000050d077c24 */ /* 0x040fe4000f8e0206 */
[----:B------:R-:W-:Y:S01]  /*26aa0*/  IMAD.WIDE.U32 R2, R13, UR4, R2 ;  /* 0x000000040d027c25 */ /* 0x000fe2000f8e0002 */
[----:B------:R-:W-:-:S03]  /*26ab0*/  ULDC.64 UR4, c[0x0][0xae0] ;  /* 0x0002b80000047ab9 */ /* 0x000fc60000000a00 */
[----:B------:R-:W-:Y:S01]  /*26ac0*/  IMAD.MOV R6, RZ, RZ, -R5 ;  /* 0x000000ffff067224 */ /* 0x000fe200078e0a05 */
[----:B------:R-:W-:Y:S01]  /*26ad0*/  IADD3 R3, R3, R7, RZ ;  /* 0x0000000703037210 */ /* 0x000fe20007ffe0ff */
[----:B------:R-:W-:Y:S02]  /*26ae0*/  IMAD R4, R4, UR4, RZ ;  /* 0x0000000404047c24 */ /* 0x000fe4000f8e02ff */
[----:B------:R-:W-:Y:S02]  /*26af0*/  IMAD R7, R25, R6, R9 ;  /* 0x0000000619077224 */ /* 0x000fe400078e0209 */
[C---:B------:R-:W-:Y:S02]  /*26b00*/  IMAD R9, R5.reuse, UR5, R4 ;  /* 0x0000000505097c24 */ /* 0x040fe4000f8e0204 */
[----:B------:R-:W-:Y:S01]  /*26b10*/  IMAD.WIDE.U32 R2, R5, UR4, R2 ;  /* 0x0000000405027c25 */ /* 0x000fe2000f8e0002 */
[----:B------:R-:W-:Y:S01]  /*26b20*/  SHF.R.S32.HI R4, RZ, 0x1f, R7 ;  /* 0x0000001fff047819 */ /* 0x000fe20000011407 */
[----:B------:R-:W-:-:S02]  /*26b30*/  ULDC.64 UR4, c[0x0][0xad8] ;  /* 0x0002b60000047ab9 */ /* 0x000fc40000000a00 */
[----:B------:R-:W-:Y:S02]  /*26b40*/  IMAD.IADD R3, R3, 0x1, R9 ;  /* 0x0000000103037824 */ /* 0x000fe400078e0209 */
[----:B------:R-:W-:Y:S02]  /*26b50*/  IMAD R4, R4, UR4, RZ ;  /* 0x0000000404047c24 */ /* 0x000fe4000f8e02ff */
[----:B------:R-:W-:Y:S02]  /*26b60*/  IMAD.IADD R6, R220, 0x1, R26 ;  /* 0x00000001dc067824 */ /* 0x000fe400078e021a */
[----:B------:R-:W-:Y:S02]  /*26b70*/  IMAD R25, R0, R25, RZ ;  /* 0x0000001900197224 */ /* 0x000fe400078e02ff */
[C---:B------:R-:W-:Y:S02]  /*26b80*/  IMAD R5, R7.reuse, UR5, R4 ;  /* 0x0000000507057c24 */ /* 0x040fe4000f8e0204 */
[----:B------:R-:W-:Y:S01]  /*26b90*/  IMAD.WIDE.U32 R2, R7, UR4, R2 ;  /* 0x0000000407027c25 */ /* 0x000fe2000f8e0002 */
[----:B------:R-:W-:Y:S01]  /*26ba0*/  ISETP.GE.AND P2, PT, R6, R25, PT ;  /* 0x000000190600720c */ /* 0x000fe20003f46270 */
[----:B------:R-:W-:-:S02]  /*26bb0*/  ULDC.64 UR4, c[0x0][0xa80] ;  /* 0x0002a00000047ab9 */ /* 0x000fc40000000a00 */
[----:B------:R-:W-:Y:S01]  /*26bc0*/  IMAD.IADD R3, R3, 0x1, R5 ;  /* 0x0000000103037824 */ /* 0x000fe200078e0205 */
[----:B------:R-:W-:Y:S01]  /*26bd0*/  LEA R4, P3, R2, UR4, 0x1 ;  /* 0x0000000402047c11 */ /* 0x000fe2000f8608ff */
[----:B------:R-:W-:-:S03]  /*26be0*/  VIADD R0, R6, 0x20 ;  /* 0x0000002006007836 */ /* 0x000fc60000000000 */
[----:B------:R-:W-:Y:S02]  /*26bf0*/  LEA.HI.X R5, R2, UR5, R3, 0x1, P3 ;  /* 0x0000000502057c11 */ /* 0x000fe400098f0c03 */
[----:B------:R-:W-:Y:S01]  /*26c00*/  ISETP.GE.AND P1, PT, R0, R25, PT ;  /* 0x000000190000720c */ /* 0x000fe20003f26270 */
[----:B------:R0:W1:Y:S01]  /*26c10*/  SHFL.IDX PT, R2, R4, RZ, 0x181f ;  /* 0x00181fff04027589 */ /* 0x00006200000e0000 */
[----:B------:R-:W-:-:S03]  /*26c20*/  IADD3 R0, R6, 0x40, RZ ;  /* 0x0000004006007810 */ /* 0x000fc60007ffe0ff */
[----:B------:R0:W3:Y:S01]  /*26c30*/  SHFL.IDX PT, R3, R5, RZ, 0x181f ;  /* 0x00181fff05037589 */ /* 0x0000e200000e0000 */
[----:B------:R-:W-:Y:S01]  /*26c40*/  ISETP.GE.AND P0, PT, R0, R25, PT ;  /* 0x000000190000720c */ /* 0x000fe20003f06270 */
[----:B------:R-:W-:-:S12]  /*26c50*/  @P2 BRA `(.L_x_2949) ;  /* 0x0000000000482947 */ /* 0x000fd80003800000 */
        /* <DEDUP_REMOVED lines=18> */
.L_x_2949:
[----:B------:R-:W-:Y:S05]  /*26d80*/  BSYNC B1 ;  /* 0x0000000000017941 */ /* 0x000fea0003800000 */
.L_x_2948:
        /* <DEDUP_REMOVED lines=22> */
.L_x_2951:
[----:B------:R-:W-:Y:S05]  /*26ef0*/  BSYNC B1 ;  /* 0x0000000000017941 */ /* 0x000fea0003800000 */
.L_x_2950:
        /* <DEDUP_REMOVED lines=22> */
.L_x_2953:
[----:B------:R-:W-:Y:S05]  /*27060*/  BSYNC B1 ;  /* 0x0000000000017941 */ /* 0x000fea0003800000 */
.L_x_2952:
[----:B------:R-:W-:Y:S01]  /*27070*/  VIADD R0, R6, 0x60 ;  /* 0x0000006006007836 */ /* 0x000fe20000000000 */
[----:B01-3--:R-:W0:Y:S04]  /*27080*/  SHFL.IDX PT, R5, R5, 0x3, 0x181f ;  /* 0x00781f0005057f89 */ /* 0x00be2800000e0000 */
        /* <DEDUP_REMOVED lines=21> */
.L_x_2944:
[----:B------:R-:W-:Y:S05]  /*271e0*/  BSYNC B0 ;  /* 0x0000000000007941 */ /* 0x000fea0003800000 */
.L_x_2935:
[----:B------:R-:W-:Y:S02]  /*271f0*/  ULDC UR4, c[0x0][0xc3c] ;  /* 0x00030f0000047ab9 */ /* 0x000fe40000000800 */
[----:B--2---:R-:W-:-:S13]  /*27200*/  ISETP.GE.AND P0, PT, R31, UR4, PT ;  /* 0x000000041f007c0c */ /* 0x004fda000bf06270 */
[----:B------:R-:W-:Y:S05]  /*27210*/  @!P0 BRA `(.L_x_2954) ;  /* 0xfffffd9c00948947 */ /* 0x000fea000383ffff */
[----:B------:R-:W-:Y:S05]  /*27220*/  BRA `(.L_x_2683) ;  /* 0x0000007400d47947 */ /* 0x000fea0003800000 */
.L_x_2681:
        /* <DEDUP_REMOVED lines=16> */
.L_x_2955:
        /* <DEDUP_REMOVED lines=42> */
.L_x_2961:
        /* <DEDUP_REMOVED lines=9> */
[----:B------:R-:W0:Y:S01]  /*27660*/  LDC.64 R2, c[0x0][0xc80] ;  /* 0x00032000ff027b82 */ /* 0x000e220000000a00 */
[----:B------:R-:W-:Y:S01]  /*27670*/  ULDC.64 UR8, c[0x0][0x208] ;  /* 0x0000820000087ab9 */ /* 0x000fe20000000a00 */
[----:B0-----:R-:W-:-:S05]  /*27680*/  IMAD.WIDE R2, R7, 0x4, R2 ;  /* 0x0000000407027825 */ /* 0x001fca00078e0202 */
[----:B------:R0:W5:Y:S02]  /*27690*/  LDG.E R4, desc[UR8][R2.64] ;  /* 0x0000000802047981 */ /* 0x000164000c1e1900 */
.L_x_2960:
[----:B------:R-:W-:Y:S05]  /*276a0*/  BSYNC B0 ;  /* 0x0000000000007941 */ /* 0x000fea0003800000 */
.L_x_2959:
[----:B0----5:R-:W0:Y:S02]  /*276b0*/  SHFL.UP PT, R2, R4, 0x1, RZ ;  /* 0x0420000004027989 */ /* 0x021e2400000e00ff */
        /* <DEDUP_REMOVED lines=19> */
.L_x_2957:
[----:B------:R-:W-:Y:S01]  /*277f0*/  IMAD.IADD R13, R6, 0x1, -R3 ;  /* 0x00000001060d7824 */ /* 0x000fe200078e0a03 */
[----:B------:R-:W-:-:S03]  /*27800*/  ULDC.64 UR8, c[0x0][0x208] ;  /* 0x0000820000087ab9 */ /* 0x000fc60000000a00 */
        /* <DEDUP_REMOVED lines=17> */
[----:B------:R-:W-:-:S05]  /*27920*/  IADD3 R9, R15, -0x1, RZ ;  /* 0xffffffff0f097810 */ /* 0x000fca0007ffe0ff */
[----:B------:R2:W3:Y:S02]  /*27930*/  SHFL.IDX PT, R16, R8, R9, 0x1f ;  /* 0x00001f0908107589 */ /* 0x0004e400000e0000 */
.L_x_2962:
[----:B---3--:R-:W-:Y:S01]  /*27940*/  IMAD R16, R16, UR5, R13 ;  /* 0x0000000510107c24 */ /* 0x008fe2000f8e020d */
[----:B------:R-:W-:Y:S01]  /*27950*/  IABS R2, R6 ;  /* 0x0000000600027213 */ /* 0x000fe20000000000 */
[----:B01----:R-:W-:-:S03]  /*27960*/  IMAD.MOV R11, RZ, RZ, -R3 ;  /* 0x000000ffff0b7224 */ /* 0x003fc600078e0a03 */
[----:B--2---:R-:W-:Y:S01]  /*27970*/  IADD3 R9, -R16, UR6, RZ ;  /* 0x0000000610097c10 */ /* 0x004fe2000fffe1ff */
[----:B------:R-:W-:Y:S02]  /*27980*/  IMAD.MOV R10, RZ, RZ, -R2 ;  /* 0x000000ffff0a7224 */ /* 0x000fe400078e0a02 */
[----:B------:R-:W-:Y:S01]  /*27990*/  IMAD R11, R11, R12, RZ ;  /* 0x0000000c0b0b7224 */ /* 0x000fe200078e02ff */
[----:B------:R-:W-:Y:S01]  /*279a0*/  IABS R8, R9 ;  /* 0x0000000900087213 */ /* 0x000fe20000000000 */
[----:B------:R-:W-:-:S04]  /*279b0*/  IMAD.MOV.U32 R2, RZ, RZ, RZ ;  /* 0x000000ffff027224 */ /* 0x000fc800078e00ff */
[----:B------:R-:W-:Y:S01]  /*279c0*/  IMAD.HI.U32 R2, R3, R11, R2 ;  /* 0x0000000b03027227 */ /* 0x000fe200078e0002 */
[----:B------:R-:W-:-:S03]  /*279d0*/  MOV R3, R8 ;  /* 0x0000000800037202 */ /* 0x000fc60000000f00 */
        /* <DEDUP_REMOVED lines=13> */
[----:B------:R-:W-:Y:S01]  /*27ab0*/  IMAD R13, R7, R2, RZ ;  /* 0x00000002070d7224 */ /* 0x000fe200078e02ff */
[----:B------:R-:W-:-:S03]  /*27ac0*/  IADD3 R2, -R2, RZ, RZ ;  /* 0x000000ff02027210 */ /* 0x000fc60007ffe1ff */
[----:B------:R-:W-:Y:S02]  /*27ad0*/  IMAD.MOV R8, RZ, RZ, -R13 ;  /* 0x000000ffff087224 */ /* 0x000fe400078e0a0d */
[----:B------:R-:W-:Y:S02]  /*27ae0*/  IMAD R6, R6, R2, R9 ;  /* 0x0000000206067224 */ /* 0x000fe400078e0209 */
[----:B------:R-:W-:Y:S01]  /*27af0*/  IMAD.MOV.U32 R2, RZ, RZ, RZ ;  /* 0x000000ffff027224 */ /* 0x000fe200078e00ff */
[----:B------:R-:W-:Y:S02]  /*27b00*/  VIADDMNMX R15, R8, UR5, R7, PT ;  /* 0x00000005080f7c46 */ /* 0x000fe4000b800107 */
[----:B------:R-:W-:Y:S02]  /*27b10*/  IABS R11, R6 ;  /* 0x00000006000b7213 */ /* 0x000fe40000000000 */
        /* <DEDUP_REMOVED lines=10> */
[----:B------:R-:W-:Y:S01]  /*27bc0*/  IMAD.HI.U32 R2, R3, R9, R2 ;  /* 0x0000000903027227 */ /* 0x000fe200078e0002 */
[----:B------:R-:W-:-:S05]  /*27bd0*/  IADD3 R3, RZ, -R10, RZ ;  /* 0x8000000aff037210 */ /* 0x000fca0007ffe0ff */
        /* <DEDUP_REMOVED lines=10> */
[----:B------:R-:W-:-:S06]  /*27c80*/  @P0 VIADD R2, R2, 0x1 ;  /* 0x0000000102020836 */ /* 0x000fcc0000000000 */
[----:B------:R-:W-:Y:S02]  /*27c90*/  @!P2 IADD3 R2, -R2, RZ, RZ ;  /* 0x000000ff0202a210 */ /* 0x000fe40007ffe1ff */
[----:B------:R-:W-:-:S04]  /*27ca0*/  @!P1 LOP3.LUT R2, RZ, R15, RZ, 0x33, !PT ;  /* 0x0000000fff029212 */ /* 0x000fc800078e33ff */
[----:B------:R-:W-:Y:S01]  /*27cb0*/  LOP3.LUT R17, RZ, R2, RZ, 0x33, !PT ;  /* 0x00000002ff117212 */ /* 0x000fe200078e33ff */
[----:B------:R-:W-:-:S04]  /*27cc0*/  IMAD R18, R2, R18, R3 ;  /* 0x0000001202127224 */ /* 0x000fc800078e0203 */
[----:B------:R-:W-:Y:S01]  /*27cd0*/  IMAD.IADD R17, R4, 0x1, R17 ;  /* 0x0000000104117824 */ /* 0x000fe200078e0211 */
[----:B------:R-:W-:Y:S06]  /*27ce0*/  BRA `(.L_x_2963) ;  /* 0x00000000000c7947 */ /* 0x000fec0003800000 */
.L_x_2958:
[----:B------:R-:W-:Y:S01]  /*27cf0*/  MOV R17, RZ ;  /* 0x000000ff00117202 */ /* 0x000fe20000000f00 */
[----:B------:R-:W-:Y:S02]  /*27d00*/  IMAD.U32 R16, RZ, RZ, UR6 ;  /* 0x00000006ff107e24 */ /* 0x000fe4000f8e00ff */
[----:B------:R-:W-:-:S07]  /*27d10*/  IMAD.MOV.U32 R18, RZ, RZ, RZ ;  /* 0x000000ffff127224 */ /* 0x000fce00078e00ff */
.L_x_2963:
[----:B------:R-:W-:-:S13]  /*27d20*/  ISETP.NE.AND P0, PT, R5, RZ, PT ;  /* 0x000000ff0500720c */ /* 0x000fda0003f05270 */
[----:B------:R-:W0:Y:S01]  /*27d30*/  @!P0 S2R R3, SR_CgaCtaId ;  /* 0x0000000000038919 */ /* 0x000e220000008800 */
[----:B------:R-:W-:-:S04]  /*27d40*/  @!P0 MOV R2, 0x400 ;  /* 0x0000040000028802 */ /* 0x000fc80000000f00 */
[----:B0-----:R-:W-:-:S05]  /*27d50*/  @!P0 LEA R2, R3, R2, 0x18 ;  /* 0x0000000203028211 */ /* 0x001fca00078ec0ff */
[----:B------:R1:W-:Y:S01]  /*27d60*/  @!P0 STS.128 [R2+0x388d0], R16 ;  /* 0x0388d01002008388 */ /* 0x0003e20000000c00 */
[----:B------:R-:W-:Y:S06]  /*27d70*/  BAR.ARV 0x5, 0x180 ;  /* 0x0146000000007b1d */ /* 0x000fec0000002000 */
.L_x_2956:
        /* <DEDUP_REMOVED lines=12> */
[----:B------:R-:W-:Y:S01]  /*27e40*/  MOV R29, 0x1 ;  /* 0x00000001001d7802 */ /* 0x000fe20000000f00 */
[----:B------:R-:W-:Y:S01]  /*27e50*/  IMAD.MOV.U32 R27, RZ, RZ, RZ ;  /* 0x000000ffff1b7224 */ /* 0x000fe200078e00ff */
[----:B------:R-:W-:Y:S01]  /*27e60*/  LOP3.LUT R3, R36, 0x1f8, RZ, 0xc0, !PT ;  /* 0x000001f824037812 */ /* 0x000fe200078ec0ff */
[----:B------:R-:W-:Y:S01]  /*27e70*/  IMAD.SHL.U32 R34, R2, 0x8, RZ ;  /* 0x0000000802227824 */ /* 0x000fe200078e00ff */
[----:B------:R-:W-:Y:S01]  /*27e80*/  SHF.R.U32.HI R2, RZ, 0x3, R2 ;  /* 0x00000003ff027819 */ /* 0x000fe20000011602 */
[----:B------:R-:W-:Y:S01]  /*27e90*/  IMAD.MOV.U32 R28, RZ, RZ, RZ ;  /* 0x000000ffff1c7224 */ /* 0x000fe200078e00ff */
[----:B------:R-:W-:Y:S01]  /*27ea0*/  LOP3.LUT R3, R3, 0x38, R0, 0x78, !PT ;  /* 0x0000003803037812 */ /* 0x000fe200078e7800 */
[----:B------:R-:W-:Y:S01]  /*27eb0*/  IMAD.SHL.U32 R0, R0, 0x10, RZ ;  /* 0x0000001000007824 */ /* 0x000fe200078e00ff */
[----:B------:R-:W-:Y:S01]  /*27ec0*/  LOP3.LUT R36, R36, 0x38, RZ, 0xc0, !PT ;  /* 0x0000003824247812 */ /* 0x000fe200078ec0ff */
[----:B------:R-:W-:Y:S01]  /*27ed0*/  IMAD.MOV.U32 R30, RZ, RZ, 0x1 ;  /* 0x00000001ff1e7424 */ /* 0x000fe200078e00ff */
[----:B------:R-:W-:Y:S01]  /*27ee0*/  LOP3.LUT R34, R3, 0x200, R34, 0xf8, !PT ;  /* 0x0000020003227812 */ /* 0x000fe200078ef822 */
[----:B------:R-:W-:Y:S01]  /*27ef0*/  ULDC.64 UR38, c[0x0][0x198] ;  /* 0x0000660000267ab9 */ /* 0x000fe20000000a00 */
[----:B------:R-:W-:Y:S01]  /*27f00*/  LOP3.LUT R0, R2, 0x70, R0, 0xf8, !PT ;  /* 0x0000007002007812 */ /* 0x000fe200078ef800 */
[----:B------:R-:W-:Y:S01]  /*27f10*/  ULOP3.LUT UR37, UR60, 0x2, URZ, 0xfc, !UPT ;  /* 0x000000023c257892 */ /* 0x000fe2000f8efc3f */
[C---:B------:R-:W-:Y:S01]  /*27f20*/  LOP3.LUT R3, R36.reuse, 0x40, RZ, 0xfc, !PT ;  /* 0x0000004024037812 */ /* 0x040fe200078efcff */
[----:B------:R-:W-:Y:S01]  /*27f30*/  ULDC UR36, c[0x0][0xc] ;  /* 0x0000030000247ab9 */ /* 0x000fe20000000800 */
[C---:B------:R-:W-:Y:S01]  /*27f40*/  LOP3.LUT R2, R36.reuse, 0x80, RZ, 0xfc, !PT ;  /* 0x0000008024027812 */ /* 0x040fe200078efcff */
[----:B0-----:R-:W-:Y:S01]  /*27f50*/  ULEA UR4, UR5, UR4, 0x18 ;  /* 0x0000000405047291 */ /* 0x001fe2000f8ec03f */
[----:B------:R-:W-:-:S05]  /*27f60*/  LOP3.LUT R0, R36, 0xc0, RZ, 0xfc, !PT ;  /* 0x000000c024007812 */ /* 0x000fca00078efcff */
[----:B------:R-:W-:-:S05]  /*27f70*/  MOV R22, UR4 ;  /* 0x0000000400167c02 */ /* 0x000fca0008000f00 */
[----:B--2---:R-:W-:-:S07]  /*27f80*/  IMAD R37, R34, 0x2, R22 ;  /* 0x0000000222257824 */ /* 0x004fce00078e0216 */
.L_x_3073:
        /* <DEDUP_REMOVED lines=48> */
[----:B------:R-:W-:Y:S01]  /*28290*/  IMAD.U32 R7, RZ, RZ, UR4 ;  /* 0x00000004ff077e24 */ /* 0x000fe2000f8e00ff */
[----:B---3--:R0:W-:Y:S01]  /*282a0*/  STL [R1+0x1c], R8 ;  /* 0x00001c0801007387 */ /* 0x0081e20000100800 */
[----:B------:R-:W-:-:S03]  /*282b0*/  IMAD.MOV.U32 R10, RZ, RZ, R8 ;  /* 0x000000ffff0a7224 */ /* 0x000fc600078e0008 */
[----:B--2---:R0:W-:Y:S01]  /*282c0*/  STL [R1+0x10], R11 ;  /* 0x0000100b01007387 */ /* 0x0041e20000100800 */
[----:B------:R-:W-:Y:S05]  /*282d0*/  @P2 BRA `(.L_x_2965) ;  /* 0x0000000000182947 */ /* 0x000fea0003800000 */
[----:B------:R-:W-:Y:S05]  /*282e0*/  @!P0 BRA `(.L_x_2965) ;  /* 0x0000000000148947 */ /* 0x000fea0003800000 */
[----:B------:R-:W-:Y:S02]  /*282f0*/  ULDC.64 UR4, c[0x0][0x208] ;  /* 0x0000820000047ab9 */ /* 0x000fe40000000a00 */
[----:B------:R-:W2:Y:S04]  /*28300*/  LDG.E R9, desc[UR4][R2.64] ;  /* 0x0000000402097981 */ /* 0x000ea8000c1e1900 */
[----:B0-----:R-:W2:Y:S02]  /*28310*/  LDG.E R8, desc[UR4][R2.64+0x4] ;  /* 0x0000040402087981 */ /* 0x001ea4000c1e1900 */
[----:B--2---:R-:W-:-:S05]  /*28320*/  IMAD.IADD R10, R8, 0x1, -R9 ;  /* 0x00000001080a7824 */ /* 0x004fca00078e0a09 */
[----:B------:R1:W-:Y:S02]  /*28330*/  STL [R1+0x1c], R10 ;  /* 0x00001c0a01007387 */ /* 0x0003e40000100800 */
.L_x_2965:
[----:B------:R-:W-:Y:S01]  /*28340*/  ULDC.64 UR4, c[0x0][0xa20] ;  /* 0x0002880000047ab9 */ /* 0x000fe20000000a00 */
[----:B------:R-:W-:Y:S01]  /*28350*/  IMAD.MOV.U32 R33, RZ, RZ, R31 ;  /* 0x000000ffff217224 */ /* 0x000fe200078e001f */
[----:B------:R-:W-:-:S04]  /*28360*/  ISETP.NE.U32.AND P0, PT, RZ, UR4, PT ;  /* 0x00000004ff007c0c */ /* 0x000fc8000bf05070 */
[----:B------:R-:W-:-:S13]  /*28370*/  ISETP.NE.AND.EX P0, PT, RZ, UR5, PT, P0 ;  /* 0x00000005ff007c0c */ /* 0x000fda000bf05300 */
[----:B------:R-:W-:Y:S05]  /*28380*/  @!P0 BRA `(.L_x_2966) ;  /* 0x0000000000148947 */ /* 0x000fea0003800000 */
[----:B------:R-:W-:Y:S01]  /*28390*/  IADD3 R2, P0, R24, UR4, RZ ;  /* 0x0000000418027c10 */ /* 0x000fe2000ff1e0ff */
[----:B------:R-:W-:-:S03]  /*283a0*/  ULDC.64 UR6, c[0x0][0x208] ;  /* 0x0000820000067ab9 */ /* 0x000fc60000000a00 */
[----:B------:R-:W-:-:S05]  /*283b0*/  IADD3.X R3, R25, UR5, RZ, P0, !PT ;  /* 0x0000000519037c10 */ /* 0x000fca00087fe4ff */
[----:B------:R2:W5:Y:S01]  /*283c0*/  LDG.E R7, desc[UR6][R2.64] ;  /* 0x0000000602077981 */ /* 0x000562000c1e1900 */
[----:B------:R-:W-:Y:S05]  /*283d0*/  BRA `(.L_x_2967) ;  /* 0x0000000000287947 */ /* 0x000fea0003800000 */
.L_x_2966:
[----:B------:R-:W-:Y:S02]  /*283e0*/  ULDC.64 UR4, c[0x0][0xa08] ;  /* 0x0002820000047ab9 */ /* 0x000fe40000000a00 */
[----:B------:R-:W-:-:S04]  /*283f0*/  ISETP.NE.U32.AND P0, PT, RZ, UR4, PT ;  /* 0x00000004ff007c0c */ /* 0x000fc8000bf05070 */
[----:B------:R-:W-:-:S13]  /*28400*/  ISETP.NE.AND.EX P0, PT, RZ, UR5, PT, P0 ;  /* 0x00000005ff007c0c */ /* 0x000fda000bf05300 */
[----:B------:R-:W-:Y:S05]  /*28410*/  @!P0 BRA `(.L_x_2967) ;  /* 0x0000000000188947 */ /* 0x000fea0003800000 */
[----:B------:R-:W2:Y:S01]  /*28420*/  LDC.64 R2, c[0x0][0xa08] ;  /* 0x00028200ff027b82 */ /* 0x000ea20000000a00 */
[----:B------:R-:W-:Y:S01]  /*28430*/  ULDC.64 UR4, c[0x0][0x208] ;  /* 0x0000820000047ab9 */ /* 0x000fe20000000a00 */
[----:B--2---:R-:W-:-:S05]  /*28440*/  IMAD.WIDE R2, R33, 0x4, R2 ;  /* 0x0000000421027825 */ /* 0x004fca00078e0202 */
[----:B------:R-:W2:Y:S04]  /*28450*/  LDG.E R7, desc[UR4][R2.64] ;  /* 0x0000000402077981 */ /* 0x000ea8000c1e1900 */
[----:B0-----:R-:W2:Y:S02]  /*28460*/  LDG.E R8, desc[UR4][R2.64+0x4] ;  /* 0x0000040402087981 */ /* 0x001ea4000c1e1900 */
[----:B--2---:R-:W-:-:S07]  /*28470*/  IADD3 R7, -R7, R8, RZ ;  /* 0x0000000807077210 */ /* 0x004fce0007ffe1ff */
.L_x_2967:
[----:B------:R-:W-:Y:S01]  /*28480*/  ULDC.64 UR4, c[0x0][0x208] ;  /* 0x0000820000047ab9 */ /* 0x000fe20000000a00 */
[----:B--2---:R-:W2:Y:S01]  /*28490*/  LDC R3, c[0x0][0x448] ;  /* 0x00011200ff037b82 */ /* 0x004ea20000000800 */
[----:B------:R-:W3:Y:S04]  /*284a0*/  @P1 LDG.E R2, desc[UR4][R4.64] ;  /* 0x0000000404021981 */ /* 0x000ee8000c1e1900 */
[----:B------:R-:W3:Y:S01]  /*284b0*/  @P1 LDG.E R9, desc[UR4][R4.64+0x4] ;  /* 0x0000040404091981 */ /* 0x000ee2000c1e1900 */
[----:B-----5:R-:W-:Y:S01]  /*284c0*/  IMAD.IADD R7, R7, 0x1, -R11 ;  /* 0x0000000107077824 */ /* 0x020fe200078e0a0b */
[----:B------:R-:W-:Y:S01]  /*284d0*/  BSSY B0, `(.L_x_2968) ;  /* 0x00001a3000007945 */ /* 0x000fe20003800000 */
[----:B--2---:R-:W-:-:S13]  /*284e0*/  ISETP.NE.AND P0, PT, R3, 0x1, PT ;  /* 0x000000010300780c */ /* 0x004fda0003f05270 */
[----:B0-----:R-:W0:Y:S08]  /*284f0*/  @P0 LDC R8, c[0x0][0x44c] ;  /* 0x00011300ff080b82 */ /* 0x001e300000000800 */
[----:B------:R-:W2:Y:S01]  /*28500*/  @P0 LDC R3, c[0x0][0x450] ;  /* 0x00011400ff030b82 */ /* 0x000ea20000000800 */
[----:B---3--:R-:W-:Y:S02]  /*28510*/  @P1 IMAD.IADD R6, R9, 0x1, -R2 ;  /* 0x0000000109061824 */ /* 0x008fe400078e0a02 */
[----:B------:R-:W-:-:S02]  /*28520*/  IMAD.SHL.U32 R9, R17, 0x80, RZ ;  /* 0x0000008011097824 */ /* 0x000fc400078e00ff */
[----:B------:R-:W-:Y:S02]  /*28530*/  IMAD.IADD R5, R7, 0x1, R6 ;  /* 0x0000000107057824 */ /* 0x000fe400078e0206 */
[----:B------:R-:W-:Y:S02]  /*28540*/  VIADD R9, R9, 0x7f ;  /* 0x0000007f09097836 */ /* 0x000fe40000000000 */
[----:B------:R-:W-:Y:S01]  /*28550*/  VIADD R2, R5, 0x4f ;  /* 0x0000004f05027836 */ /* 0x000fe20000000000 */
[----:B------:R3:W-:Y:S01]  /*28560*/  STL [R1+0xc], R5 ;  /* 0x00000c0501007387 */ /* 0x0007e20000100800 */
[----:B0-----:R-:W-:Y:S01]  /*28570*/  @P0 IMAD.HI.U32 R8, R9, R8, RZ ;  /* 0x0000000809080227 */ /* 0x001fe200078e00ff */
[----:B------:R-:W-:-:S03]  /*28580*/  MOV R4, R9 ;  /* 0x0000000900047202 */ /* 0x000fc60000000f00 */
[----:B------:R-:W-:Y:S01]  /*28590*/  IMAD.HI R2, R2, 0x66666667, RZ ;  /* 0x6666666702027827 */ /* 0x000fe200078e02ff */
[----:B--2---:R-:W-:-:S04]  /*285a0*/  @P0 SHF.R.U32.HI R4, RZ, R3, R8 ;  /* 0x00000003ff040219 */ /* 0x004fc80000011608 */
[----:B------:R-:W-:-:S04]  /*285b0*/  SHF.R.U32.HI R3, RZ, 0x1f, R2 ;  /* 0x0000001fff037819 */ /* 0x000fc80000011602 */
[----:B------:R-:W-:Y:S02]  /*285c0*/  LEA.HI.SX32 R3, R2, R3, 0x1b ;  /* 0x0000000302037211 */ /* 0x000fe400078fdaff */
[----:B------:R-:W-:-:S04]  /*285d0*/  IADD3 R2, R5, 0x50, -R10 ;  /* 0x0000005005027810 */ /* 0x000fc80007ffe80a */
[----:B------:R-:W-:-:S05]  /*285e0*/  IADD3 R4, R2, R4, RZ ;  /* 0x0000000402047210 */ /* 0x000fca0007ffe0ff */
[----:B------:R-:W-:-:S05]  /*285f0*/  IMAD.HI R4, R4, 0x66666667, RZ ;  /* 0x6666666704047827 */ /* 0x000fca00078e02ff */
[----:B---3--:R-:W-:-:S04]  /*28600*/  SHF.R.U32.HI R5, RZ, 0x1f, R4 ;  /* 0x0000001fff057819 */ /* 0x008fc80000011604 */
[----:B------:R-:W-:-:S04]  /*28610*/  LEA.HI.SX32 R4, R4, R5, 0x1b ;  /* 0x0000000504047211 */ /* 0x000fc800078fdaff */
[----:B------:R-:W-:-:S05]  /*28620*/  VIMNMX R4, R3, R4, PT ;  /* 0x0000000403047248 */ /* 0x000fca0003fe0100 */
[--C-:B------:R-:W-:Y:S02]  /*28630*/  IMAD R5, R4, 0x50, -R7.reuse ;  /* 0x0000005004057824 */ /* 0x100fe400078e0a07 */
[----:B------:R-:W-:-:S03]  /*28640*/  IMAD.MOV R7, RZ, RZ, -R7 ;  /* 0x000000ffff077224 */ /* 0x000fc600078e0a07 */
[----:B------:R-:W-:Y:S02]  /*28650*/  VIMNMX R4, R5, R6, PT ;  /* 0x0000000605047248 */ /* 0x000fe40003fe0100 */
[----:B------:R-:W-:-:S04]  /*28660*/  VIMNMX R7, RZ, R7, !PT ;  /* 0x00000007ff077248 */ /* 0x000fc80007fe0100 */
        /* <DEDUP_REMOVED lines=18> */
.L_x_3177:
[----:B--2---:R-:W-:Y:S02]  /*28790*/  ISETP.NE.AND P0, PT, R14, RZ, PT ;  /* 0x000000ff0e00720c */ /* 0x004fe40003f05270 */
[----:B------:R-:W-:-:S11]  /*287a0*/  PLOP3.LUT P6, PT, PT, PT, PT, 0x8, 0x0 ;  /* 0x000000000000781c */ /* 0x000fd60003fce170 */
[----:B------:R-:W-:Y:S05]  /*287b0*/  @P0 BRA `(.L_x_2971) ;  /* 0x00000000000c0947 */ /* 0x000fea0003800000 */
[----:B------:R-:W-:-:S03]  /*287c0*/  UMOV UR4, 0xffffffff ;  /* 0xffffffff00047882 */ /* 0x000fc60000000000 */
[----:B------:R-:W-:Y:S05]  /*287d0*/  BRA.DIV UR4, `(.L_x_2972) ;  /* 0x0000007e04c47947 */ /* 0x000fea000b800000 */
[----:B------:R-:W-:-:S13]  /*287e0*/  ELECT P6, URZ, PT ;  /* 0x00000000003f782f */ /* 0x000fda00038c0000 */
.L_x_2971:
        /* <DEDUP_REMOVED lines=9> */
.L_x_3180:
[----:B------:R-:W-:Y:S05]  /*28880*/  BSYNC B1 ;  /* 0x0000000000017941 */ /* 0x000fea0003800000 */
.L_x_2973:
[----:B------:R-:W-:Y:S04]  /*28890*/  BSSY B1, `(.L_x_2975) ;  /* 0x00000aa000017945 */ /* 0x000fe80003800000 */
[----:B------:R-:W-:Y:S05]  /*288a0*/  @!P6 BRA `(.L_x_2976) ;  /* 0x0000000800a0e947 */ /* 0x000fea0003800000 */
[----:B------:R-:W-:Y:S01]  /*288b0*/  IMAD R11, R28, 0x8, R22 ;  /* 0x000000081c0b7824 */ /* 0x000fe200078e0216 */
[----:B-1----:R-:W-:Y:S01]  /*288c0*/  SHF.L.U32 R10, R30, 0x1f, RZ ;  /* 0x0000001f1e0a7819 */ /* 0x002fe200000006ff */
[----:B------:R-:W1:Y:S01]  /*288d0*/  S2R R8, SR_TID.X ;  /* 0x0000000000087919 */ /* 0x000e620000002100 */
[----:B------:R-:W-:Y:S02]  /*288e0*/  BSSY B2, `(.L_x_2977) ;  /* 0x0000005000027945 */ /* 0x000fe40003800000 */
[----:B------:R-:W2:Y:S01]  /*288f0*/  SYNCS.PHASECHK.TRANS64.TRYWAIT P0, [R11+URZ+0x388a0], R10 ;  /* 0x0388a00a0b0075a7 */ /* 0x000ea2000800017f */
[----:B-1----:R-:W-:-:S04]  /*28900*/  LOP3.LUT R8, R8, 0x7f, RZ, 0xc0, !PT ;  /* 0x0000007f08087812 */ /* 0x002fc800078ec0ff */
[----:B------:R-:W-:Y:S01]  /*28910*/  ISETP.NE.AND P1, PT, R8, RZ, PT ;  /* 0x000000ff0800720c */ /* 0x000fe20003f25270 */
[----:B--2---:R-:W-:-:S12]  /*28920*/  @!P0 BRA `(.L_x_2978) ;  /* 0x0000007c00a48947 */ /* 0x004fd80003800000 */
.L_x_3181:
[----:B------:R-:W-:Y:S05]  /*28930*/  BSYNC B2 ;  /* 0x0000000000027941 */ /* 0x000fea0003800000 */
.L_x_2977:
[----:B------:R-:W-:Y:S04]  /*28940*/  BSSY B2, `(.L_x_2979) ;  /* 0x0000009000027945 */ /* 0x000fe80003800000 */
[----:B------:R-:W-:Y:S05]  /*28950*/  @P1 BRA `(.L_x_2980) ;  /* 0x00000000001c1947 */ /* 0x000fea0003800000 */
[----:B------:R-:W2:Y:S01]  /*28960*/  S2R R8, SR_TID.X ;  /* 0x0000000000087919 */ /* 0x000ea20000002100 */
[----:B0-----:R-:W-:-:S04]  /*28970*/  IMAD.MOV.U32 R7, RZ, RZ, 0xa000 ;  /* 0x0000a000ff077424 */ /* 0x001fc800078e00ff */
[----:B------:R3:W-:Y:S01]  /*28980*/  SYNCS.ARRIVE.TRANS64 RZ, [R11+URZ+0x38890], R7 ;  /* 0x038890070bff79a7 */ /* 0x0007e2000800003f */
[----:B--2---:R-:W-:-:S04]  /*28990*/  LOP3.LUT R8, R8, 0x1f, RZ, 0xc0, !PT ;  /* 0x0000001f08087812 */ /* 0x004fc800078ec0ff */
[----:B------:R-:W-:-:S13]  /*289a0*/  ISETP.NE.AND P0, PT, R8, RZ, PT ;  /* 0x000000ff0800720c */ /* 0x000fda0003f05270 */
[----:B---3--:R-:W-:Y:S05]  /*289b0*/  @!P0 BRA `(.L_x_2980) ;  /* 0x0000000000048947 */ /* 0x008fea0003800000 */
[----:B------:R-:W-:Y:S01]  /*289c0*/  BPT.TRAP 0x1 ;  /* 0x000000040000795c */ /* 0x000fe20000300000 */
.L_x_2980:
[----:B------:R-:W-:Y:S05]  /*289d0*/  BSYNC B2 ;  /* 0x0000000000027941 */ /* 0x000fea0003800000 */
.L_x_2979:
[----:B------:R-:W-:Y:S01]  /*289e0*/  MOV R21, RZ ;  /* 0x000000ff00157202 */ /* 0x000fe20000000f00 */
[----:B------:R-:W-:Y:S01]  /*289f0*/  IMAD R8, R5, 0x50, R0 ;  /* 0x0000005005087824 */ /* 0x000fe200078e0200 */
[----:B------:R-:W-:Y:S01]  /*28a00*/  UIADD3 UR4, UP0, UR38, 0x570, URZ ;  /* 0x0000057026047890 */ /* 0x000fe2000ff1e03f */
[----:B------:R-:W-:Y:S01]  /*28a10*/  IMAD R9, R28, 0xa000, R22 ;  /* 0x0000a0001c097824 */ /* 0x000fe200078e0216 */
[----:B------:R-:W-:Y:S01]  /*28a20*/  R2UR UR10, R21 ;  /* 0x00000000150a72ca */ /* 0x000fe200000e0000 */
[----:B------:R-:W-:Y:S01]  /*28a30*/  VIADD R8, R8, 0xffffffb0 ;  /* 0xffffffb008087836 */ /* 0x000fe20000000000 */
[----:B------:R-:W-:Y:S01]  /*28a40*/  PLOP3.LUT P0, PT, PT, PT, PT, 0x80, 0x0 ;  /* 0x000000000000781c */ /* 0x000fe20003f0f070 */
[----:B0-----:R-:W-:Y:S01]  /*28a50*/  VIADD R7, R11, 0x38890 ;  /* 0x000388900b077836 */ /* 0x001fe20000000000 */
[----:B------:R-:W-:Y:S01]  /*28a60*/  UIADD3.X UR5, URZ, UR39, URZ, UP0, !UPT ;  /* 0x000000273f057290 */ /* 0x000fe200087fe43f */
[----:B------:R-:W-:Y:S01]  /*28a70*/  VIADD R12, R9, 0x24400 ;  /* 0x00024400090c7836 */ /* 0x000fe20000000000 */
[----:B------:R-:W-:Y:S01]  /*28a80*/  UMOV UR6, 0x0 ;  /* 0x0000000000067882 */ /* 0x000fe20000000000 */
[----:B------:R-:W-:-:S09]  /*28a90*/  UMOV UR7, 0x12f00000 ;  /* 0x12f0000000077882 */ /* 0x000fd20000000000 */
.L_x_2981:
        /* <DEDUP_REMOVED lines=16> */
.L_x_2982:
        /* <DEDUP_REMOVED lines=16> */
.L_x_2983:
        /* <DEDUP_REMOVED lines=16> */
.L_x_2984:
        /* <DEDUP_REMOVED lines=13> */
.L_x_3182:
[----:B------:R-:W-:Y:S05]  /*28e70*/  BSYNC B2 ;  /* 0x0000000000027941 */ /* 0x000fea0003800000 */
.L_x_2985:
[----:B------:R-:W-:Y:S01]  /*28e80*/  BSSY B2, `(.L_x_2987) ;  /* 0x000000b000027945 */ /* 0x000fe20003800000 */
[----:B------:R-:W-:Y:S02]  /*28e90*/  IMAD.MOV.U32 R12, RZ, RZ, 0x0 ;  /* 0x00000000ff0c7424 */ /* 0x000fe400078e00ff */
[----:B------:R-:W-:Y:S01]  /*28ea0*/  IMAD.MOV.U32 R13, RZ, RZ, 0x12f00000 ;  /* 0x12f00000ff0d7424 */ /* 0x000fe200078e00ff */
[----:B------:R-:W-:Y:S06]  /*28eb0*/  @P1 BRA `(.L_x_2988) ;  /* 0x00000000001c1947 */ /* 0x000fec0003800000 */
[----:B------:R-:W2:Y:S01]  /*28ec0*/  S2R R26, SR_TID.X ;  /* 0x00000000001a7919 */ /* 0x000ea20000002100 */
[----:B------:R-:W-:-:S04]  /*28ed0*/  MOV R7, 0xa000 ;  /* 0x0000a00000077802 */ /* 0x000fc80000000f00 */
[----:B------:R3:W-:Y:S01]  /*28ee0*/  SYNCS.ARRIVE.TRANS64 RZ, [R11+URZ+0x388b0], R7 ;  /* 0x0388b0070bff79a7 */ /* 0x0007e2000800003f */
[----:B--2---:R-:W-:-:S04]  /*28ef0*/  LOP3.LUT R26, R26, 0x1f, RZ, 0xc0, !PT ;  /* 0x0000001f1a1a7812 */ /* 0x004fc800078ec0ff */
[----:B------:R-:W-:-:S13]  /*28f00*/  ISETP.NE.AND P0, PT, R26, RZ, PT ;  /* 0x000000ff1a00720c */ /* 0x000fda0003f05270 */
[----:B---3--:R-:W-:Y:S05]  /*28f10*/  @!P0 BRA `(.L_x_2988) ;  /* 0x0000000000048947 */ /* 0x008fea0003800000 */
[----:B------:R-:W-:Y:S01]  /*28f20*/  BPT.TRAP 0x1 ;  /* 0x000000040000795c */ /* 0x000fe20000300000 */
.L_x_2988:
[----:B------:R-:W-:Y:S05]  /*28f30*/  BSYNC B2 ;  /* 0x0000000000027941 */ /* 0x000fea0003800000 */
.L_x_2987:
[----:B------:R-:W-:Y:S01]  /*28f40*/  R2UR UR10, R21 ;  /* 0x00000000150a72ca */ /* 0x000fe200000e0000 */
[----:B------:R-:W-:Y:S01]  /*28f50*/  UIADD3 UR4, UP0, UR38, 0x670, URZ ;  /* 0x0000067026047890 */ /* 0x000fe2000ff1e03f */
[----:B------:R-:W-:Y:S01]  /*28f60*/  R2UR UR6, R12 ;  /* 0x000000000c0672ca */ /* 0x000fe200000e0000 */
[----:B01----:R-:W-:Y:S01]  /*28f70*/  VIADD R11, R11, 0x388b0 ;  /* 0x000388b00b0b7836 */ /* 0x003fe20000000000 */
[----:B------:R-:W-:Y:S01]  /*28f80*/  R2UR UR7, R13 ;  /* 0x000000000d0772ca */ /* 0x000fe200000e0000 */
[----:B------:R-:W-:Y:S01]  /*28f90*/  VIADD R7, R9, 0x400 ;  /* 0x0000040009077836 */ /* 0x000fe20000000000 */
[----:B------:R-:W-:Y:S01]  /*28fa0*/  PLOP3.LUT P0, PT, PT, PT, PT, 0x80, 0x0 ;  /* 0x000000000000781c */ /* 0x000fe20003f0f070 */
[----:B------:R-:W-:-:S12]  /*28fb0*/  UIADD3.X UR5, URZ, UR39, URZ, UP0, !UPT ;  /* 0x000000273f057290 */ /* 0x000fd800087fe43f */
.L_x_2989:
        /* <DEDUP_REMOVED lines=15> */
.L_x_2990:
        /* <DEDUP_REMOVED lines=15> */
.L_x_2991:
        /* <DEDUP_REMOVED lines=15> */
.L_x_2992:
        /* <DEDUP_REMOVED lines=10> */
.L_x_2976:
[----:B------:R-:W-:Y:S05]  /*29330*/  BSYNC B1 ;  /* 0x0000000000017941 */ /* 0x000fea0003800000 */
.L_x_2975:
        /* <DEDUP_REMOVED lines=9> */
.L_x_3011:
[----:B------:R-:W-:Y:S05]  /*293d0*/  YIELD ;  /* 0x0000000000007946 */ /* 0x000fea0003800000 */
[----:B------:R-:W-:Y:S04]  /*293e0*/  BSSY B1, `(.L_x_2993) ;  /* 0x00000a9000017945 */ /* 0x000fe80003800000 */
[----:B------:R-:W-:Y:S05]  /*293f0*/  @!P6 BRA `(.L_x_2994) ;  /* 0x00000008009ce947 */ /* 0x000fea0003800000 */
[----:B-1----:R-:W-:Y:S01]  /*29400*/  LEA R10, R28, R22, 0x3 ;  /* 0x000000161c0a7211 */ /* 0x002fe200078e18ff */
[----:B------:R-:W1:Y:S01]  /*29410*/  S2R R5, SR_TID.X ;  /* 0x0000000000057919 */ /* 0x000e620000002100 */
[----:B------:R-:W-:Y:S01]  /*29420*/  SHF.L.U32 R9, R30, 0x1f, RZ ;  /* 0x0000001f1e097819 */ /* 0x000fe200000006ff */
[----:B------:R-:W-:Y:S03]  /*29430*/  BSSY B2, `(.L_x_2995) ;  /* 0x0000005000027945 */ /* 0x000fe60003800000 */
[----:B------:R-:W2:Y:S01]  /*29440*/  SYNCS.PHASECHK.TRANS64.TRYWAIT P1, [R10+URZ+0x388a0], R9 ;  /* 0x0388a0090a0075a7 */ /* 0x000ea2000802017f */
[----:B-1----:R-:W-:-:S04]  /*29450*/  LOP3.LUT R5, R5, 0x7f, RZ, 0xc0, !PT ;  /* 0x0000007f05057812 */ /* 0x002fc800078ec0ff */
[----:B------:R-:W-:Y:S01]  /*29460*/  ISETP.NE.AND P2, PT, R5, RZ, PT ;  /* 0x000000ff0500720c */ /* 0x000fe20003f45270 */
[----:B--2---:R-:W-:-:S12]  /*29470*/  @!P1 BRA `(.L_x_2996) ;  /* 0x0000007000f89947 */ /* 0x004fd80003800000 */
.L_x_3183:
[----:B------:R-:W-:Y:S05]  /*29480*/  BSYNC B2 ;  /* 0x0000000000027941 */ /* 0x000fea0003800000 */
.L_x_2995:
        /* <DEDUP_REMOVED lines=9> */
.L_x_2998:
[----:B------:R-:W-:Y:S05]  /*29520*/  BSYNC B2 ;  /* 0x0000000000027941 */ /* 0x000fea0003800000 */
.L_x_2997:
        /* <DEDUP_REMOVED lines=11> */
.L_x_2999:
        /* <DEDUP_REMOVED lines=16> */
.L_x_3000:
        /* <DEDUP_REMOVED lines=16> */
.L_x_3001:
        /* <DEDUP_REMOVED lines=16> */
.L_x_3002:
        /* <DEDUP_REMOVED lines=13> */
.L_x_3184:
[----:B------:R-:W-:Y:S05]  /*299b0*/  BSYNC B2 ;  /* 0x0000000000027941 */ /* 0x000fea0003800000 */
.L_x_3003:
        /* <DEDUP_REMOVED lines=11> */
.L_x_3006:
[----:B------:R-:W-:Y:S05]  /*29a70*/  BSYNC B2 ;  /* 0x0000000000027941 */ /* 0x000fea0003800000 */
.L_x_3005:
        /* <DEDUP_REMOVED lines=8> */
.L_x_3007:
        /* <DEDUP_REMOVED lines=15> */
.L_x_3008:
        /* <DEDUP_REMOVED lines=15> */
.L_x_3009:
        /* <DEDUP_REMOVED lines=15> */
.L_x_3010:
        /* <DEDUP_REMOVED lines=10> */
.L_x_2994:
[----:B------:R-:W-:Y:S05]  /*29e70*/  BSYNC B1 ;  /* 0x0000000000017941 */ /* 0x000fea0003800000 */
.L_x_2993:
[C---:B------:R-:W-:Y:S01]  /*29e80*/  ISETP.GT.AND P2, PT, R11.reuse, R6, PT ;  /* 0x000000060b00720c */ /* 0x040fe20003f44270 */
[----:B------:R-:W-:Y:S01]  /*29e90*/  VIADD R28, R28, 0x1 ;  /* 0x000000011c1c7836 */ /* 0x000fe20000000000 */
[----:B------:R-:W-:-:S04]  /*29ea0*/  IADD3 R11, R11, -0x1, RZ ;  /* 0xffffffff0b0b7810 */ /* 0x000fc80007ffe0ff */
[----:B------:R-:W-:-:S04]  /*29eb0*/  ISETP.NE.AND P1, PT, R28, 0x2, PT ;  /* 0x000000021c00780c */ /* 0x000fc80003f25270 */
[----:B------:R-:W-:Y:S02]  /*29ec0*/  SEL R5, RZ, 0x1, P1 ;  /* 0x00000001ff057807 */ /* 0x000fe40000800000 */
[----:B------:R-:W-:Y:S02]  /*29ed0*/  SEL R28, R28, RZ, P1 ;  /* 0x000000ff1c1c7207 */ /* 0x000fe40000800000 */
[----:B------:R-:W-:Y:S01]  /*29ee0*/  LOP3.LUT R30, R30, R5, RZ, 0x3c, !PT ;  /* 0x000000051e1e7212 */ /* 0x000fe200078e3cff */
[----:B------:R-:W-:Y:S06]  /*29ef0*/  @P2 BRA `(.L_x_3011) ;  /* 0xfffffff400342947 */ /* 0x000fec000383ffff */
.L_x_2969:
[----:B------:R-:W-:Y:S05]  /*29f00*/  BSYNC B0 ;  /* 0x0000000000007941 */ /* 0x000fea0003800000 */
.L_x_2968:
[----:B------:R-:W2:Y:S01]  /*29f10*/  LDC R0, c[0x0][0x448] ;  /* 0x00011200ff007b82 */ /* 0x000ea20000000800 */
[----:B------:R-:W-:Y:S01]  /*29f20*/  LEA R5, R17, 0x7f, 0x7 ;  /* 0x0000007f11057811 */ /* 0x000fe200078e38ff */
[----:B------:R-:W-:Y:S05]  /*29f30*/  @!P0 WARPSYNC.ALL ;  /* 0x0000000000008948 */ /* 0x000fea0003800000 */
[----:B------:R-:W-:Y:S01]  /*29f40*/  BSSY B7, `(.L_x_3012) ;  /* 0x00003a7000077945 */ /* 0x000fe20003800000 */
[----:B------:R-:W-:Y:S01]  /*29f50*/  @!P0 BAR.SYNC.DEFER_BLOCKING 0xc, 0x180 ;  /* 0x0306000000008b1d */ /* 0x000fe20000010000 */
[----:B--2---:R-:W-:-:S13]  /*29f60*/  ISETP.NE.AND P1, PT, R0, 0x1, PT ;  /* 0x000000010000780c */ /* 0x004fda0003f25270 */
[----:B------:R-:W0:Y:S08]  /*29f70*/  @P1 LDC R4, c[0x0][0x44c] ;  /* 0x00011300ff041b82 */ /* 0x000e300000000800 */
[----:B------:R-:W2:Y:S01]  /*29f80*/  @P1 LDC R0, c[0x0][0x450] ;  /* 0x00011400ff001b82 */ /* 0x000ea20000000800 */
[----:B0-----:R-:W-:-:S05]  /*29f90*/  @P1 IMAD.HI.U32 R7, R5, R4, RZ ;  /* 0x0000000405071227 */ /* 0x001fca00078e00ff */
[----:B--2---:R-:W-:-:S05]  /*29fa0*/  @P1 SHF.R.U32.HI R5, RZ, R0, R7 ;  /* 0x00000000ff051219 */ /* 0x004fca0000011607 */
[----:B------:R-:W-:-:S04]  /*29fb0*/  IMAD.IADD R5, R2, 0x1, R5 ;  /* 0x0000000102057824 */ /* 0x000fc800078e0205 */
[----:B------:R-:W-:-:S05]  /*29fc0*/  IMAD.HI R5, R5, 0x66666667, RZ ;  /* 0x6666666705057827 */ /* 0x000fca00078e02ff */
[----:B------:R-:W-:-:S04]  /*29fd0*/  SHF.R.U32.HI R0, RZ, 0x1f, R5 ;  /* 0x0000001fff007819 */ /* 0x000fc80000011605 */
        /* <DEDUP_REMOVED lines=11> */
[----:B------:R-:W2:Y:S01]  /*2a090*/  LDC.64 R2, c[0x0][0xc60] ;  /* 0x00031800ff027b82 */ /* 0x000ea20000000a00 */
[----:B------:R-:W0:Y:S01]  /*2a0a0*/  FLO.U32 R0, UR4 ;  /* 0x0000000400007d00 */ /* 0x000e2200080e0000 */
[----:B------:R-:W-:Y:S01]  /*2a0b0*/  ULDC.64 UR6, c[0x0][0x208] ;  /* 0x0000820000067ab9 */ /* 0x000fe20000000a00 */
[----:B0-----:R-:W-:-:S06]  /*2a0c0*/  ISETP.EQ.U32.AND P0, PT, R0, R5, PT ;  /* 0x000000050000720c */ /* 0x001fcc0003f02070 */
[----:B------:R-:W2:Y:S07]  /*2a0d0*/  POPC R5, UR4 ;  /* 0x0000000400057d09 */ /* 0x000eae0008000000 */
[----:B--2---:R-:W2:Y:S01]  /*2a0e0*/  @P0 ATOMG.E.ADD.STRONG.GPU PT, R3, desc[UR6][R2.64], R5 ;  /* 0x00000005020309a8 */ /* 0x004ea200081ee1c6 */
[----:B------:R-:W0:Y:S02]  /*2a0f0*/  S2R R4, SR_LTMASK ;  /* 0x0000000000047919 */ /* 0x000e240000003900 */
[----:B0-----:R-:W-:-:S04]  /*2a100*/  LOP3.LUT R4, R4, UR4, RZ, 0xc0, !PT ;  /* 0x0000000404047c12 */ /* 0x001fc8000f8ec0ff */
[----:B------:R-:W0:Y:S01]  /*2a110*/  POPC R7, R4 ;  /* 0x0000000400077309 */ /* 0x000e220000000000 */
[----:B--2---:R-:W0:Y:S02]  /*2a120*/  SHFL.IDX PT, R0, R3, R0, 0x1f ;  /* 0x00001f0003007589 */ /* 0x004e2400000e0000 */
[----:B0-----:R-:W-:Y:S01]  /*2a130*/  IADD3 R16, R0, UR36, R7 ;  /* 0x0000002400107c10 */ /* 0x001fe2000fffe007 */
[----:B------:R-:W-:Y:S06]  /*2a140*/  BRA `(.L_x_3014) ;  /* 0x0000003800187947 */ /* 0x000fec0003800000 */
.L_x_3013:
        /* <DEDUP_REMOVED lines=13> */
[----:B------:R-:W-:Y:S02]  /*2a220*/  IMAD.U32 R7, RZ, RZ, UR9 ;  /* 0x00000009ff077e24 */ /* 0x000fe4000f8e00ff */
[----:B-1----:R-:W-:-:S02]  /*2a230*/  IMAD.U32 R10, RZ, RZ, UR4 ;  /* 0x00000004ff0a7e24 */ /* 0x002fc4000f8e00ff */
[----:B------:R-:W-:Y:S02]  /*2a240*/  IMAD.MOV.U32 R8, RZ, RZ, 0x70 ;  /* 0x00000070ff087424 */ /* 0x000fe400078e00ff */
[----:B------:R-:W-:Y:S02]  /*2a250*/  IMAD.MOV.U32 R12, RZ, RZ, 0x1 ;  /* 0x00000001ff0c7424 */ /* 0x000fe400078e00ff */
[----:B------:R-:W-:-:S07]  /*2a260*/  IMAD.MOV.U32 R13, RZ, RZ, RZ ;  /* 0x000000ffff0d7224 */ /* 0x000fce00078e00ff */
[----:B------:R-:W-:-:S07]  /*2a270*/  LEPC R20, `(.L_x_3016) ;  /* 0x000000001014794e */ /* 0x000fce0000000000 */
[----:B0-----:R-:W-:Y:S05]  /*2a280*/  CALL.ABS.NOINC R2 ;  /* 0x0000000002007343 */ /* 0x001fea0003c00000 */
.L_x_3016:
[----:B------:R-:W-:Y:S05]  /*2a290*/  BSYNC B6 ;  /* 0x0000000000067941 */ /* 0x000fea0003800000 */
.L_x_3015:
        /* <DEDUP_REMOVED lines=10> */
[----:B------:R-:W-:Y:S01]  /*2a340*/  MOV R7, UR9 ;  /* 0x0000000900077c02 */ /* 0x000fe20008000f00 */
[----:B------:R-:W-:Y:S01]  /*2a350*/  IMAD.U32 R5, RZ, RZ, UR7 ;  /* 0x00000007ff057e24 */ /* 0x000fe2000f8e00ff */
[----:B------:R-:W-:Y:S01]  /*2a360*/  MOV R12, 0x1 ;  /* 0x00000001000c7802 */ /* 0x000fe20000000f00 */
[----:B------:R-:W-:Y:S02]  /*2a370*/  IMAD.U32 R6, RZ, RZ, UR8 ;  /* 0x00000008ff067e24 */ /* 0x000fe4000f8e00ff */
[----:B-1----:R-:W-:-:S02]  /*2a380*/  IMAD.U32 R10, RZ, RZ, UR4 ;  /* 0x00000004ff0a7e24 */ /* 0x002fc4000f8e00ff */
[----:B------:R-:W-:Y:S02]  /*2a390*/  IMAD.U32 R11, RZ, RZ, UR5 ;  /* 0x00000005ff0b7e24 */ /* 0x000fe4000f8e00ff */
[----:B------:R-:W-:Y:S02]  /*2a3a0*/  IMAD.MOV.U32 R8, RZ, RZ, 0x70 ;  /* 0x00000070ff087424 */ /* 0x000fe400078e00ff */
[----:B0-----:R-:W-:-:S07]  /*2a3b0*/  IMAD.MOV.U32 R13, RZ, RZ, RZ ;  /* 0x000000ffff0d7224 */ /* 0x001fce00078e00ff */
[----:B------:R-:W-:-:S07]  /*2a3c0*/  LEPC R20, `(.L_x_3019) ;  /* 0x000000001014794e */ /* 0x000fce0000000000 */
[----:B--2---:R-:W-:Y:S05]  /*2a3d0*/  CALL.ABS.NOINC R2 ;  /* 0x0000000002007343 */ /* 0x004fea0003c00000 */
.L_x_3019:
[----:B------:R0:W1:Y:S01]  /*2a3e0*/  LDC.64 R2, c[0x4][R26] ;  /* 0x010000001a027b82 */ /* 0x0000620000000a00 */
[----:B------:R-:W-:Y:S01]  /*2a3f0*/  ULDC.64 UR4, c[0x4][0xa8] ;  /* 0x01002a0000047ab9 */ /* 0x000fe20000000a00 */
[----:B------:R-:W-:Y:S01]  /*2a400*/  ULDC.64 UR6, c[0x4][0xb0] ;  /* 0x01002c0000067ab9 */ /* 0x000fe20000000a00 */
[----:B------:R-:W-:Y:S01]  /*2a410*/  ULDC.64 UR8, c[0x4][0x18] ;  /* 0x0100060000087ab9 */ /* 0x000fe20000000a00 */
        /* <DEDUP_REMOVED lines=11> */
.L_x_3018:
[----:B------:R-:W-:Y:S05]  /*2a4d0*/  BSYNC B6 ;  /* 0x0000000000067941 */ /* 0x000fea0003800000 */
.L_x_3017:
[----:B------:R-:W2:Y:S01]  /*2a4e0*/  LDL R21, [R1+0xc] ;  /* 0x00000c0001157983 */ /* 0x000ea20000100800 */
[----:B------:R-:W-:-:S03]  /*2a4f0*/  ULDC.64 UR4, c[0x0][0x9f8] ;  /* 0x00027e0000047ab9 */ /* 0x000fc60000000a00 */
[----:B------:R-:W3:Y:S01]  /*2a500*/  LDL R2, [R1+0x10] ;  /* 0x0000100001027983 */ /* 0x000ee20000100800 */
[----:B------:R-:W-:Y:S01]  /*2a510*/  ISETP.NE.U32.AND P0, PT, RZ, UR4, PT ;  /* 0x00000004ff007c0c */ /* 0x000fe2000bf05070 */
[----:B------:R-:W-:Y:S01]  /*2a520*/  ULDC.64 UR6, c[0x0][0x208] ;  /* 0x0000820000067ab9 */ /* 0x000fe20000000a00 */
[----:B------:R-:W0:Y:S01]  /*2a530*/  LDC R0, c[0x0][0x430] ;  /* 0x00010c00ff007b82 */ /* 0x000e220000000800 */
        /* <DEDUP_REMOVED lines=9> */
[----:B0-----:R-:W-:-:S13]  /*2a5d0*/  ISETP.NE.AND P1, PT, R0, 0x1, PT ;  /* 0x000000010000780c */ /* 0x001fda0003f25270 */
[----:B------:R-:W0:Y:S08]  /*2a5e0*/  @P1 LDC R7, c[0x0][0x434] ;  /* 0x00010d00ff071b82 */ /* 0x000e300000000800 */
[----:B------:R-:W1:Y:S01]  /*2a5f0*/  @P1 LDC R5, c[0x0][0x438] ;  /* 0x00010e00ff051b82 */ /* 0x000e620000000800 */
[----:B----4-:R-:W-:-:S05]  /*2a600*/  IMAD.SHL.U32 R20, R20, 0x10, RZ ;  /* 0x0000001014147824 */ /* 0x010fca00078e00ff */
[----:B------:R-:W-:Y:S02]  /*2a610*/  LOP3.LUT R20, R26, 0x70, R20, 0xf8, !PT ;  /* 0x000000701a147812 */ /* 0x000fe400078ef814 */
[----:B------:R-:W-:-:S05]  /*2a620*/  IADD3 R26, R32, -0x1, RZ ;  /* 0xffffffff201a7810 */ /* 0x000fca0007ffe0ff */
[----:B------:R-:W-:Y:S01]  /*2a630*/  IMAD R6, R26, 0x50, R20 ;  /* 0x000000501a067824 */ /* 0x000fe200078e0214 */
[----:B------:R-:W-:Y:S02]  /*2a640*/  LOP3.LUT R23, R23, 0xfffffffe, RZ, 0xc0, !PT ;  /* 0xfffffffe17177812 */ /* 0x000fe400078ec0ff */
[----:B------:R-:W-:Y:S01]  /*2a650*/  LOP3.LUT R9, R36, 0x80, RZ, 0xfc, !PT ;  /* 0x0000008024097812 */ /* 0x000fe200078efcff */
[----:B------:R-:W-:Y:S01]  /*2a660*/  UMOV UR5, 0xffffffff ;  /* 0xffffffff00057882 */ /* 0x000fe20000000000 */
[----:B--2---:R-:W-:-:S04]  /*2a670*/  ISETP.GE.AND P0, PT, R6, R21, PT ;  /* 0x000000150600720c */ /* 0x004fc80003f06270 */
[----:B------:R-:W-:Y:S01]  /*2a680*/  ISETP.GT.U32.OR P0, PT, R20, 0x4f, P0 ;  /* 0x0000004f1400780c */ /* 0x000fe20000704470 */
[----:B---3--:R-:W-:-:S04]  /*2a690*/  IMAD.IADD R6, R6, 0x1, R2 ;  /* 0x0000000106067824 */ /* 0x008fc800078e0202 */
[----:B0-----:R-:W-:-:S08]  /*2a6a0*/  @P1 IMAD.HI.U32 R7, R6, R7, RZ ;  /* 0x0000000706071227 */ /* 0x001fd000078e00ff */
[----:B------:R-:W0:Y:S01]  /*2a6b0*/  @!P0 LDC.64 R2, c[0x0][0x428] ;  /* 0x00010a00ff028b82 */ /* 0x000e220000000a00 */
[----:B------:R-:W-:Y:S01]  /*2a6c0*/  IMAD.MOV.U32 R4, RZ, RZ, R6 ;  /* 0x000000ffff047224 */ /* 0x000fe200078e0006 */
[----:B-1----:R-:W-:-:S05]  /*2a6d0*/  @P1 SHF.R.U32.HI R4, RZ, R5, R7 ;  /* 0x00000005ff041219 */ /* 0x002fca0000011607 */
[----:B------:R-:W-:-:S04]  /*2a6e0*/  IMAD.MOV R5, RZ, RZ, -R4 ;  /* 0x000000ffff057224 */ /* 0x000fc800078e0a04 */
[----:B------:R-:W-:Y:S01]  /*2a6f0*/  IMAD R0, R0, R5, R6 ;  /* 0x0000000500007224 */ /* 0x000fe200078e0206 */
[----:B------:R-:W-:Y:S02]  /*2a700*/  SHF.R.S32.HI R8, RZ, 0x1f, R33 ;  /* 0x0000001fff087819 */ /* 0x000fe40000011421 */
[----:B------:R-:W-:-:S03]  /*2a710*/  @!P0 SHF.R.S32.HI R5, RZ, 0x1f, R4 ;  /* 0x0000001fff058819 */ /* 0x000fc60000011404 */
[-C--:B0-----:R-:W-:Y:S02]  /*2a720*/  @!P0 IMAD R6, R8, R2.reuse, RZ ;  /* 0x0000000208068224 */ /* 0x081fe400078e02ff */
[----:B------:R-:W-:-:S04]  /*2a730*/  @!P0 IMAD.WIDE.U32 R4, R33, R2, R4 ;  /* 0x0000000221048225 */ /* 0x000fc800078e0004 */
[----:B------:R-:W-:Y:S02]  /*2a740*/  @!P0 IMAD R6, R33, R3, R6 ;  /* 0x0000000321068224 */ /* 0x000fe400078e0206 */
[----:B------:R-:W0:Y:S03]  /*2a750*/  @!P0 LDC.64 R2, c[0x0][0x418] ;  /* 0x00010600ff028b82 */ /* 0x000e260000000a00 */
[----:B------:R-:W-:Y:S01]  /*2a760*/  @!P0 IADD3 R6, R5, R6, RZ ;  /* 0x0000000605068210 */ /* 0x000fe20007ffe0ff */
[----:B------:R-:W-:Y:S01]  /*2a770*/  IMAD.U32 R7, RZ, RZ, UR37 ;  /* 0x00000025ff077e24 */ /* 0x000fe2000f8e00ff */
        /* <DEDUP_REMOVED lines=25> */
.L_x_3187:
[----:B------:R-:W-:Y:S01]  /*2a910*/  SHF.R.S32.HI R32, RZ, 0x1f, R18 ;  /* 0x0000001fff207819 */ /* 0x000fe20000011412 */
[----:B------:R-:W-:Y:S06]  /*2a920*/  @!P2 BRA `(.L_x_3021) ;  /* 0x000000000004a947 */ /* 0x000fec0003800000 */
[----:B------:R-:W-:Y:S01]  /*2a930*/  BPT.TRAP 0x1 ;  /* 0x000000040000795c */ /* 0x000fe20000300000 */
.L_x_3021:
        /* <DEDUP_REMOVED lines=25> */
.L_x_3188:
[----:B------:R-:W-:Y:S05]  /*2aad0*/  BSYNC B0 ;  /* 0x0000000000007941 */ /* 0x000fea0003800000 */
.L_x_3022:
        /* <DEDUP_REMOVED lines=29> */
[C---:B------:R-:W-:Y:S01]  /*2acb0*/  LOP3.LUT P5, RZ, R23.reuse, 0x10, RZ, 0xc0, !PT ;  /* 0x0000001017ff7812 */ /* 0x040fe200078ac0ff */
[----:B------:R-:W-:Y:S01]  /*2acc0*/  ULDC.64 UR4, c[0x0][0x208] ;  /* 0x0000820000047ab9 */ /* 0x000fe20000000a00 */
[C---:B------:R-:W-:Y:S01]  /*2acd0*/  LOP3.LUT P4, RZ, R23.reuse, 0x8, RZ, 0xc0, !PT ;  /* 0x0000000817ff7812 */ /* 0x040fe2000788c0ff */
[----:B------:R-:W1:Y:S01]  /*2ace0*/  SHFL.IDX PT, R2, R6, RZ, 0x181f ;  /* 0x00181fff06027589 */ /* 0x000e6200000e0000 */
[C---:B------:R-:W-:Y:S02]  /*2acf0*/  LOP3.LUT P3, RZ, R23.reuse, 0x4, RZ, 0xc0, !PT ;  /* 0x0000000417ff7812 */ /* 0x040fe4000786c0ff */
[----:B------:R-:W-:Y:S01]  /*2ad00*/  LOP3.LUT P2, RZ, R23, 0x2, RZ, 0xc0, !PT ;  /* 0x0000000217ff7812 */ /* 0x000fe2000784c0ff */
[----:B------:R-:W-:Y:S01]  /*2ad10*/  SHFL.IDX PT, R8, R6, 0x1, 0x181f ;  /* 0x00381f0006087f89 */ /* 0x000fe200000e0000 */
[----:B------:R-:W-:Y:S02]  /*2ad20*/  @P0 LEA R9, R7, R22, 0x1 ;  /* 0x0000001607090211 */ /* 0x000fe400078e08ff */
[----:B0-----:R-:W-:-:S05]  /*2ad30*/  @P0 LEA R3, P1, R36, R3, 0x1 ;  /* 0x0000000324030211 */ /* 0x001fca00078208ff */
[----:B-1----:R-:W-:Y:S01]  /*2ad40*/  @P0 IMAD.X R2, RZ, RZ, R2, P1 ;  /* 0x000000ffff020224 */ /* 0x002fe200008e0602 */
[----:B------:R-:W-:-:S04]  /*2ad50*/  ISETP.GE.AND P1, PT, R4, 0x11, PT ;  /* 0x000000110400780c */ /* 0x000fc80003f26270 */
[----:B------:R-:W-:-:S04]  /*2ad60*/  @P0 LOP3.LUT R3, R3, R2, RZ, 0x3c, !PT ;  /* 0x0000000203030212 */ /* 0x000fc800078e3cff */
[----:B------:R-:W-:-:S04]  /*2ad70*/  @P0 LOP3.LUT R2, R3, R2, RZ, 0x3c, !PT ;  /* 0x0000000203020212 */ /* 0x000fc800078e3cff */
[----:B------:R-:W-:Y:S01]  /*2ad80*/  @P0 LOP3.LUT R3, R3, R2, RZ, 0x3c, !PT ;  /* 0x0000000203030212 */ /* 0x000fe200078e3cff */
[----:B------:R-:W-:-:S04]  /*2ad90*/  @P1 IMAD R21, R7, 0x2, R22 ;  /* 0x0000000207151824 */ /* 0x000fc800078e0216 */
        /* <DEDUP_REMOVED lines=33> */
.L_x_3200:
        /* <DEDUP_REMOVED lines=18> */
.L_x_3026:
[----:B------:R-:W-:Y:S05]  /*2b0d0*/  BSYNC B0 ;  /* 0x0000000000007941 */ /* 0x000fea0003800000 */
.L_x_3025:
[----:B------:R-:W-:Y:S01]  /*2b0e0*/  NOP ;  /* 0x0000000000007918 */ /* 0x000fe20000000000 */
[----:B------:R-:W-:-:S13]  /*2b0f0*/  PLOP3.LUT P0, PT, PT, PT, PT, 0x80, 0x0 ;  /* 0x000000000000781c */ /* 0x000fda0003f0f070 */
.L_x_3027:
        /* <DEDUP_REMOVED lines=11> */
.L_x_3028:
        /* <DEDUP_REMOVED lines=17> */
[----:B0-----:R-:W-:Y:S02]  /*2b2c0*/  VIADD R2, R22, 0x14400 ;  /* 0x0001440016027836 */ /* 0x001fe40000000000 */
[----:B------:R-:W-:-:S03]  /*2b2d0*/  IMAD.IADD R35, R5, 0x1, R0 ;  /* 0x0000000105237824 */ /* 0x000fc600078e0200 */
[----:B------:R-:W-:-:S13]  /*2b2e0*/  LOP3.LUT P0, RZ, R2, 0x3ff, RZ, 0xc0, !PT ;  /* 0x000003ff02ff7812 */ /* 0x000fda000780c0ff */
[----:B-1----:R-:W-:Y:S05]  /*2b2f0*/  @!P0 BRA `(.L_x_3030) ;  /* 0x0000000000408947 */ /* 0x002fea0003800000 */
[----:B------:R-:W-:Y:S01]  /*2b300*/  MOV R2, 0x0 ;  /* 0x0000000000027802 */ /* 0x000fe20000000f00 */
[----:B------:R-:W-:Y:S01]  /*2b310*/  ULDC.64 UR4, c[0x4][0xa8] ;  /* 0x01002a0000047ab9 */ /* 0x000fe20000000a00 */
[----:B------:R-:W-:Y:S01]  /*2b320*/  ULDC.64 UR6, c[0x4][0xb0] ;  /* 0x01002c0000067ab9 */ /* 0x000fe20000000a00 */
[----:B------:R-:W-:Y:S01]  /*2b330*/  ULDC.64 UR8, c[0x4][0x20] ;  /* 0x0100080000087ab9 */ /* 0x000fe20000000a00 */
[----:B------:R-:W-:Y:S01]  /*2b340*/  MOV R4, UR4 ;  /* 0x0000000400047c02 */ /* 0x000fe20008000f00 */
[----:B------:R-:W-:Y:S01]  /*2b350*/  IMAD.U32 R5, RZ, RZ, UR5 ;  /* 0x00000005ff057e24 */ /* 0x000fe2000f8e00ff */
        /* <DEDUP_REMOVED lines=10> */
.L_x_3030:
[----:B------:R-:W-:Y:S05]  /*2b400*/  BSYNC B6 ;  /* 0x0000000000067941 */ /* 0x000fea0003800000 */
.L_x_3029:
[----:B------:R-:W3:Y:S01]  /*2b410*/  LDL.LU R20, [R1+0x24] ;  /* 0x0000240001147983 */ /* 0x000ee20000300800 */
[----:B------:R-:W-:Y:S01]  /*2b420*/  ULDC.64 UR4, c[0x0][0x2d8] ;  /* 0x0000b60000047ab9 */ /* 0x000fe20000000a00 */
[----:B------:R-:W0:Y:S02]  /*2b430*/  LDC R7, c[0x0][0x448] ;  /* 0x00011200ff077b82 */ /* 0x000e240000000800 */
[----:B------:R-:W4:Y:S01]  /*2b440*/  LDL.LU.64 R2, [R1+0x28] ;  /* 0x0000280001027983 */ /* 0x000f220000300a00 */
[----:B------:R-:W-:-:S03]  /*2b450*/  IMAD R0, R32, UR4, RZ ;  /* 0x0000000420007c24 */ /* 0x000fc6000f8e02ff */
[----:B------:R1:W5:Y:S01]  /*2b460*/  LDL R9, [R1+0x1c] ;  /* 0x00001c0001097983 */ /* 0x0003620000100800 */
[----:B------:R-:W-:Y:S01]  /*2b470*/  IMAD R0, R18, UR5, R0 ;  /* 0x0000000512007c24 */ /* 0x000fe2000f8e0200 */
[----:B0-----:R-:W-:-:S13]  /*2b480*/  ISETP.NE.AND P0, PT, R7, 0x1, PT ;  /* 0x000000010700780c */ /* 0x001fda0003f05270 */
[----:B------:R-:W0:Y:S01]  /*2b490*/  @P0 LDC R6, c[0x0][0x44c] ;  /* 0x00011300ff060b82 */ /* 0x000e220000000800 */
[C---:B------:R-:W-:Y:S02]  /*2b4a0*/  LOP3.LUT R11, R36.reuse, 0x40, RZ, 0xfc, !PT ;  /* 0x00000040240b7812 */ /* 0x040fe400078efcff */
[C---:B--2---:R-:W-:Y:S02]  /*2b4b0*/  LOP3.LUT R8, R36.reuse, 0x80, RZ, 0xfc, !PT ;  /* 0x0000008024087812 */ /* 0x044fe400078efcff */
[----:B------:R-:W-:Y:S01]  /*2b4c0*/  LOP3.LUT R10, R36, 0xc0, RZ, 0xfc, !PT ;  /* 0x000000c0240a7812 */ /* 0x000fe200078efcff */
[----:B----4-:R-:W-:Y:S02]  /*2b4d0*/  IMAD.MOV.U32 R3, RZ, RZ, R35 ;  /* 0x000000ffff037224 */ /* 0x010fe400078e0023 */
[----:B------:R-:W-:Y:S01]  /*2b4e0*/  IMAD.WIDE.U32 R2, R18, UR4, R2 ;  /* 0x0000000412027c25 */ /* 0x000fe2000f8e0002 */
[----:B------:R-:W-:-:S03]  /*2b4f0*/  ULDC.64 UR4, c[0x0][0x2e0] ;  /* 0x0000b80000047ab9 */ /* 0x000fc60000000a00 */
[----:B------:R-:W-:Y:S02]  /*2b500*/  IMAD.IADD R3, R3, 0x1, R0 ;  /* 0x0000000103037824 */ /* 0x000fe400078e0200 */
[----:B---3--:R-:W-:Y:S02]  /*2b510*/  IMAD R0, R20, UR4, RZ ;  /* 0x0000000414007c24 */ /* 0x008fe4000f8e02ff */
[----:B------:R-:W2:Y:S01]  /*2b520*/  S2R R20, SR_TID.X ;  /* 0x0000000000147919 */ /* 0x000ea20000002100 */
[----:B------:R-:W-:-:S04]  /*2b530*/  IMAD.WIDE.U32 R2, R31, UR4, R2 ;  /* 0x000000041f027c25 */ /* 0x000fc8000f8e0002 */
[----:B------:R-:W-:Y:S01]  /*2b540*/  IMAD R0, R31, UR5, R0 ;  /* 0x000000051f007c24 */ /* 0x000fe2000f8e0200 */
[----:B------:R-:W-:-:S03]  /*2b550*/  ULDC.64 UR4, c[0x0][0x2d0] ;  /* 0x0000b40000047ab9 */ /* 0x000fc60000000a00 */
[----:B------:R-:W-:Y:S02]  /*2b560*/  IMAD.IADD R3, R3, 0x1, R0 ;  /* 0x0000000103037824 */ /* 0x000fe400078e0200 */
[----:B------:R-:W3:Y:S01]  /*2b570*/  @P0 LDC R0, c[0x0][0x450] ;  /* 0x00011400ff000b82 */ /* 0x000ee20000000800 */
[----:B--2---:R-:W-:-:S04]  /*2b580*/  LOP3.LUT R20, R20, 0x7f, RZ, 0xc0, !PT ;  /* 0x0000007f14147812 */ /* 0x004fc800078ec0ff */
[----:B------:R-:W-:Y:S02]  /*2b590*/  SHF.R.U32.HI R21, RZ, 0x3, R20 ;  /* 0x00000003ff157819 */ /* 0x000fe40000011614 */
[----:B------:R-:W2:Y:S02]  /*2b5a0*/  S2R R20, SR_TID.X ;  /* 0x0000000000147919 */ /* 0x000ea40000002100 */
[----:B--2---:R-:W-:-:S04]  /*2b5b0*/  SHF.L.U32 R20, R20, 0x4, RZ ;  /* 0x0000000414147819 */ /* 0x004fc800000006ff */
[----:B------:R-:W-:-:S05]  /*2b5c0*/  LOP3.LUT R20, R21, 0x70, R20, 0xf8, !PT ;  /* 0x0000007015147812 */ /* 0x000fca00078ef814 */
[----:B------:R-:W-:-:S04]  /*2b5d0*/  IMAD R5, R17, 0x80, R20 ;  /* 0x0000008011057824 */ /* 0x000fc800078e0214 */
[----:B0-----:R-:W-:-:S04]  /*2b5e0*/  @P0 IMAD.HI.U32 R6, R5, R6, RZ ;  /* 0x0000000605060227 */ /* 0x001fc800078e00ff */
[----:B------:R-:W-:Y:S01]  /*2b5f0*/  IMAD.MOV.U32 R4, RZ, RZ, R5 ;  /* 0x000000ffff047224 */ /* 0x000fe200078e0005 */
[----:B---3--:R-:W-:Y:S01]  /*2b600*/  @P0 SHF.R.U32.HI R4, RZ, R0, R6 ;  /* 0x00000000ff040219 */ /* 0x008fe20000011606 */
        /* <DEDUP_REMOVED lines=8> */
[----:B------:R-:W-:-:S03]  /*2b690*/  ULDC.64 UR4, c[0x0][0x2c8] ;  /* 0x0000b20000047ab9 */ /* 0x000fc60000000a00 */
[----:B------:R-:W-:Y:S01]  /*2b6a0*/  IADD3 R3, R3, R5, RZ ;  /* 0x0000000503037210 */ /* 0x000fe20007ffe0ff */
[----:B------:R-:W-:Y:S02]  /*2b6b0*/  IMAD R4, R4, UR4, RZ ;  /* 0x0000000404047c24 */ /* 0x000fe4000f8e02ff */
[----:B------:R-:W-:-:S04]  /*2b6c0*/  IMAD.WIDE.U32 R2, R0, UR4, R2 ;  /* 0x0000000400027c25 */ /* 0x000fc8000f8e0002 */
[----:B------:R-:W-:Y:S01]  /*2b6d0*/  IMAD R5, R0, UR5, R4 ;  /* 0x0000000500057c24 */ /* 0x000fe2000f8e0204 */
[----:B------:R-:W-:Y:S02]  /*2b6e0*/  ULDC.64 UR4, c[0x0][0x280] ;  /* 0x0000a00000047ab9 */ /* 0x000fe40000000a00 */
[----:B------:R-:W-:Y:S01]  /*2b6f0*/  LEA R4, P0, R2, UR4, 0x1 ;  /* 0x0000000402047c11 */ /* 0x000fe2000f8008ff */
[----:B------:R-:W-:Y:S01]  /*2b700*/  IMAD.IADD R0, R3, 0x1, R5 ;  /* 0x0000000103007824 */ /* 0x000fe200078e0205 */
[----:B------:R-:W-:Y:S01]  /*2b710*/  ULDC UR4, c[0x0][0x2b8] ;  /* 0x0000ae0000047ab9 */ /* 0x000fe20000000800 */
[----:B0-----:R-:W-:-:S03]  /*2b720*/  LOP3.LUT R20, R20, 0x7f, RZ, 0xc0, !PT ;  /* 0x0000007f14147812 */ /* 0x001fc600078ec0ff */
[----:B------:R-:W-:Y:S01]  /*2b730*/  LEA.HI.X R0, R2, UR5, R0, 0x1, P0 ;  /* 0x0000000502007c11 */ /* 0x000fe200080f0c00 */
[----:B------:R-:W-:Y:S01]  /*2b740*/  UMOV UR5, 0xffffffff ;  /* 0xffffffff00057882 */ /* 0x000fe20000000000 */
[----:B------:R-:W-:Y:S02]  /*2b750*/  ISETP.GE.AND P4, PT, R36, UR4, PT ;  /* 0x0000000424007c0c */ /* 0x000fe4000bf86270 */
[----:B------:R-:W-:Y:S02]  /*2b760*/  ISETP.GE.AND P3, PT, R11, UR4, PT ;  /* 0x000000040b007c0c */ /* 0x000fe4000bf66270 */
[----:B------:R-:W-:Y:S02]  /*2b770*/  ISETP.GE.AND P2, PT, R8, UR4, PT ;  /* 0x0000000408007c0c */ /* 0x000fe4000bf46270 */
[----:B------:R-:W-:Y:S02]  /*2b780*/  ISETP.GE.AND P0, PT, R10, UR4, PT ;  /* 0x000000040a007c0c */ /* 0x000fe4000bf06270 */
[----:B------:R-:W-:Y:S01]  /*2b790*/  SHF.R.U32.HI R8, RZ, 0x3, R20 ;  /* 0x00000003ff087819 */ /* 0x000fe20000011614 */
[----:B-1----:R-:W-:Y:S10]  /*2b7a0*/  BRA.DIV UR5, `(.L_x_3031) ;  /* 0x0000005a05707947 */ /* 0x002ff4000b800000 */
[----:B------:R-:W0:Y:S01]  /*2b7b0*/  SHFL.IDX PT, R3, R4, RZ, 0x181f ;  /* 0x00181fff04037589 */ /* 0x000e2200000e0000 */
[----:B-----5:R-:W-:Y:S01]  /*2b7c0*/  IMAD R5, R9, R7, RZ ;  /* 0x0000000709057224 */ /* 0x020fe200078e02ff */
[----:B------:R-:W-:Y:S01]  /*2b7d0*/  ULDC.64 UR4, c[0x0][0x208] ;  /* 0x0000820000047ab9 */ /* 0x000fe20000000a00 */
[----:B------:R-:W-:Y:S01]  /*2b7e0*/  IMAD R17, R17, 0x80, R8 ;  /* 0x0000008011117824 */ /* 0x000fe200078e0208 */
        /* <DEDUP_REMOVED lines=83> */
.L_x_3217:
        /* <DEDUP_REMOVED lines=14> */
.L_x_3033:
[----:B------:R-:W-:Y:S05]  /*2be00*/  BSYNC B0 ;  /* 0x0000000000007941 */ /* 0x000fea0003800000 */
.L_x_3032:
[----:B------:R-:W-:Y:S01]  /*2be10*/  NOP ;  /* 0x0000000000007918 */ /* 0x000fe20000000000 */
[----:B------:R-:W-:-:S13]  /*2be20*/  PLOP3.LUT P0, PT, PT, PT, PT, 0x80, 0x0 ;  /* 0x000000000000781c */ /* 0x000fda0003f0f070 */
.L_x_3034:
[----:B------:R-:W-:Y:S02]  /*2be30*/  PLOP3.LUT P1, PT, P1, P0, PT, 0xa2, 0x0 ;  /* 0x000000000000781c */ /* 0x000fe40000f21472 */
[----:B------:R-:W-:-:S08]  /*2be40*/  @P0 R2UR P1, UR4, R22 ;  /* 0x00000000160402ca */ /* 0x000fd00000020000 */
[----:B------:R-:W-:-:S05]  /*2be50*/  @P0 PLOP3.LUT P0, PT, P1, PT, PT, 0x80, 0x0 ;  /* 0x000000000000081c */ /* 0x000fca0000f0f070 */
[----:B------:R-:W-:Y:S01]  /*2be60*/  @!P1 SYNCS.ARRIVE.TRANS64.RED.A0T1 RZ, [UR4+0x38800], RZ ;  /* 0x038800ffffff99a7 */ /* 0x000fe20008200404 */
[----:B------:R-:W-:Y:S07]  /*2be70*/  @!P1 ARRIVES.LDGSTSBAR.64.TRANSCNT [UR4+0x38800] ;  /* 0x03880000ff0099b0 */ /* 0x000fee0008000a84 */
[----:B------:R-:W-:Y:S05]  /*2be80*/  @P0 BRA.U.ANY `(.L_x_3034) ;  /* 0xfffffffd00e80947 */ /* 0x000fea000393ffff */
[----:B0-----:R-:W2:Y:S02]  /*2be90*/  LDL.LU R2, [R1+0x30] ;  /* 0x0000300001027983 */ /* 0x001ea40000300800 */
[----:B--2---:R-:W-:-:S05]  /*2bea0*/  VIADD R2, R2, 0x1 ;  /* 0x0000000102027836 */ /* 0x004fca0000000000 */
[----:B------:R0:W-:Y:S01]  /*2beb0*/  STL [R1+0x30], R2 ;  /* 0x0000300201007387 */ /* 0x0001e20000100800 */
[----:B------:R-:W-:-:S04]  /*2bec0*/  LEA.HI R0, R2, R2, RZ, 0x1 ;  /* 0x0000000202007211 */ /* 0x000fc800078f08ff */
[----:B------:R-:W-:-:S04]  /*2bed0*/  LOP3.LUT R0, R0, 0xfffffffe, RZ, 0xc0, !PT ;  /* 0xfffffffe00007812 */ /* 0x000fc800078ec0ff */
[----:B------:R-:W-:-:S04]  /*2bee0*/  IADD3 R0, R2, -R0, RZ ;  /* 0x8000000002007210 */ /* 0x000fc80007ffe0ff */
[----:B------:R-:W-:Y:S01]  /*2bef0*/  SHF.L.U32 R3, R0, 0x1f, RZ ;  /* 0x0000001f00037819 */ /* 0x000fe200000006ff */
[----:B------:R-:W-:Y:S01]  /*2bf00*/  NOP ;  /* 0x0000000000007918 */ /* 0x000fe20000000000 */
[----:B------:R0:W-:Y:S01]  /*2bf10*/  SYNCS.ARRIVE.TRANS64.A1T0 RZ, [R22+URZ+0x38800], RZ ;  /* 0x038800ff16ff79a7 */ /* 0x0001e2000810003f */
[----:B------:R-:W-:Y:S01]  /*2bf20*/  BSSY B0, `(.L_x_3035) ;  /* 0x0000003000007945 */ /* 0x000fe20003800000 */
[----:B------:R-:W2:Y:S03]  /*2bf30*/  SYNCS.PHASECHK.TRANS64.TRYWAIT P0, [R22+URZ+0x38820], R3 ;  /* 0x03882003160075a7 */ /* 0x000ea6000800017f */
[----:B0-2---:R-:W-:Y:S05]  /*2bf40*/  @!P0 BRA `(.L_x_3036) ;  /* 0x0000005c00788947 */ /* 0x005fea0003800000 */
.L_x_3218:
[----:B------:R-:W-:Y:S05]  /*2bf50*/  BSYNC B0 ;  /* 0x0000000000007941 */ /* 0x000fea0003800000 */
.L_x_3035:
[----:B------:R-:W2:Y:S01]  /*2bf60*/  LDL R0, [R1+0x20] ;  /* 0x0000200001007983 */ /* 0x000ea20000100800 */
[----:B------:R-:W-:Y:S01]  /*2bf70*/  BSSY B0, `(.L_x_3037) ;  /* 0x000011f000007945 */ /* 0x000fe20003800000 */
[----:B--2---:R-:W-:-:S13]  /*2bf80*/  ISETP.GE.AND P0, PT, R0, 0x2, PT ;  /* 0x000000020000780c */ /* 0x004fda0003f06270 */
[----:B------:R-:W-:Y:S05]  /*2bf90*/  @!P0 BRA `(.L_x_3038) ;  /* 0x0000001000708947 */ /* 0x000fea0003800000 */
[C---:B------:R-:W-:Y:S01]  /*2bfa0*/  LOP3.LUT R5, R36.reuse, 0x40, RZ, 0xfc, !PT ;  /* 0x0000004024057812 */ /* 0x040fe200078efcff */
[----:B------:R-:W-:Y:S01]  /*2bfb0*/  ULDC UR4, c[0x0][0x2f4] ;  /* 0x0000bd0000047ab9 */ /* 0x000fe20000000800 */
[----:B------:R-:W-:Y:S01]  /*2bfc0*/  LOP3.LUT R4, R36, 0x80, RZ, 0xfc, !PT ;  /* 0x0000008024047812 */ /* 0x000fe200078efcff */
[----:B------:R-:W-:Y:S01]  /*2bfd0*/  VIADD R0, R0, 0xfffffffe ;  /* 0xfffffffe00007836 */ /* 0x000fe20000000000 */
[C---:B------:R-:W-:Y:S01]  /*2bfe0*/  LOP3.LUT R2, R36.reuse, 0xc0, RZ, 0xfc, !PT ;  /* 0x000000c024027812 */ /* 0x040fe200078efcff */
[----:B------:R-:W-:Y:S01]  /*2bff0*/  IMAD.MOV.U32 R17, RZ, RZ, R29 ;  /* 0x000000ffff117224 */ /* 0x000fe200078e001d */
[----:B------:R-:W-:Y:S01]  /*2c000*/  MOV R31, R26 ;  /* 0x0000001a001f7202 */ /* 0x000fe20000000f00 */
[----:B------:R-:W-:Y:S01]  /*2c010*/  IMAD.MOV.U32 R7, RZ, RZ, R27 ;  /* 0x000000ffff077224 */ /* 0x000fe200078e001b */
[----:B------:R-:W-:Y:S02]  /*2c020*/  ISETP.GE.AND P4, PT, R36, UR4, PT ;  /* 0x0000000424007c0c */ /* 0x000fe4000bf86270 */
[----:B------:R-:W-:-:S02]  /*2c030*/  ISETP.GE.AND P3, PT, R5, UR4, PT ;  /* 0x0000000405007c0c */ /* 0x000fc4000bf66270 */
[----:B------:R-:W-:Y:S02]  /*2c040*/  ISETP.GE.AND P2, PT, R4, UR4, PT ;  /* 0x0000000404007c0c */ /* 0x000fe4000bf46270 */
[----:B------:R-:W-:-:S13]  /*2c050*/  ISETP.GE.AND P1, PT, R2, UR4, PT ;  /* 0x0000000402007c0c */ /* 0x000fda000bf26270 */
.L_x_3051:
[----:B------:R-:W1:Y:S01]  /*2c060*/  LDL R5, [R1+0x10] ;  /* 0x0000100001057983 */ /* 0x000e620000100800 */
[----:B------:R-:W2:Y:S03]  /*2c070*/  LDC R11, c[0x0][0x430] ;  /* 0x00010c00ff0b7b82 */ /* 0x000ea60000000800 */
[----:B------:R-:W3:Y:S01]  /*2c080*/  LDL R8, [R1+0x14] ;  /* 0x0000140001087983 */ /* 0x000ee20000100800 */
[----:B------:R-:W4:Y:S01]  /*2c090*/  S2R R2, SR_TID.X ;  /* 0x0000000000027919 */ /* 0x000f220000002100 */
[----:B------:R-:W4:Y:S01]  /*2c0a0*/  S2R R4, SR_TID.X ;  /* 0x0000000000047919 */ /* 0x000f220000002100 */
[----:B--2---:R-:W-:-:S13]  /*2c0b0*/  ISETP.NE.AND P0, PT, R11, 0x1, PT ;  /* 0x000000010b00780c */ /* 0x004fda0003f05270 */
[----:B0-----:R-:W0:Y:S01]  /*2c0c0*/  @P0 LDC R3, c[0x0][0x434] ;  /* 0x00010d00ff030b82 */ /* 0x001e220000000800 */
[----:B----4-:R-:W-:Y:S01]  /*2c0d0*/  LOP3.LUT R2, R2, 0x7f, RZ, 0xc0, !PT ;  /* 0x0000007f02027812 */ /* 0x010fe200078ec0ff */
[----:B------:R-:W-:-:S03]  /*2c0e0*/  IMAD.SHL.U32 R4, R4, 0x10, RZ ;  /* 0x0000001004047824 */ /* 0x000fc600078e00ff */
[----:B------:R-:W-:-:S04]  /*2c0f0*/  SHF.R.U32.HI R2, RZ, 0x3, R2 ;  /* 0x00000003ff027819 */ /* 0x000fc80000011602 */
[----:B------:R-:W-:Y:S02]  /*2c100*/  LOP3.LUT R4, R2, 0x70, R4, 0xf8, !PT ;  /* 0x0000007002047812 */ /* 0x000fe400078ef804 */
[----:B------:R-:W2:Y:S02]  /*2c110*/  @P0 LDC R2, c[0x0][0x438] ;  /* 0x00010e00ff020b82 */ /* 0x000ea40000000800 */
[----:B------:R-:W-:Y:S01]  /*2c120*/  ISETP.GT.U32.AND P5, PT, R4, 0x4f, PT ;  /* 0x0000004f0400780c */ /* 0x000fe20003fa4070 */
[----:B------:R-:W-:Y:S01]  /*2c130*/  ULDC.64 UR4, c[0x0][0x208] ;  /* 0x0000820000047ab9 */ /* 0x000fe20000000a00 */
[----:B------:R-:W-:Y:S01]  /*2c140*/  MOV R12, UR37 ;  /* 0x00000025000c7c02 */ /* 0x000fe20008000f00 */
[----:B------:R-:W-:Y:S02]  /*2c150*/  VIADD R27, R7, 0x1 ;  /* 0x00000001071b7836 */ /* 0x000fe40000000000 */
[----:B------:R-:W-:Y:S02]  /*2c160*/  IMAD.MOV.U32 R26, RZ, RZ, R0 ;  /* 0x000000ffff1a7224 */ /* 0x000fe400078e0000 */
[----:B-1----:R-:W-:-:S04]  /*2c170*/  IMAD R6, R0, 0x50, R5 ;  /* 0x0000005000067824 */ /* 0x002fc800078e0205 */
[----:B------:R-:W-:Y:S02]  /*2c180*/  IMAD.IADD R6, R4, 0x1, R6 ;  /* 0x0000000104067824 */ /* 0x000fe400078e0206 */
[----:B------:R-:W1:Y:S02]  /*2c190*/  @!P5 LDC.64 R4, c[0x0][0x428] ;  /* 0x00010a00ff04db82 */ /* 0x000e640000000a00 */
[----:B0-----:R-:W-:-:S04]  /*2c1a0*/  @P0 IMAD.HI.U32 R3, R6, R3, RZ ;  /* 0x0000000306030227 */ /* 0x001fc800078e00ff */
[----:B------:R-:W-:Y:S01]  /*2c1b0*/  IMAD.MOV.U32 R10, RZ, RZ, R6 ;  /* 0x000000ffff0a7224 */ /* 0x000fe200078e0006 */
[----:B--2---:R-:W-:-:S04]  /*2c1c0*/  @P0 SHF.R.U32.HI R10, RZ, R2, R3 ;  /* 0x00000002ff0a0219 */ /* 0x004fc80000011603 */
[----:B------:R-:W-:Y:S02]  /*2c1d0*/  @!P5 SHF.R.S32.HI R3, RZ, 0x1f, R10 ;  /* 0x0000001fff03d819 */ /* 0x000fe4000001140a */
[----:B------:R-:W-:-:S05]  /*2c1e0*/  @!P5 MOV R2, R10 ;  /* 0x0000000a0002d202 */ /* 0x000fca0000000f00 */
[----:B-1----:R-:W-:-:S04]  /*2c1f0*/  @!P5 IMAD.WIDE.U32 R2, R33, R4, R2 ;  /* 0x000000042102d225 */ /* 0x002fc800078e0002 */
        /* <DEDUP_REMOVED lines=18> */
.L_x_3039:
[----:B------:R-:W-:Y:S01]  /*2c320*/  IMAD R6, R27, 0x8, R22 ;  /* 0x000000081b067824 */ /* 0x000fe200078e0216 */
[----:B------:R-:W-:Y:S01]  /*2c330*/  SHF.L.U32 R3, R29, 0x1f, RZ ;  /* 0x0000001f1d037819 */ /* 0x000fe200000006ff */
[----:B------:R-:W-:Y:S03]  /*2c340*/  BSSY B1, `(.L_x_3040) ;  /* 0x0000003000017945 */ /* 0x000fe60003800000 */
[----:B------:R-:W0:Y:S02]  /*2c350*/  SYNCS.PHASECHK.TRANS64.TRYWAIT P0, [R6+URZ+0x38840], R3 ;  /* 0x03884003060075a7 */ /* 0x000e24000800017f */
[----:B0-----:R-:W-:Y:S05]  /*2c360*/  @!P0 BRA `(.L_x_3041) ;  /* 0x0000005800848947 */ /* 0x001fea0003800000 */
.L_x_3219:
[----:B------:R-:W-:Y:S05]  /*2c370*/  BSYNC B1 ;  /* 0x0000000000017941 */ /* 0x000fea0003800000 */
.L_x_3040:
        /* <DEDUP_REMOVED lines=70> */
.L_x_3231:
        /* <DEDUP_REMOVED lines=18> */
.L_x_3043:
[----:B------:R-:W-:Y:S02]  /*2c900*/  PLOP3.LUT P5, PT, P5, P0, PT, 0xa2, 0x0 ;  /* 0x000000000000781c */ /* 0x000fe40002fa1472 */
[----:B------:R-:W-:-:S08]  /*2c910*/  @P0 R2UR P5, UR4, R6 ;  /* 0x00000000060402ca */ /* 0x000fd000000a0000 */
[----:B------:R-:W-:-:S05]  /*2c920*/  @P0 PLOP3.LUT P0, PT, P5, PT, PT, 0x80, 0x0 ;  /* 0x000000000000081c */ /* 0x000fca0002f0f070 */
[----:B------:R-:W-:Y:S01]  /*2c930*/  @!P5 SYNCS.ARRIVE.TRANS64.RED.A0T1 RZ, [UR4+0x38830], RZ ;  /* 0x038830ffffffd9a7 */ /* 0x000fe20008200404 */
[----:B------:R-:W-:Y:S07]  /*2c940*/  @!P5 ARRIVES.LDGSTSBAR.64.TRANSCNT [UR4+0x38830] ;  /* 0x03883000ff00d9b0 */ /* 0x000fee0008000a84 */
[----:B------:R-:W-:Y:S05]  /*2c950*/  @P0 BRA.U.ANY `(.L_x_3043) ;  /* 0xfffffffd00e80947 */ /* 0x000fea000393ffff */
[----:B------:R-:W-:Y:S01]  /*2c960*/  NOP ;  /* 0x0000000000007918 */ /* 0x000fe20000000000 */
[----:B-1----:R-:W-:-:S05]  /*2c970*/  IMAD.U32 R2, RZ, RZ, UR37 ;  /* 0x00000025ff027e24 */ /* 0x002fca000f8e00ff */
[----:B------:R-:W-:-:S13]  /*2c980*/  ISETP.NE.AND P6, PT, R2, 0x3, PT ;  /* 0x000000030200780c */ /* 0x000fda0003fc5270 */
[----:B------:R-:W-:Y:S05]  /*2c990*/  @!P6 BRA `(.L_x_3044) ;  /* 0x000000000004e947 */ /* 0x000fea0003800000 */
[----:B------:R-:W-:Y:S01]  /*2c9a0*/  BPT.TRAP 0x1 ;  /* 0x000000040000795c */ /* 0x000fe20000300000 */
.L_x_3044:
[----:B------:R1:W-:Y:S01]  /*2c9b0*/  SYNCS.ARRIVE.TRANS64.A1T0 RZ, [R6+URZ+0x38830], RZ ;  /* 0x038830ff06ff79a7 */ /* 0x0003e2000810003f */
[----:B------:R-:W-:Y:S05]  /*2c9c0*/  @!P6 BRA `(.L_x_3045) ;  /* 0x000000000004e947 */ /* 0x000fea0003800000 */
[----:B------:R-:W-:Y:S01]  /*2c9d0*/  BPT.TRAP 0x1 ;  /* 0x000000040000795c */ /* 0x000fe20000300000 */
.L_x_3045:
[----:B------:R-:W-:Y:S01]  /*2c9e0*/  SHF.L.U32 R2, R17, 0x1f, RZ ;  /* 0x0000001f11027819 */ /* 0x000fe200000006ff */
[----:B-1----:R-:W-:Y:S01]  /*2c9f0*/  IMAD R6, R7, 0x8, R22 ;  /* 0x0000000807067824 */ /* 0x002fe200078e0216 */
[----:B------:R-:W-:Y:S03]  /*2ca00*/  BSSY B1, `(.L_x_3046) ;  /* 0x0000003000017945 */ /* 0x000fe60003800000 */
[----:B------:R-:W1:Y:S02]  /*2ca10*/  SYNCS.PHASECHK.TRANS64.TRYWAIT P0, [R6+URZ+0x38860], R2 ;  /* 0x03886002060075a7 */ /* 0x000e64000800017f */
[----:B-1----:R-:W-:Y:S05]  /*2ca20*/  @!P0 BRA `(.L_x_3047) ;  /* 0x0000005800bc8947 */ /* 0x002fea0003800000 */
.L_x_3232:
[----:B------:R-:W-:Y:S05]  /*2ca30*/  BSYNC B1 ;  /* 0x0000000000017941 */ /* 0x000fea0003800000 */
.L_x_3046:
[----:B0-----:R-:W2:Y:S01]  /*2ca40*/  LDL R8, [R1+0xc] ;  /* 0x00000c0001087983 */ /* 0x001ea20000100800 */
[----:B------:R-:W0:Y:S01]  /*2ca50*/  S2R R3, SR_TID.X ;  /* 0x0000000000037919 */ /* 0x000e220000002100 */
[----:B------:R-:W-:Y:S01]  /*2ca60*/  UMOV UR4, 0xffffffff ;  /* 0xffffffff00047882 */ /* 0x000fe20000000000 */
[----:B------:R-:W-:Y:S01]  /*2ca70*/  IMAD R7, R7, 0x5000, R34 ;  /* 0x0000500007077824 */ /* 0x000fe200078e0222 */
[----:B0-----:R-:W-:-:S04]  /*2ca80*/  LOP3.LUT R3, R3, 0x7f, RZ, 0xc0, !PT ;  /* 0x0000007f03037812 */ /* 0x001fc800078ec0ff */
[----:B------:R-:W-:Y:S01]  /*2ca90*/  SHF.R.U32.HI R3, RZ, 0x3, R3 ;  /* 0x00000003ff037819 */ /* 0x000fe20000011603 */
[----:B--2---:R-:W-:-:S05]  /*2caa0*/  IMAD R8, R31, -0x50, R8 ;  /* 0xffffffb01f087824 */ /* 0x004fca00078e0208 */
[----:B------:R-:W-:Y:S01]  /*2cab0*/  IADD3 R8, -R3, R8, RZ ;  /* 0x0000000803087210 */ /* 0x000fe20007ffe1ff */
[----:B------:R-:W-:Y:S06]  /*2cac0*/  BRA.DIV UR4, `(.L_x_3048) ;  /* 0x0000005a04a87947 */ /* 0x000fec000b800000 */
[----:B-1----:R-:W0:Y:S01]  /*2cad0*/  SHFL.IDX PT, R2, R24, RZ, 0x181f ;  /* 0x00181fff18027589 */ /* 0x002e2200000e0000 */
[----:B------:R-:W-:Y:S01]  /*2cae0*/  IMAD R7, R7, 0x2, R22 ;  /* 0x0000000207077824 */ /* 0x000fe200078e0216 */
[----:B------:R-:W-:Y:S02]  /*2caf0*/  ULDC.64 UR4, c[0x0][0x208] ;  /* 0x0000820000047ab9 */ /* 0x000fe40000000a00 */
        /* <DEDUP_REMOVED lines=50> */
.L_x_3244:
        /* <DEDUP_REMOVED lines=31> */
[----:B0-----:R-:W-:-:S04]  /*2d010*/  LEA R24, P0, R2, UR4, 0x1 ;  /* 0x0000000402187c11 */ /* 0x001fc8000f8008ff */
[----:B------:R-:W-:Y:S02]  /*2d020*/  LEA.HI.X R25, R2, UR5, R3, 0x1, P0 ;  /* 0x0000000502197c11 */ /* 0x000fe400080f0c03 */
[----:B------:R-:W-:-:S13]  /*2d030*/  PLOP3.LUT P0, PT, PT, PT, PT, 0x80, 0x0 ;  /* 0x000000000000781c */ /* 0x000fda0003f0f070 */
.L_x_3049:
        /* <DEDUP_REMOVED lines=11> */
.L_x_3050:
[C---:B------:R-:W-:Y:S01]  /*2d0f0*/  ISETP.GT.AND P0, PT, R26.reuse, RZ, PT ;  /* 0x000000ff1a00720c */ /* 0x040fe20003f04270 */
[----:B------:R2:W-:Y:S01]  /*2d100*/  SYNCS.ARRIVE.TRANS64.A1T0 RZ, [R6+URZ+0x38850], RZ ;  /* 0x038850ff06ff79a7 */ /* 0x0005e2000810003f */
[----:B------:R-:W-:Y:S01]  /*2d110*/  VIADD R0, R26, 0xffffffff ;  /* 0xffffffff1a007836 */ /* 0x000fe20000000000 */
[----:B------:R-:W-:Y:S01]  /*2d120*/  MOV R17, R29 ;  /* 0x0000001d00117202 */ /* 0x000fe20000000f00 */
[----:B------:R-:W-:Y:S02]  /*2d130*/  IMAD.MOV.U32 R7, RZ, RZ, R27 ;  /* 0x000000ffff077224 */ /* 0x000fe400078e001b */
[----:B------:R-:W-:-:S07]  /*2d140*/  IMAD.MOV.U32 R31, RZ, RZ, R26 ;  /* 0x000000ffff1f7224 */ /* 0x000fce00078e001a */
[----:B--2---:R-:W-:Y:S05]  /*2d150*/  @P0 BRA `(.L_x_3051) ;  /* 0xffffffec00c00947 */ /* 0x004fea000383ffff */
.L_x_3038:
[----:B------:R-:W-:Y:S05]  /*2d160*/  BSYNC B0 ;  /* 0x0000000000007941 */ /* 0x000fea0003800000 */
.L_x_3037:
        /* <DEDUP_REMOVED lines=18> */
.L_x_3053:
[----:B------:R-:W-:Y:S05]  /*2d290*/  BSYNC B0 ;  /* 0x0000000000007941 */ /* 0x000fea0003800000 */
.L_x_3052:
[----:B------:R-:W-:-:S05]  /*2d2a0*/  IMAD.U32 R0, RZ, RZ, UR37 ;  /* 0x00000025ff007e24 */ /* 0x000fca000f8e00ff */
[----:B------:R-:W-:-:S13]  /*2d2b0*/  ISETP.NE.AND P0, PT, R0, 0x3, PT ;  /* 0x000000030000780c */ /* 0x000fda0003f05270 */
[----:B------:R-:W-:Y:S05]  /*2d2c0*/  @!P0 BRA `(.L_x_3054) ;  /* 0x0000000000048947 */ /* 0x000fea0003800000 */
[----:B------:R-:W-:Y:S01]  /*2d2d0*/  BPT.TRAP 0x1 ;  /* 0x000000040000795c */ /* 0x000fe20000300000 */
.L_x_3054:
[----:B------:R-:W2:Y:S01]  /*2d2e0*/  LDL.LU R0, [R1+0xc] ;  /* 0x00000c0001007983 */ /* 0x000ea20000300800 */
[----:B------:R-:W-:Y:S01]  /*2d2f0*/  LEA R4, R27, R22, 0x3 ;  /* 0x000000161b047211 */ /* 0x000fe200078e18ff */
[----:B------:R-:W-:Y:S01]  /*2d300*/  BSSY B0, `(.L_x_3055) ;  /* 0x0000005000007945 */ /* 0x000fe20003800000 */
[----:B0-----:R-:W-:-:S04]  /*2d310*/  SHF.L.U32 R3, R29, 0x1f, RZ ;  /* 0x0000001f1d037819 */ /* 0x001fc800000006ff */
[----:B------:R-:W0:Y:S01]  /*2d320*/  SYNCS.PHASECHK.TRANS64.TRYWAIT P0, [R4+URZ+0x38860], R3 ;  /* 0x03886003040075a7 */ /* 0x000e22000800017f */
[----:B--2---:R-:W-:Y:S01]  /*2d330*/  IMAD R5, R26, -0x50, R0 ;  /* 0xffffffb01a057824 */ /* 0x004fe200078e0200 */
[----:B0-----:R-:W-:Y:S06]  /*2d340*/  @!P0 BRA `(.L_x_3056) ;  /* 0x0000005800688947 */ /* 0x001fec0003800000 */
.L_x_3245:
[----:B------:R-:W-:Y:S05]  /*2d350*/  BSYNC B0 ;  /* 0x0000000000007941 */ /* 0x000fea0003800000 */
.L_x_3055:
[----:B------:R-:W2:Y:S01]  /*2d360*/  S2R R0, SR_TID.X ;  /* 0x0000000000007919 */ /* 0x000ea20000002100 */
[----:B------:R-:W-:Y:S01]  /*2d370*/  UMOV UR4, 0xffffffff ;  /* 0xffffffff00047882 */ /* 0x000fe20000000000 */
[----:B------:R-:W-:Y:S01]  /*2d380*/  IMAD R7, R27, 0x5000, R34 ;  /* 0x000050001b077824 */ /* 0x000fe200078e0222 */
        /* <DEDUP_REMOVED lines=10> */
[----:B------:R-:W-:Y:S01]  /*2d430*/  IMAD R0, R7, 0x2, R22 ;  /* 0x0000000207007824 */ /* 0x000fe200078e0216 */
[----:B------:R-:W-:Y:S01]  /*2d440*/  ISETP.LT.OR P4, PT, R5, 0x1, P3 ;  /* 0x000000010500780c */ /* 0x000fe20001f81670 */
[----:B------:R-:W-:Y:S01]  /*2d450*/  ULDC.64 UR6, c[0x0][0x208] ;  /* 0x0000820000067ab9 */ /* 0x000fe20000000a00 */
[----:B------:R-:W-:Y:S02]  /*2d460*/  ISETP.GE.AND P2, PT, R2, UR4, PT ;  /* 0x0000000402007c0c */ /* 0x000fe4000bf46270 */
[----:B------:R-:W-:-:S04]  /*2d470*/  LOP3.LUT R2, R36, 0x80, RZ, 0xfc, !PT ;  /* 0x0000008024027812 */ /* 0x000fc800078efcff */
[----:B------:R-:W-:Y:S02]  /*2d480*/  ISETP.GE.AND P1, PT, R2, UR4, PT ;  /* 0x0000000402007c0c */ /* 0x000fe4000bf26270 */
[----:B------:R-:W-:Y:S02]  /*2d490*/  LOP3.LUT R2, R36, 0xc0, RZ, 0xfc, !PT ;  /* 0x000000c024027812 */ /* 0x000fe400078efcff */
[----:B-1----:R-:W-:Y:S02]  /*2d4a0*/  IADD3 R6, P0, R14, R8, RZ ;  /* 0x000000080e067210 */ /* 0x002fe40007f1e0ff */
[----:B------:R-:W1:Y:S02]  /*2d4b0*/  SHFL.IDX PT, R14, R24, 0x1, 0x181f ;  /* 0x00381f00180e7f89 */ /* 0x000e6400000e0000 */
[----:B0-----:R-:W-:Y:S02]  /*2d4c0*/  IADD3.X R7, RZ, R3, RZ, P0, !PT ;  /* 0x00000003ff077210 */ /* 0x001fe400007fe4ff */
        /* <DEDUP_REMOVED lines=45> */
.L_x_3257:
[C---:B------:R-:W-:Y:S01]  /*2d7a0*/  ISETP.LT.OR P3, PT, R5.reuse, 0x41, P3 ;  /* 0x000000410500780c */ /* 0x040fe20001f61670 */
[----:B------:R-:W-:Y:S01]  /*2d7b0*/  ULDC.64 UR4, c[0x0][0x208] ;  /* 0x0000820000047ab9 */ /* 0x000fe20000000a00 */
[C---:B------:R-:W-:Y:S02]  /*2d7c0*/  ISETP.LT.OR P2, PT, R5.reuse, 0x41, P2 ;  /* 0x000000410500780c */ /* 0x040fe40001741670 */
[C---:B------:R-:W-:Y:S02]  /*2d7d0*/  ISETP.LT.OR P1, PT, R5.reuse, 0x41, P1 ;  /* 0x000000410500780c */ /* 0x040fe40000f21670 */
[----:B------:R-:W-:Y:S02]  /*2d7e0*/  ISETP.LT.OR P0, PT, R5, 0x41, P0 ;  /* 0x000000410500780c */ /* 0x000fe40000701670 */
[----:B---3--:R-:W-:-:S04]  /*2d7f0*/  IADD3 R2, P4, R14, R8, RZ ;  /* 0x000000080e027210 */ /* 0x008fc80007f9e0ff */
[----:B------:R-:W-:-:S05]  /*2d800*/  IADD3.X R3, RZ, R25, RZ, P4, !PT ;  /* 0x00000019ff037210 */ /* 0x000fca00027fe4ff */
        /* <DEDUP_REMOVED lines=9> */
.L_x_3058:
[----:B------:R-:W-:Y:S02]  /*2d8a0*/  PLOP3.LUT P1, PT, P1, P0, PT, 0xa2, 0x0 ;  /* 0x000000000000781c */ /* 0x000fe40000f21472 */
[----:B------:R-:W-:-:S08]  /*2d8b0*/  @P0 R2UR P1, UR4, R4 ;  /* 0x00000000040402ca */ /* 0x000fd00000020000 */
[----:B------:R-:W-:-:S05]  /*2d8c0*/  @P0 PLOP3.LUT P0, PT, P1, PT, PT, 0x80, 0x0 ;  /* 0x000000000000081c */ /* 0x000fca0000f0f070 */
[----:B------:R-:W-:Y:S01]  /*2d8d0*/  @!P1 SYNCS.ARRIVE.TRANS64.RED.A0T1 RZ, [UR4+0x38850], RZ ;  /* 0x038850ffffff99a7 */ /* 0x000fe20008200404 */
[----:B------:R-:W-:Y:S07]  /*2d8e0*/  @!P1 ARRIVES.LDGSTSBAR.64.TRANSCNT [UR4+0x38850] ;  /* 0x03885000ff0099b0 */ /* 0x000fee0008000a84 */
[----:B------:R-:W-:Y:S05]  /*2d8f0*/  @P0 BRA.U.ANY `(.L_x_3058) ;  /* 0xfffffffd00e80947 */ /* 0x000fea000393ffff */
[----:B------:R-:W-:Y:S01]  /*2d900*/  NOP ;  /* 0x0000000000007918 */ /* 0x000fe20000000000 */
[----:B0-----:R-:W-:-:S05]  /*2d910*/  IMAD.U32 R0, RZ, RZ, UR37 ;  /* 0x00000025ff007e24 */ /* 0x001fca000f8e00ff */
[----:B------:R-:W-:-:S13]  /*2d920*/  ISETP.NE.AND P2, PT, R0, 0x3, PT ;  /* 0x000000030000780c */ /* 0x000fda0003f45270 */
[----:B------:R-:W-:Y:S05]  /*2d930*/  @!P2 BRA `(.L_x_3059) ;  /* 0x000000000004a947 */ /* 0x000fea0003800000 */
[----:B------:R-:W-:Y:S01]  /*2d940*/  BPT.TRAP 0x1 ;  /* 0x000000040000795c */ /* 0x000fe20000300000 */
.L_x_3059:
[----:B------:R0:W-:Y:S01]  /*2d950*/  SYNCS.ARRIVE.TRANS64.A1T0 RZ, [R4+URZ+0x38850], RZ ;  /* 0x038850ff04ff79a7 */ /* 0x0001e2000810003f */
[----:B------:R-:W-:-:S05]  /*2d960*/  VIADD R27, R27, 0x1 ;  /* 0x000000011b1b7836 */ /* 0x000fca0000000000 */
[----:B------:R-:W-:-:S04]  /*2d970*/  ISETP.NE.AND P0, PT, R27, 0x2, PT ;  /* 0x000000021b00780c */ /* 0x000fc80003f05270 */
[----:B------:R-:W-:Y:S02]  /*2d980*/  SEL R0, RZ, 0x1, P0 ;  /* 0x00000001ff007807 */ /* 0x000fe40000000000 */
[----:B------:R-:W-:Y:S02]  /*2d990*/  SEL R27, R27, RZ, P0 ;  /* 0x000000ff1b1b7207 */ /* 0x000fe40000000000 */
[----:B0-----:R-:W-:-:S07]  /*2d9a0*/  LOP3.LUT R29, R29, R0, RZ, 0x3c, !PT ;  /* 0x000000001d1d7212 */ /* 0x001fce00078e3cff */
.L_x_3014:
[----:B------:R-:W-:Y:S05]  /*2d9b0*/  BSYNC B7 ;  /* 0x0000000000077941 */ /* 0x000fea0003800000 */
.L_x_3012:
        /* <DEDUP_REMOVED lines=8> */
[----:B------:R2:W3:Y:S01]  /*2da40*/  LDS.128 R16, [R22+0x388d0] ;  /* 0x0388d00016107984 */ /* 0x0004e20000000c00 */
[----:B------:R-:W-:Y:S06]  /*2da50*/  BAR.ARV 0x4, 0x180 ;  /* 0x0106000000007b1d */ /* 0x000fec0000002000 */
[----:B------:R-:W-:Y:S05]  /*2da60*/  BRA `(.L_x_3061) ;  /* 0x0000000800d87947 */ /* 0x000fea0003800000 */
.L_x_3060:
[----:B------:R-:W0:Y:S01]  /*2da70*/  S2R R8, SR_TID.X ;  /* 0x0000000000087919 */ /* 0x000e220000002100 */
[----:B------:R-:W-:Y:S01]  /*2da80*/  UMOV UR4, 0xffffffff ;  /* 0xffffffff00047882 */ /* 0x000fe20000000000 */
[----:B0-----:R-:W-:-:S04]  /*2da90*/  LOP3.LUT R8, R8, 0x1f, RZ, 0xc0, !PT ;  /* 0x0000001f08087812 */ /* 0x001fc800078ec0ff */
[----:B------:R-:W-:Y:S01]  /*2daa0*/  ISETP.NE.AND P0, PT, R8, 0x1f, PT ;  /* 0x0000001f0800780c */ /* 0x000fe20003f05270 */
[----:B------:R-:W-:-:S12]  /*2dab0*/  BRA.DIV UR4, `(.L_x_3062) ;  /* 0x0000005a04907947 */ /* 0x000fd8000b800000 */
[----:B------:R-:W-:Y:S01]  /*2dac0*/  IADD3 R5, R19, R8, RZ ;  /* 0x0000000813057210 */ /* 0x000fe20007ffe0ff */
        /* <DEDUP_REMOVED lines=31> */
.L_x_3267:
[----:B------:R-:W-:Y:S02]  /*2dcc0*/  ULDC UR4, c[0x0][0xc38] ;  /* 0x00030e0000047ab9 */ /* 0x000fe40000000800 */
[----:B------:R-:W-:-:S05]  /*2dcd0*/  MOV R7, UR4 ;  /* 0x0000000400077c02 */ /* 0x000fca0008000f00 */
[----:B--2---:R-:W-:-:S04]  /*2dce0*/  IMAD R14, R14, R7, RZ ;  /* 0x000000070e0e7224 */ /* 0x004fc800078e02ff */
[----:B------:R-:W-:-:S05]  /*2dcf0*/  IMAD.IADD R9, R4, 0x1, R14 ;  /* 0x0000000104097824 */ /* 0x000fca00078e020e */
[----:B------:R-:W-:-:S13]  /*2dd00*/  ISETP.GT.AND P6, PT, R9, R0, PT ;  /* 0x000000000900720c */ /* 0x000fda0003fc4270 */
[----:B------:R-:W-:Y:S05]  /*2dd10*/  @P6 BRA `(.L_x_3063) ;  /* 0x0000000000a06947 */ /* 0x000fea0003800000 */
.L_x_3068:
[----:B0-----:R-:W0:Y:S01]  /*2dd20*/  LDC R2, c[0x0][0xc3c] ;  /* 0x00030f00ff027b82 */ /* 0x001e220000000800 */
[----:B------:R-:W-:-:S05]  /*2dd30*/  VIADD R19, R19, 0x1f ;  /* 0x0000001f13137836 */ /* 0x000fca0000000000 */
[----:B0-----:R-:W-:-:S13]  /*2dd40*/  ISETP.GE.AND P6, PT, R19, R2, PT ;  /* 0x000000021300720c */ /* 0x001fda0003fc6270 */
[----:B------:R-:W-:Y:S05]  /*2dd50*/  @P6 BRA `(.L_x_3064) ;  /* 0x0000000400d86947 */ /* 0x000fea0003800000 */
[----:B------:R-:W0:Y:S01]  /*2dd60*/  S2R R3, SR_TID.X ;  /* 0x0000000000037919 */ /* 0x000e220000002100 */
        /* <DEDUP_REMOVED lines=10> */
.L_x_3066:
[----:B------:R-:W-:Y:S05]  /*2de10*/  BSYNC B0 ;  /* 0x0000000000007941 */ /* 0x000fea0003800000 */
.L_x_3065:
[----:B------:R-:W-:-:S03]  /*2de20*/  UMOV UR4, 0xffffffff ;  /* 0xffffffff00047882 */ /* 0x000fc60000000000 */
[----:B------:R-:W-:Y:S05]  /*2de30*/  BRA.DIV UR4, `(.L_x_3067) ;  /* 0x0000005a04d87947 */ /* 0x000fea000b800000 */
[----:B-----5:R-:W2:Y:S02]  /*2de40*/  SHFL.UP PT, R14, R5, 0x1, RZ ;  /* 0x04200000050e7989 */ /* 0x020ea400000e00ff */
[----:B--2---:R-:W-:-:S05]  /*2de50*/  SEL R14, R14, RZ, P1 ;  /* 0x000000ff0e0e7207 */ /* 0x004fca0000800000 */
        /* <DEDUP_REMOVED lines=13> */
[----:B------:R0:W2:Y:S02]  /*2df30*/  SHFL.IDX PT, R14, R2, 0x1f, 0x1f ;  /* 0x03e01f00020e7f89 */ /* 0x0000a400000e0000 */
.L_x_3275:
[----:B------:R-:W-:Y:S02]  /*2df40*/  ULDC UR4, c[0x0][0xc38] ;  /* 0x00030e0000047ab9 */ /* 0x000fe40000000800 */
[----:B------:R-:W-:-:S04]  /*2df50*/  IMAD.U32 R7, RZ, RZ, UR4 ;  /* 0x00000004ff077e24 */ /* 0x000fc8000f8e00ff */
[----:B--2---:R-:W-:-:S04]  /*2df60*/  IMAD R14, R14, R7, RZ ;  /* 0x000000070e0e7224 */ /* 0x004fc800078e02ff */
[----:B------:R-:W-:-:S05]  /*2df70*/  IMAD.IADD R9, R14, 0x1, R9 ;  /* 0x000000010e097824 */ /* 0x000fca00078e0209 */
[----:B------:R-:W-:-:S13]  /*2df80*/  ISETP.GT.AND P6, PT, R9, R0, PT ;  /* 0x000000000900720c */ /* 0x000fda0003fc4270 */
[----:B------:R-:W-:Y:S05]  /*2df90*/  @!P6 BRA `(.L_x_3068) ;  /* 0xfffffffc0060e947 */ /* 0x000fea000383ffff */
.L_x_3063:
[----:B------:R-:W-:Y:S01]  /*2dfa0*/  IADD3 R16, -R14, R9, RZ ;  /* 0x000000090e107210 */ /* 0x000fe20007ffe1ff */
[----:B------:R-:W-:-:S04]  /*2dfb0*/  UMOV UR4, 0xffffffff ;  /* 0xffffffff00047882 */ /* 0x000fc80000000000 */
[----:B------:R-:W-:-:S05]  /*2dfc0*/  IMAD R3, R2, R7, R16 ;  /* 0x0000000702037224 */ /* 0x000fca00078e0210 */
[----:B------:R-:W-:Y:S01]  /*2dfd0*/  ISETP.GT.AND P6, PT, R3, R0, PT ;  /* 0x000000000300720c */ /* 0x000fe20003fc4270 */
[----:B------:R-:W-:-:S12]  /*2dfe0*/  BRA.DIV UR4, `(.L_x_3069) ;  /* 0x0000005e04287947 */ /* 0x000fd8000b800000 */
[----:B------:R-:W-:-:S04]  /*2dff0*/  VOTE.ANY R3, PT, !P6 ;  /* 0x0000000000037806 */ /* 0x000fc800070e0100 */
[----:B------:R-:W2:Y:S02]  /*2e000*/  POPC R4, R3 ;  /* 0x0000000300047309 */ /* 0x000ea40000000000 */
[----:B--2---:R2:W3:Y:S02]  /*2e010*/  SHFL.IDX PT, R5, R5, R4, 0x1f ;  /* 0x00001f0405057589 */ /* 0x0044e400000e0000 */
.L_x_3279:
[----:B------:R-:W-:Y:S01]  /*2e020*/  ISETP.NE.AND P0, PT, R3, RZ, PT ;  /* 0x000000ff0300720c */ /* 0x000fe20003f05270 */
[----:B------:R-:W-:-:S12]  /*2e030*/  IMAD.MOV.U32 R14, RZ, RZ, RZ ;  /* 0x000000ffff0e7224 */ /* 0x000fd800078e00ff */
[----:B------:R-:W-:Y:S05]  /*2e040*/  @!P0 BRA `(.L_x_3070) ;  /* 0x0000000000108947 */ /* 0x000fea0003800000 */
[----:B------:R-:W-:Y:S01]  /*2e050*/  UMOV UR4, 0xffffffff ;  /* 0xffffffff00047882 */ /* 0x000fe20000000000 */
[----:B------:R-:W-:Y:S02]  /*2e060*/  VIADD R12, R4, 0xffffffff ;  /* 0xffffffff040c7836 */ /* 0x000fe40000000000 */
[----:B------:R-:W-:Y:S05]  /*2e070*/  BRA.DIV UR4, `(.L_x_3071) ;  /* 0x0000005e044c7947 */ /* 0x000fea000b800000 */
[----:B------:R4:W0:Y:S02]  /*2e080*/  SHFL.IDX PT, R14, R2, R12, 0x1f ;  /* 0x00001f0c020e7589 */ /* 0x00082400000e0000 */
.L_x_3070:
[----:B0---4-:R-:W0:Y:S01]  /*2e090*/  LDC.64 R2, c[0x0][0xc90] ;  /* 0x00032400ff027b82 */ /* 0x011e220000000a00 */
[----:B------:R-:W-:Y:S01]  /*2e0a0*/  IMAD.IADD R19, R4, 0x1, R19 ;  /* 0x0000000104137824 */ /* 0x000fe200078e0213 */
[----:B------:R-:W-:-:S03]  /*2e0b0*/  ULDC.64 UR4, c[0x0][0x208] ;  /* 0x0000820000047ab9 */ /* 0x000fc60000000a00 */
[----:B0-----:R-:W-:-:S05]  /*2e0c0*/  IMAD.WIDE R2, R19, 0x4, R2 ;  /* 0x0000000413027825 */ /* 0x001fca00078e0202 */
[----:B------:R0:W2:Y:S01]  /*2e0d0*/  LDG.E R6, desc[UR4][R2.64] ;  /* 0x0000000402067981 */ /* 0x0000a2000c1e1900 */
[----:B------:R-:W-:Y:S02]  /*2e0e0*/  IMAD R16, R14, R7, R16 ;  /* 0x000000070e107224 */ /* 0x000fe400078e0210 */
[----:B0-----:R-:W-:Y:S02]  /*2e0f0*/  IMAD.MOV.U32 R2, RZ, RZ, RZ ;  /* 0x000000ffff027224 */ /* 0x001fe400078e00ff */
[----:B--23--:R-:W-:-:S05]  /*2e100*/  IMAD R4, R5, R6, RZ ;  /* 0x0000000605047224 */ /* 0x00cfca00078e02ff */
[----:B------:R-:W-:-:S04]  /*2e110*/  IABS R8, R4 ;  /* 0x0000000400087213 */ /* 0x000fc80000000000 */
[----:B-1----:R-:W0:Y:S08]  /*2e120*/  I2F.RP R10, R8 ;  /* 0x00000008000a7306 */ /* 0x002e300000209400 */
[----:B0-----:R-:W0:Y:S02]  /*2e130*/  MUFU.RCP R10, R10 ;  /* 0x0000000a000a7308 */ /* 0x001e240000001000 */
[----:B0-----:R-:W-:-:S06]  /*2e140*/  IADD3 R11, R10, 0xffffffe, RZ ;  /* 0x0ffffffe0a0b7810 */ /* 0x001fcc0007ffe0ff */
        /* <DEDUP_REMOVED lines=32> */
[----:B0-----:R-:W-:-:S05]  /*2e350*/  IADD3 R2, RZ, -R3, RZ ;  /* 0x80000003ff027210 */ /* 0x001fca0007ffe0ff */
        /* <DEDUP_REMOVED lines=10> */
[----:B------:R-:W-:Y:S01]  /*2e400*/  @!P1 IMAD.IADD R4, R4, 0x1, -R7 ;  /* 0x0000000104049824 */ /* 0x000fe200078e0a07 */
[----:B------:R-:W-:Y:S02]  /*2e410*/  @!P1 IADD3 R2, R2, 0x1, RZ ;  /* 0x0000000102029810 */ /* 0x000fe40007ffe0ff */
[----:B------:R-:W-:Y:S02]  /*2e420*/  ISETP.NE.AND P1, PT, R6, RZ, PT ;  /* 0x000000ff0600720c */ /* 0x000fe40003f25270 */
[----:B------:R-:W-:-:S13]  /*2e430*/  ISETP.GE.U32.AND P0, PT, R4, R7, PT ;  /* 0x000000070400720c */ /* 0x000fda0003f06070 */
[----:B------:R-:W-:-:S04]  /*2e440*/  @P0 VIADD R2, R2, 0x1 ;  /* 0x0000000102020836 */ /* 0x000fc80000000000 */
[----:B------:R-:W-:Y:S01]  /*2e450*/  @!P2 IMAD.MOV R2, RZ, RZ, -R2 ;  /* 0x000000ffff02a224 */ /* 0x000fe200078e0a02 */
[----:B------:R-:W-:Y:S02]  /*2e460*/  @!P1 LOP3.LUT R2, RZ, R6, RZ, 0x33, !PT ;  /* 0x00000006ff029212 */ /* 0x000fe400078e33ff */
[----:B------:R-:W-:-:S05]  /*2e470*/  IADD3 R6, -R6, RZ, RZ ;  /* 0x000000ff06067210 */ /* 0x000fca0007ffe1ff */
[----:B------:R-:W-:Y:S01]  /*2e480*/  IMAD R18, R2, R6, R9 ;  /* 0x0000000602127224 */ /* 0x000fe200078e0209 */
[----:B------:R-:W-:-:S05]  /*2e490*/  LOP3.LUT R2, RZ, R2, RZ, 0x33, !PT ;  /* 0x00000002ff027212 */ /* 0x000fca00078e33ff */
[----:B------:R-:W-:Y:S01]  /*2e4a0*/  IMAD.IADD R17, R5, 0x1, R2 ;  /* 0x0000000105117824 */ /* 0x000fe200078e0202 */
[----:B------:R-:W-:Y:S06]  /*2e4b0*/  BRA `(.L_x_3072) ;  /* 0x00000000001c7947 */ /* 0x000fec0003800000 */
.L_x_3064:
[----:B------:R-:W-:Y:S01]  /*2e4c0*/  UMOV UR4, URZ ;  /* 0x0000003f00047c82 */ /* 0x000fe20008000000 */
[----:B------:R-:W-:Y:S01]  /*2e4d0*/  UMOV UR5, URZ ;  /* 0x0000003f00057c82 */ /* 0x000fe20008000000 */
[----:B------:R-:W-:Y:S01]  /*2e4e0*/  ULDC UR6, c[0x0][0xc3c] ;  /* 0x00030f0000067ab9 */ /* 0x000fe20000000800 */
[----:B------:R-:W-:Y:S01]  /*2e4f0*/  IMAD.MOV.U32 R16, RZ, RZ, R0 ;  /* 0x000000ffff107224 */ /* 0x000fe200078e0000 */
[----:B------:R-:W-:Y:S01]  /*2e500*/  MOV R18, UR5 ;  /* 0x0000000500127c02 */ /* 0x000fe20008000f00 */
[----:B------:R-:W-:Y:S02]  /*2e510*/  IMAD.U32 R17, RZ, RZ, UR4 ;  /* 0x00000004ff117e24 */ /* 0x000fe4000f8e00ff */
[----:B------:R-:W-:-:S07]  /*2e520*/  IMAD.U32 R19, RZ, RZ, UR6 ;  /* 0x00000006ff137e24 */ /* 0x000fce000f8e00ff */
.L_x_3072:
        /* <DEDUP_REMOVED lines=10> */
.L_x_3061:
[----:B------:R-:W-:Y:S02]  /*2e5d0*/  ULDC UR4, c[0x0][0xc3c] ;  /* 0x00030f0000047ab9 */ /* 0x000fe40000000800 */
[----:B---3--:R-:W-:-:S13]  /*2e5e0*/  ISETP.GE.AND P0, PT, R19, UR4, PT ;  /* 0x0000000413007c0c */ /* 0x008fda000bf06270 */
[----:B------:R-:W-:Y:S05]  /*2e5f0*/  @!P0 BRA `(.L_x_3073) ;  /* 0xffffff9800648947 */ /* 0x000fea000383ffff */
[----:B------:R-:W-:Y:S05]  /*2e600*/  BSYNC B8 ;  /* 0x0000000000087941 */ /* 0x000fea0003800000 */
.L_x_2964:
[----:B------:R-:W3:Y:S01]  /*2e610*/  LDL.LU R0, [R1+0x30] ;  /* 0x0000300001007983 */ /* 0x000ee20000300800 */
[----:B------:R-:W-:Y:S01]  /*2e620*/  BSSY B0, `(.L_x_3074) ;  /* 0x000000b000007945 */ /* 0x000fe20003800000 */
[----:B------:R-:W4:Y:S01]  /*2e630*/  S2R R5, SR_CgaCtaId ;  /* 0x0000000000057919 */ /* 0x000f220000008800 */
[----:B---3--:R-:W-:-:S05]  /*2e640*/  VIADD R0, R0, 0x1 ;  /* 0x0000000100007836 */ /* 0x008fca0000000000 */
        /* <DEDUP_REMOVED lines=8> */
.L_x_3282:
[----:B------:R-:W-:Y:S05]  /*2e6d0*/  BSYNC B0 ;  /* 0x0000000000007941 */ /* 0x000fea0003800000 */
.L_x_3074:
[----:B------:R-:W-:-:S03]  /*2e6e0*/  UMOV UR4, 0xffffffff ;  /* 0xffffffff00047882 */ /* 0x000fc60000000000 */
[----:B------:R-:W-:Y:S05]  /*2e6f0*/  BRA.DIV UR4, `(.L_x_3076) ;  /* 0x0000005604e47947 */ /* 0x000fea000b800000 */
[----:B-1----:R-:W1:Y:S02]  /*2e700*/  S2R R0, SR_TID.X ;  /* 0x0000000000007919 */ /* 0x002e640000002100 */
[----:B-1----:R-:W-:-:S04]  /*2e710*/  SHF.R.U32.HI R0, RZ, 0x5, R0 ;  /* 0x00000005ff007819 */ /* 0x002fc80000011600 */
[----:B------:R-:W-:-:S05]  /*2e720*/  LOP3.LUT R0, R0, 0x3, RZ, 0xc0, !PT ;  /* 0x0000000300007812 */ /* 0x000fca00078ec0ff */
[----:B------:R1:W3:Y:S02]  /*2e730*/  SHFL.IDX PT, R14, R0, RZ, 0x1f ;  /* 0x00001fff000e7589 */ /* 0x0002e400000e0000 */
.L_x_3285:
[----:B---3--:R-:W-:-:S13]  /*2e740*/  ISETP.NE.AND P0, PT, R14, RZ, PT ;  /* 0x000000ff0e00720c */ /* 0x008fda0003f05270 */
[----:B------:R-:W-:Y:S05]  /*2e750*/  @P0 BRA `(.L_x_2683) ;  /* 0x0000000000880947 */ /* 0x000fea0003800000 */
[----:B------:R-:W-:-:S03]  /*2e760*/  UMOV UR4, 0xffffffff ;  /* 0xffffffff00047882 */ /* 0x000fc60000000000 */
[----:B------:R-:W-:Y:S05]  /*2e770*/  BRA.DIV UR4, `(.L_x_3077) ;  /* 0x0000005604f87947 */ /* 0x000fea000b800000 */
[----:B------:R-:W-:-:S13]  /*2e780*/  ELECT P6, URZ, PT ;  /* 0x00000000003f782f */ /* 0x000fda00038c0000 */
.L_x_3288:
[----:B------:R-:W-:Y:S05]  /*2e790*/  @!P6 BRA `(.L_x_2683) ;  /* 0x000000000078e947 */ /* 0x000fea0003800000 */
[----:B------:R-:W-:-:S06]  /*2e7a0*/  ULOP3.LUT UR4, UR60, 0x2, URZ, 0xfc, !UPT ;  /* 0x000000023c047892 */ /* 0x000fcc000f8efc3f */
[----:B-1----:R-:W-:-:S04]  /*2e7b0*/  MOV R0, UR4 ;  /* 0x0000000400007c02 */ /* 0x002fc80008000f00 */
[----:B------:R-:W-:-:S13]  /*2e7c0*/  ISETP.NE.AND P0, PT, R0, 0x3, PT ;  /* 0x000000030000780c */ /* 0x000fda0003f05270 */
[----:B------:R-:W-:Y:S05]  /*2e7d0*/  @!P0 BRA `(.L_x_3078) ;  /* 0x0000000000048947 */ /* 0x000fea0003800000 */
[----:B------:R-:W-:Y:S01]  /*2e7e0*/  BPT.TRAP 0x1 ;  /* 0x000000040000795c */ /* 0x000fe20000300000 */
.L_x_3078:
[----:B------:R-:W-:Y:S01]  /*2e7f0*/  IMAD R3, R27, 0x8, R5 ;  /* 0x000000081b037824 */ /* 0x000fe200078e0205 */
[----:B------:R-:W-:Y:S01]  /*2e800*/  SHF.L.U32 R2, R29, 0x1f, RZ ;  /* 0x0000001f1d027819 */ /* 0x000fe200000006ff */
[----:B------:R-:W-:-:S03]  /*2e810*/  VIADD R27, R27, 0x1 ;  /* 0x000000011b1b7836 */ /* 0x000fc60000000000 */
[----:B------:R-:W1:Y:S02]  /*2e820*/  SYNCS.PHASECHK.TRANS64.TRYWAIT P1, [R3+URZ+0x38840], R2 ;  /* 0x03884002030075a7 */ /* 0x000e64000802017f */
[----:B------:R-:W-:-:S04]  /*2e830*/  ISETP.NE.AND P2, PT, R27, 0x2, PT ;  /* 0x000000021b00780c */ /* 0x000fc80003f45270 */
[----:B------:R-:W-:Y:S01]  /*2e840*/  SEL R0, RZ, 0x1, P2 ;  /* 0x00000001ff007807 */ /* 0x000fe20001000000 */
[----:B-1----:R-:W-:Y:S08]  /*2e850*/  @!P1 BRA `(.L_x_3079) ;  /* 0x0000005400e09947 */ /* 0x002ff00003800000 */
.L_x_3289:
[----:B------:R-:W-:Y:S02]  /*2e860*/  SEL R27, R27, RZ, P2 ;  /* 0x000000ff1b1b7207 */ /* 0x000fe40001000000 */
[----:B------:R-:W-:Y:S01]  /*2e870*/  LOP3.LUT R0, R29, R0, RZ, 0x3c, !PT ;  /* 0x000000001d007212 */ /* 0x000fe200078e3cff */
[----:B------:R-:W-:Y:S06]  /*2e880*/  @!P0 BRA `(.L_x_3080) ;  /* 0x0000000000048947 */ /* 0x000fec0003800000 */
[----:B------:R-:W-:Y:S01]  /*2e890*/  BPT.TRAP 0x1 ;  /* 0x000000040000795c */ /* 0x000fe20000300000 */
.L_x_3080:
[----:B------:R-:W-:Y:S01]  /*2e8a0*/  IMAD R27, R27, 0x8, R5 ;  /* 0x000000081b1b7824 */ /* 0x000fe200078e0205 */
[----:B------:R-:W-:-:S04]  /*2e8b0*/  SHF.L.U32 R0, R0, 0x1f, RZ ;  /* 0x0000001f00007819 */ /* 0x000fc800000006ff */
[----:B------:R-:W3:Y:S02]  /*2e8c0*/  SYNCS.PHASECHK.TRANS64.TRYWAIT P1, [R27+URZ+0x38840], R0 ;  /* 0x038840001b0075a7 */ /* 0x000ee4000802017f */
[----:B---3--:R-:W-:Y:S05]  /*2e8d0*/  @!P1 BRA `(.L_x_3081) ;  /* 0x0000005400d49947 */ /* 0x008fea0003800000 */
.L_x_3290:
[----:B------:R-:W-:Y:S05]  /*2e8e0*/  @!P0 BRA `(.L_x_3082) ;  /* 0x0000000000048947 */ /* 0x000fea0003800000 */
[----:B------:R-:W-:Y:S01]  /*2e8f0*/  BPT.TRAP 0x1 ;  /* 0x000000040000795c */ /* 0x000fe20000300000 */
.L_x_3082:
[----:B------:R-:W4:Y:S02]  /*2e900*/  SYNCS.PHASECHK.TRANS64.TRYWAIT P1, [R3+URZ+0x38860], R2 ;  /* 0x03886002030075a7 */ /* 0x000f24000802017f */
[----:B----4-:R-:W-:Y:S05]  /*2e910*/  @!P1 BRA `(.L_x_3083) ;  /* 0x0000005400d89947 */ /* 0x010fea0003800000 */
.L_x_3291:
[----:B------:R-:W-:Y:S05]  /*2e920*/  @!P0 BRA `(.L_x_3084) ;  /* 0x0000000000048947 */ /* 0x000fea0003800000 */
[----:B------:R-:W-:Y:S01]  /*2e930*/  BPT.TRAP 0x1 ;  /* 0x000000040000795c */ /* 0x000fe20000300000 */
.L_x_3084:
[----:B------:R0:W0:Y:S02]  /*2e940*/  SYNCS.PHASECHK.TRANS64.TRYWAIT P0, [R27+URZ+0x38860], R0 ;  /* 0x038860001b0075a7 */ /* 0x000024000800017f */
[----:B0-----:R-:W-:Y:S05]  /*2e950*/  @!P0 NANOSLEEP.SYNCS 0x989680 ;  /* 0x009896800000895d */ /* 0x001fea0003900000 */
[----:B------:R-:W0:Y:S02]  /*2e960*/  @!P0 SYNCS.PHASECHK.TRANS64 P0, [R27+URZ+0x38860], R0 ;  /* 0x038860001b0085a7 */ /* 0x000e24000800007f */
[----:B0-----:R-:W-:Y:S05]  /*2e970*/  @!P0 BRA `(.L_x_3084) ;  /* 0xfffffffc00f08947 */ /* 0x001fea000383ffff */
.L_x_2683:
[----:B------:R-:W-:Y:S05]  /*2e980*/  BSYNC B9 ;  /* 0x0000000000097941 */ /* 0x000fea0003800000 */
.L_x_2680:
[----:B------:R-:W-:Y:S05]  /*2e990*/  EXIT ;  /* 0x000000000000794d */ /* 0x000fea0003800000 */
.L_x_2703:
[----:B0-----:R0:W1:Y:S02]  /*2e9a0*/  SYNCS.PHASECHK.TRANS64.TRYWAIT P6, [R89+URZ+0x38890], R90 ;  /* 0x0388905a590075a7 */ /* 0x00106400080c017f */
[----:B-1----:R-:W-:Y:S05]  /*2e9b0*/  @!P6 NANOSLEEP.SYNCS 0x989680 ;  /* 0x009896800000e95d */ /* 0x002fea0003900000 */
[----:B------:R-:W1:Y:S02]  /*2e9c0*/  @!P6 SYNCS.PHASECHK.TRANS64 P6, [R89+URZ+0x38890], R90 ;  /* 0x0388905a5900e5a7 */ /* 0x000e6400080c007f */
[----:B-1----:R-:W-:Y:S05]  /*2e9d0*/  @!P6 BRA `(.L_x_2703) ;  /* 0xfffffffc00f0e947 */ /* 0x002fea000383ffff */
[----:B------:R-:W-:Y:S05]  /*2e9e0*/  BRA `(.L_x_3085) ;  /* 0xfffffd4800fc7947 */ /* 0x000fea000383ffff */
.L_x_2704:
        /* <DEDUP_REMOVED lines=8> */
.L_x_3087:
[----:B------:R-:W-:Y:S05]  /*2ea70*/  BSYNC B1 ;  /* 0x0000000000017941 */ /* 0x000fea0003800000 */
.L_x_3086:
[----:B------:R-:W-:Y:S01]  /*2ea80*/  IMAD.MOV.U32 R13, RZ, RZ, R120 ;  /* 0x000000ffff0d7224 */ /* 0x000fe200078e0078 */
[----:B------:R-:W-:Y:S01]  /*2ea90*/  MOV R15, 0xffffffff ;  /* 0xffffffff000f7802 */ /* 0x000fe20000000f00 */
[----:B------:R-:W-:Y:S01]  /*2eaa0*/  IMAD.MOV.U32 R12, RZ, RZ, RZ ;  /* 0x000000ffff0c7224 */ /* 0x000fe200078e00ff */
[----:B------:R-:W-:Y:S01]  /*2eab0*/  MOV R83, R14 ;  /* 0x0000000e00537202 */ /* 0x000fe20000000f00 */
[----:B------:R-:W-:-:S07]  /*2eac0*/  IMAD.MOV.U32 R11, RZ, RZ, 0x181f ;  /* 0x0000181fff0b7424 */ /* 0x000fce00078e00ff */
[----:B------:R-:W-:Y:S05]  /*2ead0*/  WARPSYNC.COLLECTIVE R15, `(.L_x_3088) ;  /* 0x000000000f087348 */ /* 0x000fea0003c00000 */
[----:B------:R0:W1:Y:S02]  /*2eae0*/  SHFL.IDX P6, R14, R13, R12, R11 ;  /* 0x0000000c0d0e7389 */ /* 0x00006400000c000b */
[----:B01----:R-:W-:Y:S01]  /*2eaf0*/  ENDCOLLECTIVE ;  /* 0x000000000000791b */ /* 0x003fe20003800000 */
.L_x_3088:
[----:B------:R-:W-:Y:S01]  /*2eb00*/  IMAD.MOV.U32 R82, RZ, RZ, R14 ;  /* 0x000000ffff527224 */ /* 0x000fe200078e000e */
[----:B------:R-:W-:Y:S06]  /*2eb10*/  BRA `(.L_x_3089) ;  /* 0xfffffd4800c47947 */ /* 0x000fec000383ffff */
.L_x_2721:
        /* <DEDUP_REMOVED lines=8> */
.L_x_3091:
[----:B------:R-:W-:Y:S05]  /*2eba0*/  BSYNC B1 ;  /* 0x0000000000017941 */ /* 0x000fea0003800000 */
.L_x_3090:
        /* <DEDUP_REMOVED lines=8> */
.L_x_3092:
[----:B------:R-:W-:Y:S01]  /*2ec30*/  IMAD.MOV.U32 R66, RZ, RZ, R14 ;  /* 0x000000ffff427224 */ /* 0x000fe200078e000e */
[----:B------:R-:W-:Y:S06]  /*2ec40*/  BRA `(.L_x_3093) ;  /* 0xfffffd5400f87947 */ /* 0x000fec000383ffff */
.L_x_2738:
        /* <DEDUP_REMOVED lines=8> */
.L_x_3095:
[----:B------:R-:W-:Y:S05]  /*2ecd0*/  BSYNC B1 ;  /* 0x0000000000017941 */ /* 0x000fea0003800000 */
.L_x_3094:
        /* <DEDUP_REMOVED lines=8> */
.L_x_3096:
[----:B------:R-:W-:Y:S01]  /*2ed60*/  IMAD.MOV.U32 R120, RZ, RZ, R14 ;  /* 0x000000ffff787224 */ /* 0x000fe200078e000e */
[----:B------:R-:W-:Y:S06]  /*2ed70*/  BRA `(.L_x_3097) ;  /* 0xfffffd6400107947 */ /* 0x000fec000383ffff */
.L_x_2762:
[----:B-1----:R1:W2:Y:S02]  /*2ed80*/  SYNCS.PHASECHK.TRANS64.TRYWAIT P6, [R89+URZ+0x38890], R90 ;  /* 0x0388905a590075a7 */ /* 0x0022a400080c017f */
[----:B--2---:R-:W-:Y:S05]  /*2ed90*/  @!P6 NANOSLEEP.SYNCS 0x989680 ;  /* 0x009896800000e95d */ /* 0x004fea0003900000 */
[----:B------:R-:W2:Y:S02]  /*2eda0*/  @!P6 SYNCS.PHASECHK.TRANS64 P6, [R89+URZ+0x38890], R90 ;  /* 0x0388905a5900e5a7 */ /* 0x000ea400080c007f */
[----:B--2---:R-:W-:Y:S05]  /*2edb0*/  @!P6 BRA `(.L_x_2762) ;  /* 0xfffffffc00f0e947 */ /* 0x004fea000383ffff */
[----:B------:R-:W-:Y:S05]  /*2edc0*/  BRA `(.L_x_3098) ;  /* 0xfffffd7c008c7947 */ /* 0x000fea000383ffff */
.L_x_2763:
[----:B------:R-:W-:Y:S01]  /*2edd0*/  BSSY B1, `(.L_x_3099) ;  /* 0x0000008000017945 */ /* 0x000fe20003800000 */
[----:B------:R-:W-:Y:S01]  /*2ede0*/  IMAD.MOV.U32 R13, RZ, RZ, R119 ;  /* 0x000000ffff0d7224 */ /* 0x000fe200078e0077 */
[----:B------:R-:W-:Y:S01]  /*2edf0*/  MOV R11, 0x181f ;  /* 0x0000181f000b7802 */ /* 0x000fe20000000f00 */
[----:B------:R-:W-:Y:S02]  /*2ee00*/  IMAD.MOV.U32 R12, RZ, RZ, RZ ;  /* 0x000000ffff0c7224 */ /* 0x000fe400078e00ff */
[----:B------:R-:W-:-:S07]  /*2ee10*/  IMAD.MOV.U32 R15, RZ, RZ, -0x1 ;  /* 0xffffffffff0f7424 */ /* 0x000fce00078e00ff */
[----:B-1----:R-:W-:Y:S05]  /*2ee20*/  WARPSYNC.COLLECTIVE R15, `(.L_x_3100) ;  /* 0x000000000f087348 */ /* 0x002fea0003c00000 */
[----:B------:R0:W2:Y:S02]  /*2ee30*/  SHFL.IDX P6, R14, R13, R12, R11 ;  /* 0x0000000c0d0e7389 */ /* 0x0000a400000c000b */
[----:B012---:R-:W-:Y:S01]  /*2ee40*/  ENDCOLLECTIVE ;  /* 0x000000000000791b */ /* 0x007fe20003800000 */
.L_x_3100:
[----:B------:R-:W-:Y:S05]  /*2ee50*/  BSYNC B1 ;  /* 0x0000000000017941 */ /* 0x000fea0003800000 */
.L_x_3099:
        /* <DEDUP_REMOVED lines=8> */
.L_x_3101:
[----:B------:R-:W-:Y:S01]  /*2eee0*/  IMAD.MOV.U32 R124, RZ, RZ, R14 ;  /* 0x000000ffff7c7224 */ /* 0x000fe200078e000e */
[----:B------:R-:W-:Y:S06]  /*2eef0*/  BRA `(.L_x_3102) ;  /* 0xfffffd7c00587947 */ /* 0x000fec000383ffff */
.L_x_2772:
[----:B------:R-:W-:Y:S01]  /*2ef00*/  BSSY B1, `(.L_x_3103) ;  /* 0x0000008000017945 */ /* 0x000fe20003800000 */
[----:B--2-4-:R-:W-:Y:S01]  /*2ef10*/  MOV R13, R119 ;  /* 0x00000077000d7202 */ /* 0x014fe20000000f00 */
[----:B------:R-:W-:Y:S02]  /*2ef20*/  IMAD.MOV.U32 R12, RZ, RZ, 0x1 ;  /* 0x00000001ff0c7424 */ /* 0x000fe400078e00ff */
[----:B------:R-:W-:Y:S02]  /*2ef30*/  IMAD.MOV.U32 R11, RZ, RZ, 0x181f ;  /* 0x0000181fff0b7424 */ /* 0x000fe400078e00ff */
[----:B------:R-:W-:-:S07]  /*2ef40*/  IMAD.MOV.U32 R15, RZ, RZ, -0x1 ;  /* 0xffffffffff0f7424 */ /* 0x000fce00078e00ff */
[----:B01-3--:R-:W-:Y:S05]  /*2ef50*/  WARPSYNC.COLLECTIVE R15, `(.L_x_3104) ;  /* 0x000000000f087348 */ /* 0x00bfea0003c00000 */
[----:B------:R2:W4:Y:S02]  /*2ef60*/  SHFL.IDX P6, R14, R13, R12, R11 ;  /* 0x0000000c0d0e7389 */ /* 0x00052400000c000b */
[----:B01234-:R-:W-:Y:S01]  /*2ef70*/  ENDCOLLECTIVE ;  /* 0x000000000000791b */ /* 0x01ffe20003800000 */
.L_x_3104:
[----:B------:R-:W-:Y:S05]  /*2ef80*/  BSYNC B1 ;  /* 0x0000000000017941 */ /* 0x000fea0003800000 */
.L_x_3103:
        /* <DEDUP_REMOVED lines=8> */
.L_x_3105:
[----:B------:R-:W-:Y:S01]  /*2f010*/  IMAD.MOV.U32 R36, RZ, RZ, R14 ;  /* 0x000000ffff247224 */ /* 0x000fe200078e000e */
[----:B------:R-:W-:Y:S06]  /*2f020*/  BRA `(.L_x_3106) ;  /* 0xfffffd8800dc7947 */ /* 0x000fec000383ffff */
.L_x_2781:
        /* <DEDUP_REMOVED lines=8> */
.L_x_3108:
[----:B------:R-:W-:Y:S05]  /*2f0b0*/  BSYNC B1 ;  /* 0x0000000000017941 */ /* 0x000fea0003800000 */
.L_x_3107:
        /* <DEDUP_REMOVED lines=8> */
.L_x_3109:
[----:B------:R-:W-:Y:S01]  /*2f140*/  IMAD.MOV.U32 R36, RZ, RZ, R14 ;  /* 0x000000ffff247224 */ /* 0x000fe200078e000e */
[----:B------:R-:W-:Y:S06]  /*2f150*/  BRA `(.L_x_3110) ;  /* 0xfffffd98009c7947 */ /* 0x000fec000383ffff */
.L_x_2790:
[----:B0-----:R0:W1:Y:S02]  /*2f160*/  SYNCS.PHASECHK.TRANS64.TRYWAIT P3, [R89+URZ+0x38890], R90 ;  /* 0x0388905a590075a7 */ /* 0x001064000806017f */
[----:B-1----:R-:W-:Y:S05]  /*2f170*/  @!P3 NANOSLEEP.SYNCS 0x989680 ;  /* 0x009896800000b95d */ /* 0x002fea0003900000 */
[----:B------:R-:W1:Y:S02]  /*2f180*/  @!P3 SYNCS.PHASECHK.TRANS64 P3, [R89+URZ+0x38890], R90 ;  /* 0x0388905a5900b5a7 */ /* 0x000e64000806007f */
[----:B-1----:R-:W-:Y:S05]  /*2f190*/  @!P3 BRA `(.L_x_2790) ;  /* 0xfffffffc00f0b947 */ /* 0x002fea000383ffff */
[----:B------:R-:W-:Y:S05]  /*2f1a0*/  BRA `(.L_x_3111) ;  /* 0xfffffda8007c7947 */ /* 0x000fea000383ffff */
.L_x_2791:
        /* <DEDUP_REMOVED lines=8> */
.L_x_3113:
[----:B------:R-:W-:Y:S05]  /*2f230*/  BSYNC B1 ;  /* 0x0000000000017941 */ /* 0x000fea0003800000 */
.L_x_3112:
        /* <DEDUP_REMOVED lines=8> */
.L_x_3114:
[----:B------:R-:W-:Y:S01]  /*2f2c0*/  IMAD.MOV.U32 R32, RZ, RZ, R14 ;  /* 0x000000ffff207224 */ /* 0x000fe200078e000e */
[----:B------:R-:W-:Y:S06]  /*2f2d0*/  BRA `(.L_x_3115) ;  /* 0xfffffda800a07947 */ /* 0x000fec000383ffff */
.L_x_2794:
        /* <DEDUP_REMOVED lines=8> */
.L_x_3117:
[----:B------:R-:W-:Y:S05]  /*2f360*/  BSYNC B1 ;  /* 0x0000000000017941 */ /* 0x000fea0003800000 */
.L_x_3116:
        /* <DEDUP_REMOVED lines=8> */
.L_x_3118:
[----:B------:R-:W-:Y:S01]  /*2f3f0*/  IMAD.MOV.U32 R32, RZ, RZ, R14 ;  /* 0x000000ffff207224 */ /* 0x000fe200078e000e */
[----:B------:R-:W-:Y:S06]  /*2f400*/  BRA `(.L_x_3119) ;  /* 0xfffffda800c87947 */ /* 0x000fec000383ffff */
.L_x_2797:
[----:B------:R-:W-:Y:S01]  /*2f410*/  BSSY B1, `(.L_x_3120) ;  /* 0x0000008000017945 */ /* 0x000fe20003800000 */
[----:B---3--:R-:W-:Y:S01]  /*2f420*/  MOV R13, R41 ;  /* 0x00000029000d7202 */ /* 0x008fe20000000f00 */
[----:B------:R-:W-:Y:S02]  /*2f430*/  IMAD.MOV.U32 R12, RZ, RZ, 0x2 ;  /* 0x00000002ff0c7424 */ /* 0x000fe400078e00ff */
[----:B------:R-:W-:Y:S02]  /*2f440*/  IMAD.MOV.U32 R11, RZ, RZ, 0x181f ;  /* 0x0000181fff0b7424 */ /* 0x000fe400078e00ff */
[----:B------:R-:W-:-:S07]  /*2f450*/  IMAD.MOV.U32 R15, RZ, RZ, -0x1 ;  /* 0xffffffffff0f7424 */ /* 0x000fce00078e00ff */
[----:B012-4-:R-:W-:Y:S05]  /*2f460*/  WARPSYNC.COLLECTIVE R15, `(.L_x_3121) ;  /* 0x000000000f087348 */ /* 0x017fea0003c00000 */
[----:B------:R3:W0:Y:S02]  /*2f470*/  SHFL.IDX P6, R14, R13, R12, R11 ;  /* 0x0000000c0d0e7389 */ /* 0x00062400000c000b */
[----:B01234-:R-:W-:Y:S01]  /*2f480*/  ENDCOLLECTIVE ;  /* 0x000000000000791b */ /* 0x01ffe20003800000 */
.L_x_3121:
[----:B------:R-:W-:Y:S05]  /*2f490*/  BSYNC B1 ;  /* 0x0000000000017941 */ /* 0x000fea0003800000 */
.L_x_3120:
        /* <DEDUP_REMOVED lines=8> */
.L_x_3122:
[----:B------:R-:W-:Y:S01]  /*2f520*/  IMAD.MOV.U32 R32, RZ, RZ, R14 ;  /* 0x000000ffff207224 */ /* 0x000fe200078e000e */
[----:B------:R-:W-:Y:S06]  /*2f530*/  BRA `(.L_x_3123) ;  /* 0xfffffda800f47947 */ /* 0x000fec000383ffff */
.L_x_2801:
[----:B------:R0:W0:Y:S02]  /*2f540*/  SYNCS.PHASECHK.TRANS64.TRYWAIT P0, [R89+URZ+0x388b0], R90 ;  /* 0x0388b05a590075a7 */ /* 0x000024000800017f */
[----:B0-----:R-:W-:Y:S05]  /*2f550*/  @!P0 NANOSLEEP.SYNCS 0x989680 ;  /* 0x009896800000895d */ /* 0x001fea0003900000 */
[----:B------:R-:W0:Y:S02]  /*2f560*/  @!P0 SYNCS.PHASECHK.TRANS64 P0, [R89+URZ+0x388b0], R90 ;  /* 0x0388b05a590085a7 */ /* 0x000e24000800007f */
[----:B0-----:R-:W-:Y:S05]  /*2f570*/  @!P0 BRA `(.L_x_2801) ;  /* 0xfffffffc00f08947 */ /* 0x001fea000383ffff */
[----:B------:R-:W-:Y:S05]  /*2f580*/  BRA `(.L_x_3124) ;  /* 0xfffffdac009c7947 */ /* 0x000fea000383ffff */
.L_x_2821:
        /* <DEDUP_REMOVED lines=8> */
.L_x_3126:
[----:B------:R-:W-:Y:S05]  /*2f610*/  BSYNC B1 ;  /* 0x0000000000017941 */ /* 0x000fea0003800000 */
.L_x_3125:
        /* <DEDUP_REMOVED lines=8> */
.L_x_3127:
[----:B------:R-:W-:Y:S01]  /*2f6a0*/  IMAD.MOV.U32 R13, RZ, RZ, R8 ;  /* 0x000000ffff0d7224 */ /* 0x000fe200078e0008 */
[----:B------:R-:W-:-:S07]  /*2f6b0*/  MOV R5, R14 ;  /* 0x0000000e00057202 */ /* 0x000fce0000000f00 */
[----:B------:R-:W-:Y:S05]  /*2f6c0*/  WARPSYNC.COLLECTIVE R15, `(.L_x_3128) ;  /* 0x000000000f087348 */ /* 0x000fea0003c00000 */
[----:B------:R0:W1:Y:S02]  /*2f6d0*/  SHFL.IDX P6, R14, R13, R12, R11 ;  /* 0x0000000c0d0e7389 */ /* 0x00006400000c000b */
[----:B01----:R-:W-:Y:S01]  /*2f6e0*/  ENDCOLLECTIVE ;  /* 0x000000000000791b */ /* 0x003fe20003800000 */
.L_x_3128:
[----:B------:R-:W-:Y:S01]  /*2f6f0*/  MOV R13, R0 ;  /* 0x00000000000d7202 */ /* 0x000fe20000000f00 */
[----:B------:R-:W-:-:S07]  /*2f700*/  IMAD.MOV.U32 R9, RZ, RZ, R14 ;  /* 0x000000ffff097224 */ /* 0x000fce00078e000e */
[----:B------:R-:W-:Y:S05]  /*2f710*/  WARPSYNC.COLLECTIVE R15, `(.L_x_3129) ;  /* 0x000000000f087348 */ /* 0x000fea0003c00000 */
[----:B------:R0:W1:Y:S02]  /*2f720*/  SHFL.IDX P6, R14, R13, R12, R11 ;  /* 0x0000000c0d0e7389 */ /* 0x00006400000c000b */
[----:B01----:R-:W-:Y:S01]  /*2f730*/  ENDCOLLECTIVE ;  /* 0x000000000000791b */ /* 0x003fe20003800000 */
.L_x_3129:
[----:B------:R-:W-:Y:S05]  /*2f740*/  BRA `(.L_x_3130) ;  /* 0xfffffdc000a07947 */ /* 0x000fea000383ffff */
.L_x_2824:
        /* <DEDUP_REMOVED lines=8> */
.L_x_3132:
[----:B------:R-:W-:Y:S05]  /*2f7d0*/  BSYNC B1 ;  /* 0x0000000000017941 */ /* 0x000fea0003800000 */
.L_x_3131:
        /* <DEDUP_REMOVED lines=8> */
.L_x_3133:
[----:B------:R-:W-:Y:S02]  /*2f860*/  IMAD.MOV.U32 R13, RZ, RZ, R8 ;  /* 0x000000ffff0d7224 */ /* 0x000fe400078e0008 */
[----:B------:R-:W-:-:S07]  /*2f870*/  IMAD.MOV.U32 R5, RZ, RZ, R14 ;  /* 0x000000ffff057224 */ /* 0x000fce00078e000e */
[----:B------:R-:W-:Y:S05]  /*2f880*/  WARPSYNC.COLLECTIVE R15, `(.L_x_3134) ;  /* 0x000000000f087348 */ /* 0x000fea0003c00000 */
[----:B------:R0:W1:Y:S02]  /*2f890*/  SHFL.IDX P6, R14, R13, R12, R11 ;  /* 0x0000000c0d0e7389 */ /* 0x00006400000c000b */
[----:B01----:R-:W-:Y:S01]  /*2f8a0*/  ENDCOLLECTIVE ;  /* 0x000000000000791b */ /* 0x003fe20003800000 */
.L_x_3134:
[----:B------:R-:W-:Y:S01]  /*2f8b0*/  IMAD.MOV.U32 R13, RZ, RZ, R0 ;  /* 0x000000ffff0d7224 */ /* 0x000fe200078e0000 */
[----:B------:R-:W-:-:S07]  /*2f8c0*/  MOV R9, R14 ;  /* 0x0000000e00097202 */ /* 0x000fce0000000f00 */
[----:B------:R-:W-:Y:S05]  /*2f8d0*/  WARPSYNC.COLLECTIVE R15, `(.L_x_3135) ;  /* 0x000000000f087348 */ /* 0x000fea0003c00000 */
[----:B------:R0:W1:Y:S02]  /*2f8e0*/  SHFL.IDX P6, R14, R13, R12, R11 ;  /* 0x0000000c0d0e7389 */ /* 0x00006400000c000b */
[----:B01----:R-:W-:Y:S01]  /*2f8f0*/  ENDCOLLECTIVE ;  /* 0x000000000000791b */ /* 0x003fe20003800000 */
.L_x_3135:
[----:B------:R-:W-:Y:S05]  /*2f900*/  BRA `(.L_x_3136) ;  /* 0xfffffdc4009c7947 */ /* 0x000fea000383ffff */
.L_x_2827:
[----:B------:R-:W-:Y:S01]  /*2f910*/  BSSY B1, `(.L_x_3137) ;  /* 0x0000008000017945 */ /* 0x000fe20003800000 */
[----:B------:R-:W-:Y:S01]  /*2f920*/  IMAD.MOV.U32 R13, RZ, RZ, R7 ;  /* 0x000000ffff0d7224 */ /* 0x000fe200078e0007 */
[----:B------:R-:W-:Y:S01]  /*2f930*/  MOV R12, 0x2 ;  /* 0x00000002000c7802 */ /* 0x000fe20000000f00 */
[----:B------:R-:W-:Y:S02]  /*2f940*/  IMAD.MOV.U32 R11, RZ, RZ, 0x181f ;  /* 0x0000181fff0b7424 */ /* 0x000fe400078e00ff */
[----:B------:R-:W-:-:S07]  /*2f950*/  IMAD.MOV.U32 R15, RZ, RZ, -0x1 ;  /* 0xffffffffff0f7424 */ /* 0x000fce00078e00ff */
[----:B-1--4-:R-:W-:Y:S05]  /*2f960*/  WARPSYNC.COLLECTIVE R15, `(.L_x_3138) ;  /* 0x000000000f087348 */ /* 0x012fea0003c00000 */
[----:B----4-:R0:W2:Y:S02]  /*2f970*/  SHFL.IDX P6, R14, R13, R12, R11 ;  /* 0x0000000c0d0e7389 */ /* 0x0100a400000c000b */
[----:B012---:R-:W-:Y:S01]  /*2f980*/  ENDCOLLECTIVE ;  /* 0x000000000000791b */ /* 0x007fe20003800000 */
.L_x_3138:
[----:B------:R-:W-:Y:S05]  /*2f990*/  BSYNC B1 ;  /* 0x0000000000017941 */ /* 0x000fea0003800000 */
.L_x_3137:
        /* <DEDUP_REMOVED lines=8> */
.L_x_3139:
[----:B------:R-:W-:Y:S01]  /*2fa20*/  MOV R13, R8 ;  /* 0x00000008000d7202 */ /* 0x000fe20000000f00 */
[----:B------:R-:W-:-:S07]  /*2fa30*/  IMAD.MOV.U32 R5, RZ, RZ, R14 ;  /* 0x000000ffff057224 */ /* 0x000fce00078e000e */
[----:B------:R-:W-:Y:S05]  /*2fa40*/  WARPSYNC.COLLECTIVE R15, `(.L_x_3140) ;  /* 0x000000000f087348 */ /* 0x000fea0003c00000 */
[----:B------:R0:W1:Y:S02]  /*2fa50*/  SHFL.IDX P6, R14, R13, R12, R11 ;  /* 0x0000000c0d0e7389 */ /* 0x00006400000c000b */
[----:B01----:R-:W-:Y:S01]  /*2fa60*/  ENDCOLLECTIVE ;  /* 0x000000000000791b */ /* 0x003fe20003800000 */
.L_x_3140:
[----:B------:R-:W-:Y:S02]  /*2fa70*/  IMAD.MOV.U32 R13, RZ, RZ, R0 ;  /* 0x000000ffff0d7224 */ /* 0x000fe400078e0000 */
[----:B------:R-:W-:-:S07]  /*2fa80*/  IMAD.MOV.U32 R9, RZ, RZ, R14 ;  /* 0x000000ffff097224 */ /* 0x000fce00078e000e */
[----:B------:R-:W-:Y:S05]  /*2fa90*/  WARPSYNC.COLLECTIVE R15, `(.L_x_3141) ;  /* 0x000000000f087348 */ /* 0x000fea0003c00000 */
[----:B------:R0:W1:Y:S02]  /*2faa0*/  SHFL.IDX P6, R14, R13, R12, R11 ;  /* 0x0000000c0d0e7389 */ /* 0x00006400000c000b */
[----:B01----:R-:W-:Y:S01]  /*2fab0*/  ENDCOLLECTIVE ;  /* 0x000000000000791b */ /* 0x003fe20003800000 */
.L_x_3141:
[----:B------:R-:W-:Y:S05]  /*2fac0*/  BRA `(.L_x_3142) ;  /* 0xfffffdc8008c7947 */ /* 0x000fea000383ffff */
.L_x_2830:
[----:B------:R-:W-:Y:S01]  /*2fad0*/  BSSY B1, `(.L_x_3143) ;  /* 0x0000008000017945 */ /* 0x000fe20003800000 */
[----:B------:R-:W-:Y:S01]  /*2fae0*/  MOV R13, R7 ;  /* 0x00000007000d7202 */ /* 0x000fe20000000f00 */
[----:B------:R-:W-:Y:S01]  /*2faf0*/  IMAD.MOV.U32 R12, RZ, RZ, 0x3 ;  /* 0x00000003ff0c7424 */ /* 0x000fe200078e00ff */
[----:B------:R-:W-:Y:S01]  /*2fb00*/  MOV R15, 0xffffffff ;  /* 0xffffffff000f7802 */ /* 0x000fe20000000f00 */
[----:B------:R-:W-:-:S07]  /*2fb10*/  IMAD.MOV.U32 R11, RZ, RZ, 0x181f ;  /* 0x0000181fff0b7424 */ /* 0x000fce00078e00ff */
[----:B-1--4-:R-:W-:Y:S05]  /*2fb20*/  WARPSYNC.COLLECTIVE R15, `(.L_x_3144) ;  /* 0x000000000f087348 */ /* 0x012fea0003c00000 */
[----:B------:R0:W2:Y:S02]  /*2fb30*/  SHFL.IDX P6, R14, R13, R12, R11 ;  /* 0x0000000c0d0e7389 */ /* 0x0000a400000c000b */
[----:B012-4-:R-:W-:Y:S01]  /*2fb40*/  ENDCOLLECTIVE ;  /* 0x000000000000791b */ /* 0x017fe20003800000 */
.L_x_3144:
[----:B------:R-:W-:Y:S05]  /*2fb50*/  BSYNC B1 ;  /* 0x0000000000017941 */ /* 0x000fea0003800000 */
.L_x_3143:
        /* <DEDUP_REMOVED lines=8> */
.L_x_3145:
[----:B------:R-:W-:Y:S01]  /*2fbe0*/  IMAD.MOV.U32 R13, RZ, RZ, R8 ;  /* 0x000000ffff0d7224 */ /* 0x000fe200078e0008 */
[----:B------:R-:W-:-:S07]  /*2fbf0*/  MOV R67, R14 ;  /* 0x0000000e00437202 */ /* 0x000fce0000000f00 */
[----:B------:R-:W-:Y:S05]  /*2fc00*/  WARPSYNC.COLLECTIVE R15, `(.L_x_3146) ;  /* 0x000000000f087348 */ /* 0x000fea0003c00000 */
[----:B------:R0:W1:Y:S02]  /*2fc10*/  SHFL.IDX P6, R14, R13, R12, R11 ;  /* 0x0000000c0d0e7389 */ /* 0x00006400000c000b */
[----:B01----:R-:W-:Y:S01]  /*2fc20*/  ENDCOLLECTIVE ;  /* 0x000000000000791b */ /* 0x003fe20003800000 */
.L_x_3146:
[----:B------:R-:W-:Y:S01]  /*2fc30*/  MOV R13, R0 ;  /* 0x00000000000d7202 */ /* 0x000fe20000000f00 */
[----:B------:R-:W-:-:S07]  /*2fc40*/  IMAD.MOV.U32 R72, RZ, RZ, R14 ;  /* 0x000000ffff487224 */ /* 0x000fce00078e000e */
[----:B------:R-:W-:Y:S05]  /*2fc50*/  WARPSYNC.COLLECTIVE R15, `(.L_x_3147) ;  /* 0x000000000f087348 */ /* 0x000fea0003c00000 */
[----:B------:R0:W1:Y:S02]  /*2fc60*/  SHFL.IDX P6, R14, R13, R12, R11 ;  /* 0x0000000c0d0e7389 */ /* 0x00006400000c000b */
[----:B01----:R-:W-:Y:S01]  /*2fc70*/  ENDCOLLECTIVE ;  /* 0x000000000000791b */ /* 0x003fe20003800000 */
.L_x_3147:
[----:B------:R-:W-:Y:S05]  /*2fc80*/  BRA `(.L_x_3148) ;  /* 0xfffffdcc00847947 */ /* 0x000fea000383ffff */
.L_x_2834:
[----:B0-----:R0:W1:Y:S02]  /*2fc90*/  SYNCS.PHASECHK.TRANS64.TRYWAIT P0, [R22+URZ+0x38800], R125 ;  /* 0x0388007d160075a7 */ /* 0x001064000800017f */
[----:B-1----:R-:W-:Y:S05]  /*2fca0*/  @!P0 NANOSLEEP.SYNCS 0x989680 ;  /* 0x009896800000895d */ /* 0x002fea0003900000 */
[----:B------:R-:W1:Y:S02]  /*2fcb0*/  @!P0 SYNCS.PHASECHK.TRANS64 P0, [R22+URZ+0x38800], R125 ;  /* 0x0388007d160085a7 */ /* 0x000e64000800007f */
[----:B-1----:R-:W-:Y:S05]  /*2fcc0*/  @!P0 BRA `(.L_x_2834) ;  /* 0xfffffffc00f08947 */ /* 0x002fea000383ffff */
[----:B------:R-:W-:Y:S05]  /*2fcd0*/  BRA `(.L_x_3149) ;  /* 0xfffffdd000e47947 */ /* 0x000fea000383ffff */
.L_x_2866:
        /* <DEDUP_REMOVED lines=8> */
.L_x_3151:
[----:B------:R-:W-:Y:S05]  /*2fd60*/  BSYNC B1 ;  /* 0x0000000000017941 */ /* 0x000fea0003800000 */
.L_x_3150:
        /* <DEDUP_REMOVED lines=8> */
.L_x_3152:
[----:B------:R-:W-:Y:S02]  /*2fdf0*/  IMAD.MOV.U32 R13, RZ, RZ, R9 ;  /* 0x000000ffff0d7224 */ /* 0x000fe400078e0009 */
[----:B------:R-:W-:-:S07]  /*2fe00*/  IMAD.MOV.U32 R5, RZ, RZ, R14 ;  /* 0x000000ffff057224 */ /* 0x000fce00078e000e */
[----:B------:R-:W-:Y:S05]  /*2fe10*/  WARPSYNC.COLLECTIVE R15, `(.L_x_3153) ;  /* 0x000000000f087348 */ /* 0x000fea0003c00000 */
[----:B------:R0:W1:Y:S02]  /*2fe20*/  SHFL.IDX P6, R14, R13, R12, R11 ;  /* 0x0000000c0d0e7389 */ /* 0x00006400000c000b */
[----:B01----:R-:W-:Y:S01]  /*2fe30*/  ENDCOLLECTIVE ;  /* 0x000000000000791b */ /* 0x003fe20003800000 */
.L_x_3153:
[----:B------:R-:W-:Y:S01]  /*2fe40*/  IMAD.MOV.U32 R13, RZ, RZ, R6 ;  /* 0x000000ffff0d7224 */ /* 0x000fe200078e0006 */
[----:B------:R-:W-:-:S07]  /*2fe50*/  MOV R10, R14 ;  /* 0x0000000e000a7202 */ /* 0x000fce0000000f00 */
[----:B------:R-:W-:Y:S05]  /*2fe60*/  WARPSYNC.COLLECTIVE R15, `(.L_x_3154) ;  /* 0x000000000f087348 */ /* 0x000fea0003c00000 */
[----:B------:R0:W1:Y:S02]  /*2fe70*/  SHFL.IDX P6, R14, R13, R12, R11 ;  /* 0x0000000c0d0e7389 */ /* 0x00006400000c000b */
[----:B01----:R-:W-:Y:S01]  /*2fe80*/  ENDCOLLECTIVE ;  /* 0x000000000000791b */ /* 0x003fe20003800000 */
.L_x_3154:
[----:B------:R-:W-:Y:S05]  /*2fe90*/  BRA `(.L_x_3155) ;  /* 0xfffffe0000a47947 */ /* 0x000fea000383ffff */
.L_x_2869:
        /* <DEDUP_REMOVED lines=8> */
.L_x_3157:
[----:B------:R-:W-:Y:S05]  /*2ff20*/  BSYNC B1 ;  /* 0x0000000000017941 */ /* 0x000fea0003800000 */
.L_x_3156:
        /* <DEDUP_REMOVED lines=8> */
.L_x_3158:
[----:B------:R-:W-:Y:S01]  /*2ffb0*/  MOV R13, R9 ;  /* 0x00000009000d7202 */ /* 0x000fe20000000f00 */
[----:B------:R-:W-:-:S07]  /*2ffc0*/  IMAD.MOV.U32 R5, RZ, RZ, R14 ;  /* 0x000000ffff057224 */ /* 0x000fce00078e000e */
[----:B------:R-:W-:Y:S05]  /*2ffd0*/  WARPSYNC.COLLECTIVE R15, `(.L_x_3159) ;  /* 0x000000000f087348 */ /* 0x000fea0003c00000 */
[----:B------:R0:W1:Y:S02]  /*2ffe0*/  SHFL.IDX P6, R14, R13, R12, R11 ;  /* 0x0000000c0d0e7389 */ /* 0x00006400000c000b */
[----:B01----:R-:W-:Y:S01]  /*2fff0*/  ENDCOLLECTIVE ;  /* 0x000000000000791b */ /* 0x003fe20003800000 */
.L_x_3159:
[----:B------:R-:W-:Y:S02]  /*30000*/  IMAD.MOV.U32 R13, RZ, RZ, R6 ;  /* 0x000000ffff0d7224 */ /* 0x000fe400078e0006 */
[----:B------:R-:W-:-:S07]  /*30010*/  IMAD.MOV.U32 R10, RZ, RZ, R14 ;  /* 0x000000ffff0a7224 */ /* 0x000fce00078e000e */
[----:B------:R-:W-:Y:S05]  /*30020*/  WARPSYNC.COLLECTIVE R15, `(.L_x_3160) ;  /* 0x000000000f087348 */ /* 0x000fea0003c00000 */
[----:B------:R0:W1:Y:S02]  /*30030*/  SHFL.IDX P6, R14, R13, R12, R11 ;  /* 0x0000000c0d0e7389 */ /* 0x00006400000c000b */
[----:B01----:R-:W-:Y:S01]  /*30040*/  ENDCOLLECTIVE ;  /* 0x000000000000791b */ /* 0x003fe20003800000 */
.L_x_3160:
[----:B------:R-:W-:Y:S05]  /*30050*/  BRA `(.L_x_3161) ;  /* 0xfffffe0400607947 */ /* 0x000fea000383ffff */
.L_x_2872:
[----:B------:R-:W-:Y:S01]  /*30060*/  BSSY B1, `(.L_x_3162) ;  /* 0x0000008000017945 */ /* 0x000fe20003800000 */
[----:B------:R-:W-:Y:S01]  /*30070*/  MOV R13, R8 ;  /* 0x00000008000d7202 */ /* 0x000fe20000000f00 */
[----:B------:R-:W-:Y:S01]  /*30080*/  IMAD.MOV.U32 R12, RZ, RZ, 0x2 ;  /* 0x00000002ff0c7424 */ /* 0x000fe200078e00ff */
[----:B------:R-:W-:Y:S01]  /*30090*/  MOV R15, 0xffffffff ;  /* 0xffffffff000f7802 */ /* 0x000fe20000000f00 */
[----:B------:R-:W-:-:S07]  /*300a0*/  IMAD.MOV.U32 R11, RZ, RZ, 0x181f ;  /* 0x0000181fff0b7424 */ /* 0x000fce00078e00ff */
[----:B-1--4-:R-:W-:Y:S05]  /*300b0*/  WARPSYNC.COLLECTIVE R15, `(.L_x_3163) ;  /* 0x000000000f087348 */ /* 0x012fea0003c00000 */
[----:B----4-:R0:W2:Y:S02]  /*300c0*/  SHFL.IDX P6, R14, R13, R12, R11 ;  /* 0x0000000c0d0e7389 */ /* 0x0100a400000c000b */
[----:B012---:R-:W-:Y:S01]  /*300d0*/  ENDCOLLECTIVE ;  /* 0x000000000000791b */ /* 0x007fe20003800000 */
.L_x_3163:
[----:B------:R-:W-:Y:S05]  /*300e0*/  BSYNC B1 ;  /* 0x0000000000017941 */ /* 0x000fea0003800000 */
.L_x_3162:
        /* <DEDUP_REMOVED lines=8> */
.L_x_3164:
[----:B------:R-:W-:Y:S01]  /*30170*/  IMAD.MOV.U32 R13, RZ, RZ, R9 ;  /* 0x000000ffff0d7224 */ /* 0x000fe200078e0009 */
[----:B------:R-:W-:-:S07]  /*30180*/  MOV R5, R14 ;  /* 0x0000000e00057202 */ /* 0x000fce0000000f00 */
[----:B------:R-:W-:Y:S05]  /*30190*/  WARPSYNC.COLLECTIVE R15, `(.L_x_3165) ;  /* 0x000000000f087348 */ /* 0x000fea0003c00000 */
[----:B------:R0:W1:Y:S02]  /*301a0*/  SHFL.IDX P6, R14, R13, R12, R11 ;  /* 0x0000000c0d0e7389 */ /* 0x00006400000c000b */
[----:B01----:R-:W-:Y:S01]  /*301b0*/  ENDCOLLECTIVE ;  /* 0x000000000000791b */ /* 0x003fe20003800000 */
.L_x_3165:
[----:B------:R-:W-:Y:S01]  /*301c0*/  MOV R13, R6 ;  /* 0x00000006000d7202 */ /* 0x000fe20000000f00 */
[----:B------:R-:W-:-:S07]  /*301d0*/  IMAD.MOV.U32 R10, RZ, RZ, R14 ;  /* 0x000000ffff0a7224 */ /* 0x000fce00078e000e */
[----:B------:R-:W-:Y:S05]  /*301e0*/  WARPSYNC.COLLECTIVE R15, `(.L_x_3166) ;  /* 0x000000000f087348 */ /* 0x000fea0003c00000 */
[----:B------:R0:W1:Y:S02]  /*301f0*/  SHFL.IDX P6, R14, R13, R12, R11 ;  /* 0x0000000c0d0e7389 */ /* 0x00006400000c000b */
[----:B01----:R-:W-:Y:S01]  /*30200*/  ENDCOLLECTIVE ;  /* 0x000000000000791b */ /* 0x003fe20003800000 */
.L_x_3166:
[----:B------:R-:W-:Y:S05]  /*30210*/  BRA `(.L_x_3167) ;  /* 0xfffffe0800087947 */ /* 0x000fea000383ffff */
.L_x_2875:
        /* <DEDUP_REMOVED lines=8> */
.L_x_3169:
[----:B------:R-:W-:Y:S05]  /*302a0*/  BSYNC B1 ;  /* 0x0000000000017941 */ /* 0x000fea0003800000 */
.L_x_3168:
        /* <DEDUP_REMOVED lines=8> */
.L_x_3170:
[----:B------:R-:W-:Y:S02]  /*30330*/  IMAD.MOV.U32 R13, RZ, RZ, R9 ;  /* 0x000000ffff0d7224 */ /* 0x000fe400078e0009 */
[----:B------:R-:W-:-:S07]  /*30340*/  IMAD.MOV.U32 R21, RZ, RZ, R14 ;  /* 0x000000ffff157224 */ /* 0x000fce00078e000e */
[----:B------:R-:W-:Y:S05]  /*30350*/  WARPSYNC.COLLECTIVE R15, `(.L_x_3171) ;  /* 0x000000000f087348 */ /* 0x000fea0003c00000 */
[----:B------:R0:W1:Y:S02]  /*30360*/  SHFL.IDX P6, R14, R13, R12, R11 ;  /* 0x0000000c0d0e7389 */ /* 0x00006400000c000b */
[----:B01----:R-:W-:Y:S01]  /*30370*/  ENDCOLLECTIVE ;  /* 0x000000000000791b */ /* 0x003fe20003800000 */
.L_x_3171:
[----:B------:R-:W-:Y:S01]  /*30380*/  IMAD.MOV.U32 R13, RZ, RZ, R6 ;  /* 0x000000ffff0d7224 */ /* 0x000fe200078e0006 */
[----:B------:R-:W-:-:S07]  /*30390*/  MOV R76, R14 ;  /* 0x0000000e004c7202 */ /* 0x000fce0000000f00 */
[----:B------:R-:W-:Y:S05]  /*303a0*/  WARPSYNC.COLLECTIVE R15, `(.L_x_3172) ;  /* 0x000000000f087348 */ /* 0x000fea0003c00000 */
[----:B------:R0:W1:Y:S02]  /*303b0*/  SHFL.IDX P6, R14, R13, R12, R11 ;  /* 0x0000000c0d0e7389 */ /* 0x00006400000c000b */
[----:B01----:R-:W-:Y:S01]  /*303c0*/  ENDCOLLECTIVE ;  /* 0x000000000000791b */ /* 0x003fe20003800000 */
.L_x_3172:
[----:B------:R-:W-:Y:S01]  /*303d0*/  IMAD.MOV.U32 R77, RZ, RZ, R14 ;  /* 0x000000ffff4d7224 */ /* 0x000fe200078e000e */
[----:B------:R-:W-:Y:S06]  /*303e0*/  BRA `(.L_x_3173) ;  /* 0xfffffe0800b47947 */ /* 0x000fec000383ffff */
.L_x_2879:
[----:B0-----:R0:W1:Y:S02]  /*303f0*/  SYNCS.PHASECHK.TRANS64.TRYWAIT P0, [R22+URZ+0x38800], R85 ;  /* 0x03880055160075a7 */ /* 0x001064000800017f */
[----:B-1----:R-:W-:Y:S05]  /*30400*/  @!P0 NANOSLEEP.SYNCS 0x989680 ;  /* 0x009896800000895d */ /* 0x002fea0003900000 */
[----:B------:R-:W1:Y:S02]  /*30410*/  @!P0 SYNCS.PHASECHK.TRANS64 P0, [R22+URZ+0x38800], R85 ;  /* 0x03880055160085a7 */ /* 0x000e64000800007f */
[----:B-1----:R-:W-:Y:S05]  /*30420*/  @!P0 BRA `(.L_x_2879) ;  /* 0xfffffffc00f08947 */ /* 0x002fea000383ffff */
[----:B------:R-:W-:Y:S05]  /*30430*/  BRA `(.L_x_3174) ;  /* 0xfffffe0c00dc7947 */ /* 0x000fea000383ffff */
.L_x_2897:
[----:B-1----:R1:W3:Y:S02]  /*30440*/  SYNCS.PHASECHK.TRANS64.TRYWAIT P1, [R0+URZ+0x38830], R3 ;  /* 0x03883003000075a7 */ /* 0x0022e4000802017f */
[----:B---3--:R-:W-:Y:S05]  /*30450*/  @!P1 NANOSLEEP.SYNCS 0x989680 ;  /* 0x009896800000995d */ /* 0x008fea0003900000 */
[----:B------:R-:W3:Y:S02]  /*30460*/  @!P1 SYNCS.PHASECHK.TRANS64 P1, [R0+URZ+0x38830], R3 ;  /* 0x03883003000095a7 */ /* 0x000ee4000802007f */
[----:B---3--:R-:W-:Y:S05]  /*30470*/  @!P1 BRA `(.L_x_2897) ;  /* 0xfffffffc00f09947 */ /* 0x008fea000383ffff */
[----:B------:R-:W-:Y:S05]  /*30480*/  BRA `(.L_x_2896) ;  /* 0xfffffe4400a87947 */ /* 0x000fea000383ffff */
.L_x_2905:
[----:B-1----:R1:W2:Y:S02]  /*30490*/  SYNCS.PHASECHK.TRANS64.TRYWAIT P2, [R10+URZ+0x38830], R3 ;  /* 0x038830030a0075a7 */ /* 0x0022a4000804017f */
[----:B--2---:R-:W-:Y:S05]  /*304a0*/  @!P2 NANOSLEEP.SYNCS 0x989680 ;  /* 0x009896800000a95d */ /* 0x004fea0003900000 */
[----:B------:R-:W2:Y:S02]  /*304b0*/  @!P2 SYNCS.PHASECHK.TRANS64 P2, [R10+URZ+0x38830], R3 ;  /* 0x038830030a00a5a7 */ /* 0x000ea4000804007f */
[----:B--2---:R-:W-:Y:S05]  /*304c0*/  @!P2 BRA `(.L_x_2905) ;  /* 0xfffffffc00f0a947 */ /* 0x004fea000383ffff */
[----:B------:R-:W-:Y:S05]  /*304d0*/  BRA `(.L_x_2904) ;  /* 0xfffffe8c00f87947 */ /* 0x000fea000383ffff */
.L_x_2910:
[----:B---3--:R3:W4:Y:S02]  /*304e0*/  SYNCS.PHASECHK.TRANS64.TRYWAIT P2, [R6+URZ+0x38850], R0 ;  /* 0x03885000060075a7 */ /* 0x008724000804017f */
[----:B----4-:R-:W-:Y:S05]  /*304f0*/  @!P2 NANOSLEEP.SYNCS 0x989680 ;  /* 0x009896800000a95d */ /* 0x010fea0003900000 */
[----:B------:R-:W4:Y:S02]  /*30500*/  @!P2 SYNCS.PHASECHK.TRANS64 P2, [R6+URZ+0x38850], R0 ;  /* 0x038850000600a5a7 */ /* 0x000f24000804007f */
[----:B----4-:R-:W-:Y:S05]  /*30510*/  @!P2 BRA `(.L_x_2910) ;  /* 0xfffffffc00f0a947 */ /* 0x010fea000383ffff */
[----:B------:R-:W-:Y:S05]  /*30520*/  BRA `(.L_x_2909) ;  /* 0xfffffec400b87947 */ /* 0x000fea000383ffff */
.L_x_2920:
[----:B-1----:R1:W2:Y:S02]  /*30530*/  SYNCS.PHASECHK.TRANS64.TRYWAIT P1, [R3+URZ+0x38830], R6 ;  /* 0x03883006030075a7 */ /* 0x0022a4000802017f */
[----:B--2---:R-:W-:Y:S05]  /*30540*/  @!P1 NANOSLEEP.SYNCS 0x989680 ;  /* 0x009896800000995d */ /* 0x004fea0003900000 */
[----:B------:R-:W2:Y:S02]  /*30550*/  @!P1 SYNCS.PHASECHK.TRANS64 P1, [R3+URZ+0x38830], R6 ;  /* 0x03883006030095a7 */ /* 0x000ea4000802007f */
[----:B--2---:R-:W-:Y:S05]  /*30560*/  @!P1 BRA `(.L_x_2920) ;  /* 0xfffffffc00f09947 */ /* 0x004fea000383ffff */
[----:B------:R-:W-:Y:S05]  /*30570*/  BRA `(.L_x_2919) ;  /* 0xfffffedc00c87947 */ /* 0x000fea000383ffff */
.L_x_2925:
[----:B-1----:R1:W2:Y:S02]  /*30580*/  SYNCS.PHASECHK.TRANS64.TRYWAIT P1, [R6+URZ+0x38850], R0 ;  /* 0x03885000060075a7 */ /* 0x0022a4000802017f */
[----:B--2---:R-:W-:Y:S05]  /*30590*/  @!P1 NANOSLEEP.SYNCS 0x989680 ;  /* 0x009896800000995d */ /* 0x004fea0003900000 */
[----:B------:R-:W2:Y:S02]  /*305a0*/  @!P1 SYNCS.PHASECHK.TRANS64 P1, [R6+URZ+0x38850], R0 ;  /* 0x03885000060095a7 */ /* 0x000ea4000802007f */
[----:B--2---:R-:W-:Y:S05]  /*305b0*/  @!P1 BRA `(.L_x_2925) ;  /* 0xfffffffc00f09947 */ /* 0x004fea000383ffff */
[----:B------:R-:W-:Y:S05]  /*305c0*/  BRA `(.L_x_2924) ;  /* 0xffffff14008c7947 */ /* 0x000fea000383ffff */
.L_x_2933:
[----:B-1----:R1:W2:Y:S02]  /*305d0*/  SYNCS.PHASECHK.TRANS64.TRYWAIT P1, [R8+URZ+0x38850], R7 ;  /* 0x03885007080075a7 */ /* 0x0022a4000802017f */
[----:B--2---:R-:W-:Y:S05]  /*305e0*/  @!P1 NANOSLEEP.SYNCS 0x989680 ;  /* 0x009896800000995d */ /* 0x004fea0003900000 */
[----:B------:R-:W2:Y:S02]  /*305f0*/  @!P1 SYNCS.PHASECHK.TRANS64 P1, [R8+URZ+0x38850], R7 ;  /* 0x03885007080095a7 */ /* 0x000ea4000802007f */
[----:B--2---:R-:W-:Y:S05]  /*30600*/  @!P1 BRA `(.L_x_2933) ;  /* 0xfffffffc00f09947 */ /* 0x004fea000383ffff */
[----:B------:R-:W-:Y:S05]  /*30610*/  BRA `(.L_x_2932) ;  /* 0xffffff2c00d07947 */ /* 0x000fea000383ffff */
.L_x_2970:
        /* <DEDUP_REMOVED lines=8> */
[----:B-1----:R-:W-:Y:S05]  /*306a0*/  WARPSYNC.COLLECTIVE R15, `(.L_x_3176) ;  /* 0x000000000f087348 */ /* 0x002fea0003c00000 */
[----:B------:R0:W2:Y:S02]  /*306b0*/  SHFL.IDX P6, R14, R13, R12, R11 ;  /* 0x0000000c0d0e7389 */ /* 0x0000a400000c000b */
[----:B012---:R-:W-:Y:S01]  /*306c0*/  ENDCOLLECTIVE ;  /* 0x000000000000791b */ /* 0x007fe20003800000 */
.L_x_3176:
[----:B------:R-:W-:Y:S05]  /*306d0*/  BSYNC B1 ;  /* 0x0000000000017941 */ /* 0x000fea0003800000 */
.L_x_3175:
[----:B------:R-:W-:Y:S05]  /*306e0*/  BRA `(.L_x_3177) ;  /* 0xffffff8000287947 */ /* 0x000fea000383ffff */
.L_x_2972:
[----:B------:R-:W-:Y:S01]  /*306f0*/  BSSY B1, `(.L_x_3178) ;  /* 0x0000006000017945 */ /* 0x000fe20003800000 */
[----:B------:R-:W-:-:S07]  /*30700*/  IMAD.MOV.U32 R15, RZ, RZ, -0x1 ;  /* 0xffffffffff0f7424 */ /* 0x000fce00078e00ff */
[----:B01----:R-:W-:Y:S05]  /*30710*/  WARPSYNC.COLLECTIVE R15, `(.L_x_3179) ;  /* 0x000000000f0c7348 */ /* 0x003fea0003c00000 */
[----:B------:R-:W-:Y:S02]  /*30720*/  ELECT P6, UR62, PT ;  /* 0x00000000003e782f */ /* 0x000fe400038c0000 */
[----:B------:R-:W-:Y:S01]  /*30730*/  MOV R14, UR62 ;  /* 0x0000003e000e7c02 */ /* 0x000fe20008000f00 */
[----:B01----:R-:W-:Y:S10]  /*30740*/  ENDCOLLECTIVE ;  /* 0x000000000000791b */ /* 0x003ff40003800000 */
.L_x_3179:
[----:B------:R-:W-:Y:S05]  /*30750*/  BSYNC B1 ;  /* 0x0000000000017941 */ /* 0x000fea0003800000 */
.L_x_3178:
[----:B------:R-:W-:Y:S05]  /*30760*/  BRA `(.L_x_2971) ;  /* 0xffffff8000207947 */ /* 0x000fea000383ffff */
.L_x_2974:
[----:B0-----:R0:W2:Y:S02]  /*30770*/  SYNCS.PHASECHK.TRANS64.TRYWAIT P0, [R22+URZ+0x38820], R7 ;  /* 0x03882007160075a7 */ /* 0x0010a4000800017f */
[----:B--2---:R-:W-:Y:S05]  /*30780*/  @!P0 NANOSLEEP.SYNCS 0x989680 ;  /* 0x009896800000895d */ /* 0x004fea0003900000 */
[----:B------:R-:W2:Y:S02]  /*30790*/  @!P0 SYNCS.PHASECHK.TRANS64 P0, [R22+URZ+0x38820], R7 ;  /* 0x03882007160085a7 */ /* 0x000ea4000800007f */
[----:B--2---:R-:W-:Y:S05]  /*307a0*/  @!P0 BRA `(.L_x_2974) ;  /* 0xfffffffc00f08947 */ /* 0x004fea000383ffff */
[----:B------:R-:W-:Y:S05]  /*307b0*/  BRA `(.L_x_3180) ;  /* 0xffffff8000307947 */ /* 0x000fea000383ffff */
.L_x_2978:
[----:B-1----:R1:W2:Y:S02]  /*307c0*/  SYNCS.PHASECHK.TRANS64.TRYWAIT P0, [R11+URZ+0x388a0], R10 ;  /* 0x0388a00a0b0075a7 */ /* 0x0022a4000800017f */
[----:B--2---:R-:W-:Y:S05]  /*307d0*/  @!P0 NANOSLEEP.SYNCS 0x989680 ;  /* 0x009896800000895d */ /* 0x004fea0003900000 */
[----:B------:R-:W2:Y:S02]  /*307e0*/  @!P0 SYNCS.PHASECHK.TRANS64 P0, [R11+URZ+0x388a0], R10 ;  /* 0x0388a00a0b0085a7 */ /* 0x000ea4000800007f */
[----:B--2---:R-:W-:Y:S05]  /*307f0*/  @!P0 BRA `(.L_x_2978) ;  /* 0xfffffffc00f08947 */ /* 0x004fea000383ffff */
[----:B------:R-:W-:Y:S05]  /*30800*/  BRA `(.L_x_3181) ;  /* 0xffffff8000487947 */ /* 0x000fea000383ffff */
.L_x_2986:
[----:B0-----:R0:W2:Y:S02]  /*30810*/  SYNCS.PHASECHK.TRANS64.TRYWAIT P0, [R11+URZ+0x388c0], R10 ;  /* 0x0388c00a0b0075a7 */ /* 0x0010a4000800017f */
[----:B--2---:R-:W-:Y:S05]  /*30820*/  @!P0 NANOSLEEP.SYNCS 0x989680 ;  /* 0x009896800000895d */ /* 0x004fea0003900000 */
[----:B------:R-:W2:Y:S02]  /*30830*/  @!P0 SYNCS.PHASECHK.TRANS64 P0, [R11+URZ+0x388c0], R10 ;  /* 0x0388c00a0b0085a7 */ /* 0x000ea4000800007f */
[----:B--2---:R-:W-:Y:S05]  /*30840*/  @!P0 BRA `(.L_x_2986) ;  /* 0xfffffffc00f08947 */ /* 0x004fea000383ffff */
[----:B------:R-:W-:Y:S05]  /*30850*/  BRA `(.L_x_3182) ;  /* 0xffffff8400847947 */ /* 0x000fea000383ffff */
.L_x_2996:
[----:B-1----:R1:W2:Y:S02]  /*30860*/  SYNCS.PHASECHK.TRANS64.TRYWAIT P1, [R10+URZ+0x388a0], R9 ;  /* 0x0388a0090a0075a7 */ /* 0x0022a4000802017f */
[----:B--2---:R-:W-:Y:S05]  /*30870*/  @!P1 NANOSLEEP.SYNCS 0x989680 ;  /* 0x009896800000995d */ /* 0x004fea0003900000 */
[----:B------:R-:W2:Y:S02]  /*30880*/  @!P1 SYNCS.PHASECHK.TRANS64 P1, [R10+URZ+0x388a0], R9 ;  /* 0x0388a0090a0095a7 */ /* 0x000ea4000802007f */
[----:B--2---:R-:W-:Y:S05]  /*30890*/  @!P1 BRA `(.L_x_2996) ;  /* 0xfffffffc00f09947 */ /* 0x004fea000383ffff */
[----:B------:R-:W-:Y:S05]  /*308a0*/  BRA `(.L_x_3183) ;  /* 0xffffff8800f47947 */ /* 0x000fea000383ffff */
.L_x_3004:
[----:B0-----:R0:W2:Y:S02]  /*308b0*/  SYNCS.PHASECHK.TRANS64.TRYWAIT P1, [R10+URZ+0x388c0], R9 ;  /* 0x0388c0090a0075a7 */ /* 0x0010a4000802017f */
[----:B--2---:R-:W-:Y:S05]  /*308c0*/  @!P1 NANOSLEEP.SYNCS 0x989680 ;  /* 0x009896800000995d */ /* 0x004fea0003900000 */
[----:B------:R-:W2:Y:S02]  /*308d0*/  @!P1 SYNCS.PHASECHK.TRANS64 P1, [R10+URZ+0x388c0], R9 ;  /* 0x0388c0090a0095a7 */ /* 0x000ea4000802007f */
[----:B--2---:R-:W-:Y:S05]  /*308e0*/  @!P1 BRA `(.L_x_3004) ;  /* 0xfffffffc00f09947 */ /* 0x004fea000383ffff */
[----:B------:R-:W-:Y:S05]  /*308f0*/  BRA `(.L_x_3184) ;  /* 0xffffff90002c7947 */ /* 0x000fea000383ffff */
.L_x_3020:
        /* <DEDUP_REMOVED lines=11> */
.L_x_3186:
[----:B------:R-:W-:Y:S05]  /*309b0*/  BSYNC B0 ;  /* 0x0000000000007941 */ /* 0x000fea0003800000 */
.L_x_3185:
[----:B------:R-:W-:Y:S05]  /*309c0*/  BRA `(.L_x_3187) ;  /* 0xffffff9c00d07947 */ /* 0x000fea000383ffff */
.L_x_3023:
[----:B0-----:R0:W1:Y:S02]  /*309d0*/  SYNCS.PHASECHK.TRANS64.TRYWAIT P0, [R5+URZ+0x38840], R2 ;  /* 0x03884002050075a7 */ /* 0x001064000800017f */
[----:B-1----:R-:W-:Y:S05]  /*309e0*/  @!P0 NANOSLEEP.SYNCS 0x989680 ;  /* 0x009896800000895d */ /* 0x002fea0003900000 */
[----:B------:R-:W1:Y:S02]  /*309f0*/  @!P0 SYNCS.PHASECHK.TRANS64 P0, [R5+URZ+0x38840], R2 ;  /* 0x03884002050085a7 */ /* 0x000e64000800007f */
[----:B-1----:R-:W-:Y:S05]  /*30a00*/  @!P0 BRA `(.L_x_3023) ;  /* 0xfffffffc00f08947 */ /* 0x002fea000383ffff */
[----:B------:R-:W-:Y:S05]  /*30a10*/  BRA `(.L_x_3188) ;  /* 0xffffffa0002c7947 */ /* 0x000fea000383ffff */
.L_x_3024:
        /* <DEDUP_REMOVED lines=8> */
.L_x_3190:
[----:B------:R-:W-:Y:S05]  /*30aa0*/  BSYNC B0 ;  /* 0x0000000000007941 */ /* 0x000fea0003800000 */
.L_x_3189:
[----:B------:R-:W-:Y:S01]  /*30ab0*/  IMAD.MOV.U32 R13, RZ, RZ, R0 ;  /* 0x000000ffff0d7224 */ /* 0x000fe200078e0000 */
[----:B------:R-:W-:Y:S01]  /*30ac0*/  MOV R12, RZ ;  /* 0x000000ff000c7202 */ /* 0x000fe20000000f00 */
[----:B------:R-:W-:Y:S01]  /*30ad0*/  IMAD.MOV.U32 R11, RZ, RZ, 0x181f ;  /* 0x0000181fff0b7424 */ /* 0x000fe200078e00ff */
        /* <DEDUP_REMOVED lines=9> */
.L_x_3191:
[----:B------:R-:W-:Y:S01]  /*30b70*/  LOP3.LUT P2, RZ, R23, 0x2, RZ, 0xc0, !PT ;  /* 0x0000000217ff7812 */ /* 0x000fe2000784c0ff */
[----:B------:R-:W-:Y:S01]  /*30b80*/  ULDC.64 UR4, c[0x0][0x208] ;  /* 0x0000820000047ab9 */ /* 0x000fe20000000a00 */
[----:B------:R-:W-:Y:S01]  /*30b90*/  MOV R13, R6 ;  /* 0x00000006000d7202 */ /* 0x000fe20000000f00 */
[----:B------:R-:W-:Y:S01]  /*30ba0*/  IMAD.MOV.U32 R12, RZ, RZ, 0x1 ;  /* 0x00000001ff0c7424 */ /* 0x000fe200078e00ff */
[----:B------:R-:W-:-:S04]  /*30bb0*/  MOV R3, R14 ;  /* 0x0000000e00037202 */ /* 0x000fc80000000f00 */
[----:B------:R-:W-:-:S05]  /*30bc0*/  @P0 LEA R3, P1, R36, R3, 0x1 ;  /* 0x0000000324030211 */ /* 0x000fca00078208ff */
[----:B------:R-:W-:Y:S01]  /*30bd0*/  @P0 IMAD.X R2, RZ, RZ, R2, P1 ;  /* 0x000000ffff020224 */ /* 0x000fe200008e0602 */
[----:B------:R-:W-:-:S04]  /*30be0*/  ISETP.GE.AND P1, PT, R4, 0x11, PT ;  /* 0x000000110400780c */ /* 0x000fc80003f26270 */
[----:B------:R-:W-:-:S04]  /*30bf0*/  @P0 LOP3.LUT R3, R3, R2, RZ, 0x3c, !PT ;  /* 0x0000000203030212 */ /* 0x000fc800078e3cff */
[----:B------:R-:W-:-:S04]  /*30c00*/  @P0 LOP3.LUT R2, R3, R2, RZ, 0x3c, !PT ;  /* 0x0000000203020212 */ /* 0x000fc800078e3cff */
[----:B------:R-:W-:Y:S02]  /*30c10*/  @P0 LOP3.LUT R3, R3, R2, RZ, 0x3c, !PT ;  /* 0x0000000203030212 */ /* 0x000fe400078e3cff */
[----:B------:R-:W-:-:S03]  /*30c20*/  @P1 LEA R21, R7, R22, 0x1 ;  /* 0x0000001607151211 */ /* 0x000fc600078e08ff */
        /* <DEDUP_REMOVED lines=10> */
.L_x_3192:
[----:B------:R-:W-:Y:S01]  /*30cd0*/  MOV R13, R0 ;  /* 0x00000000000d7202 */ /* 0x000fe20000000f00 */
[----:B------:R-:W-:-:S07]  /*30ce0*/  IMAD.MOV.U32 R8, RZ, RZ, R14 ;  /* 0x000000ffff087224 */ /* 0x000fce00078e000e */
[----:B------:R-:W-:Y:S05]  /*30cf0*/  WARPSYNC.COLLECTIVE R15, `(.L_x_3193) ;  /* 0x000000000f087348 */ /* 0x000fea0003c00000 */
[----:B------:R0:W1:Y:S02]  /*30d00*/  SHFL.IDX P6, R14, R13, R12, R11 ;  /* 0x0000000c0d0e7389 */ /* 0x00006400000c000b */
[----:B01----:R-:W-:Y:S01]  /*30d10*/  ENDCOLLECTIVE ;  /* 0x000000000000791b */ /* 0x003fe20003800000 */
.L_x_3193:
[----:B------:R-:W-:Y:S01]  /*30d20*/  ULDC.64 UR4, c[0x0][0x208] ;  /* 0x0000820000047ab9 */ /* 0x000fe20000000a00 */
[----:B------:R-:W-:Y:S02]  /*30d30*/  IMAD.MOV.U32 R13, RZ, RZ, R6 ;  /* 0x000000ffff0d7224 */ /* 0x000fe400078e0006 */
[----:B------:R-:W-:Y:S02]  /*30d40*/  IMAD.MOV.U32 R12, RZ, RZ, 0x2 ;  /* 0x00000002ff0c7424 */ /* 0x000fe400078e00ff */
[----:B------:R-:W-:-:S05]  /*30d50*/  IMAD.MOV.U32 R2, RZ, RZ, R14 ;  /* 0x000000ffff027224 */ /* 0x000fca00078e000e */
        /* <DEDUP_REMOVED lines=13> */
.L_x_3194:
[----:B------:R-:W-:Y:S02]  /*30e30*/  @P1 IMAD R9, R7, 0x2, R22 ;  /* 0x0000000207091824 */ /* 0x000fe400078e0216 */
[----:B------:R-:W-:Y:S01]  /*30e40*/  IMAD.MOV.U32 R13, RZ, RZ, R0 ;  /* 0x000000ffff0d7224 */ /* 0x000fe200078e0000 */
[----:B------:R-:W-:-:S07]  /*30e50*/  MOV R8, R14 ;  /* 0x0000000e00087202 */ /* 0x000fce0000000f00 */
[----:B------:R-:W-:Y:S05]  /*30e60*/  WARPSYNC.COLLECTIVE R15, `(.L_x_3195) ;  /* 0x000000000f087348 */ /* 0x000fea0003c00000 */
[----:B------:R0:W1:Y:S02]  /*30e70*/  SHFL.IDX P6, R14, R13, R12, R11 ;  /* 0x0000000c0d0e7389 */ /* 0x00006400000c000b */
[----:B01----:R-:W-:Y:S01]  /*30e80*/  ENDCOLLECTIVE ;  /* 0x000000000000791b */ /* 0x003fe20003800000 */
.L_x_3195:
[----:B------:R-:W-:Y:S01]  /*30e90*/  ULDC.64 UR4, c[0x0][0x208] ;  /* 0x0000820000047ab9 */ /* 0x000fe20000000a00 */
[----:B------:R-:W-:Y:S01]  /*30ea0*/  IMAD.MOV.U32 R13, RZ, RZ, R6 ;  /* 0x000000ffff0d7224 */ /* 0x000fe200078e0006 */
[----:B------:R-:W-:Y:S01]  /*30eb0*/  MOV R12, 0x3 ;  /* 0x00000003000c7802 */ /* 0x000fe20000000f00 */
        /* <DEDUP_REMOVED lines=14> */
.L_x_3196:
[----:B------:R-:W-:Y:S02]  /*30fa0*/  @P1 IMAD R21, R7, 0x2, R22 ;  /* 0x0000000207151824 */ /* 0x000fe400078e0216 */
[----:B------:R-:W-:Y:S02]  /*30fb0*/  IMAD.MOV.U32 R13, RZ, RZ, R0 ;  /* 0x000000ffff0d7224 */ /* 0x000fe400078e0000 */
[----:B------:R-:W-:-:S07]  /*30fc0*/  IMAD.MOV.U32 R8, RZ, RZ, R14 ;  /* 0x000000ffff087224 */ /* 0x000fce00078e000e */
[----:B------:R-:W-:Y:S05]  /*30fd0*/  WARPSYNC.COLLECTIVE R15, `(.L_x_3197) ;  /* 0x000000000f087348 */ /* 0x000fea0003c00000 */
[----:B------:R0:W1:Y:S02]  /*30fe0*/  SHFL.IDX P6, R14, R13, R12, R11 ;  /* 0x0000000c0d0e7389 */ /* 0x00006400000c000b */
[----:B01----:R-:W-:Y:S01]  /*30ff0*/  ENDCOLLECTIVE ;  /* 0x000000000000791b */ /* 0x003fe20003800000 */
.L_x_3197:
[----:B------:R-:W-:Y:S01]  /*31000*/  ULDC.64 UR4, c[0x0][0x208] ;  /* 0x0000820000047ab9 */ /* 0x000fe20000000a00 */
[----:B------:R-:W-:Y:S01]  /*31010*/  MOV R13, R6 ;  /* 0x00000006000d7202 */ /* 0x000fe20000000f00 */
[----:B------:R-:W-:Y:S01]  /*31020*/  IMAD.MOV.U32 R12, RZ, RZ, 0x4 ;  /* 0x00000004ff0c7424 */ /* 0x000fe200078e00ff */
        /* <DEDUP_REMOVED lines=13> */
.L_x_3198:
[----:B------:R-:W-:Y:S01]  /*31100*/  MOV R13, R0 ;  /* 0x00000000000d7202 */ /* 0x000fe20000000f00 */
[----:B------:R-:W-:-:S07]  /*31110*/  IMAD.MOV.U32 R8, RZ, RZ, R14 ;  /* 0x000000ffff087224 */ /* 0x000fce00078e000e */
[----:B------:R-:W-:Y:S05]  /*31120*/  WARPSYNC.COLLECTIVE R15, `(.L_x_3199) ;  /* 0x000000000f087348 */ /* 0x000fea0003c00000 */
[----:B------:R0:W1:Y:S02]  /*31130*/  SHFL.IDX P6, R14, R13, R12, R11 ;  /* 0x0000000c0d0e7389 */ /* 0x00006400000c000b */
[----:B01----:R-:W-:Y:S01]  /*31140*/  ENDCOLLECTIVE ;  /* 0x000000000000791b */ /* 0x003fe20003800000 */
.L_x_3199:
[----:B------:R-:W-:Y:S01]  /*31150*/  IMAD.MOV.U32 R0, RZ, RZ, R14 ;  /* 0x000000ffff007224 */ /* 0x000fe200078e000e */
[----:B------:R-:W-:Y:S06]  /*31160*/  BRA `(.L_x_3200) ;  /* 0xffffff9c00907947 */ /* 0x000fec000383ffff */
.L_x_3031:
[----:B------:R-:W-:Y:S01]  /*31170*/  IMAD.MOV.U32 R13, RZ, RZ, R0 ;  /* 0x000000ffff0d7224 */ /* 0x000fe200078e0000 */
[----:B------:R-:W-:Y:S01]  /*31180*/  MOV R12, RZ ;  /* 0x000000ff000c7202 */ /* 0x000fe20000000f00 */
[----:B------:R-:W-:Y:S01]  /*31190*/  IMAD.MOV.U32 R11, RZ, RZ, 0x181f ;  /* 0x0000181fff0b7424 */ /* 0x000fe200078e00ff */
[----:B------:R-:W-:Y:S01]  /*311a0*/  LEA R17, R17, R8, 0x7 ;  /* 0x0000000811117211 */ /* 0x000fe200078e38ff */
[----:B------:R-:W-:Y:S02]  /*311b0*/  IMAD.MOV.U32 R15, RZ, RZ, -0x1 ;  /* 0xffffffffff0f7424 */ /* 0x000fe400078e00ff */
[----:B-----5:R-:W-:-:S07]  /*311c0*/  IMAD R5, R9, R7, RZ ;  /* 0x0000000709057224 */ /* 0x020fce00078e02ff */
[----:B------:R-:W-:Y:S05]  /*311d0*/  WARPSYNC.COLLECTIVE R15, `(.L_x_3201) ;  /* 0x000000000f087348 */ /* 0x000fea0003c00000 */
[----:B------:R0:W1:Y:S02]  /*311e0*/  SHFL.IDX P6, R14, R13, R12, R11 ;  /* 0x0000000c0d0e7389 */ /* 0x00006400000c000b */
[----:B01----:R-:W-:Y:S01]  /*311f0*/  ENDCOLLECTIVE ;  /* 0x000000000000791b */ /* 0x003fe20003800000 */
.L_x_3201:
[----:B------:R-:W-:Y:S01]  /*31200*/  ISETP.GE.AND P1, PT, R17, R5, PT ;  /* 0x000000051100720c */ /* 0x000fe20003f26270 */
[----:B------:R-:W-:Y:S01]  /*31210*/  IMAD.MOV.U32 R13, RZ, RZ, R4 ;  /* 0x000000ffff0d7224 */ /* 0x000fe200078e0004 */
[----:B------:R-:W-:-:S11]  /*31220*/  MOV R2, R14 ;  /* 0x0000000e00027202 */ /* 0x000fd60000000f00 */
[----:B------:R-:W-:Y:S05]  /*31230*/  WARPSYNC.COLLECTIVE R15, `(.L_x_3202) ;  /* 0x000000000f087348 */ /* 0x000fea0003c00000 */
[----:B------:R0:W1:Y:S02]  /*31240*/  SHFL.IDX P6, R14, R13, R12, R11 ;  /* 0x0000000c0d0e7389 */ /* 0x00006400000c000b */
[----:B01----:R-:W-:Y:S01]  /*31250*/  ENDCOLLECTIVE ;  /* 0x000000000000791b */ /* 0x003fe20003800000 */
.L_x_3202:
[----:B------:R-:W-:Y:S01]  /*31260*/  ULDC.64 UR4, c[0x0][0x208] ;  /* 0x0000820000047ab9 */ /* 0x000fe20000000a00 */
[----:B------:R-:W-:Y:S02]  /*31270*/  IMAD.MOV.U32 R13, RZ, RZ, R0 ;  /* 0x000000ffff0d7224 */ /* 0x000fe400078e0000 */
[----:B------:R-:W-:Y:S02]  /*31280*/  IMAD.MOV.U32 R12, RZ, RZ, 0x1 ;  /* 0x00000001ff0c7424 */ /* 0x000fe400078e00ff */
[----:B------:R-:W-:-:S05]  /*31290*/  IMAD.MOV.U32 R3, RZ, RZ, R14 ;  /* 0x000000ffff037224 */ /* 0x000fca00078e000e */
[----:B------:R-:W-:-:S05]  /*312a0*/  @!P1 LEA R6, P5, R36, R3, 0x1 ;  /* 0x0000000324069211 */ /* 0x000fca00078a08ff */
[----:B------:R-:W-:Y:S02]  /*312b0*/  @!P1 IMAD.X R3, RZ, RZ, R2, P5 ;  /* 0x000000ffff039224 */ /* 0x000fe400028e0602 */
        /* <DEDUP_REMOVED lines=13> */
.L_x_3203:
[----:B------:R-:W-:Y:S01]  /*31390*/  IMAD.MOV.U32 R13, RZ, RZ, R4 ;  /* 0x000000ffff0d7224 */ /* 0x000fe200078e0004 */
[----:B------:R-:W-:-:S07]  /*313a0*/  MOV R2, R14 ;  /* 0x0000000e00027202 */ /* 0x000fce0000000f00 */
[----:B------:R-:W-:Y:S05]  /*313b0*/  WARPSYNC.COLLECTIVE R15, `(.L_x_3204) ;  /* 0x000000000f087348 */ /* 0x000fea0003c00000 */
[----:B------:R0:W1:Y:S02]  /*313c0*/  SHFL.IDX P6, R14, R13, R12, R11 ;  /* 0x0000000c0d0e7389 */ /* 0x00006400000c000b */
[----:B01----:R-:W-:Y:S01]  /*313d0*/  ENDCOLLECTIVE ;  /* 0x000000000000791b */ /* 0x003fe20003800000 */
.L_x_3204:
[----:B------:R-:W-:Y:S01]  /*313e0*/  ULDC.64 UR4, c[0x0][0x208] ;  /* 0x0000820000047ab9 */ /* 0x000fe20000000a00 */
[----:B------:R-:W-:Y:S02]  /*313f0*/  IMAD.MOV.U32 R13, RZ, RZ, R0 ;  /* 0x000000ffff0d7224 */ /* 0x000fe400078e0000 */
[----:B------:R-:W-:Y:S02]  /*31400*/  IMAD.MOV.U32 R12, RZ, RZ, 0x2 ;  /* 0x00000002ff0c7424 */ /* 0x000fe400078e00ff */
[----:B------:R-:W-:-:S05]  /*31410*/  IMAD.MOV.U32 R3, RZ, RZ, R14 ;  /* 0x000000ffff037224 */ /* 0x000fca00078e000e */
[----:B------:R-:W-:-:S04]  /*31420*/  @!P1 LEA R6, P5, R36, R3, 0x1 ;  /* 0x0000000324069211 */ /* 0x000fc800078a08ff */
[----:B------:R-:W-:Y:S01]  /*31430*/  @!P1 IADD3.X R7, RZ, R2, RZ, P5, !PT ;  /* 0x00000002ff079210 */ /* 0x000fe20002ffe4ff */
[----:B------:R-:W-:Y:S01]  /*31440*/  @!P1 IMAD.MOV.U32 R2, RZ, RZ, R6 ;  /* 0x000000ffff029224 */ /* 0x000fe200078e0006 */
[----:B------:R-:W-:-:S03]  /*31450*/  IADD3 R6, R17, 0x20, RZ ;  /* 0x0000002011067810 */ /* 0x000fc60007ffe0ff */
        /* <DEDUP_REMOVED lines=12> */
.L_x_3205:
[----:B------:R-:W-:Y:S01]  /*31520*/  IMAD.MOV.U32 R13, RZ, RZ, R4 ;  /* 0x000000ffff0d7224 */ /* 0x000fe200078e0004 */
[----:B------:R-:W-:-:S07]  /*31530*/  MOV R2, R14 ;  /* 0x0000000e00027202 */ /* 0x000fce0000000f00 */
[----:B------:R-:W-:Y:S05]  /*31540*/  WARPSYNC.COLLECTIVE R15, `(.L_x_3206) ;  /* 0x000000000f087348 */ /* 0x000fea0003c00000 */
[----:B------:R0:W1:Y:S02]  /*31550*/  SHFL.IDX P6, R14, R13, R12, R11 ;  /* 0x0000000c0d0e7389 */ /* 0x00006400000c000b */
[----:B01----:R-:W-:Y:S01]  /*31560*/  ENDCOLLECTIVE ;  /* 0x000000000000791b */ /* 0x003fe20003800000 */
.L_x_3206:
        /* <DEDUP_REMOVED lines=20> */
.L_x_3207:
[----:B------:R-:W-:Y:S01]  /*316b0*/  IMAD.MOV.U32 R13, RZ, RZ, R4 ;  /* 0x000000ffff0d7224 */ /* 0x000fe200078e0004 */
[----:B------:R-:W-:-:S07]  /*316c0*/  MOV R2, R14 ;  /* 0x0000000e00027202 */ /* 0x000fce0000000f00 */
[----:B------:R-:W-:Y:S05]  /*316d0*/  WARPSYNC.COLLECTIVE R15, `(.L_x_3208) ;  /* 0x000000000f087348 */ /* 0x000fea0003c00000 */
[----:B------:R0:W1:Y:S02]  /*316e0*/  SHFL.IDX P6, R14, R13, R12, R11 ;  /* 0x0000000c0d0e7389 */ /* 0x00006400000c000b */
[----:B01----:R-:W-:Y:S01]  /*316f0*/  ENDCOLLECTIVE ;  /* 0x000000000000791b */ /* 0x003fe20003800000 */
.L_x_3208:
        /* <DEDUP_REMOVED lines=20> */
.L_x_3209:
[----:B------:R-:W-:Y:S01]  /*31840*/  IMAD.MOV.U32 R13, RZ, RZ, R4 ;  /* 0x000000ffff0d7224 */ /* 0x000fe200078e0004 */
[----:B------:R-:W-:-:S07]  /*31850*/  MOV R2, R14 ;  /* 0x0000000e00027202 */ /* 0x000fce0000000f00 */
[----:B------:R-:W-:Y:S05]  /*31860*/  WARPSYNC.COLLECTIVE R15, `(.L_x_3210) ;  /* 0x000000000f087348 */ /* 0x000fea0003c00000 */
[----:B------:R0:W1:Y:S02]  /*31870*/  SHFL.IDX P6, R14, R13, R12, R11 ;  /* 0x0000000c0d0e7389 */ /* 0x00006400000c000b */
[----:B01----:R-:W-:Y:S01]  /*31880*/  ENDCOLLECTIVE ;  /* 0x000000000000791b */ /* 0x003fe20003800000 */
.L_x_3210:
        /* <DEDUP_REMOVED lines=20> */
.L_x_3211:
[----:B------:R-:W-:Y:S01]  /*319d0*/  IMAD.MOV.U32 R13, RZ, RZ, R4 ;  /* 0x000000ffff0d7224 */ /* 0x000fe200078e0004 */
[----:B------:R-:W-:-:S07]  /*319e0*/  MOV R2, R14 ;  /* 0x0000000e00027202 */ /* 0x000fce0000000f00 */
[----:B------:R-:W-:Y:S05]  /*319f0*/  WARPSYNC.COLLECTIVE R15, `(.L_x_3212) ;  /* 0x000000000f087348 */ /* 0x000fea0003c00000 */
[----:B------:R0:W1:Y:S02]  /*31a00*/  SHFL.IDX P6, R14, R13, R12, R11 ;  /* 0x0000000c0d0e7389 */ /* 0x00006400000c000b */
[----:B01----:R-:W-:Y:S01]  /*31a10*/  ENDCOLLECTIVE ;  /* 0x000000000000791b */ /* 0x003fe20003800000 */
.L_x_3212:
        /* <DEDUP_REMOVED lines=20> */
.L_x_3213:
[----:B------:R-:W-:Y:S01]  /*31b60*/  IMAD.MOV.U32 R13, RZ, RZ, R4 ;  /* 0x000000ffff0d7224 */ /* 0x000fe200078e0004 */
[----:B------:R-:W-:-:S07]  /*31b70*/  MOV R2, R14 ;  /* 0x0000000e00027202 */ /* 0x000fce0000000f00 */
[----:B------:R-:W-:Y:S05]  /*31b80*/  WARPSYNC.COLLECTIVE R15, `(.L_x_3214) ;  /* 0x000000000f087348 */ /* 0x000fea0003c00000 */
[----:B------:R0:W1:Y:S02]  /*31b90*/  SHFL.IDX P6, R14, R13, R12, R11 ;  /* 0x0000000c0d0e7389 */ /* 0x00006400000c000b */
[----:B01----:R-:W-:Y:S01]  /*31ba0*/  ENDCOLLECTIVE ;  /* 0x000000000000791b */ /* 0x003fe20003800000 */
.L_x_3214:
[----:B------:R-:W-:Y:S01]  /*31bb0*/  ULDC.64 UR4, c[0x0][0x208] ;  /* 0x0000820000047ab9 */ /* 0x000fe20000000a00 */
[----:B------:R-:W-:Y:S01]  /*31bc0*/  MOV R13, R0 ;  /* 0x00000000000d7202 */ /* 0x000fe20000000f00 */
[----:B------:R-:W-:Y:S02]  /*31bd0*/  IMAD.MOV.U32 R12, RZ, RZ, 0x7 ;  /* 0x00000007ff0c7424 */ /* 0x000fe400078e00ff */
[----:B------:R-:W-:-:S05]  /*31be0*/  IMAD.MOV.U32 R3, RZ, RZ, R14 ;  /* 0x000000ffff037224 */ /* 0x000fca00078e000e */
[----:B------:R-:W-:-:S04]  /*31bf0*/  @!P1 LEA R6, P5, R36, R3, 0x1 ;  /* 0x0000000324069211 */ /* 0x000fc800078a08ff */
[----:B------:R-:W-:Y:S01]  /*31c00*/  @!P1 IADD3.X R7, RZ, R2, RZ, P5, !PT ;  /* 0x00000002ff079210 */ /* 0x000fe20002ffe4ff */
[----:B------:R-:W-:-:S04]  /*31c10*/  @!P1 IMAD.MOV.U32 R2, RZ, RZ, R6 ;  /* 0x000000ffff029224 */ /* 0x000fc800078e0006 */
        /* <DEDUP_REMOVED lines=11> */
.L_x_3215:
[----:B------:R-:W-:Y:S01]  /*31cd0*/  MOV R13, R4 ;  /* 0x00000004000d7202 */ /* 0x000fe20000000f00 */
[----:B------:R-:W-:-:S07]  /*31ce0*/  IMAD.MOV.U32 R6, RZ, RZ, R14 ;  /* 0x000000ffff067224 */ /* 0x000fce00078e000e */
[----:B------:R-:W-:Y:S05]  /*31cf0*/  WARPSYNC.COLLECTIVE R15, `(.L_x_3216) ;  /* 0x000000000f087348 */ /* 0x000fea0003c00000 */
[----:B------:R0:W1:Y:S02]  /*31d00*/  SHFL.IDX P6, R14, R13, R12, R11 ;  /* 0x0000000c0d0e7389 */ /* 0x00006400000c000b */
[----:B01----:R-:W-:Y:S01]  /*31d10*/  ENDCOLLECTIVE ;  /* 0x000000000000791b */ /* 0x003fe20003800000 */
.L_x_3216:
[----:B------:R-:W-:Y:S05]  /*31d20*/  BRA `(.L_x_3217) ;  /* 0xffffff9c00fc7947 */ /* 0x000fea000383ffff */
.L_x_3036:
[----:B0-----:R0:W2:Y:S02]  /*31d30*/  SYNCS.PHASECHK.TRANS64.TRYWAIT P0, [R22+URZ+0x38820], R3 ;  /* 0x03882003160075a7 */ /* 0x0010a4000800017f */
[----:B--2---:R-:W-:Y:S05]  /*31d40*/  @!P0 NANOSLEEP.SYNCS 0x989680 ;  /* 0x009896800000895d */ /* 0x004fea0003900000 */
[----:B------:R-:W2:Y:S02]  /*31d50*/  @!P0 SYNCS.PHASECHK.TRANS64 P0, [R22+URZ+0x38820], R3 ;  /* 0x03882003160085a7 */ /* 0x000ea4000800007f */
[----:B--2---:R-:W-:Y:S05]  /*31d60*/  @!P0 BRA `(.L_x_3036) ;  /* 0xfffffffc00f08947 */ /* 0x004fea000383ffff */
[----:B------:R-:W-:Y:S05]  /*31d70*/  BRA `(.L_x_3218) ;  /* 0xffffffa000747947 */ /* 0x000fea000383ffff */
.L_x_3041:
[----:B0-----:R0:W1:Y:S02]  /*31d80*/  SYNCS.PHASECHK.TRANS64.TRYWAIT P0, [R6+URZ+0x38840], R3 ;  /* 0x03884003060075a7 */ /* 0x001064000800017f */
[----:B-1----:R-:W-:Y:S05]  /*31d90*/  @!P0 NANOSLEEP.SYNCS 0x989680 ;  /* 0x009896800000895d */ /* 0x002fea0003900000 */
[----:B------:R-:W1:Y:S02]  /*31da0*/  @!P0 SYNCS.PHASECHK.TRANS64 P0, [R6+URZ+0x38840], R3 ;  /* 0x03884003060085a7 */ /* 0x000e64000800007f */
[----:B-1----:R-:W-:Y:S05]  /*31db0*/  @!P0 BRA `(.L_x_3041) ;  /* 0xfffffffc00f08947 */ /* 0x002fea000383ffff */
[----:B------:R-:W-:Y:S05]  /*31dc0*/  BRA `(.L_x_3219) ;  /* 0xffffffa400687947 */ /* 0x000fea000383ffff */
.L_x_3042:
        /* <DEDUP_REMOVED lines=8> */
.L_x_3221:
[----:B------:R-:W-:Y:S05]  /*31e50*/  BSYNC B1 ;  /* 0x0000000000017941 */ /* 0x000fea0003800000 */
.L_x_3220:
[----:B------:R-:W-:Y:S01]  /*31e60*/  MOV R13, R8 ;  /* 0x00000008000d7202 */ /* 0x000fe20000000f00 */
[----:B------:R-:W-:Y:S01]  /*31e70*/  IMAD.MOV.U32 R12, RZ, RZ, RZ ;  /* 0x000000ffff0c7224 */ /* 0x000fe200078e00ff */
[----:B------:R-:W-:Y:S01]  /*31e80*/  MOV R15, 0xffffffff ;  /* 0xffffffff000f7802 */ /* 0x000fe20000000f00 */
[----:B------:R-:W-:Y:S01]  /*31e90*/  IMAD.MOV.U32 R11, RZ, RZ, 0x181f ;  /* 0x0000181fff0b7424 */ /* 0x000fe200078e00ff */
[----:B------:R-:W-:Y:S01]  /*31ea0*/  LOP3.LUT R23, R23, 0xfffffdff, RZ, 0xc0, !PT ;  /* 0xfffffdff17177812 */ /* 0x000fe200078ec0ff */
[----:B------:R-:W-:Y:S02]  /*31eb0*/  IMAD.MOV.U32 R3, RZ, RZ, R14 ;  /* 0x000000ffff037224 */ /* 0x000fe400078e000e */
[----:B------:R-:W-:-:S07]  /*31ec0*/  IMAD.SHL.U32 R0, R36, 0x2, RZ ;  /* 0x0000000224007824 */ /* 0x000fce00078e00ff */
[----:B------:R-:W-:Y:S05]  /*31ed0*/  WARPSYNC.COLLECTIVE R15, `(.L_x_3222) ;  /* 0x000000000f087348 */ /* 0x000fea0003c00000 */
[----:B------:R0:W1:Y:S02]  /*31ee0*/  SHFL.IDX P6, R14, R13, R12, R11 ;  /* 0x0000000c0d0e7389 */ /* 0x00006400000c000b */
[----:B01----:R-:W-:Y:S01]  /*31ef0*/  ENDCOLLECTIVE ;  /* 0x000000000000791b */ /* 0x003fe20003800000 */
.L_x_3222:
[----:B------:R-:W-:Y:S01]  /*31f00*/  @P3 LOP3.LUT R23, R23, 0x200, RZ, 0xfc, !PT ;  /* 0x0000020017173812 */ /* 0x000fe200078efcff */
[----:B------:R-:W-:Y:S01]  /*31f10*/  IMAD R9, R9, 0x2, R22 ;  /* 0x0000000209097824 */ /* 0x000fe200078e0216 */
[----:B------:R-:W-:Y:S02]  /*31f20*/  ULDC.64 UR4, c[0x0][0x208] ;  /* 0x0000820000047ab9 */ /* 0x000fe40000000a00 */
[C---:B------:R-:W-:Y:S02]  /*31f30*/  LOP3.LUT P3, RZ, R23.reuse, 0x10, RZ, 0xc0, !PT ;  /* 0x0000001017ff7812 */ /* 0x040fe4000786c0ff */
[----:B------:R-:W-:-:S04]  /*31f40*/  LOP3.LUT R23, R23, 0xfffffeff, RZ, 0xc0, !PT ;  /* 0xfffffeff17177812 */ /* 0x000fc800078ec0ff */
[----:B------:R-:W-:Y:S01]  /*31f50*/  @P2 LOP3.LUT R23, R23, 0x100, RZ, 0xfc, !PT ;  /* 0x0000010017172812 */ /* 0x000fe200078efcff */
[----:B------:R-:W-:-:S03]  /*31f60*/  IMAD.MOV.U32 R13, RZ, RZ, R10 ;  /* 0x000000ffff0d7224 */ /* 0x000fc600078e000a */
[C---:B------:R-:W-:Y:S02]  /*31f70*/  LOP3.LUT P2, RZ, R23.reuse, 0x8, RZ, 0xc0, !PT ;  /* 0x0000000817ff7812 */ /* 0x040fe4000784c0ff */
[----:B------:R-:W-:Y:S02]  /*31f80*/  LOP3.LUT R23, R23, 0xffffff7f, RZ, 0xc0, !PT ;  /* 0xffffff7f17177812 */ /* 0x000fe400078ec0ff */
[----:B------:R-:W-:Y:S02]  /*31f90*/  MOV R12, 0x1 ;  /* 0x00000001000c7802 */ /* 0x000fe40000000f00 */
[----:B------:R-:W-:Y:S01]  /*31fa0*/  @P1 LOP3.LUT R23, R23, 0x80, RZ, 0xfc, !PT ;  /* 0x0000008017171812 */ /* 0x000fe200078efcff */
[----:B------:R-:W-:-:S03]  /*31fb0*/  IMAD.MOV.U32 R2, RZ, RZ, R14 ;  /* 0x000000ffff027224 */ /* 0x000fc600078e000e */
[----:B------:R-:W-:Y:S02]  /*31fc0*/  LOP3.LUT P1, RZ, R23, 0x4, RZ, 0xc0, !PT ;  /* 0x0000000417ff7812 */ /* 0x000fe4000782c0ff */
        /* <DEDUP_REMOVED lines=12> */
.L_x_3223:
[----:B------:R-:W-:Y:S02]  /*32090*/  IMAD.MOV.U32 R13, RZ, RZ, R8 ;  /* 0x000000ffff0d7224 */ /* 0x000fe400078e0008 */
[----:B------:R-:W-:-:S07]  /*320a0*/  IMAD.MOV.U32 R35, RZ, RZ, R14 ;  /* 0x000000ffff237224 */ /* 0x000fce00078e000e */
[----:B------:R-:W-:Y:S05]  /*320b0*/  WARPSYNC.COLLECTIVE R15, `(.L_x_3224) ;  /* 0x000000000f087348 */ /* 0x000fea0003c00000 */
[----:B------:R0:W1:Y:S02]  /*320c0*/  SHFL.IDX P6, R14, R13, R12, R11 ;  /* 0x0000000c0d0e7389 */ /* 0x00006400000c000b */
[----:B01----:R-:W-:Y:S01]  /*320d0*/  ENDCOLLECTIVE ;  /* 0x000000000000791b */ /* 0x003fe20003800000 */
.L_x_3224:
[----:B------:R-:W-:Y:S01]  /*320e0*/  ULDC.64 UR4, c[0x0][0x208] ;  /* 0x0000820000047ab9 */ /* 0x000fe20000000a00 */
[----:B------:R-:W-:Y:S01]  /*320f0*/  IMAD.MOV.U32 R13, RZ, RZ, R10 ;  /* 0x000000ffff0d7224 */ /* 0x000fe200078e000a */
[----:B------:R-:W-:Y:S02]  /*32100*/  MOV R12, 0x2 ;  /* 0x00000002000c7802 */ /* 0x000fe40000000f00 */
[----:B------:R-:W-:-:S04]  /*32110*/  MOV R2, R14 ;  /* 0x0000000e00027202 */ /* 0x000fc80000000f00 */
        /* <DEDUP_REMOVED lines=12> */
.L_x_3225:
[----:B------:R-:W-:Y:S02]  /*321e0*/  IMAD.MOV.U32 R13, RZ, RZ, R8 ;  /* 0x000000ffff0d7224 */ /* 0x000fe400078e0008 */
[----:B------:R-:W-:-:S07]  /*321f0*/  IMAD.MOV.U32 R35, RZ, RZ, R14 ;  /* 0x000000ffff237224 */ /* 0x000fce00078e000e */
[----:B------:R-:W-:Y:S05]  /*32200*/  WARPSYNC.COLLECTIVE R15, `(.L_x_3226) ;  /* 0x000000000f087348 */ /* 0x000fea0003c00000 */
[----:B------:R0:W1:Y:S02]  /*32210*/  SHFL.IDX P6, R14, R13, R12, R11 ;  /* 0x0000000c0d0e7389 */ /* 0x00006400000c000b */
[----:B01----:R-:W-:Y:S01]  /*32220*/  ENDCOLLECTIVE ;  /* 0x000000000000791b */ /* 0x003fe20003800000 */
.L_x_3226:
        /* <DEDUP_REMOVED lines=16> */
.L_x_3227:
[----:B------:R-:W-:Y:S02]  /*32330*/  IMAD.MOV.U32 R13, RZ, RZ, R8 ;  /* 0x000000ffff0d7224 */ /* 0x000fe400078e0008 */
[----:B------:R-:W-:-:S07]  /*32340*/  IMAD.MOV.U32 R35, RZ, RZ, R14 ;  /* 0x000000ffff237224 */ /* 0x000fce00078e000e */
[----:B------:R-:W-:Y:S05]  /*32350*/  WARPSYNC.COLLECTIVE R15, `(.L_x_3228) ;  /* 0x000000000f087348 */ /* 0x000fea0003c00000 */
[----:B------:R0:W1:Y:S02]  /*32360*/  SHFL.IDX P6, R14, R13, R12, R11 ;  /* 0x0000000c0d0e7389 */ /* 0x00006400000c000b */
[----:B01----:R-:W-:Y:S01]  /*32370*/  ENDCOLLECTIVE ;  /* 0x000000000000791b */ /* 0x003fe20003800000 */
.L_x_3228:
        /* <DEDUP_REMOVED lines=19> */
.L_x_3229:
[----:B------:R-:W-:Y:S02]  /*324b0*/  IMAD.MOV.U32 R13, RZ, RZ, R8 ;  /* 0x000000ffff0d7224 */ /* 0x000fe400078e0008 */
[----:B------:R-:W-:-:S07]  /*324c0*/  IMAD.MOV.U32 R35, RZ, RZ, R14 ;  /* 0x000000ffff237224 */ /* 0x000fce00078e000e */
[----:B------:R-:W-:Y:S05]  /*324d0*/  WARPSYNC.COLLECTIVE R15, `(.L_x_3230) ;  /* 0x000000000f087348 */ /* 0x000fea0003c00000 */
[----:B------:R0:W1:Y:S02]  /*324e0*/  SHFL.IDX P6, R14, R13, R12, R11 ;  /* 0x0000000c0d0e7389 */ /* 0x00006400000c000b */
[----:B01----:R-:W-:Y:S01]  /*324f0*/  ENDCOLLECTIVE ;  /* 0x000000000000791b */ /* 0x003fe20003800000 */
.L_x_3230:
[----:B------:R-:W-:Y:S01]  /*32500*/  MOV R2, R14 ;  /* 0x0000000e00027202 */ /* 0x000fe20000000f00 */
[----:B------:R-:W-:Y:S06]  /*32510*/  BRA `(.L_x_3231) ;  /* 0xffffffa000b07947 */ /* 0x000fec000383ffff */
.L_x_3047:
[----:B-1----:R1:W2:Y:S02]  /*32520*/  SYNCS.PHASECHK.TRANS64.TRYWAIT P0, [R6+URZ+0x38860], R2 ;  /* 0x03886002060075a7 */ /* 0x0022a4000800017f */
[----:B--2---:R-:W-:Y:S05]  /*32530*/  @!P0 NANOSLEEP.SYNCS 0x989680 ;  /* 0x009896800000895d */ /* 0x004fea0003900000 */
[----:B------:R-:W2:Y:S02]  /*32540*/  @!P0 SYNCS.PHASECHK.TRANS64 P0, [R6+URZ+0x38860], R2 ;  /* 0x03886002060085a7 */ /* 0x000ea4000800007f */
[----:B--2---:R-:W-:Y:S05]  /*32550*/  @!P0 BRA `(.L_x_3047) ;  /* 0xfffffffc00f08947 */ /* 0x004fea000383ffff */
[----:B------:R-:W-:Y:S05]  /*32560*/  BRA `(.L_x_3232) ;  /* 0xffffffa400307947 */ /* 0x000fea000383ffff */
.L_x_3048:
        /* <DEDUP_REMOVED lines=8> */
.L_x_3234:
[----:B------:R-:W-:Y:S05]  /*325f0*/  BSYNC B1 ;  /* 0x0000000000017941 */ /* 0x000fea0003800000 */
.L_x_3233:
[----:B------:R-:W-:Y:S01]  /*32600*/  MOV R13, R24 ;  /* 0x00000018000d7202 */ /* 0x000fe20000000f00 */
[----:B------:R-:W-:Y:S01]  /*32610*/  IMAD.MOV.U32 R12, RZ, RZ, RZ ;  /* 0x000000ffff0c7224 */ /* 0x000fe200078e00ff */
[----:B------:R-:W-:Y:S01]  /*32620*/  MOV R15, 0xffffffff ;  /* 0xffffffff000f7802 */ /* 0x000fe20000000f00 */
[----:B------:R-:W-:Y:S01]  /*32630*/  IMAD.MOV.U32 R11, RZ, RZ, 0x181f ;  /* 0x0000181fff0b7424 */ /* 0x000fe200078e00ff */
[----:B------:R-:W-:Y:S01]  /*32640*/  LEA R7, R7, R22, 0x1 ;  /* 0x0000001607077211 */ /* 0x000fe200078e08ff */
[----:B------:R-:W-:-:S07]  /*32650*/  IMAD.MOV.U32 R3, RZ, RZ, R14 ;  /* 0x000000ffff037224 */ /* 0x000fce00078e000e */
[----:B------:R-:W-:Y:S05]  /*32660*/  WARPSYNC.COLLECTIVE R15, `(.L_x_3235) ;  /* 0x000000000f087348 */ /* 0x000fea0003c00000 */
[----:B------:R0:W1:Y:S02]  /*32670*/  SHFL.IDX P6, R14, R13, R12, R11 ;  /* 0x0000000c0d0e7389 */ /* 0x00006400000c000b */
[----:B01----:R-:W-:Y:S01]  /*32680*/  ENDCOLLECTIVE ;  /* 0x000000000000791b */ /* 0x003fe20003800000 */
.L_x_3235:
[----:B------:R-:W-:Y:S01]  /*32690*/  ULDC.64 UR4, c[0x0][0x208] ;  /* 0x0000820000047ab9 */ /* 0x000fe20000000a00 */
[----:B------:R-:W-:Y:S02]  /*326a0*/  IMAD.MOV.U32 R13, RZ, RZ, R25 ;  /* 0x000000ffff0d7224 */ /* 0x000fe400078e0019 */
[----:B------:R-:W-:Y:S02]  /*326b0*/  IMAD.MOV.U32 R12, RZ, RZ, 0x1 ;  /* 0x00000001ff0c7424 */ /* 0x000fe400078e00ff */
[----:B------:R-:W-:-:S05]  /*326c0*/  IMAD.MOV.U32 R2, RZ, RZ, R14 ;  /* 0x000000ffff027224 */ /* 0x000fca00078e000e */
        /* <DEDUP_REMOVED lines=16> */
.L_x_3236:
[----:B------:R-:W-:Y:S01]  /*327d0*/  IMAD.MOV.U32 R13, RZ, RZ, R24 ;  /* 0x000000ffff0d7224 */ /* 0x000fe200078e0018 */
[----:B------:R-:W-:-:S07]  /*327e0*/  MOV R3, R14 ;  /* 0x0000000e00037202 */ /* 0x000fce0000000f00 */
[----:B------:R-:W-:Y:S05]  /*327f0*/  WARPSYNC.COLLECTIVE R15, `(.L_x_3237) ;  /* 0x000000000f087348 */ /* 0x000fea0003c00000 */
[----:B------:R0:W1:Y:S02]  /*32800*/  SHFL.IDX P6, R14, R13, R12, R11 ;  /* 0x0000000c0d0e7389 */ /* 0x00006400000c000b */
[----:B01----:R-:W-:Y:S01]  /*32810*/  ENDCOLLECTIVE ;  /* 0x000000000000791b */ /* 0x003fe20003800000 */
.L_x_3237:
[----:B------:R-:W-:Y:S01]  /*32820*/  ULDC.64 UR4, c[0x0][0x208] ;  /* 0x0000820000047ab9 */ /* 0x000fe20000000a00 */
[----:B------:R-:W-:Y:S02]  /*32830*/  IMAD.MOV.U32 R13, RZ, RZ, R25 ;  /* 0x000000ffff0d7224 */ /* 0x000fe400078e0019 */
        /* <DEDUP_REMOVED lines=18> */
.L_x_3238:
[----:B------:R-:W-:Y:S01]  /*32960*/  IMAD.MOV.U32 R13, RZ, RZ, R24 ;  /* 0x000000ffff0d7224 */ /* 0x000fe200078e0018 */
[----:B------:R-:W-:-:S07]  /*32970*/  MOV R3, R14 ;  /* 0x0000000e00037202 */ /* 0x000fce0000000f00 */
[----:B------:R-:W-:Y:S05]  /*32980*/  WARPSYNC.COLLECTIVE R15, `(.L_x_3239) ;  /* 0x000000000f087348 */ /* 0x000fea0003c00000 */
[----:B------:R0:W1:Y:S02]  /*32990*/  SHFL.IDX P6, R14, R13, R12, R11 ;  /* 0x0000000c0d0e7389 */ /* 0x00006400000c000b */
[----:B01----:R-:W-:Y:S01]  /*329a0*/  ENDCOLLECTIVE ;  /* 0x000000000000791b */ /* 0x003fe20003800000 */
.L_x_3239:
        /* <DEDUP_REMOVED lines=20> */
.L_x_3240:
[----:B------:R-:W-:Y:S01]  /*32af0*/  IMAD.MOV.U32 R13, RZ, RZ, R24 ;  /* 0x000000ffff0d7224 */ /* 0x000fe200078e0018 */
[----:B------:R-:W-:-:S07]  /*32b00*/  MOV R3, R14 ;  /* 0x0000000e00037202 */ /* 0x000fce0000000f00 */
[----:B------:R-:W-:Y:S05]  /*32b10*/  WARPSYNC.COLLECTIVE R15, `(.L_x_3241) ;  /* 0x000000000f087348 */ /* 0x000fea0003c00000 */
[----:B------:R0:W1:Y:S02]  /*32b20*/  SHFL.IDX P6, R14, R13, R12, R11 ;  /* 0x0000000c0d0e7389 */ /* 0x00006400000c000b */
[----:B01----:R-:W-:Y:S01]  /*32b30*/  ENDCOLLECTIVE ;  /* 0x000000000000791b */ /* 0x003fe20003800000 */
.L_x_3241:
        /* <DEDUP_REMOVED lines=20> */
.L_x_3242:
[----:B------:R-:W-:Y:S01]  /*32c80*/  IMAD.MOV.U32 R13, RZ, RZ, R24 ;  /* 0x000000ffff0d7224 */ /* 0x000fe200078e0018 */
[----:B------:R-:W-:-:S07]  /*32c90*/  MOV R25, R14 ;  /* 0x0000000e00197202 */ /* 0x000fce0000000f00 */
[----:B------:R-:W-:Y:S05]  /*32ca0*/  WARPSYNC.COLLECTIVE R15, `(.L_x_3243) ;  /* 0x000000000f087348 */ /* 0x000fea0003c00000 */
[----:B------:R0:W1:Y:S02]  /*32cb0*/  SHFL.IDX P6, R14, R13, R12, R11 ;  /* 0x0000000c0d0e7389 */ /* 0x00006400000c000b */
[----:B01----:R-:W-:Y:S01]  /*32cc0*/  ENDCOLLECTIVE ;  /* 0x000000000000791b */ /* 0x003fe20003800000 */
.L_x_3243:
[----:B------:R-:W-:Y:S01]  /*32cd0*/  IMAD.MOV.U32 R2, RZ, RZ, R14 ;  /* 0x000000ffff027224 */ /* 0x000fe200078e000e */
[----:B------:R-:W-:Y:S06]  /*32ce0*/  BRA `(.L_x_3244) ;  /* 0xffffffa0004c7947 */ /* 0x000fec000383ffff */
.L_x_3056:
[----:B0-----:R0:W2:Y:S02]  /*32cf0*/  SYNCS.PHASECHK.TRANS64.TRYWAIT P0, [R4+URZ+0x38860], R3 ;  /* 0x03886003040075a7 */ /* 0x0010a4000800017f */
[----:B--2---:R-:W-:Y:S05]  /*32d00*/  @!P0 NANOSLEEP.SYNCS 0x989680 ;  /* 0x009896800000895d */ /* 0x004fea0003900000 */
[----:B------:R-:W2:Y:S02]  /*32d10*/  @!P0 SYNCS.PHASECHK.TRANS64 P0, [R4+URZ+0x38860], R3 ;  /* 0x03886003040085a7 */ /* 0x000ea4000800007f */
[----:B--2---:R-:W-:Y:S05]  /*32d20*/  @!P0 BRA `(.L_x_3056) ;  /* 0xfffffffc00f08947 */ /* 0x004fea000383ffff */
[----:B------:R-:W-:Y:S05]  /*32d30*/  BRA `(.L_x_3245) ;  /* 0xffffffa400847947 */ /* 0x000fea000383ffff */
.L_x_3057:
[----:B------:R-:W-:Y:S01]  /*32d40*/  BSSY B0, `(.L_x_3246) ;  /* 0x0000008000007945 */ /* 0x000fe20003800000 */
[----:B------:R-:W-:Y:S01]  /*32d50*/  MOV R13, R25 ;  /* 0x00000019000d7202 */ /* 0x000fe20000000f00 */
[----:B------:R-:W-:Y:S01]  /*32d60*/  IMAD.MOV.U32 R12, RZ, RZ, RZ ;  /* 0x000000ffff0c7224 */ /* 0x000fe200078e00ff */
[----:B------:R-:W-:Y:S01]  /*32d70*/  MOV R15, 0xffffffff ;  /* 0xffffffff000f7802 */ /* 0x000fe20000000f00 */
[----:B------:R-:W-:-:S07]  /*32d80*/  IMAD.MOV.U32 R11, RZ, RZ, 0x181f ;  /* 0x0000181fff0b7424 */ /* 0x000fce00078e00ff */
[----:B01----:R-:W-:Y:S05]  /*32d90*/  WARPSYNC.COLLECTIVE R15, `(.L_x_3247) ;  /* 0x000000000f087348 */ /* 0x003fea0003c00000 */
[----:B------:R2:W3:Y:S02]  /*32da0*/  SHFL.IDX P6, R14, R13, R12, R11 ;  /* 0x0000000c0d0e7389 */ /* 0x0004e400000c000b */
[----:B0123--:R-:W-:Y:S01]  /*32db0*/  ENDCOLLECTIVE ;  /* 0x000000000000791b */ /* 0x00ffe20003800000 */
.L_x_3247:
[----:B------:R-:W-:Y:S05]  /*32dc0*/  BSYNC B0 ;  /* 0x0000000000007941 */ /* 0x000fea0003800000 */
.L_x_3246:
[----:B------:R-:W-:Y:S01]  /*32dd0*/  IMAD.MOV.U32 R13, RZ, RZ, R24 ;  /* 0x000000ffff0d7224 */ /* 0x000fe200078e0018 */
[----:B------:R-:W-:Y:S01]  /*32de0*/  MOV R12, RZ ;  /* 0x000000ff000c7202 */ /* 0x000fe20000000f00 */
[----:B------:R-:W-:Y:S01]  /*32df0*/  IMAD.MOV.U32 R11, RZ, RZ, 0x181f ;  /* 0x0000181fff0b7424 */ /* 0x000fe200078e00ff */
[C---:B------:R-:W-:Y:S01]  /*32e00*/  SHF.L.U32 R8, R36.reuse, 0x1, RZ ;  /* 0x0000000124087819 */ /* 0x040fe200000006ff */
[----:B------:R-:W-:Y:S01]  /*32e10*/  IMAD.MOV.U32 R15, RZ, RZ, -0x1 ;  /* 0xffffffffff0f7424 */ /* 0x000fe200078e00ff */
[C---:B------:R-:W-:Y:S01]  /*32e20*/  LOP3.LUT R0, R36.reuse, 0x40, RZ, 0xfc, !PT ;  /* 0x0000004024007812 */ /* 0x040fe200078efcff */
[----:B------:R-:W-:Y:S01]  /*32e30*/  IMAD.MOV.U32 R3, RZ, RZ, R14 ;  /* 0x000000ffff037224 */ /* 0x000fe200078e000e */
[----:B------:R-:W-:-:S07]  /*32e40*/  LOP3.LUT R6, R36, 0x80, RZ, 0xfc, !PT ;  /* 0x0000008024067812 */ /* 0x000fce00078efcff */
[----:B------:R-:W-:Y:S05]  /*32e50*/  WARPSYNC.COLLECTIVE R15, `(.L_x_3248) ;  /* 0x000000000f087348 */ /* 0x000fea0003c00000 */
[----:B------:R0:W1:Y:S02]  /*32e60*/  SHFL.IDX P6, R14, R13, R12, R11 ;  /* 0x0000000c0d0e7389 */ /* 0x00006400000c000b */
[----:B01----:R-:W-:Y:S01]  /*32e70*/  ENDCOLLECTIVE ;  /* 0x000000000000791b */ /* 0x003fe20003800000 */
.L_x_3248:
[----:B------:R-:W-:Y:S01]  /*32e80*/  ULDC UR4, c[0x0][0x2f4] ;  /* 0x0000bd0000047ab9 */ /* 0x000fe20000000800 */
[----:B------:R-:W-:Y:S01]  /*32e90*/  ULDC.64 UR6, c[0x0][0x208] ;  /* 0x0000820000067ab9 */ /* 0x000fe20000000a00 */
[----:B------:R-:W-:Y:S02]  /*32ea0*/  ISETP.GE.AND P3, PT, R36, UR4, PT ;  /* 0x0000000424007c0c */ /* 0x000fe4000bf66270 */
[----:B------:R-:W-:Y:S01]  /*32eb0*/  ISETP.GE.AND P2, PT, R0, UR4, PT ;  /* 0x0000000400007c0c */ /* 0x000fe2000bf46270 */
[----:B------:R-:W-:Y:S01]  /*32ec0*/  IMAD R0, R7, 0x2, R22 ;  /* 0x0000000207007824 */ /* 0x000fe200078e0216 */
[----:B------:R-:W-:Y:S02]  /*32ed0*/  ISETP.LT.OR P4, PT, R5, 0x1, P3 ;  /* 0x000000010500780c */ /* 0x000fe40001f81670 */
[----:B------:R-:W-:Y:S02]  /*32ee0*/  ISETP.GE.AND P1, PT, R6, UR4, PT ;  /* 0x0000000406007c0c */ /* 0x000fe4000bf26270 */
[----:B------:R-:W-:-:S02]  /*32ef0*/  LOP3.LUT R6, R36, 0xc0, RZ, 0xfc, !PT ;  /* 0x000000c024067812 */ /* 0x000fc400078efcff */
[----:B------:R-:W-:Y:S01]  /*32f00*/  MOV R13, R25 ;  /* 0x00000019000d7202 */ /* 0x000fe20000000f00 */
        /* <DEDUP_REMOVED lines=17> */
.L_x_3249:
[----:B------:R-:W-:Y:S01]  /*33020*/  MOV R13, R24 ;  /* 0x00000018000d7202 */ /* 0x000fe20000000f00 */
[----:B------:R-:W-:-:S07]  /*33030*/  IMAD.MOV.U32 R3, RZ, RZ, R14 ;  /* 0x000000ffff037224 */ /* 0x000fce00078e000e */
[----:B------:R-:W-:Y:S05]  /*33040*/  WARPSYNC.COLLECTIVE R15, `(.L_x_3250) ;  /* 0x000000000f087348 */ /* 0x000fea0003c00000 */
[----:B------:R0:W1:Y:S02]  /*33050*/  SHFL.IDX P6, R14, R13, R12, R11 ;  /* 0x0000000c0d0e7389 */ /* 0x00006400000c000b */
[----:B01----:R-:W-:Y:S01]  /*33060*/  ENDCOLLECTIVE ;  /* 0x000000000000791b */ /* 0x003fe20003800000 */
.L_x_3250:
[----:B------:R-:W-:Y:S01]  /*33070*/  ULDC.64 UR4, c[0x0][0x208] ;  /* 0x0000820000047ab9 */ /* 0x000fe20000000a00 */
[----:B------:R-:W-:Y:S01]  /*33080*/  IMAD.MOV.U32 R13, RZ, RZ, R25 ;  /* 0x000000ffff0d7224 */ /* 0x000fe200078e0019 */
[----:B------:R-:W-:Y:S02]  /*33090*/  MOV R12, 0x2 ;  /* 0x00000002000c7802 */ /* 0x000fe40000000f00 */
        /* <DEDUP_REMOVED lines=16> */
.L_x_3251:
[----:B------:R-:W-:Y:S02]  /*331a0*/  IMAD.MOV.U32 R13, RZ, RZ, R24 ;  /* 0x000000ffff0d7224 */ /* 0x000fe400078e0018 */
[----:B------:R-:W-:-:S07]  /*331b0*/  IMAD.MOV.U32 R7, RZ, RZ, R14 ;  /* 0x000000ffff077224 */ /* 0x000fce00078e000e */
[----:B------:R-:W-:Y:S05]  /*331c0*/  WARPSYNC.COLLECTIVE R15, `(.L_x_3252) ;  /* 0x000000000f087348 */ /* 0x000fea0003c00000 */
[----:B------:R0:W1:Y:S02]  /*331d0*/  SHFL.IDX P6, R14, R13, R12, R11 ;  /* 0x0000000c0d0e7389 */ /* 0x00006400000c000b */
[----:B01----:R-:W-:Y:S01]  /*331e0*/  ENDCOLLECTIVE ;  /* 0x000000000000791b */ /* 0x003fe20003800000 */
.L_x_3252:
[----:B------:R-:W-:Y:S01]  /*331f0*/  ULDC.64 UR4, c[0x0][0x208] ;  /* 0x0000820000047ab9 */ /* 0x000fe20000000a00 */
[----:B------:R-:W-:Y:S02]  /*33200*/  IMAD.MOV.U32 R13, RZ, RZ, R25 ;  /* 0x000000ffff0d7224 */ /* 0x000fe400078e0019 */
[----:B------:R-:W-:Y:S01]  /*33210*/  IMAD.MOV.U32 R12, RZ, RZ, 0x3 ;  /* 0x00000003ff0c7424 */ /* 0x000fe200078e00ff */
        /* <DEDUP_REMOVED lines=16> */
.L_x_3253:
[----:B------:R-:W-:Y:S01]  /*33320*/  IMAD.MOV.U32 R13, RZ, RZ, R24 ;  /* 0x000000ffff0d7224 */ /* 0x000fe200078e0018 */
[----:B------:R-:W-:-:S07]  /*33330*/  MOV R3, R14 ;  /* 0x0000000e00037202 */ /* 0x000fce0000000f00 */
[----:B------:R-:W-:Y:S05]  /*33340*/  WARPSYNC.COLLECTIVE R15, `(.L_x_3254) ;  /* 0x000000000f087348 */ /* 0x000fea0003c00000 */
[----:B------:R0:W1:Y:S02]  /*33350*/  SHFL.IDX P6, R14, R13, R12, R11 ;  /* 0x0000000c0d0e7389 */ /* 0x00006400000c000b */
[----:B01----:R-:W-:Y:S01]  /*33360*/  ENDCOLLECTIVE ;  /* 0x000000000000791b */ /* 0x003fe20003800000 */
.L_x_3254:
        /* <DEDUP_REMOVED lines=19> */
.L_x_3255:
[----:B------:R-:W-:Y:S01]  /*334a0*/  MOV R13, R24 ;  /* 0x00000018000d7202 */ /* 0x000fe20000000f00 */
[----:B------:R-:W-:-:S07]  /*334b0*/  IMAD.MOV.U32 R25, RZ, RZ, R14 ;  /* 0x000000ffff197224 */ /* 0x000fce00078e000e */
[----:B------:R-:W-:Y:S05]  /*334c0*/  WARPSYNC.COLLECTIVE R15, `(.L_x_3256) ;  /* 0x000000000f087348 */ /* 0x000fea0003c00000 */
[----:B------:R0:W1:Y:S02]  /*334d0*/  SHFL.IDX P6, R14, R13, R12, R11 ;  /* 0x0000000c0d0e7389 */ /* 0x00006400000c000b */
[----:B01----:R-:W-:Y:S01]  /*334e0*/  ENDCOLLECTIVE ;  /* 0x000000000000791b */ /* 0x003fe20003800000 */
.L_x_3256:
[----:B------:R-:W-:Y:S05]  /*334f0*/  BRA `(.L_x_3257) ;  /* 0xffffffa000a87947 */ /* 0x000fea000383ffff */
.L_x_3062:
        /* <DEDUP_REMOVED lines=8> */
.L_x_3259:
[----:B------:R-:W-:Y:S05]  /*33580*/  BSYNC B0 ;  /* 0x0000000000007941 */ /* 0x000fea0003800000 */
.L_x_3258:
[----:B------:R-:W-:Y:S01]  /*33590*/  MOV R13, R16 ;  /* 0x00000010000d7202 */ /* 0x000fe20000000f00 */
[----:B------:R-:W-:Y:S01]  /*335a0*/  IMAD.MOV.U32 R12, RZ, RZ, 0x1 ;  /* 0x00000001ff0c7424 */ /* 0x000fe200078e00ff */
[----:B------:R-:W-:Y:S01]  /*335b0*/  MOV R15, 0xffffffff ;  /* 0xffffffff000f7802 */ /* 0x000fe20000000f00 */
[----:B------:R-:W-:Y:S02]  /*335c0*/  IMAD.MOV.U32 R11, RZ, RZ, 0x1f ;  /* 0x0000001fff0b7424 */ /* 0x000fe400078e00ff */
[----:B------:R-:W-:Y:S02]  /*335d0*/  IMAD.IADD R5, R19, 0x1, R8 ;  /* 0x0000000113057824 */ /* 0x000fe400078e0208 */
[----:B------:R-:W-:-:S07]  /*335e0*/  IMAD.MOV.U32 R0, RZ, RZ, R14 ;  /* 0x000000ffff007224 */ /* 0x000fce00078e000e */
[----:B------:R-:W-:Y:S05]  /*335f0*/  WARPSYNC.COLLECTIVE R15, `(.L_x_3260) ;  /* 0x000000000f087348 */ /* 0x000fea0003c00000 */
[----:B------:R0:W1:Y:S02]  /*33600*/  SHFL.IDX P6, R14, R13, R12, R11 ;  /* 0x0000000c0d0e7389 */ /* 0x00006400000c000b */
[----:B01----:R-:W-:Y:S01]  /*33610*/  ENDCOLLECTIVE ;  /* 0x000000000000791b */ /* 0x003fe20003800000 */
.L_x_3260:
[----:B------:R-:W-:Y:S01]  /*33620*/  ULDC UR4, c[0x0][0xc3c] ;  /* 0x00030f0000047ab9 */ /* 0x000fe20000000800 */
[----:B------:R-:W-:Y:S01]  /*33630*/  ULDC.64 UR6, c[0x0][0x208] ;  /* 0x0000820000067ab9 */ /* 0x000fe20000000a00 */
[----:B------:R-:W-:-:S13]  /*33640*/  ISETP.GE.OR P1, PT, R5, UR4, !P0 ;  /* 0x0000000405007c0c */ /* 0x000fda000c726670 */
[----:B------:R-:W0:Y:S01]  /*33650*/  @!P1 LDC.64 R2, c[0x0][0xc80] ;  /* 0x00032000ff029b82 */ /* 0x000e220000000a00 */
[----:B------:R-:W-:Y:S01]  /*33660*/  MOV R11, RZ ;  /* 0x000000ff000b7202 */ /* 0x000fe20000000f00 */
[----:B------:R-:W-:Y:S02]  /*33670*/  IMAD.MOV.U32 R4, RZ, RZ, R14 ;  /* 0x000000ffff047224 */ /* 0x000fe400078e000e */
[----:B0-----:R-:W-:-:S06]  /*33680*/  @!P1 IMAD.WIDE R2, R5, 0x4, R2 ;  /* 0x0000000405029825 */ /* 0x001fcc00078e0202 */
[----:B------:R-:W2:Y:S01]  /*33690*/  @!P1 LDG.E R2, desc[UR6][R2.64] ;  /* 0x0000000602029981 */ /* 0x000ea2000c1e1900 */
[----:B------:R-:W-:Y:S02]  /*336a0*/  MOV R5, RZ ;  /* 0x000000ff00057202 */ /* 0x000fe40000000f00 */
        /* <DEDUP_REMOVED lines=10> */
.L_x_3261:
[----:B------:R-:W-:Y:S02]  /*33750*/  MOV R12, 0x2 ;  /* 0x00000002000c7802 */ /* 0x000fe40000000f00 */
[----:B------:R-:W-:-:S05]  /*33760*/  SEL R6, R14, RZ, P1 ;  /* 0x000000ff0e067207 */ /* 0x000fca0000800000 */
[----:B------:R-:W-:-:S04]  /*33770*/  IMAD.IADD R6, R5, 0x1, R6 ;  /* 0x0000000105067824 */ /* 0x000fc800078e0206 */
[----:B------:R-:W-:-:S07]  /*33780*/  IMAD.MOV.U32 R13, RZ, RZ, R6 ;  /* 0x000000ffff0d7224 */ /* 0x000fce00078e0006 */
[----:B------:R-:W-:Y:S05]  /*33790*/  WARPSYNC.COLLECTIVE R15, `(.L_x_3262) ;  /* 0x000000000f087348 */ /* 0x000fea0003c00000 */
[----:B------:R0:W1:Y:S02]  /*337a0*/  SHFL.UP P6, R14, R13, R12, R11 ;  /* 0x0400000c0d0e7389 */ /* 0x00006400000c000b */
[----:B01----:R-:W-:Y:S01]  /*337b0*/  ENDCOLLECTIVE ;  /* 0x000000000000791b */ /* 0x003fe20003800000 */
.L_x_3262:
[----:B------:R-:W-:Y:S02]  /*337c0*/  MOV R12, 0x4 ;  /* 0x00000004000c7802 */ /* 0x000fe40000000f00 */
[----:B------:R-:W-:-:S05]  /*337d0*/  SEL R7, R14, RZ, P2 ;  /* 0x000000ff0e077207 */ /* 0x000fca0001000000 */
[----:B------:R-:W-:-:S04]  /*337e0*/  IMAD.IADD R7, R6, 0x1, R7 ;  /* 0x0000000106077824 */ /* 0x000fc800078e0207 */
[----:B------:R-:W-:-:S07]  /*337f0*/  IMAD.MOV.U32 R13, RZ, RZ, R7 ;  /* 0x000000ffff0d7224 */ /* 0x000fce00078e0007 */
[----:B------:R-:W-:Y:S05]  /*33800*/  WARPSYNC.COLLECTIVE R15, `(.L_x_3263) ;  /* 0x000000000f087348 */ /* 0x000fea0003c00000 */
[----:B------:R0:W1:Y:S02]  /*33810*/  SHFL.UP P6, R14, R13, R12, R11 ;  /* 0x0400000c0d0e7389 */ /* 0x00006400000c000b */
[----:B01----:R-:W-:Y:S01]  /*33820*/  ENDCOLLECTIVE ;  /* 0x000000000000791b */ /* 0x003fe20003800000 */
.L_x_3263:
[----:B------:R-:W-:Y:S02]  /*33830*/  MOV R12, 0x8 ;  /* 0x00000008000c7802 */ /* 0x000fe40000000f00 */
[----:B------:R-:W-:-:S05]  /*33840*/  SEL R2, R14, RZ, P3 ;  /* 0x000000ff0e027207 */ /* 0x000fca0001800000 */
[----:B------:R-:W-:-:S04]  /*33850*/  IMAD.IADD R2, R7, 0x1, R2 ;  /* 0x0000000107027824 */ /* 0x000fc800078e0202 */
[----:B------:R-:W-:-:S07]  /*33860*/  IMAD.MOV.U32 R13, RZ, RZ, R2 ;  /* 0x000000ffff0d7224 */ /* 0x000fce00078e0002 */
[----:B------:R-:W-:Y:S05]  /*33870*/  WARPSYNC.COLLECTIVE R15, `(.L_x_3264) ;  /* 0x000000000f087348 */ /* 0x000fea0003c00000 */
[----:B------:R0:W1:Y:S02]  /*33880*/  SHFL.UP P6, R14, R13, R12, R11 ;  /* 0x0400000c0d0e7389 */ /* 0x00006400000c000b */
[----:B01----:R-:W-:Y:S01]  /*33890*/  ENDCOLLECTIVE ;  /* 0x000000000000791b */ /* 0x003fe20003800000 */
.L_x_3264:
[----:B------:R-:W-:Y:S02]  /*338a0*/  MOV R12, 0x10 ;  /* 0x00000010000c7802 */ /* 0x000fe40000000f00 */
[----:B------:R-:W-:-:S05]  /*338b0*/  SEL R3, R14, RZ, P4 ;  /* 0x000000ff0e037207 */ /* 0x000fca0002000000 */
[----:B------:R-:W-:-:S04]  /*338c0*/  IMAD.IADD R3, R2, 0x1, R3 ;  /* 0x0000000102037824 */ /* 0x000fc800078e0203 */
[----:B------:R-:W-:-:S07]  /*338d0*/  IMAD.MOV.U32 R13, RZ, RZ, R3 ;  /* 0x000000ffff0d7224 */ /* 0x000fce00078e0003 */
[----:B------:R-:W-:Y:S05]  /*338e0*/  WARPSYNC.COLLECTIVE R15, `(.L_x_3265) ;  /* 0x000000000f087348 */ /* 0x000fea0003c00000 */
[----:B------:R0:W1:Y:S02]  /*338f0*/  SHFL.UP P6, R14, R13, R12, R11 ;  /* 0x0400000c0d0e7389 */ /* 0x00006400000c000b */
[----:B01----:R-:W-:Y:S01]  /*33900*/  ENDCOLLECTIVE ;  /* 0x000000000000791b */ /* 0x003fe20003800000 */
.L_x_3265:
        /* <DEDUP_REMOVED lines=8> */
.L_x_3266:
[----:B------:R-:W-:Y:S05]  /*33990*/  BRA `(.L_x_3267) ;  /* 0xffffffa000c87947 */ /* 0x000fea000383ffff */
.L_x_3067:
        /* <DEDUP_REMOVED lines=8> */
.L_x_3269:
[----:B------:R-:W-:Y:S05]  /*33a20*/  BSYNC B0 ;  /* 0x0000000000007941 */ /* 0x000fea0003800000 */
.L_x_3268:
[----:B------:R-:W-:Y:S01]  /*33a30*/  SEL R14, R14, RZ, P1 ;  /* 0x000000ff0e0e7207 */ /* 0x000fe20000800000 */
[----:B------:R-:W-:Y:S01]  /*33a40*/  IMAD.MOV.U32 R12, RZ, RZ, 0x2 ;  /* 0x00000002ff0c7424 */ /* 0x000fe200078e00ff */
[----:B------:R-:W-:Y:S01]  /*33a50*/  MOV R15, 0xffffffff ;  /* 0xffffffff000f7802 */ /* 0x000fe20000000f00 */
[----:B------:R-:W-:Y:S01]  /*33a60*/  IMAD.MOV.U32 R11, RZ, RZ, RZ ;  /* 0x000000ffff0b7224 */ /* 0x000fe200078e00ff */
[----:B------:R-:W-:-:S07]  /*33a70*/  IADD3 R13, R5, R14, RZ ;  /* 0x0000000e050d7210 */ /* 0x000fce0007ffe0ff */
[----:B------:R-:W-:Y:S05]  /*33a80*/  WARPSYNC.COLLECTIVE R15, `(.L_x_3270) ;  /* 0x000000000f087348 */ /* 0x000fea0003c00000 */
[----:B------:R0:W1:Y:S02]  /*33a90*/  SHFL.UP P6, R14, R13, R12, R11 ;  /* 0x0400000c0d0e7389 */ /* 0x00006400000c000b */
[----:B01----:R-:W-:Y:S01]  /*33aa0*/  ENDCOLLECTIVE ;  /* 0x000000000000791b */ /* 0x003fe20003800000 */
.L_x_3270:
[----:B------:R-:W-:Y:S02]  /*33ab0*/  MOV R12, 0x4 ;  /* 0x00000004000c7802 */ /* 0x000fe40000000f00 */
[----:B------:R-:W-:-:S05]  /*33ac0*/  SEL R2, R14, RZ, P2 ;  /* 0x000000ff0e027207 */ /* 0x000fca0001000000 */
[----:B------:R-:W-:-:S04]  /*33ad0*/  IMAD.IADD R2, R13, 0x1, R2 ;  /* 0x000000010d027824 */ /* 0x000fc800078e0202 */
[----:B------:R-:W-:-:S07]  /*33ae0*/  IMAD.MOV.U32 R13, RZ, RZ, R2 ;  /* 0x000000ffff0d7224 */ /* 0x000fce00078e0002 */
[----:B------:R-:W-:Y:S05]  /*33af0*/  WARPSYNC.COLLECTIVE R15, `(.L_x_3271) ;  /* 0x000000000f087348 */ /* 0x000fea0003c00000 */
[----:B------:R0:W1:Y:S02]  /*33b00*/  SHFL.UP P6, R14, R13, R12, R11 ;  /* 0x0400000c0d0e7389 */ /* 0x00006400000c000b */
[----:B01----:R-:W-:Y:S01]  /*33b10*/  ENDCOLLECTIVE ;  /* 0x000000000000791b */ /* 0x003fe20003800000 */
.L_x_3271:
[----:B------:R-:W-:Y:S02]  /*33b20*/  MOV R12, 0x8 ;  /* 0x00000008000c7802 */ /* 0x000fe40000000f00 */
[----:B------:R-:W-:-:S05]  /*33b30*/  SEL R3, R14, RZ, P3 ;  /* 0x000000ff0e037207 */ /* 0x000fca0001800000 */
[----:B------:R-:W-:-:S04]  /*33b40*/  IMAD.IADD R3, R2, 0x1, R3 ;  /* 0x0000000102037824 */ /* 0x000fc800078e0203 */
[----:B------:R-:W-:-:S07]  /*33b50*/  IMAD.MOV.U32 R13, RZ, RZ, R3 ;  /* 0x000000ffff0d7224 */ /* 0x000fce00078e0003 */
[----:B------:R-:W-:Y:S05]  /*33b60*/  WARPSYNC.COLLECTIVE R15, `(.L_x_3272) ;  /* 0x000000000f087348 */ /* 0x000fea0003c00000 */
[----:B------:R0:W1:Y:S02]  /*33b70*/  SHFL.UP P6, R14, R13, R12, R11 ;  /* 0x0400000c0d0e7389 */ /* 0x00006400000c000b */
[----:B01----:R-:W-:Y:S01]  /*33b80*/  ENDCOLLECTIVE ;  /* 0x000000000000791b */ /* 0x003fe20003800000 */
.L_x_3272:
[----:B------:R-:W-:Y:S02]  /*33b90*/  MOV R12, 0x10 ;  /* 0x00000010000c7802 */ /* 0x000fe40000000f00 */
[----:B------:R-:W-:-:S05]  /*33ba0*/  SEL R4, R14, RZ, P4 ;  /* 0x000000ff0e047207 */ /* 0x000fca0002000000 */
[----:B------:R-:W-:-:S04]  /*33bb0*/  IMAD.IADD R4, R3, 0x1, R4 ;  /* 0x0000000103047824 */ /* 0x000fc800078e0204 */
[----:B------:R-:W-:-:S07]  /*33bc0*/  IMAD.MOV.U32 R13, RZ, RZ, R4 ;  /* 0x000000ffff0d7224 */ /* 0x000fce00078e0004 */
[----:B------:R-:W-:Y:S05]  /*33bd0*/  WARPSYNC.COLLECTIVE R15, `(.L_x_3273) ;  /* 0x000000000f087348 */ /* 0x000fea0003c00000 */
[----:B------:R0:W1:Y:S02]  /*33be0*/  SHFL.UP P6, R14, R13, R12, R11 ;  /* 0x0400000c0d0e7389 */ /* 0x00006400000c000b */
[----:B01----:R-:W-:Y:S01]  /*33bf0*/  ENDCOLLECTIVE ;  /* 0x000000000000791b */ /* 0x003fe20003800000 */
.L_x_3273:
        /* <DEDUP_REMOVED lines=8> */
.L_x_3274:
[----:B------:R-:W-:Y:S05]  /*33c80*/  BRA `(.L_x_3275) ;  /* 0xffffffa000ac7947 */ /* 0x000fea000383ffff */
.L_x_3069:
[----:B------:R-:W-:Y:S01]  /*33c90*/  BSSY B0, `(.L_x_3276) ;  /* 0x0000006000007945 */ /* 0x000fe20003800000 */
[----:B------:R-:W-:Y:S01]  /*33ca0*/  PLOP3.LUT P6, PT, P6, PT, PT, 0x8, 0x0 ;  /* 0x000000000000781c */ /* 0x000fe200037ce170 */
[----:B------:R-:W-:-:S12]  /*33cb0*/  IMAD.MOV.U32 R15, RZ, RZ, -0x1 ;  /* 0xffffffffff0f7424 */ /* 0x000fd800078e00ff */
[----:B01----:R-:W-:Y:S05]  /*33cc0*/  WARPSYNC.COLLECTIVE R15, `(.L_x_3277) ;  /* 0x000000000f087348 */ /* 0x003fea0003c00000 */
[----:B------:R-:W-:Y:S01]  /*33cd0*/  VOTE.ANY R14, PT, P6 ;  /* 0x00000000000e7806 */ /* 0x000fe200030e0100 */
[----:B01----:R-:W-:Y:S06]  /*33ce0*/  ENDCOLLECTIVE ;  /* 0x000000000000791b */ /* 0x003fec0003800000 */
.L_x_3277:
[----:B------:R-:W-:Y:S05]  /*33cf0*/  BSYNC B0 ;  /* 0x0000000000007941 */ /* 0x000fea0003800000 */
.L_x_3276:
[----:B------:R-:W-:Y:S01]  /*33d00*/  MOV R3, R14 ;  /* 0x0000000e00037202 */ /* 0x000fe20000000f00 */
[----:B------:R-:W-:Y:S01]  /*33d10*/  IMAD.MOV.U32 R13, RZ, RZ, R5 ;  /* 0x000000ffff0d7224 */ /* 0x000fe200078e0005 */
[----:B------:R-:W-:Y:S01]  /*33d20*/  MOV R11, 0x1f ;  /* 0x0000001f000b7802 */ /* 0x000fe20000000f00 */
[----:B------:R-:W-:Y:S01]  /*33d30*/  IMAD.MOV.U32 R15, RZ, RZ, -0x1 ;  /* 0xffffffffff0f7424 */ /* 0x000fe200078e00ff */
[----:B------:R-:W0:Y:S02]  /*33d40*/  POPC R4, R3 ;  /* 0x0000000300047309 */ /* 0x000e240000000000 */
[----:B0-----:R-:W-:-:S07]  /*33d50*/  IMAD.MOV.U32 R12, RZ, RZ, R4 ;  /* 0x000000ffff0c7224 */ /* 0x001fce00078e0004 */
[----:B------:R-:W-:Y:S05]  /*33d60*/  WARPSYNC.COLLECTIVE R15, `(.L_x_3278) ;  /* 0x000000000f087348 */ /* 0x000fea0003c00000 */
[----:B------:R0:W1:Y:S02]  /*33d70*/  SHFL.IDX P6, R14, R13, R12, R11 ;  /* 0x0000000c0d0e7389 */ /* 0x00006400000c000b */
[----:B01----:R-:W-:Y:S01]  /*33d80*/  ENDCOLLECTIVE ;  /* 0x000000000000791b */ /* 0x003fe20003800000 */
.L_x_3278:
[----:B------:R-:W-:Y:S01]  /*33d90*/  IMAD.MOV.U32 R5, RZ, RZ, R14 ;  /* 0x000000ffff057224 */ /* 0x000fe200078e000e */
[----:B------:R-:W-:Y:S06]  /*33da0*/  BRA `(.L_x_3279) ;  /* 0xffffffa0009c7947 */ /* 0x000fec000383ffff */
.L_x_3071:
[----:B------:R-:W-:Y:S01]  /*33db0*/  BSSY B0, `(.L_x_3280) ;  /* 0x0000007000007945 */ /* 0x000fe20003800000 */
[----:B------:R-:W-:Y:S01]  /*33dc0*/  MOV R13, R2 ;  /* 0x00000002000d7202 */ /* 0x000fe20000000f00 */
[----:B------:R-:W-:Y:S02]  /*33dd0*/  IMAD.MOV.U32 R11, RZ, RZ, 0x1f ;  /* 0x0000001fff0b7424 */ /* 0x000fe400078e00ff */
[----:B------:R-:W-:-:S07]  /*33de0*/  IMAD.MOV.U32 R15, RZ, RZ, -0x1 ;  /* 0xffffffffff0f7424 */ /* 0x000fce00078e00ff */
[----:B0123--:R-:W-:Y:S05]  /*33df0*/  WARPSYNC.COLLECTIVE R15, `(.L_x_3281) ;  /* 0x000000000f087348 */ /* 0x00ffea0003c00000 */
[----:B------:R4:W0:Y:S02]  /*33e00*/  SHFL.IDX P6, R14, R13, R12, R11 ;  /* 0x0000000c0d0e7389 */ /* 0x00082400000c000b */
[----:B01234-:R-:W-:Y:S01]  /*33e10*/  ENDCOLLECTIVE ;  /* 0x000000000000791b */ /* 0x01ffe20003800000 */
.L_x_3281:
[----:B------:R-:W-:Y:S05]  /*33e20*/  BSYNC B0 ;  /* 0x0000000000007941 */ /* 0x000fea0003800000 */
.L_x_3280:
[----:B------:R-:W-:Y:S05]  /*33e30*/  BRA `(.L_x_3070) ;  /* 0xffffffa000947947 */ /* 0x000fea000383ffff */
.L_x_3075:
[----:B-1----:R1:W3:Y:S02]  /*33e40*/  SYNCS.PHASECHK.TRANS64.TRYWAIT P0, [R5+URZ+0x38820], R0 ;  /* 0x03882000050075a7 */ /* 0x0022e4000800017f */
[----:B---3--:R-:W-:Y:S05]  /*33e50*/  @!P0 NANOSLEEP.SYNCS 0x989680 ;  /* 0x009896800000895d */ /* 0x008fea0003900000 */
[----:B------:R-:W3:Y:S02]  /*33e60*/  @!P0 SYNCS.PHASECHK.TRANS64 P0, [R5+URZ+0x38820], R0 ;  /* 0x03882000050085a7 */ /* 0x000ee4000800007f */
[----:B---3--:R-:W-:Y:S05]  /*33e70*/  @!P0 BRA `(.L_x_3075) ;  /* 0xfffffffc00f08947 */ /* 0x008fea000383ffff */
[----:B------:R-:W-:Y:S05]  /*33e80*/  BRA `(.L_x_3282) ;  /* 0xffffffa800107947 */ /* 0x000fea000383ffff */
.L_x_3076:
[----:B------:R-:W3:Y:S01]  /*33e90*/  S2R R2, SR_TID.X ;  /* 0x0000000000027919 */ /* 0x000ee20000002100 */
[----:B------:R-:W-:Y:S01]  /*33ea0*/  BSSY B0, `(.L_x_3283) ;  /* 0x000000a000007945 */ /* 0x000fe20003800000 */
[----:B------:R-:W-:Y:S01]  /*33eb0*/  IMAD.MOV.U32 R12, RZ, RZ, RZ ;  /* 0x000000ffff0c7224 */ /* 0x000fe200078e00ff */
[----:B------:R-:W-:Y:S01]  /*33ec0*/  MOV R15, 0xffffffff ;  /* 0xffffffff000f7802 */ /* 0x000fe20000000f00 */
[----:B------:R-:W-:Y:S01]  /*33ed0*/  IMAD.MOV.U32 R11, RZ, RZ, 0x1f ;  /* 0x0000001fff0b7424 */ /* 0x000fe200078e00ff */
[----:B---3--:R-:W-:-:S04]  /*33ee0*/  SHF.R.U32.HI R2, RZ, 0x5, R2 ;  /* 0x00000005ff027819 */ /* 0x008fc80000011602 */
[----:B------:R-:W-:-:S04]  /*33ef0*/  LOP3.LUT R2, R2, 0x3, RZ, 0xc0, !PT ;  /* 0x0000000302027812 */ /* 0x000fc800078ec0ff */
[----:B------:R-:W-:-:S07]  /*33f00*/  MOV R13, R2 ;  /* 0x00000002000d7202 */ /* 0x000fce0000000f00 */
[----:B012---:R-:W-:Y:S05]  /*33f10*/  WARPSYNC.COLLECTIVE R15, `(.L_x_3284) ;  /* 0x000000000f087348 */ /* 0x007fea0003c00000 */
[----:B------:R3:W4:Y:S02]  /*33f20*/  SHFL.IDX P6, R14, R13, R12, R11 ;  /* 0x0000000c0d0e7389 */ /* 0x00072400000c000b */
[----:B01234-:R-:W-:Y:S01]  /*33f30*/  ENDCOLLECTIVE ;  /* 0x000000000000791b */ /* 0x01ffe20003800000 */
.L_x_3284:
[----:B------:R-:W-:Y:S05]  /*33f40*/  BSYNC B0 ;  /* 0x0000000000007941 */ /* 0x000fea0003800000 */
.L_x_3283:
[----:B------:R-:W-:Y:S05]  /*33f50*/  BRA `(.L_x_3285) ;  /* 0xffffffa400f87947 */ /* 0x000fea000383ffff */
.L_x_3077:
[----:B------:R-:W-:Y:S01]  /*33f60*/  BSSY B0, `(.L_x_3286) ;  /* 0x0000006000007945 */ /* 0x000fe20003800000 */
[----:B------:R-:W-:-:S07]  /*33f70*/  IMAD.MOV.U32 R15, RZ, RZ, -0x1 ;  /* 0xffffffffff0f7424 */ /* 0x000fce00078e00ff */
[----:B012---:R-:W-:Y:S05]  /*33f80*/  WARPSYNC.COLLECTIVE R15, `(.L_x_3287) ;  /* 0x000000000f0c7348 */ /* 0x007fea0003c00000 */
[----:B------:R-:W-:Y:S02]  /*33f90*/  ELECT P6, UR62, PT ;  /* 0x00000000003e782f */ /* 0x000fe400038c0000 */
[----:B------:R-:W-:Y:S01]  /*33fa0*/  MOV R14, UR62 ;  /* 0x0000003e000e7c02 */ /* 0x000fe20008000f00 */
[----:B012---:R-:W-:Y:S10]  /*33fb0*/  ENDCOLLECTIVE ;  /* 0x000000000000791b */ /* 0x007ff40003800000 */
.L_x_3287:
[----:B------:R-:W-:Y:S05]  /*33fc0*/  BSYNC B0 ;  /* 0x0000000000007941 */ /* 0x000fea0003800000 */
.L_x_3286:
[----:B------:R-:W-:Y:S05]  /*33fd0*/  BRA `(.L_x_3288) ;  /* 0xffffffa400ec7947 */ /* 0x000fea000383ffff */
.L_x_3079:
[----:B-1----:R1:W3:Y:S02]  /*33fe0*/  SYNCS.PHASECHK.TRANS64.TRYWAIT P1, [R3+URZ+0x38840], R2 ;  /* 0x03884002030075a7 */ /* 0x0022e4000802017f */
[----:B---3--:R-:W-:Y:S05]  /*33ff0*/  @!P1 NANOSLEEP.SYNCS 0x989680 ;  /* 0x009896800000995d */ /* 0x008fea0003900000 */
[----:B------:R-:W3:Y:S02]  /*34000*/  @!P1 SYNCS.PHASECHK.TRANS64 P1, [R3+URZ+0x38840], R2 ;  /* 0x03884002030095a7 */ /* 0x000ee4000802007f */
[----:B---3--:R-:W-:Y:S05]  /*34010*/  @!P1 BRA `(.L_x_3079) ;  /* 0xfffffffc00f09947 */ /* 0x008fea000383ffff */
[----:B------:R-:W-:Y:S05]  /*34020*/  BRA `(.L_x_3289) ;  /* 0xffffffa8000c7947 */ /* 0x000fea000383ffff */
.L_x_3081:
[----:B---3--:R3:W4:Y:S02]  /*34030*/  SYNCS.PHASECHK.TRANS64.TRYWAIT P1, [R27+URZ+0x38840], R0 ;  /* 0x038840001b0075a7 */ /* 0x008724000802017f */
[----:B----4-:R-:W-:Y:S05]  /*34040*/  @!P1 NANOSLEEP.SYNCS 0x989680 ;  /* 0x009896800000995d */ /* 0x010fea0003900000 */
[----:B------:R-:W4:Y:S02]  /*34050*/  @!P1 SYNCS.PHASECHK.TRANS64 P1, [R27+URZ+0x38840], R0 ;  /* 0x038840001b0095a7 */ /* 0x000f24000802007f */
[----:B----4-:R-:W-:Y:S05]  /*34060*/  @!P1 BRA `(.L_x_3081) ;  /* 0xfffffffc00f09947 */ /* 0x010fea000383ffff */
[----:B------:R-:W-:Y:S05]  /*34070*/  BRA `(.L_x_3290) ;  /* 0xffffffa800187947 */ /* 0x000fea000383ffff */
.L_x_3083:
[----:B----4-:R4:W0:Y:S02]  /*34080*/  SYNCS.PHASECHK.TRANS64.TRYWAIT P1, [R3+URZ+0x38860], R2 ;  /* 0x03886002030075a7 */ /* 0x010824000802017f */
[----:B0-----:R-:W-:Y:S05]  /*34090*/  @!P1 NANOSLEEP.SYNCS 0x989680 ;  /* 0x009896800000995d */ /* 0x001fea0003900000 */
[----:B------:R-:W0:Y:S02]  /*340a0*/  @!P1 SYNCS.PHASECHK.TRANS64 P1, [R3+URZ+0x38860], R2 ;  /* 0x03886002030095a7 */ /* 0x000e24000802007f */
[----:B0-----:R-:W-:Y:S05]  /*340b0*/  @!P1 BRA `(.L_x_3083) ;  /* 0xfffffffc00f09947 */ /* 0x001fea000383ffff */
[----:B------:R-:W-:Y:S05]  /*340c0*/  BRA `(.L_x_3291) ;  /* 0xffffffa800147947 */ /* 0x000fea000383ffff */
.L_x_3292:
        /* <DEDUP_REMOVED lines=11> */
.L_x_3301:


//--------------------- .nv.global.init           --------------------------
	.section	.nv.global.init,"aw",@progbits
.nv.global.init:
	.type		$str$23,@object
	.size		$str$23,($str$24 - $str$23)
$str$23:
        /*0000*/ 	.byte	0x28, 0x61, 0x64, 0x64, 0x72, 0x65, 0x73, 0x73, 0x20, 0x26, 0x20, 0x6d, 0x61, 0x73, 0x6b, 0x29
        /*0010*/ 	.byte	0x20, 0x3d, 0x3d, 0x20, 0x30, 0x00
	.type		$str$24,@object
	.size		$str$24,(__unnamed_9 - $str$24)
$str$24:
        /*0016*/ 	.byte	0x2f, 0x74, 0x6d, 0x70, 0x2f, 0x6f, 0x73, 0x73, 0x5f, 0x6b, 0x65, 0x72, 0x6e, 0x65, 0x6c, 0x73
        /*0026*/ 	.byte	0x5f, 0x73, 0x72, 0x63, 0x2f, 0x66, 0x6c, 0x61, 0x73, 0x68, 0x5f, 0x61, 0x74, 0x74, 0x65, 0x6e
        /*0036*/ 	.byte	0x74, 0x69, 0x6f, 0x6e, 0x2f, 0x63, 0x73, 0x72, 0x63, 0x2f, 0x63, 0x75, 0x74, 0x6c, 0x61, 0x73
        /*0046*/ 	.byte	0x73, 0x2f, 0x69, 0x6e, 0x63, 0x6c, 0x75, 0x64, 0x65, 0x2f, 0x63, 0x75, 0x74, 0x65, 0x2f, 0x70
        /*0056*/ 	.byte	0x6f, 0x69, 0x6e, 0x74, 0x65, 0x72, 0x5f, 0x66, 0x6c, 0x61, 0x67, 0x67, 0x65, 0x64, 0x2e, 0x68
        /*0066*/ 	.byte	0x70, 0x70, 0x00
	.type		__unnamed_9,@object
	.size		__unnamed_9,(__unnamed_5 - __unnamed_9)
__unnamed_9:
        /* <DEDUP_REMOVED lines=23> */
        /*01d9*/ 	.byte	0x3a, 0x43, 0x3c, 0x30, 0x3e, 0x3e, 0x3e, 0x3e, 0x3e, 0x20, 0x26, 0x5d, 0x00
	.type		__unnamed_5,@object
	.size		__unnamed_5,(__unnamed_4 - __unnamed_5)
__unnamed_5:
        /* <DEDUP_REMOVED lines=24> */
	.type		__unnamed_4,@object
	.size		__unnamed_4,(__unnamed_7 - __unnamed_4)
__unnamed_4:
        /* <DEDUP_REMOVED lines=24> */
	.type		__unnamed_7,@object
	.size		__unnamed_7,(__unnamed_8 - __unnamed_7)
__unnamed_7:
        /* <DEDUP_REMOVED lines=28> */
        /*06a6*/ 	.byte	0x36, 0x33, 0x38, 0x34, 0x3e, 0x3e, 0x3e, 0x3e, 0x3e, 0x5d, 0x00
	.type		__unnamed_8,@object
	.size		__unnamed_8,(__unnamed_3 - __unnamed_8)
__unnamed_8:
        /* <DEDUP_REMOVED lines=29> */
	.type		__unnamed_3,@object
	.size		__unnamed_3,(__unnamed_2 - __unnamed_3)
__unnamed_3:
        /* <DEDUP_REMOVED lines=29> */
	.type		__unnamed_2,@object
	.size		__unnamed_2,(__unnamed_6 - __unnamed_2)
__unnamed_2:
        /* <DEDUP_REMOVED lines=29> */
	.type		__unnamed_6,@object
	.size		__unnamed_6,(__unnamed_1 - __unnamed_6)
__unnamed_6:
        /* <DEDUP_REMOVED lines=29> */
	.type		__unnamed_1,@object
	.size		__unnamed_1,(.L_0 - __unnamed_1)
__unnamed_1:
        /* <DEDUP_REMOVED lines=28> */
        /*0fa1*/ 	.byte	0x32, 0x30, 0x34, 0x38, 0x30, 0x3e, 0x3e, 0x3e, 0x3e, 0x3e, 0x20, 0x26, 0x5d, 0x00
.L_0:


//--------------------- .nv.shared._ZN7cutlass13device_kernelIN5flash11enable_sm90INS1_16FlashAttnFwdSm90INS1_25CollectiveMainloopFwdSm90ILi2EN4cute5tupleIJNS5_1CILi1EEES8_S8_EEENS6_IJNS7_ILi128EEENS7_ILi80EEENS7_ILi256EEEEEELi256ENS_6half_tEfNS_4arch4Sm90ELb0ELb0ELb0ELb0ELb1ELb0ELb0ELb1ELb1ELb1ELb0ELb0EEENS1_21CollectiveEpilogueFwdINS6_IJSA_SC_SB_EEES9_SE_SG_Li256ELb0ELb1ELb0ELb0EEENS1_29StaticPersistentTileSchedulerILb0EEEEEEEEEvNT_6ParamsE --------------------------
	.section	.nv.shared._ZN7cutlass13device_kernelIN5flash11enable_sm90INS1_16FlashAttnFwdSm90INS1_25CollectiveMainloopFwdSm90ILi2EN4cute5tupleIJNS5_1CILi1EEES8_S8_EEENS6_IJNS7_ILi128EEENS7_ILi80EEENS7_ILi256EEEEEELi256ENS_6half_tEfNS_4arch4Sm90ELb0ELb0ELb0ELb0ELb1ELb0ELb0ELb1ELb1ELb1ELb0ELb0EEENS1_21CollectiveEpilogueFwdINS6_IJSA_SC_SB_EEES9_SE_SG_Li256ELb0ELb1ELb0ELb0EEENS1_29StaticPersistentTileSchedulerILb0EEEEEEEEEvNT_6ParamsE,"aw",@nobits
	.sectionflags	@""
	.align	16
	.zero		1024


//--------------------- .nv.shared.reserved.0     --------------------------
	.section	.nv.shared.reserved.0,"aw",@nobits
	.weak		__nv_reservedSMEM_offset_0_alias
	.size		__nv_reservedSMEM_offset_0_alias, 0, 0
	.other		__nv_reservedSMEM_offset_0_alias,@"STO_CUDA_RESERVED_SHARED STV_DEFAULT"
__nv_reservedSMEM_offset_0_alias:
	.zero		0


//--------------------- .nv.global                --------------------------
	.section	.nv.global,"aw",@nobits
.nv.global:
	.type		_ZN72_INTERNAL_7c4d67b1_36_flash_fwd_hdim256_fp16_paged_sm90_cu_c0233546_32464cute1_E,@object
	.size		_ZN72_INTERNAL_7c4d67b1_36_flash_fwd_hdim256_fp16_paged_sm90_cu_c0233546_32464cute1_E,(_ZN72_INTERNAL_7c4d67b1_36_flash_fwd_hdim256_fp16_paged_sm90_cu_c0233546_32464cuda3std3__45__cpo6cbeginE - _ZN72_INTERNAL_7c4d67b1_36_flash_fwd_hdim256_fp16_paged_sm90_cu_c0233546_32464cute1_E)
_ZN72_INTERNAL_7c4d67b1_36_flash_fwd_hdim256_fp16_paged_sm90_cu_c0233546_32464cute1_E:
	.zero		1
	.type		_ZN72_INTERNAL_7c4d67b1_36_flash_fwd_hdim256_fp16_paged_sm90_cu_c0233546_32464cuda3std3__45__cpo6cbeginE,@object
	.size		_ZN72_INTERNAL_7c4d67b1_36_flash_fwd_hdim256_fp16_paged_sm90_cu_c0233546_32464cuda3std3__45__cpo6cbeginE,(_ZN72_INTERNAL_7c4d67b1_36_flash_fwd_hdim256_fp16_paged_sm90_cu_c0233546_32464cuda3std3__48in_placeE - _ZN72_INTERNAL_7c4d67b1_36_flash_fwd_hdim256_fp16_paged_sm90_cu_c0233546_32464cuda3std3__45__cpo6cbeginE)
_ZN72_INTERNAL_7c4d67b1_36_flash_fwd_hdim256_fp16_paged_sm90_cu_c0233546_32464cuda3std3__45__cpo6cbeginE:
	.zero		1
	.type		_ZN72_INTERNAL_7c4d67b1_36_flash_fwd_hdim256_fp16_paged_sm90_cu_c0233546_32464cuda3std3__48in_placeE,@object
	.size		_ZN72_INTERNAL_7c4d67b1_36_flash_fwd_hdim256_fp16_paged_sm90_cu_c0233546_32464cuda3std3__48in_placeE,(_ZN72_INTERNAL_7c4d67b1_36_flash_fwd_hdim256_fp16_paged_sm90_cu_c0233546_32464cuda3std6ranges3__45__cpo9iter_moveE - _ZN72_INTERNAL_7c4d67b1_36_flash_fwd_hdim256_fp16_paged_sm90_cu_c0233546_32464cuda3std3__48in_placeE)
_ZN72_INTERNAL_7c4d67b1_36_flash_fwd_hdim256_fp16_paged_sm90_cu_c0233546_32464cuda3std3__48in_placeE:
	.zero		1
	.type		_ZN72_INTERNAL_7c4d67b1_36_flash_fwd_hdim256_fp16_paged_sm90_cu_c0233546_32464cuda3std6ranges3__45__cpo9iter_moveE,@object
	.size		_ZN72_INTERNAL_7c4d67b1_36_flash_fwd_hdim256_fp16_paged_sm90_cu_c0233546_32464cuda3std6ranges3__45__cpo9iter_moveE,(_ZN72_INTERNAL_7c4d67b1_36_flash_fwd_hdim256_fp16_paged_sm90_cu_c0233546_32464cuda3std3__45__cpo5beginE - _ZN72_INTERNAL_7c4d67b1_36_flash_fwd_hdim256_fp16_paged_sm90_cu_c0233546_32464cuda3std6ranges3__45__cpo9iter_moveE)
_ZN72_INTERNAL_7c4d67b1_36_flash_fwd_hdim256_fp16_paged_sm90_cu_c0233546_32464cuda3std6ranges3__45__cpo9iter_moveE:
	.zero		1
	.type		_ZN72_INTERNAL_7c4d67b1_36_flash_fwd_hdim256_fp16_paged_sm90_cu_c0233546_32464cuda3std3__45__cpo5beginE,@object
	.size		_ZN72_INTERNAL_7c4d67b1_36_flash_fwd_hdim256_fp16_paged_sm90_cu_c0233546_32464cuda3std3__45__cpo5beginE,(_ZN72_INTERNAL_7c4d67b1_36_flash_fwd_hdim256_fp16_paged_sm90_cu_c0233546_32464cuda3std3__474_GLOBAL__N__7c4d67b1_36_flash_fwd_hdim256_fp16_paged_sm90_cu_c0233546_32466ignoreE - _ZN72_INTERNAL_7c4d67b1_36_flash_fwd_hdim256_fp16_paged_sm90_cu_c0233546_32464cuda3std3__45__cpo5beginE)
_ZN72_INTERNAL_7c4d67b1_36_flash_fwd_hdim256_fp16_paged_sm90_cu_c0233546_32464cuda3std3__45__cpo5beginE:
	.zero		1
	.type		_ZN72_INTERNAL_7c4d67b1_36_flash_fwd_hdim256_fp16_paged_sm90_cu_c0233546_32464cuda3std3__474_GLOBAL__N__7c4d67b1_36_flash_fwd_hdim256_fp16_paged_sm90_cu_c0233546_32466ignoreE,@object
	.size		_ZN72_INTERNAL_7c4d67b1_36_flash_fwd_hdim256_fp16_paged_sm90_cu_c0233546_32464cuda3std3__474_GLOBAL__N__7c4d67b1_36_flash_fwd_hdim256_fp16_paged_sm90_cu_c0233546_32466ignoreE,(_ZN72_INTERNAL_7c4d67b1_36_flash_fwd_hdim256_fp16_paged_sm90_cu_c0233546_32464cute7productE - _ZN72_INTERNAL_7c4d67b1_36_flash_fwd_hdim256_fp16_paged_sm90_cu_c0233546_32464cuda3std3__474_GLOBAL__N__7c4d67b1_36_flash_fwd_hdim256_fp16_paged_sm90_cu_c0233546_32466ignoreE)
_ZN72_INTERNAL_7c4d67b1_36_flash_fwd_hdim256_fp16_paged_sm90_cu_c0233546_32464cuda3std3__474_GLOBAL__N__7c4d67b1_36_flash_fwd_hdim256_fp16_paged_sm90_cu_c0233546_32466ignoreE:
	.zero		1
	.type		_ZN72_INTERNAL_7c4d67b1_36_flash_fwd_hdim256_fp16_paged_sm90_cu_c0233546_32464cute7productE,@object
	.size		_ZN72_INTERNAL_7c4d67b1_36_flash_fwd_hdim256_fp16_paged_sm90_cu_c0233546_32464cute7productE,(_ZN72_INTERNAL_7c4d67b1_36_flash_fwd_hdim256_fp16_paged_sm90_cu_c0233546_32464cuda3std3__45__cpo3endE - _ZN72_INTERNAL_7c4d67b1_36_flash_fwd_hdim256_fp16_paged_sm90_cu_c0233546_32464cute7productE)
_ZN72_INTERNAL_7c4d67b1_36_flash_fwd_hdim256_fp16_paged_sm90_cu_c0233546_32464cute7productE:
	.zero		1
	.type		_ZN72_INTERNAL_7c4d67b1_36_flash_fwd_hdim256_fp16_paged_sm90_cu_c0233546_32464cuda3std3__45__cpo3endE,@object
	.size		_ZN72_INTERNAL_7c4d67b1_36_flash_fwd_hdim256_fp16_paged_sm90_cu_c0233546_32464cuda3std3__45__cpo3endE,(_ZN72_INTERNAL_7c4d67b1_36_flash_fwd_hdim256_fp16_paged_sm90_cu_c0233546_32464cuda3std3__419piecewise_constructE - _ZN72_INTERNAL_7c4d67b1_36_flash_fwd_hdim256_fp16_paged_sm90_cu_c0233546_32464cuda3std3__45__cpo3endE)
_ZN72_INTERNAL_7c4d67b1_36_flash_fwd_hdim256_fp16_paged_sm90_cu_c0233546_32464cuda3std3__45__cpo3endE:
	.zero		1
	.type		_ZN72_INTERNAL_7c4d67b1_36_flash_fwd_hdim256_fp16_paged_sm90_cu_c0233546_32464cuda3std3__419piecewise_constructE,@object
	.size		_ZN72_INTERNAL_7c4d67b1_36_flash_fwd_hdim256_fp16_paged_sm90_cu_c0233546_32464cuda3std3__419piecewise_constructE,(_ZN72_INTERNAL_7c4d67b1_36_flash_fwd_hdim256_fp16_paged_sm90_cu_c0233546_32464cuda3std3__45__cpo4cendE - _ZN72_INTERNAL_7c4d67b1_36_flash_fwd_hdim256_fp16_paged_sm90_cu_c0233546_32464cuda3std3__419piecewise_constructE)
_ZN72_INTERNAL_7c4d67b1_36_flash_fwd_hdim256_fp16_paged_sm90_cu_c0233546_32464cuda3std3__419piecewise_constructE:
	.zero		1
	.type		_ZN72_INTERNAL_7c4d67b1_36_flash_fwd_hdim256_fp16_paged_sm90_cu_c0233546_32464cuda3std3__45__cpo4cendE,@object
	.size		_ZN72_INTERNAL_7c4d67b1_36_flash_fwd_hdim256_fp16_paged_sm90_cu_c0233546_32464cuda3std3__45__cpo4cendE,(_ZN72_INTERNAL_7c4d67b1_36_flash_fwd_hdim256_fp16_paged_sm90_cu_c0233546_32464cuda3std6ranges3__45__cpo4swapE - _ZN72_INTERNAL_7c4d67b1_36_flash_fwd_hdim256_fp16_paged_sm90_cu_c0233546_32464cuda3std3__45__cpo4cendE)
_ZN72_INTERNAL_7c4d67b1_36_flash_fwd_hdim256_fp16_paged_sm90_cu_c0233546_32464cuda3std3__45__cpo4cendE:
	.zero		1
	.type		_ZN72_INTERNAL_7c4d67b1_36_flash_fwd_hdim256_fp16_paged_sm90_cu_c0233546_32464cuda3std6ranges3__45__cpo4swapE,@object
	.size		_ZN72_INTERNAL_7c4d67b1_36_flash_fwd_hdim256_fp16_paged_sm90_cu_c0233546_32464cuda3std6ranges3__45__cpo4swapE,(.L_16 - _ZN72_INTERNAL_7c4d67b1_36_flash_fwd_hdim256_fp16_paged_sm90_cu_c0233546_32464cuda3std6ranges3__45__cpo4swapE)
_ZN72_INTERNAL_7c4d67b1_36_flash_fwd_hdim256_fp16_paged_sm90_cu_c0233546_32464cuda3std6ranges3__45__cpo4swapE:
	.zero		1
.L_16:


//--------------------- .nv.shared._ZN7cutlass13device_kernelIN5flash11enable_sm90INS1_16FlashAttnFwdSm90INS1_25CollectiveMainloopFwdSm90ILi2EN4cute5tupleIJNS5_1CILi1EEES8_S8_EEENS6_IJNS7_ILi128EEENS7_ILi80EEENS7_ILi256EEEEEELi256ENS_6half_tEfNS_4arch4Sm90ELb0ELb0ELb0ELb1ELb1ELb0ELb0ELb1ELb1ELb1ELb0ELb0EEENS1_21CollectiveEpilogueFwdINS6_IJSA_SC_SB_EEES9_SE_SG_Li256ELb1ELb1ELb0ELb0EEENS1_36VarlenDynamicPersistentTileSchedulerILi128ELi80ELi256ELi128ELb0ELb1ELb1ELb0ELb1ELb1EEEEEEEEEvNT_6ParamsE --------------------------
	.section	.nv.shared._ZN7cutlass13device_kernelIN5flash11enable_sm90INS1_16FlashAttnFwdSm90INS1_25CollectiveMainloopFwdSm90ILi2EN4cute5tupleIJNS5_1CILi1EEES8_S8_EEENS6_IJNS7_ILi128EEENS7_ILi80EEENS7_ILi256EEEEEELi256ENS_6half_tEfNS_4arch4Sm90ELb0ELb0ELb0ELb1ELb1ELb0ELb0ELb1ELb1ELb1ELb0ELb0EEENS1_21CollectiveEpilogueFwdINS6_IJSA_SC_SB_EEES9_SE_SG_Li256ELb1ELb1ELb0ELb0EEENS1_36VarlenDynamicPersistentTileSchedulerILi128ELi80ELi256ELi128ELb0ELb1ELb1ELb0ELb1ELb1EEEEEEEEEvNT_6ParamsE,"aw",@nobits
	.sectionflags	@""
	.align	16
	.zero		1024


//--------------------- .nv.shared._ZN7cutlass13device_kernelIN5flash11enable_sm90INS1_16FlashAttnFwdSm90INS1_25CollectiveMainloopFwdSm90ILi2EN4cute5tupleIJNS5_1CILi1EEES8_S8_EEENS6_IJNS7_ILi128EEENS7_ILi80EEENS7_ILi256EEEEEELi256ENS_6half_tEfNS_4arch4Sm90ELb0ELb0ELb0ELb1ELb1ELb1ELb0ELb1ELb1ELb1ELb0ELb0EEENS1_21CollectiveEpilogueFwdINS6_IJSA_SC_SB_EEES9_SE_SG_Li256ELb1ELb1ELb0ELb0EEENS1_36VarlenDynamicPersistentTileSchedulerILi128ELi80ELi256ELi128ELb0ELb1ELb1ELb0ELb1ELb1EEEEEEEEEvNT_6ParamsE --------------------------
	.section	.nv.shared._ZN7cutlass13device_kernelIN5flash11enable_sm90INS1_16FlashAttnFwdSm90INS1_25CollectiveMainloopFwdSm90ILi2EN4cute5tupleIJNS5_1CILi1EEES8_S8_EEENS6_IJNS7_ILi128EEENS7_ILi80EEENS7_ILi256EEEEEELi256ENS_6half_tEfNS_4arch4Sm90ELb0ELb0ELb0ELb1ELb1ELb1ELb0ELb1ELb1ELb1ELb0ELb0EEENS1_21CollectiveEpilogueFwdINS6_IJSA_SC_SB_EEES9_SE_SG_Li256ELb1ELb1ELb0ELb0EEENS1_36VarlenDynamicPersistentTileSchedulerILi128ELi80ELi256ELi128ELb0ELb1ELb1ELb0ELb1ELb1EEEEEEEEEvNT_6ParamsE,"aw",@nobits
	.sectionflags	@""
	.align	16
	.zero		1024


//--------------------- .nv.shared._ZN7cutlass13device_kernelIN5flash11enable_sm90INS1_16FlashAttnFwdSm90INS1_25CollectiveMainloopFwdSm90ILi2EN4cute5tupleIJNS5_1CILi1EEES8_S8_EEENS6_IJNS7_ILi128EEENS7_ILi64EEENS7_ILi256EEEEEELi256ENS_6half_tEfNS_4arch4Sm90ELb0ELb1ELb0ELb0ELb1ELb0ELb0ELb1ELb1ELb1ELb0ELb0EEENS1_21CollectiveEpilogueFwdINS6_IJSA_SC_SB_EEES9_SE_SG_Li256ELb0ELb1ELb0ELb0EEENS1_30DynamicPersistentTileSchedulerILi256ELi128ELb0ELb1ELb1EEEEEEEEEvNT_6ParamsE --------------------------
	.section	.nv.shared._ZN7cutlass13device_kernelIN5flash11enable_sm90INS1_16FlashAttnFwdSm90INS1_25CollectiveMainloopFwdSm90ILi2EN4cute5tupleIJNS5_1CILi1EEES8_S8_EEENS6_IJNS7_ILi128EEENS7_ILi64EEENS7_ILi256EEEEEELi256ENS_6half_tEfNS_4arch4Sm90ELb0ELb1ELb0ELb0ELb1ELb0ELb0ELb1ELb1ELb1ELb0ELb0EEENS1_21CollectiveEpilogueFwdINS6_IJSA_SC_SB_EEES9_SE_SG_Li256ELb0ELb1ELb0ELb0EEENS1_30DynamicPersistentTileSchedulerILi256ELi128ELb0ELb1ELb1EEEEEEEEEvNT_6ParamsE,"aw",@nobits
	.sectionflags	@""
	.align	16
	.zero		1024


//--------------------- .nv.shared._ZN7cutlass13device_kernelIN5flash11enable_sm90INS1_16FlashAttnFwdSm90INS1_25CollectiveMainloopFwdSm90ILi2EN4cute5tupleIJNS5_1CILi1EEES8_S8_EEENS6_IJNS7_ILi128EEENS7_ILi64EEENS7_ILi256EEEEEELi256ENS_6half_tEfNS_4arch4Sm90ELb0ELb1ELb0ELb1ELb1ELb0ELb0ELb1ELb1ELb1ELb0ELb0EEENS1_21CollectiveEpilogueFwdINS6_IJSA_SC_SB_EEES9_SE_SG_Li256ELb1ELb1ELb0ELb0EEENS1_36VarlenDynamicPersistentTileSchedulerILi128ELi64ELi256ELi128ELb0ELb1ELb1ELb1ELb0ELb1EEEEEEEEEvNT_6ParamsE --------------------------
	.section	.nv.shared._ZN7cutlass13device_kernelIN5flash11enable_sm90INS1_16FlashAttnFwdSm90INS1_25CollectiveMainloopFwdSm90ILi2EN4cute5tupleIJNS5_1CILi1EEES8_S8_EEENS6_IJNS7_ILi128EEENS7_ILi64EEENS7_ILi256EEEEEELi256ENS_6half_tEfNS_4arch4Sm90ELb0ELb1ELb0ELb1ELb1ELb0ELb0ELb1ELb1ELb1ELb0ELb0EEENS1_21CollectiveEpilogueFwdINS6_IJSA_SC_SB_EEES9_SE_SG_Li256ELb1ELb1ELb0ELb0EEENS1_36VarlenDynamicPersistentTileSchedulerILi128ELi64ELi256ELi128ELb0ELb1ELb1ELb1ELb0ELb1EEEEEEEEEvNT_6ParamsE,"aw",@nobits
	.sectionflags	@""
	.align	16
	.zero		1024


//--------------------- .nv.shared._ZN7cutlass13device_kernelIN5flash11enable_sm90INS1_16FlashAttnFwdSm90INS1_25CollectiveMainloopFwdSm90ILi2EN4cute5tupleIJNS5_1CILi1EEES8_S8_EEENS6_IJNS7_ILi128EEENS7_ILi64EEENS7_ILi256EEEEEELi256ENS_6half_tEfNS_4arch4Sm90ELb0ELb1ELb0ELb1ELb1ELb1ELb0ELb1ELb1ELb1ELb0ELb0EEENS1_21CollectiveEpilogueFwdINS6_IJSA_SC_SB_EEES9_SE_SG_Li256ELb1ELb1ELb0ELb0EEENS1_36VarlenDynamicPersistentTileSchedulerILi128ELi64ELi256ELi128ELb0ELb1ELb1ELb1ELb0ELb1EEEEEEEEEvNT_6ParamsE --------------------------
	.section	.nv.shared._ZN7cutlass13device_kernelIN5flash11enable_sm90INS1_16FlashAttnFwdSm90INS1_25CollectiveMainloopFwdSm90ILi2EN4cute5tupleIJNS5_1CILi1EEES8_S8_EEENS6_IJNS7_ILi128EEENS7_ILi64EEENS7_ILi256EEEEEELi256ENS_6half_tEfNS_4arch4Sm90ELb0ELb1ELb0ELb1ELb1ELb1ELb0ELb1ELb1ELb1ELb0ELb0EEENS1_21CollectiveEpilogueFwdINS6_IJSA_SC_SB_EEES9_SE_SG_Li256ELb1ELb1ELb0ELb0EEENS1_36VarlenDynamicPersistentTileSchedulerILi128ELi64ELi256ELi128ELb0ELb1ELb1ELb1ELb0ELb1EEEEEEEEEvNT_6ParamsE,"aw",@nobits
	.sectionflags	@""
	.align	16
	.zero		1024


//--------------------- .nv.shared._ZN7cutlass13device_kernelIN5flash11enable_sm90INS1_16FlashAttnFwdSm90INS1_25CollectiveMainloopFwdSm90ILi2EN4cute5tupleIJNS5_1CILi1EEES8_S8_EEENS6_IJNS7_ILi128EEENS7_ILi80EEENS7_ILi256EEEEEELi256ENS_6half_tEfNS_4arch4Sm90ELb1ELb0ELb0ELb0ELb1ELb0ELb0ELb1ELb1ELb1ELb0ELb0EEENS1_21CollectiveEpilogueFwdINS6_IJSA_SC_SB_EEES9_SE_SG_Li256ELb0ELb1ELb0ELb0EEENS1_30DynamicPersistentTileSchedulerILi256ELi128ELb0ELb1ELb1EEEEEEEEEvNT_6ParamsE --------------------------
	.section	.nv.shared._ZN7cutlass13device_kernelIN5flash11enable_sm90INS1_16FlashAttnFwdSm90INS1_25CollectiveMainloopFwdSm90ILi2EN4cute5tupleIJNS5_1CILi1EEES8_S8_EEENS6_IJNS7_ILi128EEENS7_ILi80EEENS7_ILi256EEEEEELi256ENS_6half_tEfNS_4arch4Sm90ELb1ELb0ELb0ELb0ELb1ELb0ELb0ELb1ELb1ELb1ELb0ELb0EEENS1_21CollectiveEpilogueFwdINS6_IJSA_SC_SB_EEES9_SE_SG_Li256ELb0ELb1ELb0ELb0EEENS1_30DynamicPersistentTileSchedulerILi256ELi128ELb0ELb1ELb1EEEEEEEEEvNT_6ParamsE,"aw",@nobits
	.sectionflags	@""
	.align	16
	.zero		1024


//--------------------- .nv.shared._ZN7cutlass13device_kernelIN5flash11enable_sm90INS1_16FlashAttnFwdSm90INS1_25CollectiveMainloopFwdSm90ILi2EN4cute5tupleIJNS5_1CILi1EEES8_S8_EEENS6_IJNS7_ILi128EEENS7_ILi80EEENS7_ILi256EEEEEELi256ENS_6half_tEfNS_4arch4Sm90ELb1ELb0ELb0ELb1ELb1ELb0ELb0ELb1ELb1ELb1ELb0ELb0EEENS1_21CollectiveEpilogueFwdINS6_IJSA_SC_SB_EEES9_SE_SG_Li256ELb1ELb1ELb0ELb0EEENS1_36VarlenDynamicPersistentTileSchedulerILi128ELi80ELi256ELi128ELb0ELb1ELb1ELb1ELb1ELb1EEEEEEEEEvNT_6ParamsE --------------------------
	.section	.nv.shared._ZN7cutlass13device_kernelIN5flash11enable_sm90INS1_16FlashAttnFwdSm90INS1_25CollectiveMainloopFwdSm90ILi2EN4cute5tupleIJNS5_1CILi1EEES8_S8_EEENS6_IJNS7_ILi128EEENS7_ILi80EEENS7_ILi256EEEEEELi256ENS_6half_tEfNS_4arch4Sm90ELb1ELb0ELb0ELb1ELb1ELb0ELb0ELb1ELb1ELb1ELb0ELb0EEENS1_21CollectiveEpilogueFwdINS6_IJSA_SC_SB_EEES9_SE_SG_Li256ELb1ELb1ELb0ELb0EEENS1_36VarlenDynamicPersistentTileSchedulerILi128ELi80ELi256ELi128ELb0ELb1ELb1ELb1ELb1ELb1EEEEEEEEEvNT_6ParamsE,"aw",@nobits
	.sectionflags	@""
	.align	16
	.zero		1024


//--------------------- .nv.shared._ZN7cutlass13device_kernelIN5flash11enable_sm90INS1_16FlashAttnFwdSm90INS1_25CollectiveMainloopFwdSm90ILi2EN4cute5tupleIJNS5_1CILi1EEES8_S8_EEENS6_IJNS7_ILi128EEENS7_ILi80EEENS7_ILi256EEEEEELi256ENS_6half_tEfNS_4arch4Sm90ELb1ELb0ELb0ELb1ELb1ELb1ELb0ELb1ELb1ELb1ELb0ELb0EEENS1_21CollectiveEpilogueFwdINS6_IJSA_SC_SB_EEES9_SE_SG_Li256ELb1ELb1ELb0ELb0EEENS1_36VarlenDynamicPersistentTileSchedulerILi128ELi80ELi256ELi128ELb0ELb1ELb1ELb1ELb1ELb1EEEEEEEEEvNT_6ParamsE --------------------------
	.section	.nv.shared._ZN7cutlass13device_kernelIN5flash11enable_sm90INS1_16FlashAttnFwdSm90INS1_25CollectiveMainloopFwdSm90ILi2EN4cute5tupleIJNS5_1CILi1EEES8_S8_EEENS6_IJNS7_ILi128EEENS7_ILi80EEENS7_ILi256EEEEEELi256ENS_6half_tEfNS_4arch4Sm90ELb1ELb0ELb0ELb1ELb1ELb1ELb0ELb1ELb1ELb1ELb0ELb0EEENS1_21CollectiveEpilogueFwdINS6_IJSA_SC_SB_EEES9_SE_SG_Li256ELb1ELb1ELb0ELb0EEENS1_36VarlenDynamicPersistentTileSchedulerILi128ELi80ELi256ELi128ELb0ELb1ELb1ELb1ELb1ELb1EEEEEEEEEvNT_6ParamsE,"aw",@nobits
	.sectionflags	@""
	.align	16
	.zero		1024


//--------------------- .nv.constant0._ZN7cutlass13device_kernelIN5flash11enable_sm90INS1_16FlashAttnFwdSm90INS1_25CollectiveMainloopFwdSm90ILi2EN4cute5tupleIJNS5_1CILi1EEES8_S8_EEENS6_IJNS7_ILi128EEENS7_ILi80EEENS7_ILi256EEEEEELi256ENS_6half_tEfNS_4arch4Sm90ELb0ELb0ELb0ELb0ELb1ELb0ELb0ELb1ELb1ELb1ELb0ELb0EEENS1_21CollectiveEpilogueFwdINS6_IJSA_SC_SB_EEES9_SE_SG_Li256ELb0ELb1ELb0ELb0EEENS1_29StaticPersistentTileSchedulerILb0EEEEEEEEEvNT_6ParamsE --------------------------
	.section	.nv.constant0._ZN7cutlass13device_kernelIN5flash11enable_sm90INS1_16FlashAttnFwdSm90INS1_25CollectiveMainloopFwdSm90ILi2EN4cute5tupleIJNS5_1CILi1EEES8_S8_EEENS6_IJNS7_ILi128EEENS7_ILi80EEENS7_ILi256EEEEEELi256ENS_6half_tEfNS_4arch4Sm90ELb0ELb0ELb0ELb0ELb1ELb0ELb0ELb1ELb1ELb1ELb0ELb0EEENS1_21CollectiveEpilogueFwdINS6_IJSA_SC_SB_EEES9_SE_SG_Li256ELb0ELb1ELb0ELb0EEENS1_29StaticPersistentTileSchedulerILb0EEEEEEEEEvNT_6ParamsE,"a",@progbits
	.sectionflags	@""
	.align	4
.nv.constant0._ZN7cutlass13device_kernelIN5flash11enable_sm90INS1_16FlashAttnFwdSm90INS1_25CollectiveMainloopFwdSm90ILi2EN4cute5tupleIJNS5_1CILi1EEES8_S8_EEENS6_IJNS7_ILi128EEENS7_ILi80EEENS7_ILi256EEEEEELi256ENS_6half_tEfNS_4arch4Sm90ELb0ELb0ELb0ELb0ELb1ELb0ELb0ELb1ELb1ELb1ELb0ELb0EEENS1_21CollectiveEpilogueFwdINS6_IJSA_SC_SB_EEES9_SE_SG_Li256ELb0ELb1ELb0ELb0EEENS1_29StaticPersistentTileSchedulerILb0EEEEEEEEEvNT_6ParamsE:
	.zero		3200


//--------------------- .nv.constant0._ZN7cutlass13device_kernelIN5flash11enable_sm90INS1_16FlashAttnFwdSm90INS1_25CollectiveMainloopFwdSm90ILi2EN4cute5tupleIJNS5_1CILi1EEES8_S8_EEENS6_IJNS7_ILi128EEENS7_ILi80EEENS7_ILi256EEEEEELi256ENS_6half_tEfNS_4arch4Sm90ELb0ELb0ELb0ELb1ELb1ELb0ELb0ELb1ELb1ELb1ELb0ELb0EEENS1_21CollectiveEpilogueFwdINS6_IJSA_SC_SB_EEES9_SE_SG_Li256ELb1ELb1ELb0ELb0EEENS1_36VarlenDynamicPersistentTileSchedulerILi128ELi80ELi256ELi128ELb0ELb1ELb1ELb0ELb1ELb1EEEEEEEEEvNT_6ParamsE --------------------------
	.section	.nv.constant0._ZN7cutlass13device_kernelIN5flash11enable_sm90INS1_16FlashAttnFwdSm90INS1_25CollectiveMainloopFwdSm90ILi2EN4cute5tupleIJNS5_1CILi1EEES8_S8_EEENS6_IJNS7_ILi128EEENS7_ILi80EEENS7_ILi256EEEEEELi256ENS_6half_tEfNS_4arch4Sm90ELb0ELb0ELb0ELb1ELb1ELb0ELb0ELb1ELb1ELb1ELb0ELb0EEENS1_21CollectiveEpilogueFwdINS6_IJSA_SC_SB_EEES9_SE_SG_Li256ELb1ELb1ELb0ELb0EEENS1_36VarlenDynamicPersistentTileSchedulerILi128ELi80ELi256ELi128ELb0ELb1ELb1ELb0ELb1ELb1EEEEEEEEEvNT_6ParamsE,"a",@progbits
	.sectionflags	@""
	.align	4
.nv.constant0._ZN7cutlass13device_kernelIN5flash11enable_sm90INS1_16FlashAttnFwdSm90INS1_25CollectiveMainloopFwdSm90ILi2EN4cute5tupleIJNS5_1CILi1EEES8_S8_EEENS6_IJNS7_ILi128EEENS7_ILi80EEENS7_ILi256EEEEEELi256ENS_6half_tEfNS_4arch4Sm90ELb0ELb0ELb0ELb1ELb1ELb0ELb0ELb1ELb1ELb1ELb0ELb0EEENS1_21CollectiveEpilogueFwdINS6_IJSA_SC_SB_EEES9_SE_SG_Li256ELb1ELb1ELb0ELb0EEENS1_36VarlenDynamicPersistentTileSchedulerILi128ELi80ELi256ELi128ELb0ELb1ELb1ELb0ELb1ELb1EEEEEEEEEvNT_6ParamsE:
	.zero		3328


//--------------------- .nv.constant0._ZN7cutlass13device_kernelIN5flash11enable_sm90INS1_16FlashAttnFwdSm90INS1_25CollectiveMainloopFwdSm90ILi2EN4cute5tupleIJNS5_1CILi1EEES8_S8_EEENS6_IJNS7_ILi128EEENS7_ILi80EEENS7_ILi256EEEEEELi256ENS_6half_tEfNS_4arch4Sm90ELb0ELb0ELb0ELb1ELb1ELb1ELb0ELb1ELb1ELb1ELb0ELb0EEENS1_21CollectiveEpilogueFwdINS6_IJSA_SC_SB_EEES9_SE_SG_Li256ELb1ELb1ELb0ELb0EEENS1_36VarlenDynamicPersistentTileSchedulerILi128ELi80ELi256ELi128ELb0ELb1ELb1ELb0ELb1ELb1EEEEEEEEEvNT_6ParamsE --------------------------
	.section	.nv.constant0._ZN7cutlass13device_kernelIN5flash11enable_sm90INS1_16FlashAttnFwdSm90INS1_25CollectiveMainloopFwdSm90ILi2EN4cute5tupleIJNS5_1CILi1EEES8_S8_EEENS6_IJNS7_ILi128EEENS7_ILi80EEENS7_ILi256EEEEEELi256ENS_6half_tEfNS_4arch4Sm90ELb0ELb0ELb0ELb1ELb1ELb1ELb0ELb1ELb1ELb1ELb0ELb0EEENS1_21CollectiveEpilogueFwdINS6_IJSA_SC_SB_EEES9_SE_SG_Li256ELb1ELb1ELb0ELb0EEENS1_36VarlenDynamicPersistentTileSchedulerILi128ELi80ELi256ELi128ELb0ELb1ELb1ELb0ELb1ELb1EEEEEEEEEvNT_6ParamsE,"a",@progbits
	.sectionflags	@""
	.align	4
.nv.constant0._ZN7cutlass13device_kernelIN5flash11enable_sm90INS1_16FlashAttnFwdSm90INS1_25CollectiveMainloopFwdSm90ILi2EN4cute5tupleIJNS5_1CILi1EEES8_S8_EEENS6_IJNS7_ILi128EEENS7_ILi80EEENS7_ILi256EEEEEELi256ENS_6half_tEfNS_4arch4Sm90ELb0ELb0ELb0ELb1ELb1ELb1ELb0ELb1ELb1ELb1ELb0ELb0EEENS1_21CollectiveEpilogueFwdINS6_IJSA_SC_SB_EEES9_SE_SG_Li256ELb1ELb1ELb0ELb0EEENS1_36VarlenDynamicPersistentTileSchedulerILi128ELi80ELi256ELi128ELb0ELb1ELb1ELb0ELb1ELb1EEEEEEEEEvNT_6ParamsE:
	.zero		3328


//--------------------- .nv.constant0._ZN7cutlass13device_kernelIN5flash11enable_sm90INS1_16FlashAttnFwdSm90INS1_25CollectiveMainloopFwdSm90ILi2EN4cute5tupleIJNS5_1CILi1EEES8_S8_EEENS6_IJNS7_ILi128EEENS7_ILi64EEENS7_ILi256EEEEEELi256ENS_6half_tEfNS_4arch4Sm90ELb0ELb1ELb0ELb0ELb1ELb0ELb0ELb1ELb1ELb1ELb0ELb0EEENS1_21CollectiveEpilogueFwdINS6_IJSA_SC_SB_EEES9_SE_SG_Li256ELb0ELb1ELb0ELb0EEENS1_30DynamicPersistentTileSchedulerILi256ELi128ELb0ELb1ELb1EEEEEEEEEvNT_6ParamsE --------------------------
	.section	.nv.constant0._ZN7cutlass13device_kernelIN5flash11enable_sm90INS1_16FlashAttnFwdSm90INS1_25CollectiveMainloopFwdSm90ILi2EN4cute5tupleIJNS5_1CILi1EEES8_S8_EEENS6_IJNS7_ILi128EEENS7_ILi64EEENS7_ILi256EEEEEELi256ENS_6half_tEfNS_4arch4Sm90ELb0ELb1ELb0ELb0ELb1ELb0ELb0ELb1ELb1ELb1ELb0ELb0EEENS1_21CollectiveEpilogueFwdINS6_IJSA_SC_SB_EEES9_SE_SG_Li256ELb0ELb1ELb0ELb0EEENS1_30DynamicPersistentTileSchedulerILi256ELi128ELb0ELb1ELb1EEEEEEEEEvNT_6ParamsE,"a",@progbits
	.sectionflags	@""
	.align	4
.nv.constant0._ZN7cutlass13device_kernelIN5flash11enable_sm90INS1_16FlashAttnFwdSm90INS1_25CollectiveMainloopFwdSm90ILi2EN4cute5tupleIJNS5_1CILi1EEES8_S8_EEENS6_IJNS7_ILi128EEENS7_ILi64EEENS7_ILi256EEEEEELi256ENS_6half_tEfNS_4arch4Sm90ELb0ELb1ELb0ELb0ELb1ELb0ELb0ELb1ELb1ELb1ELb0ELb0EEENS1_21CollectiveEpilogueFwdINS6_IJSA_SC_SB_EEES9_SE_SG_Li256ELb0ELb1ELb0ELb0EEENS1_30DynamicPersistentTileSchedulerILi256ELi128ELb0ELb1ELb1EEEEEEEEEvNT_6ParamsE:
	.zero		3328


//--------------------- .nv.constant0._ZN7cutlass13device_kernelIN5flash11enable_sm90INS1_16FlashAttnFwdSm90INS1_25CollectiveMainloopFwdSm90ILi2EN4cute5tupleIJNS5_1CILi1EEES8_S8_EEENS6_IJNS7_ILi128EEENS7_ILi64EEENS7_ILi256EEEEEELi256ENS_6half_tEfNS_4arch4Sm90ELb0ELb1ELb0ELb1ELb1ELb0ELb0ELb1ELb1ELb1ELb0ELb0EEENS1_21CollectiveEpilogueFwdINS6_IJSA_SC_SB_EEES9_SE_SG_Li256ELb1ELb1ELb0ELb0EEENS1_36VarlenDynamicPersistentTileSchedulerILi128ELi64ELi256ELi128ELb0ELb1ELb1ELb1ELb0ELb1EEEEEEEEEvNT_6ParamsE --------------------------
	.section	.nv.constant0._ZN7cutlass13device_kernelIN5flash11enable_sm90INS1_16FlashAttnFwdSm90INS1_25CollectiveMainloopFwdSm90ILi2EN4cute5tupleIJNS5_1CILi1EEES8_S8_EEENS6_IJNS7_ILi128EEENS7_ILi64EEENS7_ILi256EEEEEELi256ENS_6half_tEfNS_4arch4Sm90ELb0ELb1ELb0ELb1ELb1ELb0ELb0ELb1ELb1ELb1ELb0ELb0EEENS1_21CollectiveEpilogueFwdINS6_IJSA_SC_SB_EEES9_SE_SG_Li256ELb1ELb1ELb0ELb0EEENS1_36VarlenDynamicPersistentTileSchedulerILi128ELi64ELi256ELi128ELb0ELb1ELb1ELb1ELb0ELb1EEEEEEEEEvNT_6ParamsE,"a",@progbits
	.sectionflags	@""
	.align	4
.nv.constant0._ZN7cutlass13device_kernelIN5flash11enable_sm90INS1_16FlashAttnFwdSm90INS1_25CollectiveMainloopFwdSm90ILi2EN4cute5tupleIJNS5_1CILi1EEES8_S8_EEENS6_IJNS7_ILi128EEENS7_ILi64EEENS7_ILi256EEEEEELi256ENS_6half_tEfNS_4arch4Sm90ELb0ELb1ELb0ELb1ELb1ELb0ELb0ELb1ELb1ELb1ELb0ELb0EEENS1_21CollectiveEpilogueFwdINS6_IJSA_SC_SB_EEES9_SE_SG_Li256ELb1ELb1ELb0ELb0EEENS1_36VarlenDynamicPersistentTileSchedulerILi128ELi64ELi256ELi128ELb0ELb1ELb1ELb1ELb0ELb1EEEEEEEEEvNT_6ParamsE:
	.zero		3328


//--------------------- .nv.constant0._ZN7cutlass13device_kernelIN5flash11enable_sm90INS1_16FlashAttnFwdSm90INS1_25CollectiveMainloopFwdSm90ILi2EN4cute5tupleIJNS5_1CILi1EEES8_S8_EEENS6_IJNS7_ILi128EEENS7_ILi64EEENS7_ILi256EEEEEELi256ENS_6half_tEfNS_4arch4Sm90ELb0ELb1ELb0ELb1ELb1ELb1ELb0ELb1ELb1ELb1ELb0ELb0EEENS1_21CollectiveEpilogueFwdINS6_IJSA_SC_SB_EEES9_SE_SG_Li256ELb1ELb1ELb0ELb0EEENS1_36VarlenDynamicPersistentTileSchedulerILi128ELi64ELi256ELi128ELb0ELb1ELb1ELb1ELb0ELb1EEEEEEEEEvNT_6ParamsE --------------------------
	.section	.nv.constant0._ZN7cutlass13device_kernelIN5flash11enable_sm90INS1_16FlashAttnFwdSm90INS1_25CollectiveMainloopFwdSm90ILi2EN4cute5tupleIJNS5_1CILi1EEES8_S8_EEENS6_IJNS7_ILi128EEENS7_ILi64EEENS7_ILi256EEEEEELi256ENS_6half_tEfNS_4arch4Sm90ELb0ELb1ELb0ELb1ELb1ELb1ELb0ELb1ELb1ELb1ELb0ELb0EEENS1_21CollectiveEpilogueFwdINS6_IJSA_SC_SB_EEES9_SE_SG_Li256ELb1ELb1ELb0ELb0EEENS1_36VarlenDynamicPersistentTileSchedulerILi128ELi64ELi256ELi128ELb0ELb1ELb1ELb1ELb0ELb1EEEEEEEEEvNT_6ParamsE,"a",@progbits
	.sectionflags	@""
	.align	4
.nv.constant0._ZN7cutlass13device_kernelIN5flash11enable_sm90INS1_16FlashAttnFwdSm90INS1_25CollectiveMainloopFwdSm90ILi2EN4cute5tupleIJNS5_1CILi1EEES8_S8_EEENS6_IJNS7_ILi128EEENS7_ILi64EEENS7_ILi256EEEEEELi256ENS_6half_tEfNS_4arch4Sm90ELb0ELb1ELb0ELb1ELb1ELb1ELb0ELb1ELb1ELb1ELb0ELb0EEENS1_21CollectiveEpilogueFwdINS6_IJSA_SC_SB_EEES9_SE_SG_Li256ELb1ELb1ELb0ELb0EEENS1_36VarlenDynamicPersistentTileSchedulerILi128ELi64ELi256ELi128ELb0ELb1ELb1ELb1ELb0ELb1EEEEEEEEEvNT_6ParamsE:
	.zero		3328


//--------------------- .nv.constant0._ZN7cutlass13device_kernelIN5flash11enable_sm90INS1_16FlashAttnFwdSm90INS1_25CollectiveMainloopFwdSm90ILi2EN4cute5tupleIJNS5_1CILi1EEES8_S8_EEENS6_IJNS7_ILi128EEENS7_ILi80EEENS7_ILi256EEEEEELi256ENS_6half_tEfNS_4arch4Sm90ELb1ELb0ELb0ELb0ELb1ELb0ELb0ELb1ELb1ELb1ELb0ELb0EEENS1_21CollectiveEpilogueFwdINS6_IJSA_SC_SB_EEES9_SE_SG_Li256ELb0ELb1ELb0ELb0EEENS1_30DynamicPersistentTileSchedulerILi256ELi128ELb0ELb1ELb1EEEEEEEEEvNT_6ParamsE --------------------------
	.section	.nv.constant0._ZN7cutlass13device_kernelIN5flash11enable_sm90INS1_16FlashAttnFwdSm90INS1_25CollectiveMainloopFwdSm90ILi2EN4cute5tupleIJNS5_1CILi1EEES8_S8_EEENS6_IJNS7_ILi128EEENS7_ILi80EEENS7_ILi256EEEEEELi256ENS_6half_tEfNS_4arch4Sm90ELb1ELb0ELb0ELb0ELb1ELb0ELb0ELb1ELb1ELb1ELb0ELb0EEENS1_21CollectiveEpilogueFwdINS6_IJSA_SC_SB_EEES9_SE_SG_Li256ELb0ELb1ELb0ELb0EEENS1_30DynamicPersistentTileSchedulerILi256ELi128ELb0ELb1ELb1EEEEEEEEEvNT_6ParamsE,"a",@progbits
	.sectionflags	@""
	.align	4
.nv.constant0._ZN7cutlass13device_kernelIN5flash11enable_sm90INS1_16FlashAttnFwdSm90INS1_25CollectiveMainloopFwdSm90ILi2EN4cute5tupleIJNS5_1CILi1EEES8_S8_EEENS6_IJNS7_ILi128EEENS7_ILi80EEENS7_ILi256EEEEEELi256ENS_6half_tEfNS_4arch4Sm90ELb1ELb0ELb0ELb0ELb1ELb0ELb0ELb1ELb1ELb1ELb0ELb0EEENS1_21CollectiveEpilogueFwdINS6_IJSA_SC_SB_EEES9_SE_SG_Li256ELb0ELb1ELb0ELb0EEENS1_30DynamicPersistentTileSchedulerILi256ELi128ELb0ELb1ELb1EEEEEEEEEvNT_6ParamsE:
	.zero		3328


//--------------------- .nv.constant0._ZN7cutlass13device_kernelIN5flash11enable_sm90INS1_16FlashAttnFwdSm90INS1_25CollectiveMainloopFwdSm90ILi2EN4cute5tupleIJNS5_1CILi1EEES8_S8_EEENS6_IJNS7_ILi128EEENS7_ILi80EEENS7_ILi256EEEEEELi256ENS_6half_tEfNS_4arch4Sm90ELb1ELb0ELb0ELb1ELb1ELb0ELb0ELb1ELb1ELb1ELb0ELb0EEENS1_21CollectiveEpilogueFwdINS6_IJSA_SC_SB_EEES9_SE_SG_Li256ELb1ELb1ELb0ELb0EEENS1_36VarlenDynamicPersistentTileSchedulerILi128ELi80ELi256ELi128ELb0ELb1ELb1ELb1ELb1ELb1EEEEEEEEEvNT_6ParamsE --------------------------
	.section	.nv.constant0._ZN7cutlass13device_kernelIN5flash11enable_sm90INS1_16FlashAttnFwdSm90INS1_25CollectiveMainloopFwdSm90ILi2EN4cute5tupleIJNS5_1CILi1EEES8_S8_EEENS6_IJNS7_ILi128EEENS7_ILi80EEENS7_ILi256EEEEEELi256ENS_6half_tEfNS_4arch4Sm90ELb1ELb0ELb0ELb1ELb1ELb0ELb0ELb1ELb1ELb1ELb0ELb0EEENS1_21CollectiveEpilogueFwdINS6_IJSA_SC_SB_EEES9_SE_SG_Li256ELb1ELb1ELb0ELb0EEENS1_36VarlenDynamicPersistentTileSchedulerILi128ELi80ELi256ELi128ELb0ELb1ELb1ELb1ELb1ELb1EEEEEEEEEvNT_6ParamsE,"a",@progbits
	.sectionflags	@""
	.align	4
.nv.constant0._ZN7cutlass13device_kernelIN5flash11enable_sm90INS1_16FlashAttnFwdSm90INS1_25CollectiveMainloopFwdSm90ILi2EN4cute5tupleIJNS5_1CILi1EEES8_S8_EEENS6_IJNS7_ILi128EEENS7_ILi80EEENS7_ILi256EEEEEELi256ENS_6half_tEfNS_4arch4Sm90ELb1ELb0ELb0ELb1ELb1ELb0ELb0ELb1ELb1ELb1ELb0ELb0EEENS1_21CollectiveEpilogueFwdINS6_IJSA_SC_SB_EEES9_SE_SG_Li256ELb1ELb1ELb0ELb0EEENS1_36VarlenDynamicPersistentTileSchedulerILi128ELi80ELi256ELi128ELb0ELb1ELb1ELb1ELb1ELb1EEEEEEEEEvNT_6ParamsE:
	.zero		3328


//--------------------- .nv.constant0._ZN7cutlass13device_kernelIN5flash11enable_sm90INS1_16FlashAttnFwdSm90INS1_25CollectiveMainloopFwdSm90ILi2EN4cute5tupleIJNS5_1CILi1EEES8_S8_EEENS6_IJNS7_ILi128EEENS7_ILi80EEENS7_ILi256EEEEEELi256ENS_6half_tEfNS_4arch4Sm90ELb1ELb0ELb0ELb1ELb1ELb1ELb0ELb1ELb1ELb1ELb0ELb0EEENS1_21CollectiveEpilogueFwdINS6_IJSA_SC_SB_EEES9_SE_SG_Li256ELb1ELb1ELb0ELb0EEENS1_36VarlenDynamicPersistentTileSchedulerILi128ELi80ELi256ELi128ELb0ELb1ELb1ELb1ELb1ELb1EEEEEEEEEvNT_6ParamsE --------------------------
	.section	.nv.constant0._ZN7cutlass13device_kernelIN5flash11enable_sm90INS1_16FlashAttnFwdSm90INS1_25CollectiveMainloopFwdSm90ILi2EN4cute5tupleIJNS5_1CILi1EEES8_S8_EEENS6_IJNS7_ILi128EEENS7_ILi80EEENS7_ILi256EEEEEELi256ENS_6half_tEfNS_4arch4Sm90ELb1ELb0ELb0ELb1ELb1ELb1ELb0ELb1ELb1ELb1ELb0ELb0EEENS1_21CollectiveEpilogueFwdINS6_IJSA_SC_SB_EEES9_SE_SG_Li256ELb1ELb1ELb0ELb0EEENS1_36VarlenDynamicPersistentTileSchedulerILi128ELi80ELi256ELi128ELb0ELb1ELb1ELb1ELb1ELb1EEEEEEEEEvNT_6ParamsE,"a",@progbits
	.sectionflags	@""
	.align	4
.nv.constant0._ZN7cutlass13device_kernelIN5flash11enable_sm90INS1_16FlashAttnFwdSm90INS1_25CollectiveMainloopFwdSm90ILi2EN4cute5tupleIJNS5_1CILi1EEES8_S8_EEENS6_IJNS7_ILi128EEENS7_ILi80EEENS7_ILi256EEEEEELi256ENS_6half_tEfNS_4arch4Sm90ELb1ELb0ELb0ELb1ELb1ELb1ELb0ELb1ELb1ELb1ELb0ELb0EEENS1_21CollectiveEpilogueFwdINS6_IJSA_SC_SB_EEES9_SE_SG_Li256ELb1ELb1ELb0ELb0EEENS1_36VarlenDynamicPersistentTileSchedulerILi128ELi80ELi256ELi128ELb0ELb1ELb1ELb1ELb1ELb1EEEEEEEEEvNT_6ParamsE:
	.zero		3328


//--------------------- SYMBOLS --------------------------

	.type		.nv.reservedSmem.offset0,@object
	.size		.nv.reservedSmem.offset0,0x4
	.type		__assertfail,@function
